	.target	sm_90

	.elftype	@"ET_EXEC"


//--------------------- .note.nv.tkinfo           --------------------------
	.section	.note.nv.tkinfo,"",@"SHT_NOTE"
	.sectionflags	@"SHF_NOTE_NV_TKINFO"
	.tkinfo
        /*0018*/ 	.word	0x00000002
        /*0030*/ 	.string	""
        /*0030*/ 	.string	"ptxas"
        /*0030*/ 	.string	"Cuda compilation tools, release 13.0, V13.0.88"
        /*0030*/ 	.string	"Build cuda_13.0.r13.0/compiler.36424714_0"
        /*0030*/ 	.string	"-arch sm_90 -m 64 "



//--------------------- .note.nv.cuinfo           --------------------------
	.section	.note.nv.cuinfo,"",@"SHT_NOTE"
	.sectionflags	@"SHF_NOTE_NV_CUINFO"
        /*0018*/ 	.short	0x0002
        /*001a*/ 	.short	0x005a
        /*001c*/ 	.short	0x0082
	.zero		2


//--------------------- .nv.info                  --------------------------
	.section	.nv.info,"",@"SHT_CUDA_INFO"
	.align	4


	//----- nvinfo : EIATTR_REGCOUNT
	.align		4
        /*0000*/ 	.byte	0x04, 0x2f
        /*0002*/ 	.short	(.L_39 - .L_38)
	.align		4
.L_38:
        /*0004*/ 	.word	index@(_ZN2at6native29vectorized_elementwise_kernelILi8EZZZNS0_19sigmoid_kernel_cudaERNS_18TensorIteratorBaseEENKUlvE0_clEvENKUlvE_clEvEUldE_St5arrayIPcLm2EEEEviT0_T1_)
        /*0008*/ 	.word	0x0000002e


	//----- nvinfo : EIATTR_FRAME_SIZE
	.align		4
.L_39:
        /*000c*/ 	.byte	0x04, 0x11
        /*000e*/ 	.short	(.L_41 - .L_40)
	.align		4
.L_40:
        /*0010*/ 	.word	index@($__internal_20_$__cuda_sm20_dblrcp_rn_slowpath_v3)
        /*0014*/ 	.word	0x00000000


	//----- nvinfo : EIATTR_FRAME_SIZE
	.align		4
.L_41:
        /*0018*/ 	.byte	0x04, 0x11
        /*001a*/ 	.short	(.L_43 - .L_42)
	.align		4
.L_42:
        /*001c*/ 	.word	index@(_ZN2at6native29vectorized_elementwise_kernelILi8EZZZNS0_19sigmoid_kernel_cudaERNS_18TensorIteratorBaseEENKUlvE0_clEvENKUlvE_clEvEUldE_St5arrayIPcLm2EEEEviT0_T1_)
        /*0020*/ 	.word	0x00000000


	//----- nvinfo : EIATTR_REGCOUNT
	.align		4
.L_43:
        /*0024*/ 	.byte	0x04, 0x2f
        /*0026*/ 	.short	(.L_45 - .L_44)
	.align		4
.L_44:
        /*0028*/ 	.word	index@(_ZN2at6native29vectorized_elementwise_kernelILi4EZZZNS0_19sigmoid_kernel_cudaERNS_18TensorIteratorBaseEENKUlvE0_clEvENKUlvE_clEvEUldE_St5arrayIPcLm2EEEEviT0_T1_)
        /*002c*/ 	.word	0x0000002e


	//----- nvinfo : EIATTR_FRAME_SIZE
	.align		4
.L_45:
        /*0030*/ 	.byte	0x04, 0x11
        /*0032*/ 	.short	(.L_47 - .L_46)
	.align		4
.L_46:
        /*0034*/ 	.word	index@($__internal_19_$__cuda_sm20_dblrcp_rn_slowpath_v3)
        /*0038*/ 	.word	0x00000000


	//----- nvinfo : EIATTR_FRAME_SIZE
	.align		4
.L_47:
        /*003c*/ 	.byte	0x04, 0x11
        /*003e*/ 	.short	(.L_49 - .L_48)
	.align		4
.L_48:
        /*0040*/ 	.word	index@(_ZN2at6native29vectorized_elementwise_kernelILi4EZZZNS0_19sigmoid_kernel_cudaERNS_18TensorIteratorBaseEENKUlvE0_clEvENKUlvE_clEvEUldE_St5arrayIPcLm2EEEEviT0_T1_)
        /*0044*/ 	.word	0x00000000


	//----- nvinfo : EIATTR_REGCOUNT
	.align		4
.L_49:
        /*0048*/ 	.byte	0x04, 0x2f
        /*004a*/ 	.short	(.L_51 - .L_50)
	.align		4
.L_50:
        /*004c*/ 	.word	index@(_ZN2at6native29vectorized_elementwise_kernelILi2EZZZNS0_19sigmoid_kernel_cudaERNS_18TensorIteratorBaseEENKUlvE0_clEvENKUlvE_clEvEUldE_St5arrayIPcLm2EEEEviT0_T1_)
        /*0050*/ 	.word	0x0000002e


	//----- nvinfo : EIATTR_FRAME_SIZE
	.align		4
.L_51:
        /*0054*/ 	.byte	0x04, 0x11
        /*0056*/ 	.short	(.L_53 - .L_52)
	.align		4
.L_52:
        /*0058*/ 	.word	index@($__internal_18_$__cuda_sm20_dblrcp_rn_slowpath_v3)
        /*005c*/ 	.word	0x00000000


	//----- nvinfo : EIATTR_FRAME_SIZE
	.align		4
.L_53:
        /*0060*/ 	.byte	0x04, 0x11
        /*0062*/ 	.short	(.L_55 - .L_54)
	.align		4
.L_54:
        /*0064*/ 	.word	index@(_ZN2at6native29vectorized_elementwise_kernelILi2EZZZNS0_19sigmoid_kernel_cudaERNS_18TensorIteratorBaseEENKUlvE0_clEvENKUlvE_clEvEUldE_St5arrayIPcLm2EEEEviT0_T1_)
        /*0068*/ 	.word	0x00000000


	//----- nvinfo : EIATTR_REGCOUNT
	.align		4
.L_55:
        /*006c*/ 	.byte	0x04, 0x2f
        /*006e*/ 	.short	(.L_57 - .L_56)
	.align		4
.L_56:
        /*0070*/ 	.word	index@(_ZN2at6native27unrolled_elementwise_kernelIZZZNS0_19sigmoid_kernel_cudaERNS_18TensorIteratorBaseEENKUlvE0_clEvENKUlvE_clEvEUldE_St5arrayIPcLm2EELi4E23TrivialOffsetCalculatorILi1EjESB_NS0_6memory15LoadWithoutCastENSC_16StoreWithoutCastEEEviT_T0_T2_T3_T4_T5_)
        /*0074*/ 	.word	0x00000018


	//----- nvinfo : EIATTR_FRAME_SIZE
	.align		4
.L_57:
        /*0078*/ 	.byte	0x04, 0x11
        /*007a*/ 	.short	(.L_59 - .L_58)
	.align		4
.L_58:
        /*007c*/ 	.word	index@($__internal_17_$__cuda_sm20_dblrcp_rn_slowpath_v3)
        /*0080*/ 	.word	0x00000000


	//----- nvinfo : EIATTR_FRAME_SIZE
	.align		4
.L_59:
        /*0084*/ 	.byte	0x04, 0x11
        /*0086*/ 	.short	(.L_61 - .L_60)
	.align		4
.L_60:
        /*0088*/ 	.word	index@(_ZN2at6native27unrolled_elementwise_kernelIZZZNS0_19sigmoid_kernel_cudaERNS_18TensorIteratorBaseEENKUlvE0_clEvENKUlvE_clEvEUldE_St5arrayIPcLm2EELi4E23TrivialOffsetCalculatorILi1EjESB_NS0_6memory15LoadWithoutCastENSC_16StoreWithoutCastEEEviT_T0_T2_T3_T4_T5_)
        /*008c*/ 	.word	0x00000000


	//----- nvinfo : EIATTR_REGCOUNT
	.align		4
.L_61:
        /*0090*/ 	.byte	0x04, 0x2f
        /*0092*/ 	.short	(.L_63 - .L_62)
	.align		4
.L_62:
        /*0094*/ 	.word	index@(_ZN2at6native18elementwise_kernelILi128ELi2EZNS0_22gpu_kernel_impl_nocastIZZZNS0_19sigmoid_kernel_cudaERNS_18TensorIteratorBaseEENKUlvE0_clEvENKUlvE_clEvEUldE_EEvS4_RKT_EUliE_EEviT1_)
        /*0098*/ 	.word	0x00000014


	//----- nvinfo : EIATTR_FRAME_SIZE
	.align		4
.L_63:
        /*009c*/ 	.byte	0x04, 0x11
        /*009e*/ 	.short	(.L_65 - .L_64)
	.align		4
.L_64:
        /*00a0*/ 	.word	index@($__internal_16_$__cuda_sm20_dblrcp_rn_slowpath_v3)
        /*00a4*/ 	.word	0x00000000


	//----- nvinfo : EIATTR_FRAME_SIZE
	.align		4
.L_65:
        /*00a8*/ 	.byte	0x04, 0x11
        /*00aa*/ 	.short	(.L_67 - .L_66)
	.align		4
.L_66:
        /*00ac*/ 	.word	index@(_ZN2at6native18elementwise_kernelILi128ELi2EZNS0_22gpu_kernel_impl_nocastIZZZNS0_19sigmoid_kernel_cudaERNS_18TensorIteratorBaseEENKUlvE0_clEvENKUlvE_clEvEUldE_EEvS4_RKT_EUliE_EEviT1_)
        /*00b0*/ 	.word	0x00000000


	//----- nvinfo : EIATTR_REGCOUNT
	.align		4
.L_67:
        /*00b4*/ 	.byte	0x04, 0x2f
        /*00b6*/ 	.short	(.L_69 - .L_68)
	.align		4
.L_68:
        /*00b8*/ 	.word	index@(_ZN2at6native27unrolled_elementwise_kernelIZZZNS0_19sigmoid_kernel_cudaERNS_18TensorIteratorBaseEENKUlvE0_clEvENKUlvE_clEvEUldE_St5arrayIPcLm2EELi4E23TrivialOffsetCalculatorILi1EjESB_NS0_6memory12LoadWithCastILi1EEENSC_13StoreWithCastILi1EEEEEviT_T0_T2_T3_T4_T5_)
        /*00bc*/ 	.word	0x00000022


	//----- nvinfo : EIATTR_FRAME_SIZE
	.align		4
.L_69:
        /*00c0*/ 	.byte	0x04, 0x11
        /*00c2*/ 	.short	(.L_71 - .L_70)
	.align		4
.L_70:
        /*00c4*/ 	.word	index@($__internal_15_$__cuda_sm20_dblrcp_rn_slowpath_v3)
        /*00c8*/ 	.word	0x00000000


	//----- nvinfo : EIATTR_FRAME_SIZE
	.align		4
.L_71:
        /*00cc*/ 	.byte	0x04, 0x11
        /*00ce*/ 	.short	(.L_73 - .L_72)
	.align		4
.L_72:
        /*00d0*/ 	.word	index@(_ZN2at6native27unrolled_elementwise_kernelIZZZNS0_19sigmoid_kernel_cudaERNS_18TensorIteratorBaseEENKUlvE0_clEvENKUlvE_clEvEUldE_St5arrayIPcLm2EELi4E23TrivialOffsetCalculatorILi1EjESB_NS0_6memory12LoadWithCastILi1EEENSC_13StoreWithCastILi1EEEEEviT_T0_T2_T3_T4_T5_)
        /*00d4*/ 	.word	0x00000000


	//----- nvinfo : EIATTR_REGCOUNT
	.align		4
.L_73:
        /*00d8*/ 	.byte	0x04, 0x2f
        /*00da*/ 	.short	(.L_75 - .L_74)
	.align		4
.L_74:
        /*00dc*/ 	.word	index@(_ZN2at6native18elementwise_kernelILi128ELi4EZNS0_15gpu_kernel_implIZZZNS0_19sigmoid_kernel_cudaERNS_18TensorIteratorBaseEENKUlvE0_clEvENKUlvE_clEvEUldE_EEvS4_RKT_EUliE_EEviT1_)
        /*00e0*/ 	.word	0x0000001a


	//----- nvinfo : EIATTR_FRAME_SIZE
	.align		4
.L_75:
        /*00e4*/ 	.byte	0x04, 0x11
        /*00e6*/ 	.short	(.L_77 - .L_76)
	.align		4
.L_76:
        /*00e8*/ 	.word	index@($__internal_14_$__cuda_sm20_dblrcp_rn_slowpath_v3)
        /*00ec*/ 	.word	0x00000000


	//----- nvinfo : EIATTR_FRAME_SIZE
	.align		4
.L_77:
        /*00f0*/ 	.byte	0x04, 0x11
        /*00f2*/ 	.short	(.L_79 - .L_78)
	.align		4
.L_78:
        /*00f4*/ 	.word	index@(_ZN2at6native18elementwise_kernelILi128ELi4EZNS0_15gpu_kernel_implIZZZNS0_19sigmoid_kernel_cudaERNS_18TensorIteratorBaseEENKUlvE0_clEvENKUlvE_clEvEUldE_EEvS4_RKT_EUliE_EEviT1_)
        /*00f8*/ 	.word	0x00000000


	//----- nvinfo : EIATTR_REGCOUNT
	.align		4
.L_79:
        /*00fc*/ 	.byte	0x04, 0x2f
        /*00fe*/ 	.short	(.L_81 - .L_80)
	.align		4
.L_80:
        /*0100*/ 	.word	index@(_ZN2at6native29vectorized_elementwise_kernelILi8EZZZNS0_19sigmoid_kernel_cudaERNS_18TensorIteratorBaseEENKUlvE0_clEvENKUlvE0_clEvEUlfE_St5arrayIPcLm2EEEEviT0_T1_)
        /*0104*/ 	.word	0x00000020


	//----- nvinfo : EIATTR_FRAME_SIZE
	.align		4
.L_81:
        /*0108*/ 	.byte	0x04, 0x11
        /*010a*/ 	.short	(.L_83 - .L_82)
	.align		4
.L_82:
        /*010c*/ 	.word	index@(_ZN2at6native29vectorized_elementwise_kernelILi8EZZZNS0_19sigmoid_kernel_cudaERNS_18TensorIteratorBaseEENKUlvE0_clEvENKUlvE0_clEvEUlfE_St5arrayIPcLm2EEEEviT0_T1_)
        /*0110*/ 	.word	0x00000000


	//----- nvinfo : EIATTR_REGCOUNT
	.align		4
.L_83:
        /*0114*/ 	.byte	0x04, 0x2f
        /*0116*/ 	.short	(.L_85 - .L_84)
	.align		4
.L_84:
        /*0118*/ 	.word	index@(_ZN2at6native29vectorized_elementwise_kernelILi4EZZZNS0_19sigmoid_kernel_cudaERNS_18TensorIteratorBaseEENKUlvE0_clEvENKUlvE0_clEvEUlfE_St5arrayIPcLm2EEEEviT0_T1_)
        /*011c*/ 	.word	0x00000020


	//----- nvinfo : EIATTR_FRAME_SIZE
	.align		4
.L_85:
        /*0120*/ 	.byte	0x04, 0x11
        /*0122*/ 	.short	(.L_87 - .L_86)
	.align		4
.L_86:
        /*0124*/ 	.word	index@(_ZN2at6native29vectorized_elementwise_kernelILi4EZZZNS0_19sigmoid_kernel_cudaERNS_18TensorIteratorBaseEENKUlvE0_clEvENKUlvE0_clEvEUlfE_St5arrayIPcLm2EEEEviT0_T1_)
        /*0128*/ 	.word	0x00000000


	//----- nvinfo : EIATTR_REGCOUNT
	.align		4
.L_87:
        /*012c*/ 	.byte	0x04, 0x2f
        /*012e*/ 	.short	(.L_89 - .L_88)
	.align		4
.L_88:
        /*0130*/ 	.word	index@(_ZN2at6native29vectorized_elementwise_kernelILi2EZZZNS0_19sigmoid_kernel_cudaERNS_18TensorIteratorBaseEENKUlvE0_clEvENKUlvE0_clEvEUlfE_St5arrayIPcLm2EEEEviT0_T1_)
        /*0134*/ 	.word	0x00000020


	//----- nvinfo : EIATTR_FRAME_SIZE
	.align		4
.L_89:
        /*0138*/ 	.byte	0x04, 0x11
        /*013a*/ 	.short	(.L_91 - .L_90)
	.align		4
.L_90:
        /*013c*/ 	.word	index@(_ZN2at6native29vectorized_elementwise_kernelILi2EZZZNS0_19sigmoid_kernel_cudaERNS_18TensorIteratorBaseEENKUlvE0_clEvENKUlvE0_clEvEUlfE_St5arrayIPcLm2EEEEviT0_T1_)
        /*0140*/ 	.word	0x00000000


	//----- nvinfo : EIATTR_REGCOUNT
	.align		4
.L_91:
        /*0144*/ 	.byte	0x04, 0x2f
        /*0146*/ 	.short	(.L_93 - .L_92)
	.align		4
.L_92:
        /*0148*/ 	.word	index@(_ZN2at6native27unrolled_elementwise_kernelIZZZNS0_19sigmoid_kernel_cudaERNS_18TensorIteratorBaseEENKUlvE0_clEvENKUlvE0_clEvEUlfE_St5arrayIPcLm2EELi4E23TrivialOffsetCalculatorILi1EjESB_NS0_6memory15LoadWithoutCastENSC_16StoreWithoutCastEEEviT_T0_T2_T3_T4_T5_)
        /*014c*/ 	.word	0x00000016


	//----- nvinfo : EIATTR_FRAME_SIZE
	.align		4
.L_93:
        /*0150*/ 	.byte	0x04, 0x11
        /*0152*/ 	.short	(.L_95 - .L_94)
	.align		4
.L_94:
        /*0154*/ 	.word	index@(_ZN2at6native27unrolled_elementwise_kernelIZZZNS0_19sigmoid_kernel_cudaERNS_18TensorIteratorBaseEENKUlvE0_clEvENKUlvE0_clEvEUlfE_St5arrayIPcLm2EELi4E23TrivialOffsetCalculatorILi1EjESB_NS0_6memory15LoadWithoutCastENSC_16StoreWithoutCastEEEviT_T0_T2_T3_T4_T5_)
        /*0158*/ 	.word	0x00000000


	//----- nvinfo : EIATTR_REGCOUNT
	.align		4
.L_95:
        /*015c*/ 	.byte	0x04, 0x2f
        /*015e*/ 	.short	(.L_97 - .L_96)
	.align		4
.L_96:
        /*0160*/ 	.word	index@(_ZN2at6native18elementwise_kernelILi128ELi2EZNS0_22gpu_kernel_impl_nocastIZZZNS0_19sigmoid_kernel_cudaERNS_18TensorIteratorBaseEENKUlvE0_clEvENKUlvE0_clEvEUlfE_EEvS4_RKT_EUliE_EEviT1_)
        /*0164*/ 	.word	0x00000012


	//----- nvinfo : EIATTR_FRAME_SIZE
	.align		4
.L_97:
        /*0168*/ 	.byte	0x04, 0x11
        /*016a*/ 	.short	(.L_99 - .L_98)
	.align		4
.L_98:
        /*016c*/ 	.word	index@(_ZN2at6native18elementwise_kernelILi128ELi2EZNS0_22gpu_kernel_impl_nocastIZZZNS0_19sigmoid_kernel_cudaERNS_18TensorIteratorBaseEENKUlvE0_clEvENKUlvE0_clEvEUlfE_EEvS4_RKT_EUliE_EEviT1_)
        /*0170*/ 	.word	0x00000000


	//----- nvinfo : EIATTR_REGCOUNT
	.align		4
.L_99:
        /*0174*/ 	.byte	0x04, 0x2f
        /*0176*/ 	.short	(.L_101 - .L_100)
	.align		4
.L_100:
        /*0178*/ 	.word	index@(_ZN2at6native27unrolled_elementwise_kernelIZZZNS0_19sigmoid_kernel_cudaERNS_18TensorIteratorBaseEENKUlvE0_clEvENKUlvE0_clEvEUlfE_St5arrayIPcLm2EELi4E23TrivialOffsetCalculatorILi1EjESB_NS0_6memory12LoadWithCastILi1EEENSC_13StoreWithCastILi1EEEEEviT_T0_T2_T3_T4_T5_)
        /*017c*/ 	.word	0x0000001d


	//----- nvinfo : EIATTR_FRAME_SIZE
	.align		4
.L_101:
        /*0180*/ 	.byte	0x04, 0x11
        /*0182*/ 	.short	(.L_103 - .L_102)
	.align		4
.L_102:
        /*0184*/ 	.word	index@(_ZN2at6native27unrolled_elementwise_kernelIZZZNS0_19sigmoid_kernel_cudaERNS_18TensorIteratorBaseEENKUlvE0_clEvENKUlvE0_clEvEUlfE_St5arrayIPcLm2EELi4E23TrivialOffsetCalculatorILi1EjESB_NS0_6memory12LoadWithCastILi1EEENSC_13StoreWithCastILi1EEEEEviT_T0_T2_T3_T4_T5_)
        /*0188*/ 	.word	0x00000000


	//----- nvinfo : EIATTR_REGCOUNT
	.align		4
.L_103:
        /*018c*/ 	.byte	0x04, 0x2f
        /*018e*/ 	.short	(.L_105 - .L_104)
	.align		4
.L_104:
        /*0190*/ 	.word	index@(_ZN2at6native18elementwise_kernelILi128ELi4EZNS0_15gpu_kernel_implIZZZNS0_19sigmoid_kernel_cudaERNS_18TensorIteratorBaseEENKUlvE0_clEvENKUlvE0_clEvEUlfE_EEvS4_RKT_EUliE_EEviT1_)
        /*0194*/ 	.word	0x0000001a


	//----- nvinfo : EIATTR_FRAME_SIZE
	.align		4
.L_105:
        /*0198*/ 	.byte	0x04, 0x11
        /*019a*/ 	.short	(.L_107 - .L_106)
	.align		4
.L_106:
        /*019c*/ 	.word	index@(_ZN2at6native18elementwise_kernelILi128ELi4EZNS0_15gpu_kernel_implIZZZNS0_19sigmoid_kernel_cudaERNS_18TensorIteratorBaseEENKUlvE0_clEvENKUlvE0_clEvEUlfE_EEvS4_RKT_EUliE_EEviT1_)
        /*01a0*/ 	.word	0x00000000


	//----- nvinfo : EIATTR_REGCOUNT
	.align		4
.L_107:
        /*01a4*/ 	.byte	0x04, 0x2f
        /*01a6*/ 	.short	(.L_109 - .L_108)
	.align		4
.L_108:
        /*01a8*/ 	.word	index@(_ZN2at6native29vectorized_elementwise_kernelILi8EZZZNS0_19sigmoid_kernel_cudaERNS_18TensorIteratorBaseEENKUlvE0_clEvENKUlvE1_clEvEUlN3c104HalfEE_St5arrayIPcLm2EEEEviT0_T1_)
        /*01ac*/ 	.word	0x00000020


	//----- nvinfo : EIATTR_FRAME_SIZE
	.align		4
.L_109:
        /*01b0*/ 	.byte	0x04, 0x11
        /*01b2*/ 	.short	(.L_111 - .L_110)
	.align		4
.L_110:
        /*01b4*/ 	.word	index@(_ZN2at6native29vectorized_elementwise_kernelILi8EZZZNS0_19sigmoid_kernel_cudaERNS_18TensorIteratorBaseEENKUlvE0_clEvENKUlvE1_clEvEUlN3c104HalfEE_St5arrayIPcLm2EEEEviT0_T1_)
        /*01b8*/ 	.word	0x00000000


	//----- nvinfo : EIATTR_REGCOUNT
	.align		4
.L_111:
        /*01bc*/ 	.byte	0x04, 0x2f
        /*01be*/ 	.short	(.L_113 - .L_112)
	.align		4
.L_112:
        /*01c0*/ 	.word	index@(_ZN2at6native29vectorized_elementwise_kernelILi4EZZZNS0_19sigmoid_kernel_cudaERNS_18TensorIteratorBaseEENKUlvE0_clEvENKUlvE1_clEvEUlN3c104HalfEE_St5arrayIPcLm2EEEEviT0_T1_)
        /*01c4*/ 	.word	0x00000020


	//----- nvinfo : EIATTR_FRAME_SIZE
	.align		4
.L_113:
        /*01c8*/ 	.byte	0x04, 0x11
        /*01ca*/ 	.short	(.L_115 - .L_114)
	.align		4
.L_114:
        /*01cc*/ 	.word	index@(_ZN2at6native29vectorized_elementwise_kernelILi4EZZZNS0_19sigmoid_kernel_cudaERNS_18TensorIteratorBaseEENKUlvE0_clEvENKUlvE1_clEvEUlN3c104HalfEE_St5arrayIPcLm2EEEEviT0_T1_)
        /*01d0*/ 	.word	0x00000000


	//----- nvinfo : EIATTR_REGCOUNT
	.align		4
.L_115:
        /*01d4*/ 	.byte	0x04, 0x2f
        /*01d6*/ 	.short	(.L_117 - .L_116)
	.align		4
.L_116:
        /*01d8*/ 	.word	index@(_ZN2at6native29vectorized_elementwise_kernelILi2EZZZNS0_19sigmoid_kernel_cudaERNS_18TensorIteratorBaseEENKUlvE0_clEvENKUlvE1_clEvEUlN3c104HalfEE_St5arrayIPcLm2EEEEviT0_T1_)
        /*01dc*/ 	.word	0x00000020


	//----- nvinfo : EIATTR_FRAME_SIZE
	.align		4
.L_117:
        /*01e0*/ 	.byte	0x04, 0x11
        /*01e2*/ 	.short	(.L_119 - .L_118)
	.align		4
.L_118:
        /*01e4*/ 	.word	index@(_ZN2at6native29vectorized_elementwise_kernelILi2EZZZNS0_19sigmoid_kernel_cudaERNS_18TensorIteratorBaseEENKUlvE0_clEvENKUlvE1_clEvEUlN3c104HalfEE_St5arrayIPcLm2EEEEviT0_T1_)
        /*01e8*/ 	.word	0x00000000


	//----- nvinfo : EIATTR_REGCOUNT
	.align		4
.L_119:
        /*01ec*/ 	.byte	0x04, 0x2f
        /*01ee*/ 	.short	(.L_121 - .L_120)
	.align		4
.L_120:
        /*01f0*/ 	.word	index@(_ZN2at6native27unrolled_elementwise_kernelIZZZNS0_19sigmoid_kernel_cudaERNS_18TensorIteratorBaseEENKUlvE0_clEvENKUlvE1_clEvEUlN3c104HalfEE_St5arrayIPcLm2EELi4E23TrivialOffsetCalculatorILi1EjESD_NS0_6memory15LoadWithoutCastENSE_16StoreWithoutCastEEEviT_T0_T2_T3_T4_T5_)
        /*01f4*/ 	.word	0x00000018


	//----- nvinfo : EIATTR_FRAME_SIZE
	.align		4
.L_121:
        /*01f8*/ 	.byte	0x04, 0x11
        /*01fa*/ 	.short	(.L_123 - .L_122)
	.align		4
.L_122:
        /*01fc*/ 	.word	index@(_ZN2at6native27unrolled_elementwise_kernelIZZZNS0_19sigmoid_kernel_cudaERNS_18TensorIteratorBaseEENKUlvE0_clEvENKUlvE1_clEvEUlN3c104HalfEE_St5arrayIPcLm2EELi4E23TrivialOffsetCalculatorILi1EjESD_NS0_6memory15LoadWithoutCastENSE_16StoreWithoutCastEEEviT_T0_T2_T3_T4_T5_)
        /*0200*/ 	.word	0x00000000


	//----- nvinfo : EIATTR_REGCOUNT
	.align		4
.L_123:
        /*0204*/ 	.byte	0x04, 0x2f
        /*0206*/ 	.short	(.L_125 - .L_124)
	.align		4
.L_124:
        /*0208*/ 	.word	index@(_ZN2at6native18elementwise_kernelILi128ELi4EZNS0_22gpu_kernel_impl_nocastIZZZNS0_19sigmoid_kernel_cudaERNS_18TensorIteratorBaseEENKUlvE0_clEvENKUlvE1_clEvEUlN3c104HalfEE_EEvS4_RKT_EUliE_EEviT1_)
        /*020c*/ 	.word	0x00000012


	//----- nvinfo : EIATTR_FRAME_SIZE
	.align		4
.L_125:
        /*0210*/ 	.byte	0x04, 0x11
        /*0212*/ 	.short	(.L_127 - .L_126)
	.align		4
.L_126:
        /*0214*/ 	.word	index@(_ZN2at6native18elementwise_kernelILi128ELi4EZNS0_22gpu_kernel_impl_nocastIZZZNS0_19sigmoid_kernel_cudaERNS_18TensorIteratorBaseEENKUlvE0_clEvENKUlvE1_clEvEUlN3c104HalfEE_EEvS4_RKT_EUliE_EEviT1_)
        /*0218*/ 	.word	0x00000000


	//----- nvinfo : EIATTR_REGCOUNT
	.align		4
.L_127:
        /*021c*/ 	.byte	0x04, 0x2f
        /*021e*/ 	.short	(.L_129 - .L_128)
	.align		4
.L_128:
        /*0220*/ 	.word	index@(_ZN2at6native27unrolled_elementwise_kernelIZZZNS0_19sigmoid_kernel_cudaERNS_18TensorIteratorBaseEENKUlvE0_clEvENKUlvE1_clEvEUlN3c104HalfEE_St5arrayIPcLm2EELi4E23TrivialOffsetCalculatorILi1EjESD_NS0_6memory12LoadWithCastILi1EEENSE_13StoreWithCastILi1EEEEEviT_T0_T2_T3_T4_T5_)
        /*0224*/ 	.word	0x0000001e


	//----- nvinfo : EIATTR_FRAME_SIZE
	.align		4
.L_129:
        /*0228*/ 	.byte	0x04, 0x11
        /*022a*/ 	.short	(.L_131 - .L_130)
	.align		4
.L_130:
        /*022c*/ 	.word	index@(_ZN2at6native27unrolled_elementwise_kernelIZZZNS0_19sigmoid_kernel_cudaERNS_18TensorIteratorBaseEENKUlvE0_clEvENKUlvE1_clEvEUlN3c104HalfEE_St5arrayIPcLm2EELi4E23TrivialOffsetCalculatorILi1EjESD_NS0_6memory12LoadWithCastILi1EEENSE_13StoreWithCastILi1EEEEEviT_T0_T2_T3_T4_T5_)
        /*0230*/ 	.word	0x00000000


	//----- nvinfo : EIATTR_REGCOUNT
	.align		4
.L_131:
        /*0234*/ 	.byte	0x04, 0x2f
        /*0236*/ 	.short	(.L_133 - .L_132)
	.align		4
.L_132:
        /*0238*/ 	.word	index@(_ZN2at6native18elementwise_kernelILi128ELi4EZNS0_15gpu_kernel_implIZZZNS0_19sigmoid_kernel_cudaERNS_18TensorIteratorBaseEENKUlvE0_clEvENKUlvE1_clEvEUlN3c104HalfEE_EEvS4_RKT_EUliE_EEviT1_)
        /*023c*/ 	.word	0x0000001a


	//----- nvinfo : EIATTR_FRAME_SIZE
	.align		4
.L_133:
        /*0240*/ 	.byte	0x04, 0x11
        /*0242*/ 	.short	(.L_135 - .L_134)
	.align		4
.L_134:
        /*0244*/ 	.word	index@(_ZN2at6native18elementwise_kernelILi128ELi4EZNS0_15gpu_kernel_implIZZZNS0_19sigmoid_kernel_cudaERNS_18TensorIteratorBaseEENKUlvE0_clEvENKUlvE1_clEvEUlN3c104HalfEE_EEvS4_RKT_EUliE_EEviT1_)
        /*0248*/ 	.word	0x00000000


	//----- nvinfo : EIATTR_REGCOUNT
	.align		4
.L_135:
        /*024c*/ 	.byte	0x04, 0x2f
        /*024e*/ 	.short	(.L_137 - .L_136)
	.align		4
.L_136:
        /*0250*/ 	.word	index@(_ZN2at6native29vectorized_elementwise_kernelILi8EZZZNS0_19sigmoid_kernel_cudaERNS_18TensorIteratorBaseEENKUlvE0_clEvENKUlvE2_clEvEUlN3c108BFloat16EE_St5arrayIPcLm2EEEEviT0_T1_)
        /*0254*/ 	.word	0x00000020


	//----- nvinfo : EIATTR_FRAME_SIZE
	.align		4
.L_137:
        /*0258*/ 	.byte	0x04, 0x11
        /*025a*/ 	.short	(.L_139 - .L_138)
	.align		4
.L_138:
        /*025c*/ 	.word	index@(_ZN2at6native29vectorized_elementwise_kernelILi8EZZZNS0_19sigmoid_kernel_cudaERNS_18TensorIteratorBaseEENKUlvE0_clEvENKUlvE2_clEvEUlN3c108BFloat16EE_St5arrayIPcLm2EEEEviT0_T1_)
        /*0260*/ 	.word	0x00000000


	//----- nvinfo : EIATTR_REGCOUNT
	.align		4
.L_139:
        /*0264*/ 	.byte	0x04, 0x2f
        /*0266*/ 	.short	(.L_141 - .L_140)
	.align		4
.L_140:
        /*0268*/ 	.word	index@(_ZN2at6native29vectorized_elementwise_kernelILi4EZZZNS0_19sigmoid_kernel_cudaERNS_18TensorIteratorBaseEENKUlvE0_clEvENKUlvE2_clEvEUlN3c108BFloat16EE_St5arrayIPcLm2EEEEviT0_T1_)
        /*026c*/ 	.word	0x00000020


	//----- nvinfo : EIATTR_FRAME_SIZE
	.align		4
.L_141:
        /*0270*/ 	.byte	0x04, 0x11
        /*0272*/ 	.short	(.L_143 - .L_142)
	.align		4
.L_142:
        /*0274*/ 	.word	index@(_ZN2at6native29vectorized_elementwise_kernelILi4EZZZNS0_19sigmoid_kernel_cudaERNS_18TensorIteratorBaseEENKUlvE0_clEvENKUlvE2_clEvEUlN3c108BFloat16EE_St5arrayIPcLm2EEEEviT0_T1_)
        /*0278*/ 	.word	0x00000000


	//----- nvinfo : EIATTR_REGCOUNT
	.align		4
.L_143:
        /*027c*/ 	.byte	0x04, 0x2f
        /*027e*/ 	.short	(.L_145 - .L_144)
	.align		4
.L_144:
        /*0280*/ 	.word	index@(_ZN2at6native29vectorized_elementwise_kernelILi2EZZZNS0_19sigmoid_kernel_cudaERNS_18TensorIteratorBaseEENKUlvE0_clEvENKUlvE2_clEvEUlN3c108BFloat16EE_St5arrayIPcLm2EEEEviT0_T1_)
        /*0284*/ 	.word	0x00000020


	//----- nvinfo : EIATTR_FRAME_SIZE
	.align		4
.L_145:
        /*0288*/ 	.byte	0x04, 0x11
        /*028a*/ 	.short	(.L_147 - .L_146)
	.align		4
.L_146:
        /*028c*/ 	.word	index@(_ZN2at6native29vectorized_elementwise_kernelILi2EZZZNS0_19sigmoid_kernel_cudaERNS_18TensorIteratorBaseEENKUlvE0_clEvENKUlvE2_clEvEUlN3c108BFloat16EE_St5arrayIPcLm2EEEEviT0_T1_)
        /*0290*/ 	.word	0x00000000


	//----- nvinfo : EIATTR_REGCOUNT
	.align		4
.L_147:
        /*0294*/ 	.byte	0x04, 0x2f
        /*0296*/ 	.short	(.L_149 - .L_148)
	.align		4
.L_148:
        /*0298*/ 	.word	index@(_ZN2at6native27unrolled_elementwise_kernelIZZZNS0_19sigmoid_kernel_cudaERNS_18TensorIteratorBaseEENKUlvE0_clEvENKUlvE2_clEvEUlN3c108BFloat16EE_St5arrayIPcLm2EELi4E23TrivialOffsetCalculatorILi1EjESD_NS0_6memory15LoadWithoutCastENSE_16StoreWithoutCastEEEviT_T0_T2_T3_T4_T5_)
        /*029c*/ 	.word	0x00000018


	//----- nvinfo : EIATTR_FRAME_SIZE
	.align		4
.L_149:
        /*02a0*/ 	.byte	0x04, 0x11
        /*02a2*/ 	.short	(.L_151 - .L_150)
	.align		4
.L_150:
        /*02a4*/ 	.word	index@(_ZN2at6native27unrolled_elementwise_kernelIZZZNS0_19sigmoid_kernel_cudaERNS_18TensorIteratorBaseEENKUlvE0_clEvENKUlvE2_clEvEUlN3c108BFloat16EE_St5arrayIPcLm2EELi4E23TrivialOffsetCalculatorILi1EjESD_NS0_6memory15LoadWithoutCastENSE_16StoreWithoutCastEEEviT_T0_T2_T3_T4_T5_)
        /*02a8*/ 	.word	0x00000000


	//----- nvinfo : EIATTR_REGCOUNT
	.align		4
.L_151:
        /*02ac*/ 	.byte	0x04, 0x2f
        /*02ae*/ 	.short	(.L_153 - .L_152)
	.align		4
.L_152:
        /*02b0*/ 	.word	index@(_ZN2at6native18elementwise_kernelILi128ELi4EZNS0_22gpu_kernel_impl_nocastIZZZNS0_19sigmoid_kernel_cudaERNS_18TensorIteratorBaseEENKUlvE0_clEvENKUlvE2_clEvEUlN3c108BFloat16EE_EEvS4_RKT_EUliE_EEviT1_)
        /*02b4*/ 	.word	0x00000012


	//----- nvinfo : EIATTR_FRAME_SIZE
	.align		4
.L_153:
        /*02b8*/ 	.byte	0x04, 0x11
        /*02ba*/ 	.short	(.L_155 - .L_154)
	.align		4
.L_154:
        /*02bc*/ 	.word	index@(_ZN2at6native18elementwise_kernelILi128ELi4EZNS0_22gpu_kernel_impl_nocastIZZZNS0_19sigmoid_kernel_cudaERNS_18TensorIteratorBaseEENKUlvE0_clEvENKUlvE2_clEvEUlN3c108BFloat16EE_EEvS4_RKT_EUliE_EEviT1_)
        /*02c0*/ 	.word	0x00000000


	//----- nvinfo : EIATTR_REGCOUNT
	.align		4
.L_155:
        /*02c4*/ 	.byte	0x04, 0x2f
        /*02c6*/ 	.short	(.L_157 - .L_156)
	.align		4
.L_156:
        /*02c8*/ 	.word	index@(_ZN2at6native27unrolled_elementwise_kernelIZZZNS0_19sigmoid_kernel_cudaERNS_18TensorIteratorBaseEENKUlvE0_clEvENKUlvE2_clEvEUlN3c108BFloat16EE_St5arrayIPcLm2EELi4E23TrivialOffsetCalculatorILi1EjESD_NS0_6memory12LoadWithCastILi1EEENSE_13StoreWithCastILi1EEEEEviT_T0_T2_T3_T4_T5_)
        /*02cc*/ 	.word	0x0000001c


	//----- nvinfo : EIATTR_FRAME_SIZE
	.align		4
.L_157:
        /*02d0*/ 	.byte	0x04, 0x11
        /*02d2*/ 	.short	(.L_159 - .L_158)
	.align		4
.L_158:
        /*02d4*/ 	.word	index@(_ZN2at6native27unrolled_elementwise_kernelIZZZNS0_19sigmoid_kernel_cudaERNS_18TensorIteratorBaseEENKUlvE0_clEvENKUlvE2_clEvEUlN3c108BFloat16EE_St5arrayIPcLm2EELi4E23TrivialOffsetCalculatorILi1EjESD_NS0_6memory12LoadWithCastILi1EEENSE_13StoreWithCastILi1EEEEEviT_T0_T2_T3_T4_T5_)
        /*02d8*/ 	.word	0x00000000


	//----- nvinfo : EIATTR_REGCOUNT
	.align		4
.L_159:
        /*02dc*/ 	.byte	0x04, 0x2f
        /*02de*/ 	.short	(.L_161 - .L_160)
	.align		4
.L_160:
        /*02e0*/ 	.word	index@(_ZN2at6native18elementwise_kernelILi128ELi4EZNS0_15gpu_kernel_implIZZZNS0_19sigmoid_kernel_cudaERNS_18TensorIteratorBaseEENKUlvE0_clEvENKUlvE2_clEvEUlN3c108BFloat16EE_EEvS4_RKT_EUliE_EEviT1_)
        /*02e4*/ 	.word	0x0000001a


	//----- nvinfo : EIATTR_FRAME_SIZE
	.align		4
.L_161:
        /*02e8*/ 	.byte	0x04, 0x11
        /*02ea*/ 	.short	(.L_163 - .L_162)
	.align		4
.L_162:
        /*02ec*/ 	.word	index@(_ZN2at6native18elementwise_kernelILi128ELi4EZNS0_15gpu_kernel_implIZZZNS0_19sigmoid_kernel_cudaERNS_18TensorIteratorBaseEENKUlvE0_clEvENKUlvE2_clEvEUlN3c108BFloat16EE_EEvS4_RKT_EUliE_EEviT1_)
        /*02f0*/ 	.word	0x00000000


	//----- nvinfo : EIATTR_REGCOUNT
	.align		4
.L_163:
        /*02f4*/ 	.byte	0x04, 0x2f
        /*02f6*/ 	.short	(.L_165 - .L_164)
	.align		4
.L_164:
        /*02f8*/ 	.word	index@(_ZN2at6native29vectorized_elementwise_kernelILi8EZZZNS0_17logit_kernel_cudaERNS_18TensorIteratorBaseERKN3c106ScalarEENKUlvE_clEvENKUlvE_clEvEUldE_St5arrayIPcLm2EEEEviT0_T1_)
        /*02fc*/ 	.word	0x0000002a


	//----- nvinfo : EIATTR_FRAME_SIZE
	.align		4
.L_165:
        /*0300*/ 	.byte	0x04, 0x11
        /*0302*/ 	.short	(.L_167 - .L_166)
	.align		4
.L_166:
        /*0304*/ 	.word	index@($__internal_13_$__cuda_sm20_div_rn_f64_full)
        /*0308*/ 	.word	0x00000000


	//----- nvinfo : EIATTR_FRAME_SIZE
	.align		4
.L_167:
        /*030c*/ 	.byte	0x04, 0x11
        /*030e*/ 	.short	(.L_169 - .L_168)
	.align		4
.L_168:
        /*0310*/ 	.word	index@(_ZN2at6native29vectorized_elementwise_kernelILi8EZZZNS0_17logit_kernel_cudaERNS_18TensorIteratorBaseERKN3c106ScalarEENKUlvE_clEvENKUlvE_clEvEUldE_St5arrayIPcLm2EEEEviT0_T1_)
        /*0314*/ 	.word	0x00000000


	//----- nvinfo : EIATTR_REGCOUNT
	.align		4
.L_169:
        /*0318*/ 	.byte	0x04, 0x2f
        /*031a*/ 	.short	(.L_171 - .L_170)
	.align		4
.L_170:
        /*031c*/ 	.word	index@(_ZN2at6native29vectorized_elementwise_kernelILi4EZZZNS0_17logit_kernel_cudaERNS_18TensorIteratorBaseERKN3c106ScalarEENKUlvE_clEvENKUlvE_clEvEUldE_St5arrayIPcLm2EEEEviT0_T1_)
        /*0320*/ 	.word	0x0000002a


	//----- nvinfo : EIATTR_FRAME_SIZE
	.align		4
.L_171:
        /*0324*/ 	.byte	0x04, 0x11
        /*0326*/ 	.short	(.L_173 - .L_172)
	.align		4
.L_172:
        /*0328*/ 	.word	index@($__internal_12_$__cuda_sm20_div_rn_f64_full)
        /*032c*/ 	.word	0x00000000


	//----- nvinfo : EIATTR_FRAME_SIZE
	.align		4
.L_173:
        /*0330*/ 	.byte	0x04, 0x11
        /*0332*/ 	.short	(.L_175 - .L_174)
	.align		4
.L_174:
        /*0334*/ 	.word	index@(_ZN2at6native29vectorized_elementwise_kernelILi4EZZZNS0_17logit_kernel_cudaERNS_18TensorIteratorBaseERKN3c106ScalarEENKUlvE_clEvENKUlvE_clEvEUldE_St5arrayIPcLm2EEEEviT0_T1_)
        /*0338*/ 	.word	0x00000000


	//----- nvinfo : EIATTR_REGCOUNT
	.align		4
.L_175:
        /*033c*/ 	.byte	0x04, 0x2f
        /*033e*/ 	.short	(.L_177 - .L_176)
	.align		4
.L_176:
        /*0340*/ 	.word	index@(_ZN2at6native29vectorized_elementwise_kernelILi2EZZZNS0_17logit_kernel_cudaERNS_18TensorIteratorBaseERKN3c106ScalarEENKUlvE_clEvENKUlvE_clEvEUldE_St5arrayIPcLm2EEEEviT0_T1_)
        /*0344*/ 	.word	0x0000002a


	//----- nvinfo : EIATTR_FRAME_SIZE
	.align		4
.L_177:
        /*0348*/ 	.byte	0x04, 0x11
        /*034a*/ 	.short	(.L_179 - .L_178)
	.align		4
.L_178:
        /*034c*/ 	.word	index@($__internal_11_$__cuda_sm20_div_rn_f64_full)
        /*0350*/ 	.word	0x00000000


	//----- nvinfo : EIATTR_FRAME_SIZE
	.align		4
.L_179:
        /*0354*/ 	.byte	0x04, 0x11
        /*0356*/ 	.short	(.L_181 - .L_180)
	.align		4
.L_180:
        /*0358*/ 	.word	index@(_ZN2at6native29vectorized_elementwise_kernelILi2EZZZNS0_17logit_kernel_cudaERNS_18TensorIteratorBaseERKN3c106ScalarEENKUlvE_clEvENKUlvE_clEvEUldE_St5arrayIPcLm2EEEEviT0_T1_)
        /*035c*/ 	.word	0x00000000


	//----- nvinfo : EIATTR_REGCOUNT
	.align		4
.L_181:
        /*0360*/ 	.byte	0x04, 0x2f
        /*0362*/ 	.short	(.L_183 - .L_182)
	.align		4
.L_182:
        /*0364*/ 	.word	index@(_ZN2at6native27unrolled_elementwise_kernelIZZZNS0_17logit_kernel_cudaERNS_18TensorIteratorBaseERKN3c106ScalarEENKUlvE_clEvENKUlvE_clEvEUldE_St5arrayIPcLm2EELi4E23TrivialOffsetCalculatorILi1EjESF_NS0_6memory15LoadWithoutCastENSG_16StoreWithoutCastEEEviT_T0_T2_T3_T4_T5_)
        /*0368*/ 	.word	0x00000022


	//----- nvinfo : EIATTR_FRAME_SIZE
	.align		4
.L_183:
        /*036c*/ 	.byte	0x04, 0x11
        /*036e*/ 	.short	(.L_185 - .L_184)
	.align		4
.L_184:
        /*0370*/ 	.word	index@($__internal_10_$__cuda_sm20_div_rn_f64_full)
        /*0374*/ 	.word	0x00000000


	//----- nvinfo : EIATTR_FRAME_SIZE
	.align		4
.L_185:
        /*0378*/ 	.byte	0x04, 0x11
        /*037a*/ 	.short	(.L_187 - .L_186)
	.align		4
.L_186:
        /*037c*/ 	.word	index@(_ZN2at6native27unrolled_elementwise_kernelIZZZNS0_17logit_kernel_cudaERNS_18TensorIteratorBaseERKN3c106ScalarEENKUlvE_clEvENKUlvE_clEvEUldE_St5arrayIPcLm2EELi4E23TrivialOffsetCalculatorILi1EjESF_NS0_6memory15LoadWithoutCastENSG_16StoreWithoutCastEEEviT_T0_T2_T3_T4_T5_)
        /*0380*/ 	.word	0x00000000


	//----- nvinfo : EIATTR_REGCOUNT
	.align		4
.L_187:
        /*0384*/ 	.byte	0x04, 0x2f
        /*0386*/ 	.short	(.L_189 - .L_188)
	.align		4
.L_188:
        /*0388*/ 	.word	index@(_ZN2at6native18elementwise_kernelILi128ELi2EZNS0_22gpu_kernel_impl_nocastIZZZNS0_17logit_kernel_cudaERNS_18TensorIteratorBaseERKN3c106ScalarEENKUlvE_clEvENKUlvE_clEvEUldE_EEvS4_RKT_EUliE_EEviT1_)
        /*038c*/ 	.word	0x0000001c


	//----- nvinfo : EIATTR_FRAME_SIZE
	.align		4
.L_189:
        /*0390*/ 	.byte	0x04, 0x11
        /*0392*/ 	.short	(.L_191 - .L_190)
	.align		4
.L_190:
        /*0394*/ 	.word	index@($__internal_9_$__cuda_sm20_div_rn_f64_full)
        /*0398*/ 	.word	0x00000000


	//----- nvinfo : EIATTR_FRAME_SIZE
	.align		4
.L_191:
        /*039c*/ 	.byte	0x04, 0x11
        /*039e*/ 	.short	(.L_193 - .L_192)
	.align		4
.L_192:
        /*03a0*/ 	.word	index@(_ZN2at6native18elementwise_kernelILi128ELi2EZNS0_22gpu_kernel_impl_nocastIZZZNS0_17logit_kernel_cudaERNS_18TensorIteratorBaseERKN3c106ScalarEENKUlvE_clEvENKUlvE_clEvEUldE_EEvS4_RKT_EUliE_EEviT1_)
        /*03a4*/ 	.word	0x00000000


	//----- nvinfo : EIATTR_REGCOUNT
	.align		4
.L_193:
        /*03a8*/ 	.byte	0x04, 0x2f
        /*03aa*/ 	.short	(.L_195 - .L_194)
	.align		4
.L_194:
        /*03ac*/ 	.word	index@(_ZN2at6native27unrolled_elementwise_kernelIZZZNS0_17logit_kernel_cudaERNS_18TensorIteratorBaseERKN3c106ScalarEENKUlvE_clEvENKUlvE_clEvEUldE_St5arrayIPcLm2EELi4E23TrivialOffsetCalculatorILi1EjESF_NS0_6memory12LoadWithCastILi1EEENSG_13StoreWithCastILi1EEEEEviT_T0_T2_T3_T4_T5_)
        /*03b0*/ 	.word	0x00000025


	//----- nvinfo : EIATTR_FRAME_SIZE
	.align		4
.L_195:
        /*03b4*/ 	.byte	0x04, 0x11
        /*03b6*/ 	.short	(.L_197 - .L_196)
	.align		4
.L_196:
        /*03b8*/ 	.word	index@($__internal_8_$__cuda_sm20_div_rn_f64_full)
        /*03bc*/ 	.word	0x00000000


	//----- nvinfo : EIATTR_FRAME_SIZE
	.align		4
.L_197:
        /*03c0*/ 	.byte	0x04, 0x11
        /*03c2*/ 	.short	(.L_199 - .L_198)
	.align		4
.L_198:
        /*03c4*/ 	.word	index@(_ZN2at6native27unrolled_elementwise_kernelIZZZNS0_17logit_kernel_cudaERNS_18TensorIteratorBaseERKN3c106ScalarEENKUlvE_clEvENKUlvE_clEvEUldE_St5arrayIPcLm2EELi4E23TrivialOffsetCalculatorILi1EjESF_NS0_6memory12LoadWithCastILi1EEENSG_13StoreWithCastILi1EEEEEviT_T0_T2_T3_T4_T5_)
        /*03c8*/ 	.word	0x00000000


	//----- nvinfo : EIATTR_REGCOUNT
	.align		4
.L_199:
        /*03cc*/ 	.byte	0x04, 0x2f
        /*03ce*/ 	.short	(.L_201 - .L_200)
	.align		4
.L_200:
        /*03d0*/ 	.word	index@(_ZN2at6native18elementwise_kernelILi128ELi4EZNS0_15gpu_kernel_implIZZZNS0_17logit_kernel_cudaERNS_18TensorIteratorBaseERKN3c106ScalarEENKUlvE_clEvENKUlvE_clEvEUldE_EEvS4_RKT_EUliE_EEviT1_)
        /*03d4*/ 	.word	0x0000001e


	//----- nvinfo : EIATTR_FRAME_SIZE
	.align		4
.L_201:
        /*03d8*/ 	.byte	0x04, 0x11
        /*03da*/ 	.short	(.L_203 - .L_202)
	.align		4
.L_202:
        /*03dc*/ 	.word	index@($__internal_7_$__cuda_sm20_div_rn_f64_full)
        /*03e0*/ 	.word	0x00000000


	//----- nvinfo : EIATTR_FRAME_SIZE
	.align		4
.L_203:
        /*03e4*/ 	.byte	0x04, 0x11
        /*03e6*/ 	.short	(.L_205 - .L_204)
	.align		4
.L_204:
        /*03e8*/ 	.word	index@(_ZN2at6native18elementwise_kernelILi128ELi4EZNS0_15gpu_kernel_implIZZZNS0_17logit_kernel_cudaERNS_18TensorIteratorBaseERKN3c106ScalarEENKUlvE_clEvENKUlvE_clEvEUldE_EEvS4_RKT_EUliE_EEviT1_)
        /*03ec*/ 	.word	0x00000000


	//----- nvinfo : EIATTR_REGCOUNT
	.align		4
.L_205:
        /*03f0*/ 	.byte	0x04, 0x2f
        /*03f2*/ 	.short	(.L_207 - .L_206)
	.align		4
.L_206:
        /*03f4*/ 	.word	index@(_ZN2at6native29vectorized_elementwise_kernelILi8EZZZNS0_17logit_kernel_cudaERNS_18TensorIteratorBaseERKN3c106ScalarEENKUlvE_clEvENKUlvE_clEvEUldE0_St5arrayIPcLm2EEEEviT0_T1_)
        /*03f8*/ 	.word	0x0000002c


	//----- nvinfo : EIATTR_FRAME_SIZE
	.align		4
.L_207:
        /*03fc*/ 	.byte	0x04, 0x11
        /*03fe*/ 	.short	(.L_209 - .L_208)
	.align		4
.L_208:
        /*0400*/ 	.word	index@($__internal_6_$__cuda_sm20_div_rn_f64_full)
        /*0404*/ 	.word	0x00000000


	//----- nvinfo : EIATTR_FRAME_SIZE
	.align		4
.L_209:
        /*0408*/ 	.byte	0x04, 0x11
        /*040a*/ 	.short	(.L_211 - .L_210)
	.align		4
.L_210:
        /*040c*/ 	.word	index@(_ZN2at6native29vectorized_elementwise_kernelILi8EZZZNS0_17logit_kernel_cudaERNS_18TensorIteratorBaseERKN3c106ScalarEENKUlvE_clEvENKUlvE_clEvEUldE0_St5arrayIPcLm2EEEEviT0_T1_)
        /*0410*/ 	.word	0x00000000


	//----- nvinfo : EIATTR_REGCOUNT
	.align		4
.L_211:
        /*0414*/ 	.byte	0x04, 0x2f
        /*0416*/ 	.short	(.L_213 - .L_212)
	.align		4
.L_212:
        /*0418*/ 	.word	index@(_ZN2at6native29vectorized_elementwise_kernelILi4EZZZNS0_17logit_kernel_cudaERNS_18TensorIteratorBaseERKN3c106ScalarEENKUlvE_clEvENKUlvE_clEvEUldE0_St5arrayIPcLm2EEEEviT0_T1_)
        /*041c*/ 	.word	0x0000002c


	//----- nvinfo : EIATTR_FRAME_SIZE
	.align		4
.L_213:
        /*0420*/ 	.byte	0x04, 0x11
        /*0422*/ 	.short	(.L_215 - .L_214)
	.align		4
.L_214:
        /*0424*/ 	.word	index@($__internal_5_$__cuda_sm20_div_rn_f64_full)
        /*0428*/ 	.word	0x00000000


	//----- nvinfo : EIATTR_FRAME_SIZE
	.align		4
.L_215:
        /*042c*/ 	.byte	0x04, 0x11
        /*042e*/ 	.short	(.L_217 - .L_216)
	.align		4
.L_216:
        /*0430*/ 	.word	index@(_ZN2at6native29vectorized_elementwise_kernelILi4EZZZNS0_17logit_kernel_cudaERNS_18TensorIteratorBaseERKN3c106ScalarEENKUlvE_clEvENKUlvE_clEvEUldE0_St5arrayIPcLm2EEEEviT0_T1_)
        /*0434*/ 	.word	0x00000000


	//----- nvinfo : EIATTR_REGCOUNT
	.align		4
.L_217:
        /*0438*/ 	.byte	0x04, 0x2f
        /*043a*/ 	.short	(.L_219 - .L_218)
	.align		4
.L_218:
        /*043c*/ 	.word	index@(_ZN2at6native29vectorized_elementwise_kernelILi2EZZZNS0_17logit_kernel_cudaERNS_18TensorIteratorBaseERKN3c106ScalarEENKUlvE_clEvENKUlvE_clEvEUldE0_St5arrayIPcLm2EEEEviT0_T1_)
        /*0440*/ 	.word	0x0000002c


	//----- nvinfo : EIATTR_FRAME_SIZE
	.align		4
.L_219:
        /*0444*/ 	.byte	0x04, 0x11
        /*0446*/ 	.short	(.L_221 - .L_220)
	.align		4
.L_220:
        /*0448*/ 	.word	index@($__internal_4_$__cuda_sm20_div_rn_f64_full)
        /*044c*/ 	.word	0x00000000


	//----- nvinfo : EIATTR_FRAME_SIZE
	.align		4
.L_221:
        /*0450*/ 	.byte	0x04, 0x11
        /*0452*/ 	.short	(.L_223 - .L_222)
	.align		4
.L_222:
        /*0454*/ 	.word	index@(_ZN2at6native29vectorized_elementwise_kernelILi2EZZZNS0_17logit_kernel_cudaERNS_18TensorIteratorBaseERKN3c106ScalarEENKUlvE_clEvENKUlvE_clEvEUldE0_St5arrayIPcLm2EEEEviT0_T1_)
        /*0458*/ 	.word	0x00000000


	//----- nvinfo : EIATTR_REGCOUNT
	.align		4
.L_223:
        /*045c*/ 	.byte	0x04, 0x2f
        /*045e*/ 	.short	(.L_225 - .L_224)
	.align		4
.L_224:
        /*0460*/ 	.word	index@(_ZN2at6native27unrolled_elementwise_kernelIZZZNS0_17logit_kernel_cudaERNS_18TensorIteratorBaseERKN3c106ScalarEENKUlvE_clEvENKUlvE_clEvEUldE0_St5arrayIPcLm2EELi4E23TrivialOffsetCalculatorILi1EjESF_NS0_6memory15LoadWithoutCastENSG_16StoreWithoutCastEEEviT_T0_T2_T3_T4_T5_)
        /*0464*/ 	.word	0x00000024


	//----- nvinfo : EIATTR_FRAME_SIZE
	.align		4
.L_225:
        /*0468*/ 	.byte	0x04, 0x11
        /*046a*/ 	.short	(.L_227 - .L_226)
	.align		4
.L_226:
        /*046c*/ 	.word	index@($__internal_3_$__cuda_sm20_div_rn_f64_full)
        /*0470*/ 	.word	0x00000000


	//----- nvinfo : EIATTR_FRAME_SIZE
	.align		4
.L_227:
        /*0474*/ 	.byte	0x04, 0x11
        /*0476*/ 	.short	(.L_229 - .L_228)
	.align		4
.L_228:
        /*0478*/ 	.word	index@(_ZN2at6native27unrolled_elementwise_kernelIZZZNS0_17logit_kernel_cudaERNS_18TensorIteratorBaseERKN3c106ScalarEENKUlvE_clEvENKUlvE_clEvEUldE0_St5arrayIPcLm2EELi4E23TrivialOffsetCalculatorILi1EjESF_NS0_6memory15LoadWithoutCastENSG_16StoreWithoutCastEEEviT_T0_T2_T3_T4_T5_)
        /*047c*/ 	.word	0x00000000


	//----- nvinfo : EIATTR_REGCOUNT
	.align		4
.L_229:
        /*0480*/ 	.byte	0x04, 0x2f
        /*0482*/ 	.short	(.L_231 - .L_230)
	.align		4
.L_230:
        /*0484*/ 	.word	index@(_ZN2at6native18elementwise_kernelILi128ELi2EZNS0_22gpu_kernel_impl_nocastIZZZNS0_17logit_kernel_cudaERNS_18TensorIteratorBaseERKN3c106ScalarEENKUlvE_clEvENKUlvE_clEvEUldE0_EEvS4_RKT_EUliE_EEviT1_)
        /*0488*/ 	.word	0x0000001e


	//----- nvinfo : EIATTR_FRAME_SIZE
	.align		4
.L_231:
        /*048c*/ 	.byte	0x04, 0x11
        /*048e*/ 	.short	(.L_233 - .L_232)
	.align		4
.L_232:
        /*0490*/ 	.word	index@($__internal_2_$__cuda_sm20_div_rn_f64_full)
        /*0494*/ 	.word	0x00000000


	//----- nvinfo : EIATTR_FRAME_SIZE
	.align		4
.L_233:
        /*0498*/ 	.byte	0x04, 0x11
        /*049a*/ 	.short	(.L_235 - .L_234)
	.align		4
.L_234:
        /*049c*/ 	.word	index@(_ZN2at6native18elementwise_kernelILi128ELi2EZNS0_22gpu_kernel_impl_nocastIZZZNS0_17logit_kernel_cudaERNS_18TensorIteratorBaseERKN3c106ScalarEENKUlvE_clEvENKUlvE_clEvEUldE0_EEvS4_RKT_EUliE_EEviT1_)
        /*04a0*/ 	.word	0x00000000


	//----- nvinfo : EIATTR_REGCOUNT
	.align		4
.L_235:
        /*04a4*/ 	.byte	0x04, 0x2f
        /*04a6*/ 	.short	(.L_237 - .L_236)
	.align		4
.L_236:
        /*04a8*/ 	.word	index@(_ZN2at6native27unrolled_elementwise_kernelIZZZNS0_17logit_kernel_cudaERNS_18TensorIteratorBaseERKN3c106ScalarEENKUlvE_clEvENKUlvE_clEvEUldE0_St5arrayIPcLm2EELi4E23TrivialOffsetCalculatorILi1EjESF_NS0_6memory12LoadWithCastILi1EEENSG_13StoreWithCastILi1EEEEEviT_T0_T2_T3_T4_T5_)
        /*04ac*/ 	.word	0x00000023


	//----- nvinfo : EIATTR_FRAME_SIZE
	.align		4
.L_237:
        /*04b0*/ 	.byte	0x04, 0x11
        /*04b2*/ 	.short	(.L_239 - .L_238)
	.align		4
.L_238:
        /*04b4*/ 	.word	index@($__internal_1_$__cuda_sm20_div_rn_f64_full)
        /*04b8*/ 	.word	0x00000000


	//----- nvinfo : EIATTR_FRAME_SIZE
	.align		4
.L_239:
        /*04bc*/ 	.byte	0x04, 0x11
        /*04be*/ 	.short	(.L_241 - .L_240)
	.align		4
.L_240:
        /*04c0*/ 	.word	index@(_ZN2at6native27unrolled_elementwise_kernelIZZZNS0_17logit_kernel_cudaERNS_18TensorIteratorBaseERKN3c106ScalarEENKUlvE_clEvENKUlvE_clEvEUldE0_St5arrayIPcLm2EELi4E23TrivialOffsetCalculatorILi1EjESF_NS0_6memory12LoadWithCastILi1EEENSG_13StoreWithCastILi1EEEEEviT_T0_T2_T3_T4_T5_)
        /*04c4*/ 	.word	0x00000000


	//----- nvinfo : EIATTR_REGCOUNT
	.align		4
.L_241:
        /*04c8*/ 	.byte	0x04, 0x2f
        /*04ca*/ 	.short	(.L_243 - .L_242)
	.align		4
.L_242:
        /*04cc*/ 	.word	index@(_ZN2at6native18elementwise_kernelILi128ELi4EZNS0_15gpu_kernel_implIZZZNS0_17logit_kernel_cudaERNS_18TensorIteratorBaseERKN3c106ScalarEENKUlvE_clEvENKUlvE_clEvEUldE0_EEvS4_RKT_EUliE_EEviT1_)
        /*04d0*/ 	.word	0x0000001e


	//----- nvinfo : EIATTR_FRAME_SIZE
	.align		4
.L_243:
        /*04d4*/ 	.byte	0x04, 0x11
        /*04d6*/ 	.short	(.L_245 - .L_244)
	.align		4
.L_244:
        /*04d8*/ 	.word	index@($__internal_0_$__cuda_sm20_div_rn_f64_full)
        /*04dc*/ 	.word	0x00000000


	//----- nvinfo : EIATTR_FRAME_SIZE
	.align		4
.L_245:
        /*04e0*/ 	.byte	0x04, 0x11
        /*04e2*/ 	.short	(.L_247 - .L_246)
	.align		4
.L_246:
        /*04e4*/ 	.word	index@(_ZN2at6native18elementwise_kernelILi128ELi4EZNS0_15gpu_kernel_implIZZZNS0_17logit_kernel_cudaERNS_18TensorIteratorBaseERKN3c106ScalarEENKUlvE_clEvENKUlvE_clEvEUldE0_EEvS4_RKT_EUliE_EEviT1_)
        /*04e8*/ 	.word	0x00000000


	//----- nvinfo : EIATTR_REGCOUNT
	.align		4
.L_247:
        /*04ec*/ 	.byte	0x04, 0x2f
        /*04ee*/ 	.short	(.L_249 - .L_248)
	.align		4
.L_248:
        /*04f0*/ 	.word	index@(_ZN2at6native29vectorized_elementwise_kernelILi8EZZZNS0_17logit_kernel_cudaERNS_18TensorIteratorBaseERKN3c106ScalarEENKUlvE_clEvENKUlvE0_clEvEUlfE_St5arrayIPcLm2EEEEviT0_T1_)
        /*04f4*/ 	.word	0x00000020


	//----- nvinfo : EIATTR_FRAME_SIZE
	.align		4
.L_249:
        /*04f8*/ 	.byte	0x04, 0x11
        /*04fa*/ 	.short	(.L_251 - .L_250)
	.align		4
.L_250:
        /*04fc*/ 	.word	index@(_ZN2at6native29vectorized_elementwise_kernelILi8EZZZNS0_17logit_kernel_cudaERNS_18TensorIteratorBaseERKN3c106ScalarEENKUlvE_clEvENKUlvE0_clEvEUlfE_St5arrayIPcLm2EEEEviT0_T1_)
        /*0500*/ 	.word	0x00000000


	//----- nvinfo : EIATTR_REGCOUNT
	.align		4
.L_251:
        /*0504*/ 	.byte	0x04, 0x2f
        /*0506*/ 	.short	(.L_253 - .L_252)
	.align		4
.L_252:
        /*0508*/ 	.word	index@(_ZN2at6native29vectorized_elementwise_kernelILi4EZZZNS0_17logit_kernel_cudaERNS_18TensorIteratorBaseERKN3c106ScalarEENKUlvE_clEvENKUlvE0_clEvEUlfE_St5arrayIPcLm2EEEEviT0_T1_)
        /*050c*/ 	.word	0x00000020


	//----- nvinfo : EIATTR_FRAME_SIZE
	.align		4
.L_253:
        /*0510*/ 	.byte	0x04, 0x11
        /*0512*/ 	.short	(.L_255 - .L_254)
	.align		4
.L_254:
        /*0514*/ 	.word	index@(_ZN2at6native29vectorized_elementwise_kernelILi4EZZZNS0_17logit_kernel_cudaERNS_18TensorIteratorBaseERKN3c106ScalarEENKUlvE_clEvENKUlvE0_clEvEUlfE_St5arrayIPcLm2EEEEviT0_T1_)
        /*0518*/ 	.word	0x00000000


	//----- nvinfo : EIATTR_REGCOUNT
	.align		4
.L_255:
        /*051c*/ 	.byte	0x04, 0x2f
        /*051e*/ 	.short	(.L_257 - .L_256)
	.align		4
.L_256:
        /*0520*/ 	.word	index@(_ZN2at6native29vectorized_elementwise_kernelILi2EZZZNS0_17logit_kernel_cudaERNS_18TensorIteratorBaseERKN3c106ScalarEENKUlvE_clEvENKUlvE0_clEvEUlfE_St5arrayIPcLm2EEEEviT0_T1_)
        /*0524*/ 	.word	0x00000020


	//----- nvinfo : EIATTR_FRAME_SIZE
	.align		4
.L_257:
        /*0528*/ 	.byte	0x04, 0x11
        /*052a*/ 	.short	(.L_259 - .L_258)
	.align		4
.L_258:
        /*052c*/ 	.word	index@(_ZN2at6native29vectorized_elementwise_kernelILi2EZZZNS0_17logit_kernel_cudaERNS_18TensorIteratorBaseERKN3c106ScalarEENKUlvE_clEvENKUlvE0_clEvEUlfE_St5arrayIPcLm2EEEEviT0_T1_)
        /*0530*/ 	.word	0x00000000


	//----- nvinfo : EIATTR_REGCOUNT
	.align		4
.L_259:
        /*0534*/ 	.byte	0x04, 0x2f
        /*0536*/ 	.short	(.L_261 - .L_260)
	.align		4
.L_260:
        /*0538*/ 	.word	index@(_ZN2at6native27unrolled_elementwise_kernelIZZZNS0_17logit_kernel_cudaERNS_18TensorIteratorBaseERKN3c106ScalarEENKUlvE_clEvENKUlvE0_clEvEUlfE_St5arrayIPcLm2EELi4E23TrivialOffsetCalculatorILi1EjESF_NS0_6memory15LoadWithoutCastENSG_16StoreWithoutCastEEEviT_T0_T2_T3_T4_T5_)
        /*053c*/ 	.word	0x00000018


	//----- nvinfo : EIATTR_FRAME_SIZE
	.align		4
.L_261:
        /*0540*/ 	.byte	0x04, 0x11
        /*0542*/ 	.short	(.L_263 - .L_262)
	.align		4
.L_262:
        /*0544*/ 	.word	index@(_ZN2at6native27unrolled_elementwise_kernelIZZZNS0_17logit_kernel_cudaERNS_18TensorIteratorBaseERKN3c106ScalarEENKUlvE_clEvENKUlvE0_clEvEUlfE_St5arrayIPcLm2EELi4E23TrivialOffsetCalculatorILi1EjESF_NS0_6memory15LoadWithoutCastENSG_16StoreWithoutCastEEEviT_T0_T2_T3_T4_T5_)
        /*0548*/ 	.word	0x00000000


	//----- nvinfo : EIATTR_REGCOUNT
	.align		4
.L_263:
        /*054c*/ 	.byte	0x04, 0x2f
        /*054e*/ 	.short	(.L_265 - .L_264)
	.align		4
.L_264:
        /*0550*/ 	.word	index@(_ZN2at6native18elementwise_kernelILi128ELi2EZNS0_22gpu_kernel_impl_nocastIZZZNS0_17logit_kernel_cudaERNS_18TensorIteratorBaseERKN3c106ScalarEENKUlvE_clEvENKUlvE0_clEvEUlfE_EEvS4_RKT_EUliE_EEviT1_)
        /*0554*/ 	.word	0x00000012


	//----- nvinfo : EIATTR_FRAME_SIZE
	.align		4
.L_265:
        /*0558*/ 	.byte	0x04, 0x11
        /*055a*/ 	.short	(.L_267 - .L_266)
	.align		4
.L_266:
        /*055c*/ 	.word	index@(_ZN2at6native18elementwise_kernelILi128ELi2EZNS0_22gpu_kernel_impl_nocastIZZZNS0_17logit_kernel_cudaERNS_18TensorIteratorBaseERKN3c106ScalarEENKUlvE_clEvENKUlvE0_clEvEUlfE_EEvS4_RKT_EUliE_EEviT1_)
        /*0560*/ 	.word	0x00000000


	//----- nvinfo : EIATTR_REGCOUNT
	.align		4
.L_267:
        /*0564*/ 	.byte	0x04, 0x2f
        /*0566*/ 	.short	(.L_269 - .L_268)
	.align		4
.L_268:
        /*0568*/ 	.word	index@(_ZN2at6native27unrolled_elementwise_kernelIZZZNS0_17logit_kernel_cudaERNS_18TensorIteratorBaseERKN3c106ScalarEENKUlvE_clEvENKUlvE0_clEvEUlfE_St5arrayIPcLm2EELi4E23TrivialOffsetCalculatorILi1EjESF_NS0_6memory12LoadWithCastILi1EEENSG_13StoreWithCastILi1EEEEEviT_T0_T2_T3_T4_T5_)
        /*056c*/ 	.word	0x0000001d


	//----- nvinfo : EIATTR_FRAME_SIZE
	.align		4
.L_269:
        /*0570*/ 	.byte	0x04, 0x11
        /*0572*/ 	.short	(.L_271 - .L_270)
	.align		4
.L_270:
        /*0574*/ 	.word	index@(_ZN2at6native27unrolled_elementwise_kernelIZZZNS0_17logit_kernel_cudaERNS_18TensorIteratorBaseERKN3c106ScalarEENKUlvE_clEvENKUlvE0_clEvEUlfE_St5arrayIPcLm2EELi4E23TrivialOffsetCalculatorILi1EjESF_NS0_6memory12LoadWithCastILi1EEENSG_13StoreWithCastILi1EEEEEviT_T0_T2_T3_T4_T5_)
        /*0578*/ 	.word	0x00000000


	//----- nvinfo : EIATTR_REGCOUNT
	.align		4
.L_271:
        /*057c*/ 	.byte	0x04, 0x2f
        /*057e*/ 	.short	(.L_273 - .L_272)
	.align		4
.L_272:
        /*0580*/ 	.word	index@(_ZN2at6native18elementwise_kernelILi128ELi4EZNS0_15gpu_kernel_implIZZZNS0_17logit_kernel_cudaERNS_18TensorIteratorBaseERKN3c106ScalarEENKUlvE_clEvENKUlvE0_clEvEUlfE_EEvS4_RKT_EUliE_EEviT1_)
        /*0584*/ 	.word	0x0000001a


	//----- nvinfo : EIATTR_FRAME_SIZE
	.align		4
.L_273:
        /*0588*/ 	.byte	0x04, 0x11
        /*058a*/ 	.short	(.L_275 - .L_274)
	.align		4
.L_274:
        /*058c*/ 	.word	index@(_ZN2at6native18elementwise_kernelILi128ELi4EZNS0_15gpu_kernel_implIZZZNS0_17logit_kernel_cudaERNS_18TensorIteratorBaseERKN3c106ScalarEENKUlvE_clEvENKUlvE0_clEvEUlfE_EEvS4_RKT_EUliE_EEviT1_)
        /*0590*/ 	.word	0x00000000


	//----- nvinfo : EIATTR_REGCOUNT
	.align		4
.L_275:
        /*0594*/ 	.byte	0x04, 0x2f
        /*0596*/ 	.short	(.L_277 - .L_276)
	.align		4
.L_276:
        /*0598*/ 	.word	index@(_ZN2at6native29vectorized_elementwise_kernelILi8EZZZNS0_17logit_kernel_cudaERNS_18TensorIteratorBaseERKN3c106ScalarEENKUlvE_clEvENKUlvE0_clEvEUlfE0_St5arrayIPcLm2EEEEviT0_T1_)
        /*059c*/ 	.word	0x00000020


	//----- nvinfo : EIATTR_FRAME_SIZE
	.align		4
.L_277:
        /*05a0*/ 	.byte	0x04, 0x11
        /*05a2*/ 	.short	(.L_279 - .L_278)
	.align		4
.L_278:
        /*05a4*/ 	.word	index@(_ZN2at6native29vectorized_elementwise_kernelILi8EZZZNS0_17logit_kernel_cudaERNS_18TensorIteratorBaseERKN3c106ScalarEENKUlvE_clEvENKUlvE0_clEvEUlfE0_St5arrayIPcLm2EEEEviT0_T1_)
        /*05a8*/ 	.word	0x00000000


	//----- nvinfo : EIATTR_REGCOUNT
	.align		4
.L_279:
        /*05ac*/ 	.byte	0x04, 0x2f
        /*05ae*/ 	.short	(.L_281 - .L_280)
	.align		4
.L_280:
        /*05b0*/ 	.word	index@(_ZN2at6native29vectorized_elementwise_kernelILi4EZZZNS0_17logit_kernel_cudaERNS_18TensorIteratorBaseERKN3c106ScalarEENKUlvE_clEvENKUlvE0_clEvEUlfE0_St5arrayIPcLm2EEEEviT0_T1_)
        /*05b4*/ 	.word	0x00000020


	//----- nvinfo : EIATTR_FRAME_SIZE
	.align		4
.L_281:
        /*05b8*/ 	.byte	0x04, 0x11
        /*05ba*/ 	.short	(.L_283 - .L_282)
	.align		4
.L_282:
        /*05bc*/ 	.word	index@(_ZN2at6native29vectorized_elementwise_kernelILi4EZZZNS0_17logit_kernel_cudaERNS_18TensorIteratorBaseERKN3c106ScalarEENKUlvE_clEvENKUlvE0_clEvEUlfE0_St5arrayIPcLm2EEEEviT0_T1_)
        /*05c0*/ 	.word	0x00000000


	//----- nvinfo : EIATTR_REGCOUNT
	.align		4
.L_283:
        /*05c4*/ 	.byte	0x04, 0x2f
        /*05c6*/ 	.short	(.L_285 - .L_284)
	.align		4
.L_284:
        /*05c8*/ 	.word	index@(_ZN2at6native29vectorized_elementwise_kernelILi2EZZZNS0_17logit_kernel_cudaERNS_18TensorIteratorBaseERKN3c106ScalarEENKUlvE_clEvENKUlvE0_clEvEUlfE0_St5arrayIPcLm2EEEEviT0_T1_)
        /*05cc*/ 	.word	0x00000020


	//----- nvinfo : EIATTR_FRAME_SIZE
	.align		4
.L_285:
        /*05d0*/ 	.byte	0x04, 0x11
        /*05d2*/ 	.short	(.L_287 - .L_286)
	.align		4
.L_286:
        /*05d4*/ 	.word	index@(_ZN2at6native29vectorized_elementwise_kernelILi2EZZZNS0_17logit_kernel_cudaERNS_18TensorIteratorBaseERKN3c106ScalarEENKUlvE_clEvENKUlvE0_clEvEUlfE0_St5arrayIPcLm2EEEEviT0_T1_)
        /*05d8*/ 	.word	0x00000000


	//----- nvinfo : EIATTR_REGCOUNT
	.align		4
.L_287:
        /*05dc*/ 	.byte	0x04, 0x2f
        /*05de*/ 	.short	(.L_289 - .L_288)
	.align		4
.L_288:
        /*05e0*/ 	.word	index@(_ZN2at6native27unrolled_elementwise_kernelIZZZNS0_17logit_kernel_cudaERNS_18TensorIteratorBaseERKN3c106ScalarEENKUlvE_clEvENKUlvE0_clEvEUlfE0_St5arrayIPcLm2EELi4E23TrivialOffsetCalculatorILi1EjESF_NS0_6memory15LoadWithoutCastENSG_16StoreWithoutCastEEEviT_T0_T2_T3_T4_T5_)
        /*05e4*/ 	.word	0x00000016


	//----- nvinfo : EIATTR_FRAME_SIZE
	.align		4
.L_289:
        /*05e8*/ 	.byte	0x04, 0x11
        /*05ea*/ 	.short	(.L_291 - .L_290)
	.align		4
.L_290:
        /*05ec*/ 	.word	index@(_ZN2at6native27unrolled_elementwise_kernelIZZZNS0_17logit_kernel_cudaERNS_18TensorIteratorBaseERKN3c106ScalarEENKUlvE_clEvENKUlvE0_clEvEUlfE0_St5arrayIPcLm2EELi4E23TrivialOffsetCalculatorILi1EjESF_NS0_6memory15LoadWithoutCastENSG_16StoreWithoutCastEEEviT_T0_T2_T3_T4_T5_)
        /*05f0*/ 	.word	0x00000000


	//----- nvinfo : EIATTR_REGCOUNT
	.align		4
.L_291:
        /*05f4*/ 	.byte	0x04, 0x2f
        /*05f6*/ 	.short	(.L_293 - .L_292)
	.align		4
.L_292:
        /*05f8*/ 	.word	index@(_ZN2at6native18elementwise_kernelILi128ELi2EZNS0_22gpu_kernel_impl_nocastIZZZNS0_17logit_kernel_cudaERNS_18TensorIteratorBaseERKN3c106ScalarEENKUlvE_clEvENKUlvE0_clEvEUlfE0_EEvS4_RKT_EUliE_EEviT1_)
        /*05fc*/ 	.word	0x00000012


	//----- nvinfo : EIATTR_FRAME_SIZE
	.align		4
.L_293:
        /*0600*/ 	.byte	0x04, 0x11
        /*0602*/ 	.short	(.L_295 - .L_294)
	.align		4
.L_294:
        /*0604*/ 	.word	index@(_ZN2at6native18elementwise_kernelILi128ELi2EZNS0_22gpu_kernel_impl_nocastIZZZNS0_17logit_kernel_cudaERNS_18TensorIteratorBaseERKN3c106ScalarEENKUlvE_clEvENKUlvE0_clEvEUlfE0_EEvS4_RKT_EUliE_EEviT1_)
        /*0608*/ 	.word	0x00000000


	//----- nvinfo : EIATTR_REGCOUNT
	.align		4
.L_295:
        /*060c*/ 	.byte	0x04, 0x2f
        /*060e*/ 	.short	(.L_297 - .L_296)
	.align		4
.L_296:
        /*0610*/ 	.word	index@(_ZN2at6native27unrolled_elementwise_kernelIZZZNS0_17logit_kernel_cudaERNS_18TensorIteratorBaseERKN3c106ScalarEENKUlvE_clEvENKUlvE0_clEvEUlfE0_St5arrayIPcLm2EELi4E23TrivialOffsetCalculatorILi1EjESF_NS0_6memory12LoadWithCastILi1EEENSG_13StoreWithCastILi1EEEEEviT_T0_T2_T3_T4_T5_)
        /*0614*/ 	.word	0x0000001d


	//----- nvinfo : EIATTR_FRAME_SIZE
	.align		4
.L_297:
        /*0618*/ 	.byte	0x04, 0x11
        /*061a*/ 	.short	(.L_299 - .L_298)
	.align		4
.L_298:
        /*061c*/ 	.word	index@(_ZN2at6native27unrolled_elementwise_kernelIZZZNS0_17logit_kernel_cudaERNS_18TensorIteratorBaseERKN3c106ScalarEENKUlvE_clEvENKUlvE0_clEvEUlfE0_St5arrayIPcLm2EELi4E23TrivialOffsetCalculatorILi1EjESF_NS0_6memory12LoadWithCastILi1EEENSG_13StoreWithCastILi1EEEEEviT_T0_T2_T3_T4_T5_)
        /*0620*/ 	.word	0x00000000


	//----- nvinfo : EIATTR_REGCOUNT
	.align		4
.L_299:
        /*0624*/ 	.byte	0x04, 0x2f
        /*0626*/ 	.short	(.L_301 - .L_300)
	.align		4
.L_300:
        /*0628*/ 	.word	index@(_ZN2at6native18elementwise_kernelILi128ELi4EZNS0_15gpu_kernel_implIZZZNS0_17logit_kernel_cudaERNS_18TensorIteratorBaseERKN3c106ScalarEENKUlvE_clEvENKUlvE0_clEvEUlfE0_EEvS4_RKT_EUliE_EEviT1_)
        /*062c*/ 	.word	0x0000001a


	//----- nvinfo : EIATTR_FRAME_SIZE
	.align		4
.L_301:
        /*0630*/ 	.byte	0x04, 0x11
        /*0632*/ 	.short	(.L_303 - .L_302)
	.align		4
.L_302:
        /*0634*/ 	.word	index@(_ZN2at6native18elementwise_kernelILi128ELi4EZNS0_15gpu_kernel_implIZZZNS0_17logit_kernel_cudaERNS_18TensorIteratorBaseERKN3c106ScalarEENKUlvE_clEvENKUlvE0_clEvEUlfE0_EEvS4_RKT_EUliE_EEviT1_)
        /*0638*/ 	.word	0x00000000


	//----- nvinfo : EIATTR_REGCOUNT
	.align		4
.L_303:
        /*063c*/ 	.byte	0x04, 0x2f
        /*063e*/ 	.short	(.L_305 - .L_304)
	.align		4
.L_304:
        /*0640*/ 	.word	index@(_ZN2at6native29vectorized_elementwise_kernelILi8EZZZNS0_17logit_kernel_cudaERNS_18TensorIteratorBaseERKN3c106ScalarEENKUlvE_clEvENKUlvE1_clEvEUlNS4_4HalfEE_St5arrayIPcLm2EEEEviT0_T1_)
        /*0644*/ 	.word	0x00000020


	//----- nvinfo : EIATTR_FRAME_SIZE
	.align		4
.L_305:
        /*0648*/ 	.byte	0x04, 0x11
        /*064a*/ 	.short	(.L_307 - .L_306)
	.align		4
.L_306:
        /*064c*/ 	.word	index@(_ZN2at6native29vectorized_elementwise_kernelILi8EZZZNS0_17logit_kernel_cudaERNS_18TensorIteratorBaseERKN3c106ScalarEENKUlvE_clEvENKUlvE1_clEvEUlNS4_4HalfEE_St5arrayIPcLm2EEEEviT0_T1_)
        /*0650*/ 	.word	0x00000000


	//----- nvinfo : EIATTR_REGCOUNT
	.align		4
.L_307:
        /*0654*/ 	.byte	0x04, 0x2f
        /*0656*/ 	.short	(.L_309 - .L_308)
	.align		4
.L_308:
        /*0658*/ 	.word	index@(_ZN2at6native29vectorized_elementwise_kernelILi4EZZZNS0_17logit_kernel_cudaERNS_18TensorIteratorBaseERKN3c106ScalarEENKUlvE_clEvENKUlvE1_clEvEUlNS4_4HalfEE_St5arrayIPcLm2EEEEviT0_T1_)
        /*065c*/ 	.word	0x00000020


	//----- nvinfo : EIATTR_FRAME_SIZE
	.align		4
.L_309:
        /*0660*/ 	.byte	0x04, 0x11
        /*0662*/ 	.short	(.L_311 - .L_310)
	.align		4
.L_310:
        /*0664*/ 	.word	index@(_ZN2at6native29vectorized_elementwise_kernelILi4EZZZNS0_17logit_kernel_cudaERNS_18TensorIteratorBaseERKN3c106ScalarEENKUlvE_clEvENKUlvE1_clEvEUlNS4_4HalfEE_St5arrayIPcLm2EEEEviT0_T1_)
        /*0668*/ 	.word	0x00000000


	//----- nvinfo : EIATTR_REGCOUNT
	.align		4
.L_311:
        /*066c*/ 	.byte	0x04, 0x2f
        /*066e*/ 	.short	(.L_313 - .L_312)
	.align		4
.L_312:
        /*0670*/ 	.word	index@(_ZN2at6native29vectorized_elementwise_kernelILi2EZZZNS0_17logit_kernel_cudaERNS_18TensorIteratorBaseERKN3c106ScalarEENKUlvE_clEvENKUlvE1_clEvEUlNS4_4HalfEE_St5arrayIPcLm2EEEEviT0_T1_)
        /*0674*/ 	.word	0x00000020


	//----- nvinfo : EIATTR_FRAME_SIZE
	.align		4
.L_313:
        /*0678*/ 	.byte	0x04, 0x11
        /*067a*/ 	.short	(.L_315 - .L_314)
	.align		4
.L_314:
        /*067c*/ 	.word	index@(_ZN2at6native29vectorized_elementwise_kernelILi2EZZZNS0_17logit_kernel_cudaERNS_18TensorIteratorBaseERKN3c106ScalarEENKUlvE_clEvENKUlvE1_clEvEUlNS4_4HalfEE_St5arrayIPcLm2EEEEviT0_T1_)
        /*0680*/ 	.word	0x00000000


	//----- nvinfo : EIATTR_REGCOUNT
	.align		4
.L_315:
        /*0684*/ 	.byte	0x04, 0x2f
        /*0686*/ 	.short	(.L_317 - .L_316)
	.align		4
.L_316:
        /*0688*/ 	.word	index@(_ZN2at6native27unrolled_elementwise_kernelIZZZNS0_17logit_kernel_cudaERNS_18TensorIteratorBaseERKN3c106ScalarEENKUlvE_clEvENKUlvE1_clEvEUlNS4_4HalfEE_St5arrayIPcLm2EELi4E23TrivialOffsetCalculatorILi1EjESG_NS0_6memory15LoadWithoutCastENSH_16StoreWithoutCastEEEviT_T0_T2_T3_T4_T5_)
        /*068c*/ 	.word	0x00000018


	//----- nvinfo : EIATTR_FRAME_SIZE
	.align		4
.L_317:
        /*0690*/ 	.byte	0x04, 0x11
        /*0692*/ 	.short	(.L_319 - .L_318)
	.align		4
.L_318:
        /*0694*/ 	.word	index@(_ZN2at6native27unrolled_elementwise_kernelIZZZNS0_17logit_kernel_cudaERNS_18TensorIteratorBaseERKN3c106ScalarEENKUlvE_clEvENKUlvE1_clEvEUlNS4_4HalfEE_St5arrayIPcLm2EELi4E23TrivialOffsetCalculatorILi1EjESG_NS0_6memory15LoadWithoutCastENSH_16StoreWithoutCastEEEviT_T0_T2_T3_T4_T5_)
        /*0698*/ 	.word	0x00000000


	//----- nvinfo : EIATTR_REGCOUNT
	.align		4
.L_319:
        /*069c*/ 	.byte	0x04, 0x2f
        /*069e*/ 	.short	(.L_321 - .L_320)
	.align		4
.L_320:
        /*06a0*/ 	.word	index@(_ZN2at6native18elementwise_kernelILi128ELi4EZNS0_22gpu_kernel_impl_nocastIZZZNS0_17logit_kernel_cudaERNS_18TensorIteratorBaseERKN3c106ScalarEENKUlvE_clEvENKUlvE1_clEvEUlNS5_4HalfEE_EEvS4_RKT_EUliE_EEviT1_)
        /*06a4*/ 	.word	0x00000012


	//----- nvinfo : EIATTR_FRAME_SIZE
	.align		4
.L_321:
        /*06a8*/ 	.byte	0x04, 0x11
        /*06aa*/ 	.short	(.L_323 - .L_322)
	.align		4
.L_322:
        /*06ac*/ 	.word	index@(_ZN2at6native18elementwise_kernelILi128ELi4EZNS0_22gpu_kernel_impl_nocastIZZZNS0_17logit_kernel_cudaERNS_18TensorIteratorBaseERKN3c106ScalarEENKUlvE_clEvENKUlvE1_clEvEUlNS5_4HalfEE_EEvS4_RKT_EUliE_EEviT1_)
        /*06b0*/ 	.word	0x00000000


	//----- nvinfo : EIATTR_REGCOUNT
	.align		4
.L_323:
        /*06b4*/ 	.byte	0x04, 0x2f
        /*06b6*/ 	.short	(.L_325 - .L_324)
	.align		4
.L_324:
        /*06b8*/ 	.word	index@(_ZN2at6native27unrolled_elementwise_kernelIZZZNS0_17logit_kernel_cudaERNS_18TensorIteratorBaseERKN3c106ScalarEENKUlvE_clEvENKUlvE1_clEvEUlNS4_4HalfEE_St5arrayIPcLm2EELi4E23TrivialOffsetCalculatorILi1EjESG_NS0_6memory12LoadWithCastILi1EEENSH_13StoreWithCastILi1EEEEEviT_T0_T2_T3_T4_T5_)
        /*06bc*/ 	.word	0x0000001e


	//----- nvinfo : EIATTR_FRAME_SIZE
	.align		4
.L_325:
        /*06c0*/ 	.byte	0x04, 0x11
        /*06c2*/ 	.short	(.L_327 - .L_326)
	.align		4
.L_326:
        /*06c4*/ 	.word	index@(_ZN2at6native27unrolled_elementwise_kernelIZZZNS0_17logit_kernel_cudaERNS_18TensorIteratorBaseERKN3c106ScalarEENKUlvE_clEvENKUlvE1_clEvEUlNS4_4HalfEE_St5arrayIPcLm2EELi4E23TrivialOffsetCalculatorILi1EjESG_NS0_6memory12LoadWithCastILi1EEENSH_13StoreWithCastILi1EEEEEviT_T0_T2_T3_T4_T5_)
        /*06c8*/ 	.word	0x00000000


	//----- nvinfo : EIATTR_REGCOUNT
	.align		4
.L_327:
        /*06cc*/ 	.byte	0x04, 0x2f
        /*06ce*/ 	.short	(.L_329 - .L_328)
	.align		4
.L_328:
        /*06d0*/ 	.word	index@(_ZN2at6native18elementwise_kernelILi128ELi4EZNS0_15gpu_kernel_implIZZZNS0_17logit_kernel_cudaERNS_18TensorIteratorBaseERKN3c106ScalarEENKUlvE_clEvENKUlvE1_clEvEUlNS5_4HalfEE_EEvS4_RKT_EUliE_EEviT1_)
        /*06d4*/ 	.word	0x0000001a


	//----- nvinfo : EIATTR_FRAME_SIZE
	.align		4
.L_329:
        /*06d8*/ 	.byte	0x04, 0x11
        /*06da*/ 	.short	(.L_331 - .L_330)
	.align		4
.L_330:
        /*06dc*/ 	.word	index@(_ZN2at6native18elementwise_kernelILi128ELi4EZNS0_15gpu_kernel_implIZZZNS0_17logit_kernel_cudaERNS_18TensorIteratorBaseERKN3c106ScalarEENKUlvE_clEvENKUlvE1_clEvEUlNS5_4HalfEE_EEvS4_RKT_EUliE_EEviT1_)
        /*06e0*/ 	.word	0x00000000


	//----- nvinfo : EIATTR_REGCOUNT
	.align		4
.L_331:
        /*06e4*/ 	.byte	0x04, 0x2f
        /*06e6*/ 	.short	(.L_333 - .L_332)
	.align		4
.L_332:
        /*06e8*/ 	.word	index@(_ZN2at6native29vectorized_elementwise_kernelILi8EZZZNS0_17logit_kernel_cudaERNS_18TensorIteratorBaseERKN3c106ScalarEENKUlvE_clEvENKUlvE1_clEvEUlNS4_4HalfEE0_St5arrayIPcLm2EEEEviT0_T1_)
        /*06ec*/ 	.word	0x00000020


	//----- nvinfo : EIATTR_FRAME_SIZE
	.align		4
.L_333:
        /*06f0*/ 	.byte	0x04, 0x11
        /*06f2*/ 	.short	(.L_335 - .L_334)
	.align		4
.L_334:
        /*06f4*/ 	.word	index@(_ZN2at6native29vectorized_elementwise_kernelILi8EZZZNS0_17logit_kernel_cudaERNS_18TensorIteratorBaseERKN3c106ScalarEENKUlvE_clEvENKUlvE1_clEvEUlNS4_4HalfEE0_St5arrayIPcLm2EEEEviT0_T1_)
        /*06f8*/ 	.word	0x00000000


	//----- nvinfo : EIATTR_REGCOUNT
	.align		4
.L_335:
        /*06fc*/ 	.byte	0x04, 0x2f
        /*06fe*/ 	.short	(.L_337 - .L_336)
	.align		4
.L_336:
        /*0700*/ 	.word	index@(_ZN2at6native29vectorized_elementwise_kernelILi4EZZZNS0_17logit_kernel_cudaERNS_18TensorIteratorBaseERKN3c106ScalarEENKUlvE_clEvENKUlvE1_clEvEUlNS4_4HalfEE0_St5arrayIPcLm2EEEEviT0_T1_)
        /*0704*/ 	.word	0x00000020


	//----- nvinfo : EIATTR_FRAME_SIZE
	.align		4
.L_337:
        /*0708*/ 	.byte	0x04, 0x11
        /*070a*/ 	.short	(.L_339 - .L_338)
	.align		4
.L_338:
        /*070c*/ 	.word	index@(_ZN2at6native29vectorized_elementwise_kernelILi4EZZZNS0_17logit_kernel_cudaERNS_18TensorIteratorBaseERKN3c106ScalarEENKUlvE_clEvENKUlvE1_clEvEUlNS4_4HalfEE0_St5arrayIPcLm2EEEEviT0_T1_)
        /*0710*/ 	.word	0x00000000


	//----- nvinfo : EIATTR_REGCOUNT
	.align		4
.L_339:
        /*0714*/ 	.byte	0x04, 0x2f
        /*0716*/ 	.short	(.L_341 - .L_340)
	.align		4
.L_340:
        /*0718*/ 	.word	index@(_ZN2at6native29vectorized_elementwise_kernelILi2EZZZNS0_17logit_kernel_cudaERNS_18TensorIteratorBaseERKN3c106ScalarEENKUlvE_clEvENKUlvE1_clEvEUlNS4_4HalfEE0_St5arrayIPcLm2EEEEviT0_T1_)
        /*071c*/ 	.word	0x00000020


	//----- nvinfo : EIATTR_FRAME_SIZE
	.align		4
.L_341:
        /*0720*/ 	.byte	0x04, 0x11
        /*0722*/ 	.short	(.L_343 - .L_342)
	.align		4
.L_342:
        /*0724*/ 	.word	index@(_ZN2at6native29vectorized_elementwise_kernelILi2EZZZNS0_17logit_kernel_cudaERNS_18TensorIteratorBaseERKN3c106ScalarEENKUlvE_clEvENKUlvE1_clEvEUlNS4_4HalfEE0_St5arrayIPcLm2EEEEviT0_T1_)
        /*0728*/ 	.word	0x00000000


	//----- nvinfo : EIATTR_REGCOUNT
	.align		4
.L_343:
        /*072c*/ 	.byte	0x04, 0x2f
        /*072e*/ 	.short	(.L_345 - .L_344)
	.align		4
.L_344:
        /*0730*/ 	.word	index@(_ZN2at6native27unrolled_elementwise_kernelIZZZNS0_17logit_kernel_cudaERNS_18TensorIteratorBaseERKN3c106ScalarEENKUlvE_clEvENKUlvE1_clEvEUlNS4_4HalfEE0_St5arrayIPcLm2EELi4E23TrivialOffsetCalculatorILi1EjESG_NS0_6memory15LoadWithoutCastENSH_16StoreWithoutCastEEEviT_T0_T2_T3_T4_T5_)
        /*0734*/ 	.word	0x00000016


	//----- nvinfo : EIATTR_FRAME_SIZE
	.align		4
.L_345:
        /*0738*/ 	.byte	0x04, 0x11
        /*073a*/ 	.short	(.L_347 - .L_346)
	.align		4
.L_346:
        /*073c*/ 	.word	index@(_ZN2at6native27unrolled_elementwise_kernelIZZZNS0_17logit_kernel_cudaERNS_18TensorIteratorBaseERKN3c106ScalarEENKUlvE_clEvENKUlvE1_clEvEUlNS4_4HalfEE0_St5arrayIPcLm2EELi4E23TrivialOffsetCalculatorILi1EjESG_NS0_6memory15LoadWithoutCastENSH_16StoreWithoutCastEEEviT_T0_T2_T3_T4_T5_)
        /*0740*/ 	.word	0x00000000


	//----- nvinfo : EIATTR_REGCOUNT
	.align		4
.L_347:
        /*0744*/ 	.byte	0x04, 0x2f
        /*0746*/ 	.short	(.L_349 - .L_348)
	.align		4
.L_348:
        /*0748*/ 	.word	index@(_ZN2at6native18elementwise_kernelILi128ELi4EZNS0_22gpu_kernel_impl_nocastIZZZNS0_17logit_kernel_cudaERNS_18TensorIteratorBaseERKN3c106ScalarEENKUlvE_clEvENKUlvE1_clEvEUlNS5_4HalfEE0_EEvS4_RKT_EUliE_EEviT1_)
        /*074c*/ 	.word	0x00000012


	//----- nvinfo : EIATTR_FRAME_SIZE
	.align		4
.L_349:
        /*0750*/ 	.byte	0x04, 0x11
        /*0752*/ 	.short	(.L_351 - .L_350)
	.align		4
.L_350:
        /*0754*/ 	.word	index@(_ZN2at6native18elementwise_kernelILi128ELi4EZNS0_22gpu_kernel_impl_nocastIZZZNS0_17logit_kernel_cudaERNS_18TensorIteratorBaseERKN3c106ScalarEENKUlvE_clEvENKUlvE1_clEvEUlNS5_4HalfEE0_EEvS4_RKT_EUliE_EEviT1_)
        /*0758*/ 	.word	0x00000000


	//----- nvinfo : EIATTR_REGCOUNT
	.align		4
.L_351:
        /*075c*/ 	.byte	0x04, 0x2f
        /*075e*/ 	.short	(.L_353 - .L_352)
	.align		4
.L_352:
        /*0760*/ 	.word	index@(_ZN2at6native27unrolled_elementwise_kernelIZZZNS0_17logit_kernel_cudaERNS_18TensorIteratorBaseERKN3c106ScalarEENKUlvE_clEvENKUlvE1_clEvEUlNS4_4HalfEE0_St5arrayIPcLm2EELi4E23TrivialOffsetCalculatorILi1EjESG_NS0_6memory12LoadWithCastILi1EEENSH_13StoreWithCastILi1EEEEEviT_T0_T2_T3_T4_T5_)
        /*0764*/ 	.word	0x0000001e


	//----- nvinfo : EIATTR_FRAME_SIZE
	.align		4
.L_353:
        /*0768*/ 	.byte	0x04, 0x11
        /*076a*/ 	.short	(.L_355 - .L_354)
	.align		4
.L_354:
        /*076c*/ 	.word	index@(_ZN2at6native27unrolled_elementwise_kernelIZZZNS0_17logit_kernel_cudaERNS_18TensorIteratorBaseERKN3c106ScalarEENKUlvE_clEvENKUlvE1_clEvEUlNS4_4HalfEE0_St5arrayIPcLm2EELi4E23TrivialOffsetCalculatorILi1EjESG_NS0_6memory12LoadWithCastILi1EEENSH_13StoreWithCastILi1EEEEEviT_T0_T2_T3_T4_T5_)
        /*0770*/ 	.word	0x00000000


	//----- nvinfo : EIATTR_REGCOUNT
	.align		4
.L_355:
        /*0774*/ 	.byte	0x04, 0x2f
        /*0776*/ 	.short	(.L_357 - .L_356)
	.align		4
.L_356:
        /*0778*/ 	.word	index@(_ZN2at6native18elementwise_kernelILi128ELi4EZNS0_15gpu_kernel_implIZZZNS0_17logit_kernel_cudaERNS_18TensorIteratorBaseERKN3c106ScalarEENKUlvE_clEvENKUlvE1_clEvEUlNS5_4HalfEE0_EEvS4_RKT_EUliE_EEviT1_)
        /*077c*/ 	.word	0x0000001a


	//----- nvinfo : EIATTR_FRAME_SIZE
	.align		4
.L_357:
        /*0780*/ 	.byte	0x04, 0x11
        /*0782*/ 	.short	(.L_359 - .L_358)
	.align		4
.L_358:
        /*0784*/ 	.word	index@(_ZN2at6native18elementwise_kernelILi128ELi4EZNS0_15gpu_kernel_implIZZZNS0_17logit_kernel_cudaERNS_18TensorIteratorBaseERKN3c106ScalarEENKUlvE_clEvENKUlvE1_clEvEUlNS5_4HalfEE0_EEvS4_RKT_EUliE_EEviT1_)
        /*0788*/ 	.word	0x00000000


	//----- nvinfo : EIATTR_REGCOUNT
	.align		4
.L_359:
        /*078c*/ 	.byte	0x04, 0x2f
        /*078e*/ 	.short	(.L_361 - .L_360)
	.align		4
.L_360:
        /*0790*/ 	.word	index@(_ZN2at6native29vectorized_elementwise_kernelILi8EZZZNS0_17logit_kernel_cudaERNS_18TensorIteratorBaseERKN3c106ScalarEENKUlvE_clEvENKUlvE2_clEvEUlNS4_8BFloat16EE_St5arrayIPcLm2EEEEviT0_T1_)
        /*0794*/ 	.word	0x00000020


	//----- nvinfo : EIATTR_FRAME_SIZE
	.align		4
.L_361:
        /*0798*/ 	.byte	0x04, 0x11
        /*079a*/ 	.short	(.L_363 - .L_362)
	.align		4
.L_362:
        /*079c*/ 	.word	index@(_ZN2at6native29vectorized_elementwise_kernelILi8EZZZNS0_17logit_kernel_cudaERNS_18TensorIteratorBaseERKN3c106ScalarEENKUlvE_clEvENKUlvE2_clEvEUlNS4_8BFloat16EE_St5arrayIPcLm2EEEEviT0_T1_)
        /*07a0*/ 	.word	0x00000000


	//----- nvinfo : EIATTR_REGCOUNT
	.align		4
.L_363:
        /*07a4*/ 	.byte	0x04, 0x2f
        /*07a6*/ 	.short	(.L_365 - .L_364)
	.align		4
.L_364:
        /*07a8*/ 	.word	index@(_ZN2at6native29vectorized_elementwise_kernelILi4EZZZNS0_17logit_kernel_cudaERNS_18TensorIteratorBaseERKN3c106ScalarEENKUlvE_clEvENKUlvE2_clEvEUlNS4_8BFloat16EE_St5arrayIPcLm2EEEEviT0_T1_)
        /*07ac*/ 	.word	0x00000020


	//----- nvinfo : EIATTR_FRAME_SIZE
	.align		4
.L_365:
        /*07b0*/ 	.byte	0x04, 0x11
        /*07b2*/ 	.short	(.L_367 - .L_366)
	.align		4
.L_366:
        /*07b4*/ 	.word	index@(_ZN2at6native29vectorized_elementwise_kernelILi4EZZZNS0_17logit_kernel_cudaERNS_18TensorIteratorBaseERKN3c106ScalarEENKUlvE_clEvENKUlvE2_clEvEUlNS4_8BFloat16EE_St5arrayIPcLm2EEEEviT0_T1_)
        /*07b8*/ 	.word	0x00000000


	//----- nvinfo : EIATTR_REGCOUNT
	.align		4
.L_367:
        /*07bc*/ 	.byte	0x04, 0x2f
        /*07be*/ 	.short	(.L_369 - .L_368)
	.align		4
.L_368:
        /*07c0*/ 	.word	index@(_ZN2at6native29vectorized_elementwise_kernelILi2EZZZNS0_17logit_kernel_cudaERNS_18TensorIteratorBaseERKN3c106ScalarEENKUlvE_clEvENKUlvE2_clEvEUlNS4_8BFloat16EE_St5arrayIPcLm2EEEEviT0_T1_)
        /*07c4*/ 	.word	0x00000020


	//----- nvinfo : EIATTR_FRAME_SIZE
	.align		4
.L_369:
        /*07c8*/ 	.byte	0x04, 0x11
        /*07ca*/ 	.short	(.L_371 - .L_370)
	.align		4
.L_370:
        /*07cc*/ 	.word	index@(_ZN2at6native29vectorized_elementwise_kernelILi2EZZZNS0_17logit_kernel_cudaERNS_18TensorIteratorBaseERKN3c106ScalarEENKUlvE_clEvENKUlvE2_clEvEUlNS4_8BFloat16EE_St5arrayIPcLm2EEEEviT0_T1_)
        /*07d0*/ 	.word	0x00000000


	//----- nvinfo : EIATTR_REGCOUNT
	.align		4
.L_371:
        /*07d4*/ 	.byte	0x04, 0x2f
        /*07d6*/ 	.short	(.L_373 - .L_372)
	.align		4
.L_372:
        /*07d8*/ 	.word	index@(_ZN2at6native27unrolled_elementwise_kernelIZZZNS0_17logit_kernel_cudaERNS_18TensorIteratorBaseERKN3c106ScalarEENKUlvE_clEvENKUlvE2_clEvEUlNS4_8BFloat16EE_St5arrayIPcLm2EELi4E23TrivialOffsetCalculatorILi1EjESG_NS0_6memory15LoadWithoutCastENSH_16StoreWithoutCastEEEviT_T0_T2_T3_T4_T5_)
        /*07dc*/ 	.word	0x00000018


	//----- nvinfo : EIATTR_FRAME_SIZE
	.align		4
.L_373:
        /*07e0*/ 	.byte	0x04, 0x11
        /*07e2*/ 	.short	(.L_375 - .L_374)
	.align		4
.L_374:
        /*07e4*/ 	.word	index@(_ZN2at6native27unrolled_elementwise_kernelIZZZNS0_17logit_kernel_cudaERNS_18TensorIteratorBaseERKN3c106ScalarEENKUlvE_clEvENKUlvE2_clEvEUlNS4_8BFloat16EE_St5arrayIPcLm2EELi4E23TrivialOffsetCalculatorILi1EjESG_NS0_6memory15LoadWithoutCastENSH_16StoreWithoutCastEEEviT_T0_T2_T3_T4_T5_)
        /*07e8*/ 	.word	0x00000000


	//----- nvinfo : EIATTR_REGCOUNT
	.align		4
.L_375:
        /*07ec*/ 	.byte	0x04, 0x2f
        /*07ee*/ 	.short	(.L_377 - .L_376)
	.align		4
.L_376:
        /*07f0*/ 	.word	index@(_ZN2at6native18elementwise_kernelILi128ELi4EZNS0_22gpu_kernel_impl_nocastIZZZNS0_17logit_kernel_cudaERNS_18TensorIteratorBaseERKN3c106ScalarEENKUlvE_clEvENKUlvE2_clEvEUlNS5_8BFloat16EE_EEvS4_RKT_EUliE_EEviT1_)
        /*07f4*/ 	.word	0x00000012


	//----- nvinfo : EIATTR_FRAME_SIZE
	.align		4
.L_377:
        /*07f8*/ 	.byte	0x04, 0x11
        /*07fa*/ 	.short	(.L_379 - .L_378)
	.align		4
.L_378:
        /*07fc*/ 	.word	index@(_ZN2at6native18elementwise_kernelILi128ELi4EZNS0_22gpu_kernel_impl_nocastIZZZNS0_17logit_kernel_cudaERNS_18TensorIteratorBaseERKN3c106ScalarEENKUlvE_clEvENKUlvE2_clEvEUlNS5_8BFloat16EE_EEvS4_RKT_EUliE_EEviT1_)
        /*0800*/ 	.word	0x00000000


	//----- nvinfo : EIATTR_REGCOUNT
	.align		4
.L_379:
        /*0804*/ 	.byte	0x04, 0x2f
        /*0806*/ 	.short	(.L_381 - .L_380)
	.align		4
.L_380:
        /*0808*/ 	.word	index@(_ZN2at6native27unrolled_elementwise_kernelIZZZNS0_17logit_kernel_cudaERNS_18TensorIteratorBaseERKN3c106ScalarEENKUlvE_clEvENKUlvE2_clEvEUlNS4_8BFloat16EE_St5arrayIPcLm2EELi4E23TrivialOffsetCalculatorILi1EjESG_NS0_6memory12LoadWithCastILi1EEENSH_13StoreWithCastILi1EEEEEviT_T0_T2_T3_T4_T5_)
        /*080c*/ 	.word	0x0000001c


	//----- nvinfo : EIATTR_FRAME_SIZE
	.align		4
.L_381:
        /*0810*/ 	.byte	0x04, 0x11
        /*0812*/ 	.short	(.L_383 - .L_382)
	.align		4
.L_382:
        /*0814*/ 	.word	index@(_ZN2at6native27unrolled_elementwise_kernelIZZZNS0_17logit_kernel_cudaERNS_18TensorIteratorBaseERKN3c106ScalarEENKUlvE_clEvENKUlvE2_clEvEUlNS4_8BFloat16EE_St5arrayIPcLm2EELi4E23TrivialOffsetCalculatorILi1EjESG_NS0_6memory12LoadWithCastILi1EEENSH_13StoreWithCastILi1EEEEEviT_T0_T2_T3_T4_T5_)
        /*0818*/ 	.word	0x00000000


	//----- nvinfo : EIATTR_REGCOUNT
	.align		4
.L_383:
        /*081c*/ 	.byte	0x04, 0x2f
        /*081e*/ 	.short	(.L_385 - .L_384)
	.align		4
.L_384:
        /*0820*/ 	.word	index@(_ZN2at6native18elementwise_kernelILi128ELi4EZNS0_15gpu_kernel_implIZZZNS0_17logit_kernel_cudaERNS_18TensorIteratorBaseERKN3c106ScalarEENKUlvE_clEvENKUlvE2_clEvEUlNS5_8BFloat16EE_EEvS4_RKT_EUliE_EEviT1_)
        /*0824*/ 	.word	0x0000001a


	//----- nvinfo : EIATTR_FRAME_SIZE
	.align		4
.L_385:
        /*0828*/ 	.byte	0x04, 0x11
        /*082a*/ 	.short	(.L_387 - .L_386)
	.align		4
.L_386:
        /*082c*/ 	.word	index@(_ZN2at6native18elementwise_kernelILi128ELi4EZNS0_15gpu_kernel_implIZZZNS0_17logit_kernel_cudaERNS_18TensorIteratorBaseERKN3c106ScalarEENKUlvE_clEvENKUlvE2_clEvEUlNS5_8BFloat16EE_EEvS4_RKT_EUliE_EEviT1_)
        /*0830*/ 	.word	0x00000000


	//----- nvinfo : EIATTR_REGCOUNT
	.align		4
.L_387:
        /*0834*/ 	.byte	0x04, 0x2f
        /*0836*/ 	.short	(.L_389 - .L_388)
	.align		4
.L_388:
        /*0838*/ 	.word	index@(_ZN2at6native29vectorized_elementwise_kernelILi8EZZZNS0_17logit_kernel_cudaERNS_18TensorIteratorBaseERKN3c106ScalarEENKUlvE_clEvENKUlvE2_clEvEUlNS4_8BFloat16EE0_St5arrayIPcLm2EEEEviT0_T1_)
        /*083c*/ 	.word	0x00000020


	//----- nvinfo : EIATTR_FRAME_SIZE
	.align		4
.L_389:
        /*0840*/ 	.byte	0x04, 0x11
        /*0842*/ 	.short	(.L_391 - .L_390)
	.align		4
.L_390:
        /*0844*/ 	.word	index@(_ZN2at6native29vectorized_elementwise_kernelILi8EZZZNS0_17logit_kernel_cudaERNS_18TensorIteratorBaseERKN3c106ScalarEENKUlvE_clEvENKUlvE2_clEvEUlNS4_8BFloat16EE0_St5arrayIPcLm2EEEEviT0_T1_)
        /*0848*/ 	.word	0x00000000


	//----- nvinfo : EIATTR_REGCOUNT
	.align		4
.L_391:
        /*084c*/ 	.byte	0x04, 0x2f
        /*084e*/ 	.short	(.L_393 - .L_392)
	.align		4
.L_392:
        /*0850*/ 	.word	index@(_ZN2at6native29vectorized_elementwise_kernelILi4EZZZNS0_17logit_kernel_cudaERNS_18TensorIteratorBaseERKN3c106ScalarEENKUlvE_clEvENKUlvE2_clEvEUlNS4_8BFloat16EE0_St5arrayIPcLm2EEEEviT0_T1_)
        /*0854*/ 	.word	0x00000020


	//----- nvinfo : EIATTR_FRAME_SIZE
	.align		4
.L_393:
        /*0858*/ 	.byte	0x04, 0x11
        /*085a*/ 	.short	(.L_395 - .L_394)
	.align		4
.L_394:
        /*085c*/ 	.word	index@(_ZN2at6native29vectorized_elementwise_kernelILi4EZZZNS0_17logit_kernel_cudaERNS_18TensorIteratorBaseERKN3c106ScalarEENKUlvE_clEvENKUlvE2_clEvEUlNS4_8BFloat16EE0_St5arrayIPcLm2EEEEviT0_T1_)
        /*0860*/ 	.word	0x00000000


	//----- nvinfo : EIATTR_REGCOUNT
	.align		4
.L_395:
        /*0864*/ 	.byte	0x04, 0x2f
        /*0866*/ 	.short	(.L_397 - .L_396)
	.align		4
.L_396:
        /*0868*/ 	.word	index@(_ZN2at6native29vectorized_elementwise_kernelILi2EZZZNS0_17logit_kernel_cudaERNS_18TensorIteratorBaseERKN3c106ScalarEENKUlvE_clEvENKUlvE2_clEvEUlNS4_8BFloat16EE0_St5arrayIPcLm2EEEEviT0_T1_)
        /*086c*/ 	.word	0x00000020


	//----- nvinfo : EIATTR_FRAME_SIZE
	.align		4
.L_397:
        /*0870*/ 	.byte	0x04, 0x11
        /*0872*/ 	.short	(.L_399 - .L_398)
	.align		4
.L_398:
        /*0874*/ 	.word	index@(_ZN2at6native29vectorized_elementwise_kernelILi2EZZZNS0_17logit_kernel_cudaERNS_18TensorIteratorBaseERKN3c106ScalarEENKUlvE_clEvENKUlvE2_clEvEUlNS4_8BFloat16EE0_St5arrayIPcLm2EEEEviT0_T1_)
        /*0878*/ 	.word	0x00000000


	//----- nvinfo : EIATTR_REGCOUNT
	.align		4
.L_399:
        /*087c*/ 	.byte	0x04, 0x2f
        /*087e*/ 	.short	(.L_401 - .L_400)
	.align		4
.L_400:
        /*0880*/ 	.word	index@(_ZN2at6native27unrolled_elementwise_kernelIZZZNS0_17logit_kernel_cudaERNS_18TensorIteratorBaseERKN3c106ScalarEENKUlvE_clEvENKUlvE2_clEvEUlNS4_8BFloat16EE0_St5arrayIPcLm2EELi4E23TrivialOffsetCalculatorILi1EjESG_NS0_6memory15LoadWithoutCastENSH_16StoreWithoutCastEEEviT_T0_T2_T3_T4_T5_)
        /*0884*/ 	.word	0x00000016


	//----- nvinfo : EIATTR_FRAME_SIZE
	.align		4
.L_401:
        /*0888*/ 	.byte	0x04, 0x11
        /*088a*/ 	.short	(.L_403 - .L_402)
	.align		4
.L_402:
        /*088c*/ 	.word	index@(_ZN2at6native27unrolled_elementwise_kernelIZZZNS0_17logit_kernel_cudaERNS_18TensorIteratorBaseERKN3c106ScalarEENKUlvE_clEvENKUlvE2_clEvEUlNS4_8BFloat16EE0_St5arrayIPcLm2EELi4E23TrivialOffsetCalculatorILi1EjESG_NS0_6memory15LoadWithoutCastENSH_16StoreWithoutCastEEEviT_T0_T2_T3_T4_T5_)
        /*0890*/ 	.word	0x00000000


	//----- nvinfo : EIATTR_REGCOUNT
	.align		4
.L_403:
        /*0894*/ 	.byte	0x04, 0x2f
        /*0896*/ 	.short	(.L_405 - .L_404)
	.align		4
.L_404:
        /*0898*/ 	.word	index@(_ZN2at6native18elementwise_kernelILi128ELi4EZNS0_22gpu_kernel_impl_nocastIZZZNS0_17logit_kernel_cudaERNS_18TensorIteratorBaseERKN3c106ScalarEENKUlvE_clEvENKUlvE2_clEvEUlNS5_8BFloat16EE0_EEvS4_RKT_EUliE_EEviT1_)
        /*089c*/ 	.word	0x00000012


	//----- nvinfo : EIATTR_FRAME_SIZE
	.align		4
.L_405:
        /*08a0*/ 	.byte	0x04, 0x11
        /*08a2*/ 	.short	(.L_407 - .L_406)
	.align		4
.L_406:
        /*08a4*/ 	.word	index@(_ZN2at6native18elementwise_kernelILi128ELi4EZNS0_22gpu_kernel_impl_nocastIZZZNS0_17logit_kernel_cudaERNS_18TensorIteratorBaseERKN3c106ScalarEENKUlvE_clEvENKUlvE2_clEvEUlNS5_8BFloat16EE0_EEvS4_RKT_EUliE_EEviT1_)
        /*08a8*/ 	.word	0x00000000


	//----- nvinfo : EIATTR_REGCOUNT
	.align		4
.L_407:
        /*08ac*/ 	.byte	0x04, 0x2f
        /*08ae*/ 	.short	(.L_409 - .L_408)
	.align		4
.L_408:
        /*08b0*/ 	.word	index@(_ZN2at6native27unrolled_elementwise_kernelIZZZNS0_17logit_kernel_cudaERNS_18TensorIteratorBaseERKN3c106ScalarEENKUlvE_clEvENKUlvE2_clEvEUlNS4_8BFloat16EE0_St5arrayIPcLm2EELi4E23TrivialOffsetCalculatorILi1EjESG_NS0_6memory12LoadWithCastILi1EEENSH_13StoreWithCastILi1EEEEEviT_T0_T2_T3_T4_T5_)
        /*08b4*/ 	.word	0x0000001c


	//----- nvinfo : EIATTR_FRAME_SIZE
	.align		4
.L_409:
        /*08b8*/ 	.byte	0x04, 0x11
        /*08ba*/ 	.short	(.L_411 - .L_410)
	.align		4
.L_410:
        /*08bc*/ 	.word	index@(_ZN2at6native27unrolled_elementwise_kernelIZZZNS0_17logit_kernel_cudaERNS_18TensorIteratorBaseERKN3c106ScalarEENKUlvE_clEvENKUlvE2_clEvEUlNS4_8BFloat16EE0_St5arrayIPcLm2EELi4E23TrivialOffsetCalculatorILi1EjESG_NS0_6memory12LoadWithCastILi1EEENSH_13StoreWithCastILi1EEEEEviT_T0_T2_T3_T4_T5_)
        /*08c0*/ 	.word	0x00000000


	//----- nvinfo : EIATTR_REGCOUNT
	.align		4
.L_411:
        /*08c4*/ 	.byte	0x04, 0x2f
        /*08c6*/ 	.short	(.L_413 - .L_412)
	.align		4
.L_412:
        /*08c8*/ 	.word	index@(_ZN2at6native18elementwise_kernelILi128ELi4EZNS0_15gpu_kernel_implIZZZNS0_17logit_kernel_cudaERNS_18TensorIteratorBaseERKN3c106ScalarEENKUlvE_clEvENKUlvE2_clEvEUlNS5_8BFloat16EE0_EEvS4_RKT_EUliE_EEviT1_)
        /*08cc*/ 	.word	0x0000001a


	//----- nvinfo : EIATTR_FRAME_SIZE
	.align		4
.L_413:
        /*08d0*/ 	.byte	0x04, 0x11
        /*08d2*/ 	.short	(.L_415 - .L_414)
	.align		4
.L_414:
        /*08d4*/ 	.word	index@(_ZN2at6native18elementwise_kernelILi128ELi4EZNS0_15gpu_kernel_implIZZZNS0_17logit_kernel_cudaERNS_18TensorIteratorBaseERKN3c106ScalarEENKUlvE_clEvENKUlvE2_clEvEUlNS5_8BFloat16EE0_EEvS4_RKT_EUliE_EEviT1_)
        /*08d8*/ 	.word	0x00000000


	//----- nvinfo : EIATTR_REGCOUNT
	.align		4
.L_415:
        /*08dc*/ 	.byte	0x04, 0x2f
        /*08de*/ 	.short	(.L_417 - .L_416)
	.align		4
.L_416:
        /*08e0*/ 	.word	index@(_ZN2at6native29vectorized_elementwise_kernelILi8EZZZNS0_15erf_kernel_cudaERNS_18TensorIteratorBaseEENKUlvE_clEvENKUlvE_clEvEUldE_St5arrayIPcLm2EEEEviT0_T1_)
        /*08e4*/ 	.word	0x00000028


	//----- nvinfo : EIATTR_FRAME_SIZE
	.align		4
.L_417:
        /*08e8*/ 	.byte	0x04, 0x11
        /*08ea*/ 	.short	(.L_419 - .L_418)
	.align		4
.L_418:
        /*08ec*/ 	.word	index@(_ZN2at6native29vectorized_elementwise_kernelILi8EZZZNS0_15erf_kernel_cudaERNS_18TensorIteratorBaseEENKUlvE_clEvENKUlvE_clEvEUldE_St5arrayIPcLm2EEEEviT0_T1_)
        /*08f0*/ 	.word	0x00000000


	//----- nvinfo : EIATTR_REGCOUNT
	.align		4
.L_419:
        /*08f4*/ 	.byte	0x04, 0x2f
        /*08f6*/ 	.short	(.L_421 - .L_420)
	.align		4
.L_420:
        /*08f8*/ 	.word	index@(_ZN2at6native29vectorized_elementwise_kernelILi4EZZZNS0_15erf_kernel_cudaERNS_18TensorIteratorBaseEENKUlvE_clEvENKUlvE_clEvEUldE_St5arrayIPcLm2EEEEviT0_T1_)
        /*08fc*/ 	.word	0x00000028


	//----- nvinfo : EIATTR_FRAME_SIZE
	.align		4
.L_421:
        /*0900*/ 	.byte	0x04, 0x11
        /*0902*/ 	.short	(.L_423 - .L_422)
	.align		4
.L_422:
        /*0904*/ 	.word	index@(_ZN2at6native29vectorized_elementwise_kernelILi4EZZZNS0_15erf_kernel_cudaERNS_18TensorIteratorBaseEENKUlvE_clEvENKUlvE_clEvEUldE_St5arrayIPcLm2EEEEviT0_T1_)
        /*0908*/ 	.word	0x00000000


	//----- nvinfo : EIATTR_REGCOUNT
	.align		4
.L_423:
        /*090c*/ 	.byte	0x04, 0x2f
        /*090e*/ 	.short	(.L_425 - .L_424)
	.align		4
.L_424:
        /*0910*/ 	.word	index@(_ZN2at6native29vectorized_elementwise_kernelILi2EZZZNS0_15erf_kernel_cudaERNS_18TensorIteratorBaseEENKUlvE_clEvENKUlvE_clEvEUldE_St5arrayIPcLm2EEEEviT0_T1_)
        /*0914*/ 	.word	0x00000028


	//----- nvinfo : EIATTR_FRAME_SIZE
	.align		4
.L_425:
        /*0918*/ 	.byte	0x04, 0x11
        /*091a*/ 	.short	(.L_427 - .L_426)
	.align		4
.L_426:
        /*091c*/ 	.word	index@(_ZN2at6native29vectorized_elementwise_kernelILi2EZZZNS0_15erf_kernel_cudaERNS_18TensorIteratorBaseEENKUlvE_clEvENKUlvE_clEvEUldE_St5arrayIPcLm2EEEEviT0_T1_)
        /*0920*/ 	.word	0x00000000


	//----- nvinfo : EIATTR_REGCOUNT
	.align		4
.L_427:
        /*0924*/ 	.byte	0x04, 0x2f
        /*0926*/ 	.short	(.L_429 - .L_428)
	.align		4
.L_428:
        /*0928*/ 	.word	index@(_ZN2at6native27unrolled_elementwise_kernelIZZZNS0_15erf_kernel_cudaERNS_18TensorIteratorBaseEENKUlvE_clEvENKUlvE_clEvEUldE_St5arrayIPcLm2EELi4E23TrivialOffsetCalculatorILi1EjESB_NS0_6memory15LoadWithoutCastENSC_16StoreWithoutCastEEEviT_T0_T2_T3_T4_T5_)
        /*092c*/ 	.word	0x0000001c


	//----- nvinfo : EIATTR_FRAME_SIZE
	.align		4
.L_429:
        /*0930*/ 	.byte	0x04, 0x11
        /*0932*/ 	.short	(.L_431 - .L_430)
	.align		4
.L_430:
        /*0934*/ 	.word	index@(_ZN2at6native27unrolled_elementwise_kernelIZZZNS0_15erf_kernel_cudaERNS_18TensorIteratorBaseEENKUlvE_clEvENKUlvE_clEvEUldE_St5arrayIPcLm2EELi4E23TrivialOffsetCalculatorILi1EjESB_NS0_6memory15LoadWithoutCastENSC_16StoreWithoutCastEEEviT_T0_T2_T3_T4_T5_)
        /*0938*/ 	.word	0x00000000


	//----- nvinfo : EIATTR_REGCOUNT
	.align		4
.L_431:
        /*093c*/ 	.byte	0x04, 0x2f
        /*093e*/ 	.short	(.L_433 - .L_432)
	.align		4
.L_432:
        /*0940*/ 	.word	index@(_ZN2at6native18elementwise_kernelILi128ELi2EZNS0_22gpu_kernel_impl_nocastIZZZNS0_15erf_kernel_cudaERNS_18TensorIteratorBaseEENKUlvE_clEvENKUlvE_clEvEUldE_EEvS4_RKT_EUliE_EEviT1_)
        /*0944*/ 	.word	0x00000012


	//----- nvinfo : EIATTR_FRAME_SIZE
	.align		4
.L_433:
        /*0948*/ 	.byte	0x04, 0x11
        /*094a*/ 	.short	(.L_435 - .L_434)
	.align		4
.L_434:
        /*094c*/ 	.word	index@(_ZN2at6native18elementwise_kernelILi128ELi2EZNS0_22gpu_kernel_impl_nocastIZZZNS0_15erf_kernel_cudaERNS_18TensorIteratorBaseEENKUlvE_clEvENKUlvE_clEvEUldE_EEvS4_RKT_EUliE_EEviT1_)
        /*0950*/ 	.word	0x00000000


	//----- nvinfo : EIATTR_REGCOUNT
	.align		4
.L_435:
        /*0954*/ 	.byte	0x04, 0x2f
        /*0956*/ 	.short	(.L_437 - .L_436)
	.align		4
.L_436:
        /*0958*/ 	.word	index@(_ZN2at6native27unrolled_elementwise_kernelIZZZNS0_15erf_kernel_cudaERNS_18TensorIteratorBaseEENKUlvE_clEvENKUlvE_clEvEUldE_St5arrayIPcLm2EELi4E23TrivialOffsetCalculatorILi1EjESB_NS0_6memory12LoadWithCastILi1EEENSC_13StoreWithCastILi1EEEEEviT_T0_T2_T3_T4_T5_)
        /*095c*/ 	.word	0x00000022


	//----- nvinfo : EIATTR_FRAME_SIZE
	.align		4
.L_437:
        /*0960*/ 	.byte	0x04, 0x11
        /*0962*/ 	.short	(.L_439 - .L_438)
	.align		4
.L_438:
        /*0964*/ 	.word	index@(_ZN2at6native27unrolled_elementwise_kernelIZZZNS0_15erf_kernel_cudaERNS_18TensorIteratorBaseEENKUlvE_clEvENKUlvE_clEvEUldE_St5arrayIPcLm2EELi4E23TrivialOffsetCalculatorILi1EjESB_NS0_6memory12LoadWithCastILi1EEENSC_13StoreWithCastILi1EEEEEviT_T0_T2_T3_T4_T5_)
        /*0968*/ 	.word	0x00000000


	//----- nvinfo : EIATTR_REGCOUNT
	.align		4
.L_439:
        /*096c*/ 	.byte	0x04, 0x2f
        /*096e*/ 	.short	(.L_441 - .L_440)
	.align		4
.L_440:
        /*0970*/ 	.word	index@(_ZN2at6native18elementwise_kernelILi128ELi4EZNS0_15gpu_kernel_implIZZZNS0_15erf_kernel_cudaERNS_18TensorIteratorBaseEENKUlvE_clEvENKUlvE_clEvEUldE_EEvS4_RKT_EUliE_EEviT1_)
        /*0974*/ 	.word	0x00000018


	//----- nvinfo : EIATTR_FRAME_SIZE
	.align		4
.L_441:
        /*0978*/ 	.byte	0x04, 0x11
        /*097a*/ 	.short	(.L_443 - .L_442)
	.align		4
.L_442:
        /*097c*/ 	.word	index@(_ZN2at6native18elementwise_kernelILi128ELi4EZNS0_15gpu_kernel_implIZZZNS0_15erf_kernel_cudaERNS_18TensorIteratorBaseEENKUlvE_clEvENKUlvE_clEvEUldE_EEvS4_RKT_EUliE_EEviT1_)
        /*0980*/ 	.word	0x00000000


	//----- nvinfo : EIATTR_REGCOUNT
	.align		4
.L_443:
        /*0984*/ 	.byte	0x04, 0x2f
        /*0986*/ 	.short	(.L_445 - .L_444)
	.align		4
.L_444:
        /*0988*/ 	.word	index@(_ZN2at6native29vectorized_elementwise_kernelILi8EZZZNS0_15erf_kernel_cudaERNS_18TensorIteratorBaseEENKUlvE_clEvENKUlvE0_clEvEUlfE_St5arrayIPcLm2EEEEviT0_T1_)
        /*098c*/ 	.word	0x0000001f


	//----- nvinfo : EIATTR_FRAME_SIZE
	.align		4
.L_445:
        /*0990*/ 	.byte	0x04, 0x11
        /*0992*/ 	.short	(.L_447 - .L_446)
	.align		4
.L_446:
        /*0994*/ 	.word	index@(_ZN2at6native29vectorized_elementwise_kernelILi8EZZZNS0_15erf_kernel_cudaERNS_18TensorIteratorBaseEENKUlvE_clEvENKUlvE0_clEvEUlfE_St5arrayIPcLm2EEEEviT0_T1_)
        /*0998*/ 	.word	0x00000000


	//----- nvinfo : EIATTR_REGCOUNT
	.align		4
.L_447:
        /*099c*/ 	.byte	0x04, 0x2f
        /*099e*/ 	.short	(.L_449 - .L_448)
	.align		4
.L_448:
        /*09a0*/ 	.word	index@(_ZN2at6native29vectorized_elementwise_kernelILi4EZZZNS0_15erf_kernel_cudaERNS_18TensorIteratorBaseEENKUlvE_clEvENKUlvE0_clEvEUlfE_St5arrayIPcLm2EEEEviT0_T1_)
        /*09a4*/ 	.word	0x0000001f


	//----- nvinfo : EIATTR_FRAME_SIZE
	.align		4
.L_449:
        /*09a8*/ 	.byte	0x04, 0x11
        /*09aa*/ 	.short	(.L_451 - .L_450)
	.align		4
.L_450:
        /*09ac*/ 	.word	index@(_ZN2at6native29vectorized_elementwise_kernelILi4EZZZNS0_15erf_kernel_cudaERNS_18TensorIteratorBaseEENKUlvE_clEvENKUlvE0_clEvEUlfE_St5arrayIPcLm2EEEEviT0_T1_)
        /*09b0*/ 	.word	0x00000000


	//----- nvinfo : EIATTR_REGCOUNT
	.align		4
.L_451:
        /*09b4*/ 	.byte	0x04, 0x2f
        /*09b6*/ 	.short	(.L_453 - .L_452)
	.align		4
.L_452:
        /*09b8*/ 	.word	index@(_ZN2at6native29vectorized_elementwise_kernelILi2EZZZNS0_15erf_kernel_cudaERNS_18TensorIteratorBaseEENKUlvE_clEvENKUlvE0_clEvEUlfE_St5arrayIPcLm2EEEEviT0_T1_)
        /*09bc*/ 	.word	0x00000020


	//----- nvinfo : EIATTR_FRAME_SIZE
	.align		4
.L_453:
        /*09c0*/ 	.byte	0x04, 0x11
        /*09c2*/ 	.short	(.L_455 - .L_454)
	.align		4
.L_454:
        /*09c4*/ 	.word	index@(_ZN2at6native29vectorized_elementwise_kernelILi2EZZZNS0_15erf_kernel_cudaERNS_18TensorIteratorBaseEENKUlvE_clEvENKUlvE0_clEvEUlfE_St5arrayIPcLm2EEEEviT0_T1_)
        /*09c8*/ 	.word	0x00000000


	//----- nvinfo : EIATTR_REGCOUNT
	.align		4
.L_455:
        /*09cc*/ 	.byte	0x04, 0x2f
        /*09ce*/ 	.short	(.L_457 - .L_456)
	.align		4
.L_456:
        /*09d0*/ 	.word	index@(_ZN2at6native27unrolled_elementwise_kernelIZZZNS0_15erf_kernel_cudaERNS_18TensorIteratorBaseEENKUlvE_clEvENKUlvE0_clEvEUlfE_St5arrayIPcLm2EELi4E23TrivialOffsetCalculatorILi1EjESB_NS0_6memory15LoadWithoutCastENSC_16StoreWithoutCastEEEviT_T0_T2_T3_T4_T5_)
        /*09d4*/ 	.word	0x0000001a


	//----- nvinfo : EIATTR_FRAME_SIZE
	.align		4
.L_457:
        /*09d8*/ 	.byte	0x04, 0x11
        /*09da*/ 	.short	(.L_459 - .L_458)
	.align		4
.L_458:
        /*09dc*/ 	.word	index@(_ZN2at6native27unrolled_elementwise_kernelIZZZNS0_15erf_kernel_cudaERNS_18TensorIteratorBaseEENKUlvE_clEvENKUlvE0_clEvEUlfE_St5arrayIPcLm2EELi4E23TrivialOffsetCalculatorILi1EjESB_NS0_6memory15LoadWithoutCastENSC_16StoreWithoutCastEEEviT_T0_T2_T3_T4_T5_)
        /*09e0*/ 	.word	0x00000000


	//----- nvinfo : EIATTR_REGCOUNT
	.align		4
.L_459:
        /*09e4*/ 	.byte	0x04, 0x2f
        /*09e6*/ 	.short	(.L_461 - .L_460)
	.align		4
.L_460:
        /*09e8*/ 	.word	index@(_ZN2at6native18elementwise_kernelILi128ELi2EZNS0_22gpu_kernel_impl_nocastIZZZNS0_15erf_kernel_cudaERNS_18TensorIteratorBaseEENKUlvE_clEvENKUlvE0_clEvEUlfE_EEvS4_RKT_EUliE_EEviT1_)
        /*09ec*/ 	.word	0x00000012


	//----- nvinfo : EIATTR_FRAME_SIZE
	.align		4
.L_461:
        /*09f0*/ 	.byte	0x04, 0x11
        /*09f2*/ 	.short	(.L_463 - .L_462)
	.align		4
.L_462:
        /*09f4*/ 	.word	index@(_ZN2at6native18elementwise_kernelILi128ELi2EZNS0_22gpu_kernel_impl_nocastIZZZNS0_15erf_kernel_cudaERNS_18TensorIteratorBaseEENKUlvE_clEvENKUlvE0_clEvEUlfE_EEvS4_RKT_EUliE_EEviT1_)
        /*09f8*/ 	.word	0x00000000


	//----- nvinfo : EIATTR_REGCOUNT
	.align		4
.L_463:
        /*09fc*/ 	.byte	0x04, 0x2f
        /*09fe*/ 	.short	(.L_465 - .L_464)
	.align		4
.L_464:
        /*0a00*/ 	.word	index@(_ZN2at6native27unrolled_elementwise_kernelIZZZNS0_15erf_kernel_cudaERNS_18TensorIteratorBaseEENKUlvE_clEvENKUlvE0_clEvEUlfE_St5arrayIPcLm2EELi4E23TrivialOffsetCalculatorILi1EjESB_NS0_6memory12LoadWithCastILi1EEENSC_13StoreWithCastILi1EEEEEviT_T0_T2_T3_T4_T5_)
        /*0a04*/ 	.word	0x0000001d


	//----- nvinfo : EIATTR_FRAME_SIZE
	.align		4
.L_465:
        /*0a08*/ 	.byte	0x04, 0x11
        /*0a0a*/ 	.short	(.L_467 - .L_466)
	.align		4
.L_466:
        /*0a0c*/ 	.word	index@(_ZN2at6native27unrolled_elementwise_kernelIZZZNS0_15erf_kernel_cudaERNS_18TensorIteratorBaseEENKUlvE_clEvENKUlvE0_clEvEUlfE_St5arrayIPcLm2EELi4E23TrivialOffsetCalculatorILi1EjESB_NS0_6memory12LoadWithCastILi1EEENSC_13StoreWithCastILi1EEEEEviT_T0_T2_T3_T4_T5_)
        /*0a10*/ 	.word	0x00000000


	//----- nvinfo : EIATTR_REGCOUNT
	.align		4
.L_467:
        /*0a14*/ 	.byte	0x04, 0x2f
        /*0a16*/ 	.short	(.L_469 - .L_468)
	.align		4
.L_468:
        /*0a18*/ 	.word	index@(_ZN2at6native18elementwise_kernelILi128ELi4EZNS0_15gpu_kernel_implIZZZNS0_15erf_kernel_cudaERNS_18TensorIteratorBaseEENKUlvE_clEvENKUlvE0_clEvEUlfE_EEvS4_RKT_EUliE_EEviT1_)
        /*0a1c*/ 	.word	0x0000001a


	//----- nvinfo : EIATTR_FRAME_SIZE
	.align		4
.L_469:
        /*0a20*/ 	.byte	0x04, 0x11
        /*0a22*/ 	.short	(.L_471 - .L_470)
	.align		4
.L_470:
        /*0a24*/ 	.word	index@(_ZN2at6native18elementwise_kernelILi128ELi4EZNS0_15gpu_kernel_implIZZZNS0_15erf_kernel_cudaERNS_18TensorIteratorBaseEENKUlvE_clEvENKUlvE0_clEvEUlfE_EEvS4_RKT_EUliE_EEviT1_)
        /*0a28*/ 	.word	0x00000000


	//----- nvinfo : EIATTR_REGCOUNT
	.align		4
.L_471:
        /*0a2c*/ 	.byte	0x04, 0x2f
        /*0a2e*/ 	.short	(.L_473 - .L_472)
	.align		4
.L_472:
        /*0a30*/ 	.word	index@(_ZN2at6native29vectorized_elementwise_kernelILi8EZZZNS0_15erf_kernel_cudaERNS_18TensorIteratorBaseEENKUlvE_clEvENKUlvE1_clEvEUlN3c104HalfEE_St5arrayIPcLm2EEEEviT0_T1_)
        /*0a34*/ 	.word	0x00000020


	//----- nvinfo : EIATTR_FRAME_SIZE
	.align		4
.L_473:
        /*0a38*/ 	.byte	0x04, 0x11
        /*0a3a*/ 	.short	(.L_475 - .L_474)
	.align		4
.L_474:
        /*0a3c*/ 	.word	index@(_ZN2at6native29vectorized_elementwise_kernelILi8EZZZNS0_15erf_kernel_cudaERNS_18TensorIteratorBaseEENKUlvE_clEvENKUlvE1_clEvEUlN3c104HalfEE_St5arrayIPcLm2EEEEviT0_T1_)
        /*0a40*/ 	.word	0x00000000


	//----- nvinfo : EIATTR_REGCOUNT
	.align		4
.L_475:
        /*0a44*/ 	.byte	0x04, 0x2f
        /*0a46*/ 	.short	(.L_477 - .L_476)
	.align		4
.L_476:
        /*0a48*/ 	.word	index@(_ZN2at6native29vectorized_elementwise_kernelILi4EZZZNS0_15erf_kernel_cudaERNS_18TensorIteratorBaseEENKUlvE_clEvENKUlvE1_clEvEUlN3c104HalfEE_St5arrayIPcLm2EEEEviT0_T1_)
        /*0a4c*/ 	.word	0x00000020


	//----- nvinfo : EIATTR_FRAME_SIZE
	.align		4
.L_477:
        /*0a50*/ 	.byte	0x04, 0x11
        /*0a52*/ 	.short	(.L_479 - .L_478)
	.align		4
.L_478:
        /*0a54*/ 	.word	index@(_ZN2at6native29vectorized_elementwise_kernelILi4EZZZNS0_15erf_kernel_cudaERNS_18TensorIteratorBaseEENKUlvE_clEvENKUlvE1_clEvEUlN3c104HalfEE_St5arrayIPcLm2EEEEviT0_T1_)
        /*0a58*/ 	.word	0x00000000


	//----- nvinfo : EIATTR_REGCOUNT
	.align		4
.L_479:
        /*0a5c*/ 	.byte	0x04, 0x2f
        /*0a5e*/ 	.short	(.L_481 - .L_480)
	.align		4
.L_480:
        /*0a60*/ 	.word	index@(_ZN2at6native29vectorized_elementwise_kernelILi2EZZZNS0_15erf_kernel_cudaERNS_18TensorIteratorBaseEENKUlvE_clEvENKUlvE1_clEvEUlN3c104HalfEE_St5arrayIPcLm2EEEEviT0_T1_)
        /*0a64*/ 	.word	0x00000020


	//----- nvinfo : EIATTR_FRAME_SIZE
	.align		4
.L_481:
        /*0a68*/ 	.byte	0x04, 0x11
        /*0a6a*/ 	.short	(.L_483 - .L_482)
	.align		4
.L_482:
        /*0a6c*/ 	.word	index@(_ZN2at6native29vectorized_elementwise_kernelILi2EZZZNS0_15erf_kernel_cudaERNS_18TensorIteratorBaseEENKUlvE_clEvENKUlvE1_clEvEUlN3c104HalfEE_St5arrayIPcLm2EEEEviT0_T1_)
        /*0a70*/ 	.word	0x00000000


	//----- nvinfo : EIATTR_REGCOUNT
	.align		4
.L_483:
        /*0a74*/ 	.byte	0x04, 0x2f
        /*0a76*/ 	.short	(.L_485 - .L_484)
	.align		4
.L_484:
        /*0a78*/ 	.word	index@(_ZN2at6native27unrolled_elementwise_kernelIZZZNS0_15erf_kernel_cudaERNS_18TensorIteratorBaseEENKUlvE_clEvENKUlvE1_clEvEUlN3c104HalfEE_St5arrayIPcLm2EELi4E23TrivialOffsetCalculatorILi1EjESD_NS0_6memory15LoadWithoutCastENSE_16StoreWithoutCastEEEviT_T0_T2_T3_T4_T5_)
        /*0a7c*/ 	.word	0x0000001a


	//----- nvinfo : EIATTR_FRAME_SIZE
	.align		4
.L_485:
        /*0a80*/ 	.byte	0x04, 0x11
        /*0a82*/ 	.short	(.L_487 - .L_486)
	.align		4
.L_486:
        /*0a84*/ 	.word	index@(_ZN2at6native27unrolled_elementwise_kernelIZZZNS0_15erf_kernel_cudaERNS_18TensorIteratorBaseEENKUlvE_clEvENKUlvE1_clEvEUlN3c104HalfEE_St5arrayIPcLm2EELi4E23TrivialOffsetCalculatorILi1EjESD_NS0_6memory15LoadWithoutCastENSE_16StoreWithoutCastEEEviT_T0_T2_T3_T4_T5_)
        /*0a88*/ 	.word	0x00000000


	//----- nvinfo : EIATTR_REGCOUNT
	.align		4
.L_487:
        /*0a8c*/ 	.byte	0x04, 0x2f
        /*0a8e*/ 	.short	(.L_489 - .L_488)
	.align		4
.L_488:
        /*0a90*/ 	.word	index@(_ZN2at6native18elementwise_kernelILi128ELi4EZNS0_22gpu_kernel_impl_nocastIZZZNS0_15erf_kernel_cudaERNS_18TensorIteratorBaseEENKUlvE_clEvENKUlvE1_clEvEUlN3c104HalfEE_EEvS4_RKT_EUliE_EEviT1_)
        /*0a94*/ 	.word	0x00000012


	//----- nvinfo : EIATTR_FRAME_SIZE
	.align		4
.L_489:
        /*0a98*/ 	.byte	0x04, 0x11
        /*0a9a*/ 	.short	(.L_491 - .L_490)
	.align		4
.L_490:
        /*0a9c*/ 	.word	index@(_ZN2at6native18elementwise_kernelILi128ELi4EZNS0_22gpu_kernel_impl_nocastIZZZNS0_15erf_kernel_cudaERNS_18TensorIteratorBaseEENKUlvE_clEvENKUlvE1_clEvEUlN3c104HalfEE_EEvS4_RKT_EUliE_EEviT1_)
        /*0aa0*/ 	.word	0x00000000


	//----- nvinfo : EIATTR_REGCOUNT
	.align		4
.L_491:
        /*0aa4*/ 	.byte	0x04, 0x2f
        /*0aa6*/ 	.short	(.L_493 - .L_492)
	.align		4
.L_492:
        /*0aa8*/ 	.word	index@(_ZN2at6native27unrolled_elementwise_kernelIZZZNS0_15erf_kernel_cudaERNS_18TensorIteratorBaseEENKUlvE_clEvENKUlvE1_clEvEUlN3c104HalfEE_St5arrayIPcLm2EELi4E23TrivialOffsetCalculatorILi1EjESD_NS0_6memory12LoadWithCastILi1EEENSE_13StoreWithCastILi1EEEEEviT_T0_T2_T3_T4_T5_)
        /*0aac*/ 	.word	0x0000001c


	//----- nvinfo : EIATTR_FRAME_SIZE
	.align		4
.L_493:
        /*0ab0*/ 	.byte	0x04, 0x11
        /*0ab2*/ 	.short	(.L_495 - .L_494)
	.align		4
.L_494:
        /*0ab4*/ 	.word	index@(_ZN2at6native27unrolled_elementwise_kernelIZZZNS0_15erf_kernel_cudaERNS_18TensorIteratorBaseEENKUlvE_clEvENKUlvE1_clEvEUlN3c104HalfEE_St5arrayIPcLm2EELi4E23TrivialOffsetCalculatorILi1EjESD_NS0_6memory12LoadWithCastILi1EEENSE_13StoreWithCastILi1EEEEEviT_T0_T2_T3_T4_T5_)
        /*0ab8*/ 	.word	0x00000000


	//----- nvinfo : EIATTR_REGCOUNT
	.align		4
.L_495:
        /*0abc*/ 	.byte	0x04, 0x2f
        /*0abe*/ 	.short	(.L_497 - .L_496)
	.align		4
.L_496:
        /*0ac0*/ 	.word	index@(_ZN2at6native18elementwise_kernelILi128ELi4EZNS0_15gpu_kernel_implIZZZNS0_15erf_kernel_cudaERNS_18TensorIteratorBaseEENKUlvE_clEvENKUlvE1_clEvEUlN3c104HalfEE_EEvS4_RKT_EUliE_EEviT1_)
        /*0ac4*/ 	.word	0x0000001a


	//----- nvinfo : EIATTR_FRAME_SIZE
	.align		4
.L_497:
        /*0ac8*/ 	.byte	0x04, 0x11
        /*0aca*/ 	.short	(.L_499 - .L_498)
	.align		4
.L_498:
        /*0acc*/ 	.word	index@(_ZN2at6native18elementwise_kernelILi128ELi4EZNS0_15gpu_kernel_implIZZZNS0_15erf_kernel_cudaERNS_18TensorIteratorBaseEENKUlvE_clEvENKUlvE1_clEvEUlN3c104HalfEE_EEvS4_RKT_EUliE_EEviT1_)
        /*0ad0*/ 	.word	0x00000000


	//----- nvinfo : EIATTR_REGCOUNT
	.align		4
.L_499:
        /*0ad4*/ 	.byte	0x04, 0x2f
        /*0ad6*/ 	.short	(.L_501 - .L_500)
	.align		4
.L_500:
        /*0ad8*/ 	.word	index@(_ZN2at6native29vectorized_elementwise_kernelILi8EZZZNS0_15erf_kernel_cudaERNS_18TensorIteratorBaseEENKUlvE_clEvENKUlvE2_clEvEUlN3c108BFloat16EE_St5arrayIPcLm2EEEEviT0_T1_)
        /*0adc*/ 	.word	0x00000020


	//----- nvinfo : EIATTR_FRAME_SIZE
	.align		4
.L_501:
        /*0ae0*/ 	.byte	0x04, 0x11
        /*0ae2*/ 	.short	(.L_503 - .L_502)
	.align		4
.L_502:
        /*0ae4*/ 	.word	index@(_ZN2at6native29vectorized_elementwise_kernelILi8EZZZNS0_15erf_kernel_cudaERNS_18TensorIteratorBaseEENKUlvE_clEvENKUlvE2_clEvEUlN3c108BFloat16EE_St5arrayIPcLm2EEEEviT0_T1_)
        /*0ae8*/ 	.word	0x00000000


	//----- nvinfo : EIATTR_REGCOUNT
	.align		4
.L_503:
        /*0aec*/ 	.byte	0x04, 0x2f
        /*0aee*/ 	.short	(.L_505 - .L_504)
	.align		4
.L_504:
        /*0af0*/ 	.word	index@(_ZN2at6native29vectorized_elementwise_kernelILi4EZZZNS0_15erf_kernel_cudaERNS_18TensorIteratorBaseEENKUlvE_clEvENKUlvE2_clEvEUlN3c108BFloat16EE_St5arrayIPcLm2EEEEviT0_T1_)
        /*0af4*/ 	.word	0x00000020


	//----- nvinfo : EIATTR_FRAME_SIZE
	.align		4
.L_505:
        /*0af8*/ 	.byte	0x04, 0x11
        /*0afa*/ 	.short	(.L_507 - .L_506)
	.align		4
.L_506:
        /*0afc*/ 	.word	index@(_ZN2at6native29vectorized_elementwise_kernelILi4EZZZNS0_15erf_kernel_cudaERNS_18TensorIteratorBaseEENKUlvE_clEvENKUlvE2_clEvEUlN3c108BFloat16EE_St5arrayIPcLm2EEEEviT0_T1_)
        /*0b00*/ 	.word	0x00000000


	//----- nvinfo : EIATTR_REGCOUNT
	.align		4
.L_507:
        /*0b04*/ 	.byte	0x04, 0x2f
        /*0b06*/ 	.short	(.L_509 - .L_508)
	.align		4
.L_508:
        /*0b08*/ 	.word	index@(_ZN2at6native29vectorized_elementwise_kernelILi2EZZZNS0_15erf_kernel_cudaERNS_18TensorIteratorBaseEENKUlvE_clEvENKUlvE2_clEvEUlN3c108BFloat16EE_St5arrayIPcLm2EEEEviT0_T1_)
        /*0b0c*/ 	.word	0x00000020


	//----- nvinfo : EIATTR_FRAME_SIZE
	.align		4
.L_509:
        /*0b10*/ 	.byte	0x04, 0x11
        /*0b12*/ 	.short	(.L_511 - .L_510)
	.align		4
.L_510:
        /*0b14*/ 	.word	index@(_ZN2at6native29vectorized_elementwise_kernelILi2EZZZNS0_15erf_kernel_cudaERNS_18TensorIteratorBaseEENKUlvE_clEvENKUlvE2_clEvEUlN3c108BFloat16EE_St5arrayIPcLm2EEEEviT0_T1_)
        /*0b18*/ 	.word	0x00000000


	//----- nvinfo : EIATTR_REGCOUNT
	.align		4
.L_511:
        /*0b1c*/ 	.byte	0x04, 0x2f
        /*0b1e*/ 	.short	(.L_513 - .L_512)
	.align		4
.L_512:
        /*0b20*/ 	.word	index@(_ZN2at6native27unrolled_elementwise_kernelIZZZNS0_15erf_kernel_cudaERNS_18TensorIteratorBaseEENKUlvE_clEvENKUlvE2_clEvEUlN3c108BFloat16EE_St5arrayIPcLm2EELi4E23TrivialOffsetCalculatorILi1EjESD_NS0_6memory15LoadWithoutCastENSE_16StoreWithoutCastEEEviT_T0_T2_T3_T4_T5_)
        /*0b24*/ 	.word	0x0000001a


	//----- nvinfo : EIATTR_FRAME_SIZE
	.align		4
.L_513:
        /*0b28*/ 	.byte	0x04, 0x11
        /*0b2a*/ 	.short	(.L_515 - .L_514)
	.align		4
.L_514:
        /*0b2c*/ 	.word	index@(_ZN2at6native27unrolled_elementwise_kernelIZZZNS0_15erf_kernel_cudaERNS_18TensorIteratorBaseEENKUlvE_clEvENKUlvE2_clEvEUlN3c108BFloat16EE_St5arrayIPcLm2EELi4E23TrivialOffsetCalculatorILi1EjESD_NS0_6memory15LoadWithoutCastENSE_16StoreWithoutCastEEEviT_T0_T2_T3_T4_T5_)
        /*0b30*/ 	.word	0x00000000


	//----- nvinfo : EIATTR_REGCOUNT
	.align		4
.L_515:
        /*0b34*/ 	.byte	0x04, 0x2f
        /*0b36*/ 	.short	(.L_517 - .L_516)
	.align		4
.L_516:
        /*0b38*/ 	.word	index@(_ZN2at6native18elementwise_kernelILi128ELi4EZNS0_22gpu_kernel_impl_nocastIZZZNS0_15erf_kernel_cudaERNS_18TensorIteratorBaseEENKUlvE_clEvENKUlvE2_clEvEUlN3c108BFloat16EE_EEvS4_RKT_EUliE_EEviT1_)
        /*0b3c*/ 	.word	0x00000012


	//----- nvinfo : EIATTR_FRAME_SIZE
	.align		4
.L_517:
        /*0b40*/ 	.byte	0x04, 0x11
        /*0b42*/ 	.short	(.L_519 - .L_518)
	.align		4
.L_518:
        /*0b44*/ 	.word	index@(_ZN2at6native18elementwise_kernelILi128ELi4EZNS0_22gpu_kernel_impl_nocastIZZZNS0_15erf_kernel_cudaERNS_18TensorIteratorBaseEENKUlvE_clEvENKUlvE2_clEvEUlN3c108BFloat16EE_EEvS4_RKT_EUliE_EEviT1_)
        /*0b48*/ 	.word	0x00000000


	//----- nvinfo : EIATTR_REGCOUNT
	.align		4
.L_519:
        /*0b4c*/ 	.byte	0x04, 0x2f
        /*0b4e*/ 	.short	(.L_521 - .L_520)
	.align		4
.L_520:
        /*0b50*/ 	.word	index@(_ZN2at6native27unrolled_elementwise_kernelIZZZNS0_15erf_kernel_cudaERNS_18TensorIteratorBaseEENKUlvE_clEvENKUlvE2_clEvEUlN3c108BFloat16EE_St5arrayIPcLm2EELi4E23TrivialOffsetCalculatorILi1EjESD_NS0_6memory12LoadWithCastILi1EEENSE_13StoreWithCastILi1EEEEEviT_T0_T2_T3_T4_T5_)
        /*0b54*/ 	.word	0x0000001c


	//----- nvinfo : EIATTR_FRAME_SIZE
	.align		4
.L_521:
        /*0b58*/ 	.byte	0x04, 0x11
        /*0b5a*/ 	.short	(.L_523 - .L_522)
	.align		4
.L_522:
        /*0b5c*/ 	.word	index@(_ZN2at6native27unrolled_elementwise_kernelIZZZNS0_15erf_kernel_cudaERNS_18TensorIteratorBaseEENKUlvE_clEvENKUlvE2_clEvEUlN3c108BFloat16EE_St5arrayIPcLm2EELi4E23TrivialOffsetCalculatorILi1EjESD_NS0_6memory12LoadWithCastILi1EEENSE_13StoreWithCastILi1EEEEEviT_T0_T2_T3_T4_T5_)
        /*0b60*/ 	.word	0x00000000


	//----- nvinfo : EIATTR_REGCOUNT
	.align		4
.L_523:
        /*0b64*/ 	.byte	0x04, 0x2f
        /*0b66*/ 	.short	(.L_525 - .L_524)
	.align		4
.L_524:
        /*0b68*/ 	.word	index@(_ZN2at6native18elementwise_kernelILi128ELi4EZNS0_15gpu_kernel_implIZZZNS0_15erf_kernel_cudaERNS_18TensorIteratorBaseEENKUlvE_clEvENKUlvE2_clEvEUlN3c108BFloat16EE_EEvS4_RKT_EUliE_EEviT1_)
        /*0b6c*/ 	.word	0x0000001a


	//----- nvinfo : EIATTR_FRAME_SIZE
	.align		4
.L_525:
        /*0b70*/ 	.byte	0x04, 0x11
        /*0b72*/ 	.short	(.L_527 - .L_526)
	.align		4
.L_526:
        /*0b74*/ 	.word	index@(_ZN2at6native18elementwise_kernelILi128ELi4EZNS0_15gpu_kernel_implIZZZNS0_15erf_kernel_cudaERNS_18TensorIteratorBaseEENKUlvE_clEvENKUlvE2_clEvEUlN3c108BFloat16EE_EEvS4_RKT_EUliE_EEviT1_)
        /*0b78*/ 	.word	0x00000000


	//----- nvinfo : EIATTR_MIN_STACK_SIZE
	.align		4
.L_527:
        /*0b7c*/ 	.byte	0x04, 0x12
        /*0b7e*/ 	.short	(.L_529 - .L_528)
	.align		4
.L_528:
        /*0b80*/ 	.word	index@(_ZN2at6native18elementwise_kernelILi128ELi4EZNS0_15gpu_kernel_implIZZZNS0_15erf_kernel_cudaERNS_18TensorIteratorBaseEENKUlvE_clEvENKUlvE2_clEvEUlN3c108BFloat16EE_EEvS4_RKT_EUliE_EEviT1_)
        /*0b84*/ 	.word	0x00000000


	//----- nvinfo : EIATTR_MIN_STACK_SIZE
	.align		4
.L_529:
        /*0b88*/ 	.byte	0x04, 0x12
        /*0b8a*/ 	.short	(.L_531 - .L_530)
	.align		4
.L_530:
        /*0b8c*/ 	.word	index@(_ZN2at6native27unrolled_elementwise_kernelIZZZNS0_15erf_kernel_cudaERNS_18TensorIteratorBaseEENKUlvE_clEvENKUlvE2_clEvEUlN3c108BFloat16EE_St5arrayIPcLm2EELi4E23TrivialOffsetCalculatorILi1EjESD_NS0_6memory12LoadWithCastILi1EEENSE_13StoreWithCastILi1EEEEEviT_T0_T2_T3_T4_T5_)
        /*0b90*/ 	.word	0x00000000


	//----- nvinfo : EIATTR_MIN_STACK_SIZE
	.align		4
.L_531:
        /*0b94*/ 	.byte	0x04, 0x12
        /*0b96*/ 	.short	(.L_533 - .L_532)
	.align		4
.L_532:
        /*0b98*/ 	.word	index@(_ZN2at6native18elementwise_kernelILi128ELi4EZNS0_22gpu_kernel_impl_nocastIZZZNS0_15erf_kernel_cudaERNS_18TensorIteratorBaseEENKUlvE_clEvENKUlvE2_clEvEUlN3c108BFloat16EE_EEvS4_RKT_EUliE_EEviT1_)
        /*0b9c*/ 	.word	0x00000000


	//----- nvinfo : EIATTR_MIN_STACK_SIZE
	.align		4
.L_533:
        /*0ba0*/ 	.byte	0x04, 0x12
        /*0ba2*/ 	.short	(.L_535 - .L_534)
	.align		4
.L_534:
        /*0ba4*/ 	.word	index@(_ZN2at6native27unrolled_elementwise_kernelIZZZNS0_15erf_kernel_cudaERNS_18TensorIteratorBaseEENKUlvE_clEvENKUlvE2_clEvEUlN3c108BFloat16EE_St5arrayIPcLm2EELi4E23TrivialOffsetCalculatorILi1EjESD_NS0_6memory15LoadWithoutCastENSE_16StoreWithoutCastEEEviT_T0_T2_T3_T4_T5_)
        /*0ba8*/ 	.word	0x00000000


	//----- nvinfo : EIATTR_MIN_STACK_SIZE
	.align		4
.L_535:
        /*0bac*/ 	.byte	0x04, 0x12
        /*0bae*/ 	.short	(.L_537 - .L_536)
	.align		4
.L_536:
        /*0bb0*/ 	.word	index@(_ZN2at6native29vectorized_elementwise_kernelILi2EZZZNS0_15erf_kernel_cudaERNS_18TensorIteratorBaseEENKUlvE_clEvENKUlvE2_clEvEUlN3c108BFloat16EE_St5arrayIPcLm2EEEEviT0_T1_)
        /*0bb4*/ 	.word	0x00000000


	//----- nvinfo : EIATTR_MIN_STACK_SIZE
	.align		4
.L_537:
        /*0bb8*/ 	.byte	0x04, 0x12
        /*0bba*/ 	.short	(.L_539 - .L_538)
	.align		4
.L_538:
        /*0bbc*/ 	.word	index@(_ZN2at6native29vectorized_elementwise_kernelILi4EZZZNS0_15erf_kernel_cudaERNS_18TensorIteratorBaseEENKUlvE_clEvENKUlvE2_clEvEUlN3c108BFloat16EE_St5arrayIPcLm2EEEEviT0_T1_)
        /*0bc0*/ 	.word	0x00000000


	//----- nvinfo : EIATTR_MIN_STACK_SIZE
	.align		4
.L_539:
        /*0bc4*/ 	.byte	0x04, 0x12
        /*0bc6*/ 	.short	(.L_541 - .L_540)
	.align		4
.L_540:
        /*0bc8*/ 	.word	index@(_ZN2at6native29vectorized_elementwise_kernelILi8EZZZNS0_15erf_kernel_cudaERNS_18TensorIteratorBaseEENKUlvE_clEvENKUlvE2_clEvEUlN3c108BFloat16EE_St5arrayIPcLm2EEEEviT0_T1_)
        /*0bcc*/ 	.word	0x00000000


	//----- nvinfo : EIATTR_MIN_STACK_SIZE
	.align		4
.L_541:
        /*0bd0*/ 	.byte	0x04, 0x12
        /*0bd2*/ 	.short	(.L_543 - .L_542)
	.align		4
.L_542:
        /*0bd4*/ 	.word	index@(_ZN2at6native18elementwise_kernelILi128ELi4EZNS0_15gpu_kernel_implIZZZNS0_15erf_kernel_cudaERNS_18TensorIteratorBaseEENKUlvE_clEvENKUlvE1_clEvEUlN3c104HalfEE_EEvS4_RKT_EUliE_EEviT1_)
        /*0bd8*/ 	.word	0x00000000


	//----- nvinfo : EIATTR_MIN_STACK_SIZE
	.align		4
.L_543:
        /*0bdc*/ 	.byte	0x04, 0x12
        /*0bde*/ 	.short	(.L_545 - .L_544)
	.align		4
.L_544:
        /*0be0*/ 	.word	index@(_ZN2at6native27unrolled_elementwise_kernelIZZZNS0_15erf_kernel_cudaERNS_18TensorIteratorBaseEENKUlvE_clEvENKUlvE1_clEvEUlN3c104HalfEE_St5arrayIPcLm2EELi4E23TrivialOffsetCalculatorILi1EjESD_NS0_6memory12LoadWithCastILi1EEENSE_13StoreWithCastILi1EEEEEviT_T0_T2_T3_T4_T5_)
        /*0be4*/ 	.word	0x00000000


	//----- nvinfo : EIATTR_MIN_STACK_SIZE
	.align		4
.L_545:
        /*0be8*/ 	.byte	0x04, 0x12
        /*0bea*/ 	.short	(.L_547 - .L_546)
	.align		4
.L_546:
        /*0bec*/ 	.word	index@(_ZN2at6native18elementwise_kernelILi128ELi4EZNS0_22gpu_kernel_impl_nocastIZZZNS0_15erf_kernel_cudaERNS_18TensorIteratorBaseEENKUlvE_clEvENKUlvE1_clEvEUlN3c104HalfEE_EEvS4_RKT_EUliE_EEviT1_)
        /*0bf0*/ 	.word	0x00000000


	//----- nvinfo : EIATTR_MIN_STACK_SIZE
	.align		4
.L_547:
        /*0bf4*/ 	.byte	0x04, 0x12
        /*0bf6*/ 	.short	(.L_549 - .L_548)
	.align		4
.L_548:
        /*0bf8*/ 	.word	index@(_ZN2at6native27unrolled_elementwise_kernelIZZZNS0_15erf_kernel_cudaERNS_18TensorIteratorBaseEENKUlvE_clEvENKUlvE1_clEvEUlN3c104HalfEE_St5arrayIPcLm2EELi4E23TrivialOffsetCalculatorILi1EjESD_NS0_6memory15LoadWithoutCastENSE_16StoreWithoutCastEEEviT_T0_T2_T3_T4_T5_)
        /*0bfc*/ 	.word	0x00000000


	//----- nvinfo : EIATTR_MIN_STACK_SIZE
	.align		4
.L_549:
        /*0c00*/ 	.byte	0x04, 0x12
        /*0c02*/ 	.short	(.L_551 - .L_550)
	.align		4
.L_550:
        /*0c04*/ 	.word	index@(_ZN2at6native29vectorized_elementwise_kernelILi2EZZZNS0_15erf_kernel_cudaERNS_18TensorIteratorBaseEENKUlvE_clEvENKUlvE1_clEvEUlN3c104HalfEE_St5arrayIPcLm2EEEEviT0_T1_)
        /*0c08*/ 	.word	0x00000000


	//----- nvinfo : EIATTR_MIN_STACK_SIZE
	.align		4
.L_551:
        /*0c0c*/ 	.byte	0x04, 0x12
        /*0c0e*/ 	.short	(.L_553 - .L_552)
	.align		4
.L_552:
        /*0c10*/ 	.word	index@(_ZN2at6native29vectorized_elementwise_kernelILi4EZZZNS0_15erf_kernel_cudaERNS_18TensorIteratorBaseEENKUlvE_clEvENKUlvE1_clEvEUlN3c104HalfEE_St5arrayIPcLm2EEEEviT0_T1_)
        /*0c14*/ 	.word	0x00000000


	//----- nvinfo : EIATTR_MIN_STACK_SIZE
	.align		4
.L_553:
        /*0c18*/ 	.byte	0x04, 0x12
        /*0c1a*/ 	.short	(.L_555 - .L_554)
	.align		4
.L_554:
        /*0c1c*/ 	.word	index@(_ZN2at6native29vectorized_elementwise_kernelILi8EZZZNS0_15erf_kernel_cudaERNS_18TensorIteratorBaseEENKUlvE_clEvENKUlvE1_clEvEUlN3c104HalfEE_St5arrayIPcLm2EEEEviT0_T1_)
        /*0c20*/ 	.word	0x00000000


	//----- nvinfo : EIATTR_MIN_STACK_SIZE
	.align		4
.L_555:
        /*0c24*/ 	.byte	0x04, 0x12
        /*0c26*/ 	.short	(.L_557 - .L_556)
	.align		4
.L_556:
        /*0c28*/ 	.word	index@(_ZN2at6native18elementwise_kernelILi128ELi4EZNS0_15gpu_kernel_implIZZZNS0_15erf_kernel_cudaERNS_18TensorIteratorBaseEENKUlvE_clEvENKUlvE0_clEvEUlfE_EEvS4_RKT_EUliE_EEviT1_)
        /*0c2c*/ 	.word	0x00000000


	//----- nvinfo : EIATTR_MIN_STACK_SIZE
	.align		4
.L_557:
        /*0c30*/ 	.byte	0x04, 0x12
        /*0c32*/ 	.short	(.L_559 - .L_558)
	.align		4
.L_558:
        /*0c34*/ 	.word	index@(_ZN2at6native27unrolled_elementwise_kernelIZZZNS0_15erf_kernel_cudaERNS_18TensorIteratorBaseEENKUlvE_clEvENKUlvE0_clEvEUlfE_St5arrayIPcLm2EELi4E23TrivialOffsetCalculatorILi1EjESB_NS0_6memory12LoadWithCastILi1EEENSC_13StoreWithCastILi1EEEEEviT_T0_T2_T3_T4_T5_)
        /*0c38*/ 	.word	0x00000000


	//----- nvinfo : EIATTR_MIN_STACK_SIZE
	.align		4
.L_559:
        /*0c3c*/ 	.byte	0x04, 0x12
        /*0c3e*/ 	.short	(.L_561 - .L_560)
	.align		4
.L_560:
        /*0c40*/ 	.word	index@(_ZN2at6native18elementwise_kernelILi128ELi2EZNS0_22gpu_kernel_impl_nocastIZZZNS0_15erf_kernel_cudaERNS_18TensorIteratorBaseEENKUlvE_clEvENKUlvE0_clEvEUlfE_EEvS4_RKT_EUliE_EEviT1_)
        /*0c44*/ 	.word	0x00000000


	//----- nvinfo : EIATTR_MIN_STACK_SIZE
	.align		4
.L_561:
        /*0c48*/ 	.byte	0x04, 0x12
        /*0c4a*/ 	.short	(.L_563 - .L_562)
	.align		4
.L_562:
        /*0c4c*/ 	.word	index@(_ZN2at6native27unrolled_elementwise_kernelIZZZNS0_15erf_kernel_cudaERNS_18TensorIteratorBaseEENKUlvE_clEvENKUlvE0_clEvEUlfE_St5arrayIPcLm2EELi4E23TrivialOffsetCalculatorILi1EjESB_NS0_6memory15LoadWithoutCastENSC_16StoreWithoutCastEEEviT_T0_T2_T3_T4_T5_)
        /*0c50*/ 	.word	0x00000000


	//----- nvinfo : EIATTR_MIN_STACK_SIZE
	.align		4
.L_563:
        /*0c54*/ 	.byte	0x04, 0x12
        /*0c56*/ 	.short	(.L_565 - .L_564)
	.align		4
.L_564:
        /*0c58*/ 	.word	index@(_ZN2at6native29vectorized_elementwise_kernelILi2EZZZNS0_15erf_kernel_cudaERNS_18TensorIteratorBaseEENKUlvE_clEvENKUlvE0_clEvEUlfE_St5arrayIPcLm2EEEEviT0_T1_)
        /*0c5c*/ 	.word	0x00000000


	//----- nvinfo : EIATTR_MIN_STACK_SIZE
	.align		4
.L_565:
        /*0c60*/ 	.byte	0x04, 0x12
        /*0c62*/ 	.short	(.L_567 - .L_566)
	.align		4
.L_566:
        /*0c64*/ 	.word	index@(_ZN2at6native29vectorized_elementwise_kernelILi4EZZZNS0_15erf_kernel_cudaERNS_18TensorIteratorBaseEENKUlvE_clEvENKUlvE0_clEvEUlfE_St5arrayIPcLm2EEEEviT0_T1_)
        /*0c68*/ 	.word	0x00000000


	//----- nvinfo : EIATTR_MIN_STACK_SIZE
	.align		4
.L_567:
        /*0c6c*/ 	.byte	0x04, 0x12
        /*0c6e*/ 	.short	(.L_569 - .L_568)
	.align		4
.L_568:
        /*0c70*/ 	.word	index@(_ZN2at6native29vectorized_elementwise_kernelILi8EZZZNS0_15erf_kernel_cudaERNS_18TensorIteratorBaseEENKUlvE_clEvENKUlvE0_clEvEUlfE_St5arrayIPcLm2EEEEviT0_T1_)
        /*0c74*/ 	.word	0x00000000


	//----- nvinfo : EIATTR_MIN_STACK_SIZE
	.align		4
.L_569:
        /*0c78*/ 	.byte	0x04, 0x12
        /*0c7a*/ 	.short	(.L_571 - .L_570)
	.align		4
.L_570:
        /*0c7c*/ 	.word	index@(_ZN2at6native18elementwise_kernelILi128ELi4EZNS0_15gpu_kernel_implIZZZNS0_15erf_kernel_cudaERNS_18TensorIteratorBaseEENKUlvE_clEvENKUlvE_clEvEUldE_EEvS4_RKT_EUliE_EEviT1_)
        /*0c80*/ 	.word	0x00000000


	//----- nvinfo : EIATTR_MIN_STACK_SIZE
	.align		4
.L_571:
        /*0c84*/ 	.byte	0x04, 0x12
        /*0c86*/ 	.short	(.L_573 - .L_572)
	.align		4
.L_572:
        /*0c88*/ 	.word	index@(_ZN2at6native27unrolled_elementwise_kernelIZZZNS0_15erf_kernel_cudaERNS_18TensorIteratorBaseEENKUlvE_clEvENKUlvE_clEvEUldE_St5arrayIPcLm2EELi4E23TrivialOffsetCalculatorILi1EjESB_NS0_6memory12LoadWithCastILi1EEENSC_13StoreWithCastILi1EEEEEviT_T0_T2_T3_T4_T5_)
        /*0c8c*/ 	.word	0x00000000


	//----- nvinfo : EIATTR_MIN_STACK_SIZE
	.align		4
.L_573:
        /*0c90*/ 	.byte	0x04, 0x12
        /*0c92*/ 	.short	(.L_575 - .L_574)
	.align		4
.L_574:
        /*0c94*/ 	.word	index@(_ZN2at6native18elementwise_kernelILi128ELi2EZNS0_22gpu_kernel_impl_nocastIZZZNS0_15erf_kernel_cudaERNS_18TensorIteratorBaseEENKUlvE_clEvENKUlvE_clEvEUldE_EEvS4_RKT_EUliE_EEviT1_)
        /*0c98*/ 	.word	0x00000000


	//----- nvinfo : EIATTR_MIN_STACK_SIZE
	.align		4
.L_575:
        /*0c9c*/ 	.byte	0x04, 0x12
        /*0c9e*/ 	.short	(.L_577 - .L_576)
	.align		4
.L_576:
        /*0ca0*/ 	.word	index@(_ZN2at6native27unrolled_elementwise_kernelIZZZNS0_15erf_kernel_cudaERNS_18TensorIteratorBaseEENKUlvE_clEvENKUlvE_clEvEUldE_St5arrayIPcLm2EELi4E23TrivialOffsetCalculatorILi1EjESB_NS0_6memory15LoadWithoutCastENSC_16StoreWithoutCastEEEviT_T0_T2_T3_T4_T5_)
        /*0ca4*/ 	.word	0x00000000


	//----- nvinfo : EIATTR_MIN_STACK_SIZE
	.align		4
.L_577:
        /*0ca8*/ 	.byte	0x04, 0x12
        /*0caa*/ 	.short	(.L_579 - .L_578)
	.align		4
.L_578:
        /*0cac*/ 	.word	index@(_ZN2at6native29vectorized_elementwise_kernelILi2EZZZNS0_15erf_kernel_cudaERNS_18TensorIteratorBaseEENKUlvE_clEvENKUlvE_clEvEUldE_St5arrayIPcLm2EEEEviT0_T1_)
        /*0cb0*/ 	.word	0x00000000


	//----- nvinfo : EIATTR_MIN_STACK_SIZE
	.align		4
.L_579:
        /*0cb4*/ 	.byte	0x04, 0x12
        /*0cb6*/ 	.short	(.L_581 - .L_580)
	.align		4
.L_580:
        /*0cb8*/ 	.word	index@(_ZN2at6native29vectorized_elementwise_kernelILi4EZZZNS0_15erf_kernel_cudaERNS_18TensorIteratorBaseEENKUlvE_clEvENKUlvE_clEvEUldE_St5arrayIPcLm2EEEEviT0_T1_)
        /*0cbc*/ 	.word	0x00000000


	//----- nvinfo : EIATTR_MIN_STACK_SIZE
	.align		4
.L_581:
        /*0cc0*/ 	.byte	0x04, 0x12
        /*0cc2*/ 	.short	(.L_583 - .L_582)
	.align		4
.L_582:
        /*0cc4*/ 	.word	index@(_ZN2at6native29vectorized_elementwise_kernelILi8EZZZNS0_15erf_kernel_cudaERNS_18TensorIteratorBaseEENKUlvE_clEvENKUlvE_clEvEUldE_St5arrayIPcLm2EEEEviT0_T1_)
        /*0cc8*/ 	.word	0x00000000


	//----- nvinfo : EIATTR_MIN_STACK_SIZE
	.align		4
.L_583:
        /*0ccc*/ 	.byte	0x04, 0x12
        /*0cce*/ 	.short	(.L_585 - .L_584)
	.align		4
.L_584:
        /*0cd0*/ 	.word	index@(_ZN2at6native18elementwise_kernelILi128ELi4EZNS0_15gpu_kernel_implIZZZNS0_17logit_kernel_cudaERNS_18TensorIteratorBaseERKN3c106ScalarEENKUlvE_clEvENKUlvE2_clEvEUlNS5_8BFloat16EE0_EEvS4_RKT_EUliE_EEviT1_)
        /*0cd4*/ 	.word	0x00000000


	//----- nvinfo : EIATTR_MIN_STACK_SIZE
	.align		4
.L_585:
        /*0cd8*/ 	.byte	0x04, 0x12
        /*0cda*/ 	.short	(.L_587 - .L_586)
	.align		4
.L_586:
        /*0cdc*/ 	.word	index@(_ZN2at6native27unrolled_elementwise_kernelIZZZNS0_17logit_kernel_cudaERNS_18TensorIteratorBaseERKN3c106ScalarEENKUlvE_clEvENKUlvE2_clEvEUlNS4_8BFloat16EE0_St5arrayIPcLm2EELi4E23TrivialOffsetCalculatorILi1EjESG_NS0_6memory12LoadWithCastILi1EEENSH_13StoreWithCastILi1EEEEEviT_T0_T2_T3_T4_T5_)
        /*0ce0*/ 	.word	0x00000000


	//----- nvinfo : EIATTR_MIN_STACK_SIZE
	.align		4
.L_587:
        /*0ce4*/ 	.byte	0x04, 0x12
        /*0ce6*/ 	.short	(.L_589 - .L_588)
	.align		4
.L_588:
        /*0ce8*/ 	.word	index@(_ZN2at6native18elementwise_kernelILi128ELi4EZNS0_22gpu_kernel_impl_nocastIZZZNS0_17logit_kernel_cudaERNS_18TensorIteratorBaseERKN3c106ScalarEENKUlvE_clEvENKUlvE2_clEvEUlNS5_8BFloat16EE0_EEvS4_RKT_EUliE_EEviT1_)
        /*0cec*/ 	.word	0x00000000


	//----- nvinfo : EIATTR_MIN_STACK_SIZE
	.align		4
.L_589:
        /*0cf0*/ 	.byte	0x04, 0x12
        /*0cf2*/ 	.short	(.L_591 - .L_590)
	.align		4
.L_590:
        /*0cf4*/ 	.word	index@(_ZN2at6native27unrolled_elementwise_kernelIZZZNS0_17logit_kernel_cudaERNS_18TensorIteratorBaseERKN3c106ScalarEENKUlvE_clEvENKUlvE2_clEvEUlNS4_8BFloat16EE0_St5arrayIPcLm2EELi4E23TrivialOffsetCalculatorILi1EjESG_NS0_6memory15LoadWithoutCastENSH_16StoreWithoutCastEEEviT_T0_T2_T3_T4_T5_)
        /*0cf8*/ 	.word	0x00000000


	//----- nvinfo : EIATTR_MIN_STACK_SIZE
	.align		4
.L_591:
        /*0cfc*/ 	.byte	0x04, 0x12
        /*0cfe*/ 	.short	(.L_593 - .L_592)
	.align		4
.L_592:
        /*0d00*/ 	.word	index@(_ZN2at6native29vectorized_elementwise_kernelILi2EZZZNS0_17logit_kernel_cudaERNS_18TensorIteratorBaseERKN3c106ScalarEENKUlvE_clEvENKUlvE2_clEvEUlNS4_8BFloat16EE0_St5arrayIPcLm2EEEEviT0_T1_)
        /*0d04*/ 	.word	0x00000000


	//----- nvinfo : EIATTR_MIN_STACK_SIZE
	.align		4
.L_593:
        /*0d08*/ 	.byte	0x04, 0x12
        /*0d0a*/ 	.short	(.L_595 - .L_594)
	.align		4
.L_594:
        /*0d0c*/ 	.word	index@(_ZN2at6native29vectorized_elementwise_kernelILi4EZZZNS0_17logit_kernel_cudaERNS_18TensorIteratorBaseERKN3c106ScalarEENKUlvE_clEvENKUlvE2_clEvEUlNS4_8BFloat16EE0_St5arrayIPcLm2EEEEviT0_T1_)
        /*0d10*/ 	.word	0x00000000


	//----- nvinfo : EIATTR_MIN_STACK_SIZE
	.align		4
.L_595:
        /*0d14*/ 	.byte	0x04, 0x12
        /*0d16*/ 	.short	(.L_597 - .L_596)
	.align		4
.L_596:
        /*0d18*/ 	.word	index@(_ZN2at6native29vectorized_elementwise_kernelILi8EZZZNS0_17logit_kernel_cudaERNS_18TensorIteratorBaseERKN3c106ScalarEENKUlvE_clEvENKUlvE2_clEvEUlNS4_8BFloat16EE0_St5arrayIPcLm2EEEEviT0_T1_)
        /*0d1c*/ 	.word	0x00000000


	//----- nvinfo : EIATTR_MIN_STACK_SIZE
	.align		4
.L_597:
        /*0d20*/ 	.byte	0x04, 0x12
        /*0d22*/ 	.short	(.L_599 - .L_598)
	.align		4
.L_598:
        /*0d24*/ 	.word	index@(_ZN2at6native18elementwise_kernelILi128ELi4EZNS0_15gpu_kernel_implIZZZNS0_17logit_kernel_cudaERNS_18TensorIteratorBaseERKN3c106ScalarEENKUlvE_clEvENKUlvE2_clEvEUlNS5_8BFloat16EE_EEvS4_RKT_EUliE_EEviT1_)
        /*0d28*/ 	.word	0x00000000


	//----- nvinfo : EIATTR_MIN_STACK_SIZE
	.align		4
.L_599:
        /*0d2c*/ 	.byte	0x04, 0x12
        /*0d2e*/ 	.short	(.L_601 - .L_600)
	.align		4
.L_600:
        /*0d30*/ 	.word	index@(_ZN2at6native27unrolled_elementwise_kernelIZZZNS0_17logit_kernel_cudaERNS_18TensorIteratorBaseERKN3c106ScalarEENKUlvE_clEvENKUlvE2_clEvEUlNS4_8BFloat16EE_St5arrayIPcLm2EELi4E23TrivialOffsetCalculatorILi1EjESG_NS0_6memory12LoadWithCastILi1EEENSH_13StoreWithCastILi1EEEEEviT_T0_T2_T3_T4_T5_)
        /*0d34*/ 	.word	0x00000000


	//----- nvinfo : EIATTR_MIN_STACK_SIZE
	.align		4
.L_601:
        /*0d38*/ 	.byte	0x04, 0x12
        /*0d3a*/ 	.short	(.L_603 - .L_602)
	.align		4
.L_602:
        /*0d3c*/ 	.word	index@(_ZN2at6native18elementwise_kernelILi128ELi4EZNS0_22gpu_kernel_impl_nocastIZZZNS0_17logit_kernel_cudaERNS_18TensorIteratorBaseERKN3c106ScalarEENKUlvE_clEvENKUlvE2_clEvEUlNS5_8BFloat16EE_EEvS4_RKT_EUliE_EEviT1_)
        /*0d40*/ 	.word	0x00000000


	//----- nvinfo : EIATTR_MIN_STACK_SIZE
	.align		4
.L_603:
        /*0d44*/ 	.byte	0x04, 0x12
        /*0d46*/ 	.short	(.L_605 - .L_604)
	.align		4
.L_604:
        /*0d48*/ 	.word	index@(_ZN2at6native27unrolled_elementwise_kernelIZZZNS0_17logit_kernel_cudaERNS_18TensorIteratorBaseERKN3c106ScalarEENKUlvE_clEvENKUlvE2_clEvEUlNS4_8BFloat16EE_St5arrayIPcLm2EELi4E23TrivialOffsetCalculatorILi1EjESG_NS0_6memory15LoadWithoutCastENSH_16StoreWithoutCastEEEviT_T0_T2_T3_T4_T5_)
        /*0d4c*/ 	.word	0x00000000


	//----- nvinfo : EIATTR_MIN_STACK_SIZE
	.align		4
.L_605:
        /*0d50*/ 	.byte	0x04, 0x12
        /*0d52*/ 	.short	(.L_607 - .L_606)
	.align		4
.L_606:
        /*0d54*/ 	.word	index@(_ZN2at6native29vectorized_elementwise_kernelILi2EZZZNS0_17logit_kernel_cudaERNS_18TensorIteratorBaseERKN3c106ScalarEENKUlvE_clEvENKUlvE2_clEvEUlNS4_8BFloat16EE_St5arrayIPcLm2EEEEviT0_T1_)
        /*0d58*/ 	.word	0x00000000


	//----- nvinfo : EIATTR_MIN_STACK_SIZE
	.align		4
.L_607:
        /*0d5c*/ 	.byte	0x04, 0x12
        /*0d5e*/ 	.short	(.L_609 - .L_608)
	.align		4
.L_608:
        /*0d60*/ 	.word	index@(_ZN2at6native29vectorized_elementwise_kernelILi4EZZZNS0_17logit_kernel_cudaERNS_18TensorIteratorBaseERKN3c106ScalarEENKUlvE_clEvENKUlvE2_clEvEUlNS4_8BFloat16EE_St5arrayIPcLm2EEEEviT0_T1_)
        /*0d64*/ 	.word	0x00000000


	//----- nvinfo : EIATTR_MIN_STACK_SIZE
	.align		4
.L_609:
        /*0d68*/ 	.byte	0x04, 0x12
        /*0d6a*/ 	.short	(.L_611 - .L_610)
	.align		4
.L_610:
        /*0d6c*/ 	.word	index@(_ZN2at6native29vectorized_elementwise_kernelILi8EZZZNS0_17logit_kernel_cudaERNS_18TensorIteratorBaseERKN3c106ScalarEENKUlvE_clEvENKUlvE2_clEvEUlNS4_8BFloat16EE_St5arrayIPcLm2EEEEviT0_T1_)
        /*0d70*/ 	.word	0x00000000


	//----- nvinfo : EIATTR_MIN_STACK_SIZE
	.align		4
.L_611:
        /*0d74*/ 	.byte	0x04, 0x12
        /*0d76*/ 	.short	(.L_613 - .L_612)
	.align		4
.L_612:
        /*0d78*/ 	.word	index@(_ZN2at6native18elementwise_kernelILi128ELi4EZNS0_15gpu_kernel_implIZZZNS0_17logit_kernel_cudaERNS_18TensorIteratorBaseERKN3c106ScalarEENKUlvE_clEvENKUlvE1_clEvEUlNS5_4HalfEE0_EEvS4_RKT_EUliE_EEviT1_)
        /*0d7c*/ 	.word	0x00000000


	//----- nvinfo : EIATTR_MIN_STACK_SIZE
	.align		4
.L_613:
        /*0d80*/ 	.byte	0x04, 0x12
        /*0d82*/ 	.short	(.L_615 - .L_614)
	.align		4
.L_614:
        /*0d84*/ 	.word	index@(_ZN2at6native27unrolled_elementwise_kernelIZZZNS0_17logit_kernel_cudaERNS_18TensorIteratorBaseERKN3c106ScalarEENKUlvE_clEvENKUlvE1_clEvEUlNS4_4HalfEE0_St5arrayIPcLm2EELi4E23TrivialOffsetCalculatorILi1EjESG_NS0_6memory12LoadWithCastILi1EEENSH_13StoreWithCastILi1EEEEEviT_T0_T2_T3_T4_T5_)
        /*0d88*/ 	.word	0x00000000


	//----- nvinfo : EIATTR_MIN_STACK_SIZE
	.align		4
.L_615:
        /*0d8c*/ 	.byte	0x04, 0x12
        /*0d8e*/ 	.short	(.L_617 - .L_616)
	.align		4
.L_616:
        /*0d90*/ 	.word	index@(_ZN2at6native18elementwise_kernelILi128ELi4EZNS0_22gpu_kernel_impl_nocastIZZZNS0_17logit_kernel_cudaERNS_18TensorIteratorBaseERKN3c106ScalarEENKUlvE_clEvENKUlvE1_clEvEUlNS5_4HalfEE0_EEvS4_RKT_EUliE_EEviT1_)
        /*0d94*/ 	.word	0x00000000


	//----- nvinfo : EIATTR_MIN_STACK_SIZE
	.align		4
.L_617:
        /*0d98*/ 	.byte	0x04, 0x12
        /*0d9a*/ 	.short	(.L_619 - .L_618)
	.align		4
.L_618:
        /*0d9c*/ 	.word	index@(_ZN2at6native27unrolled_elementwise_kernelIZZZNS0_17logit_kernel_cudaERNS_18TensorIteratorBaseERKN3c106ScalarEENKUlvE_clEvENKUlvE1_clEvEUlNS4_4HalfEE0_St5arrayIPcLm2EELi4E23TrivialOffsetCalculatorILi1EjESG_NS0_6memory15LoadWithoutCastENSH_16StoreWithoutCastEEEviT_T0_T2_T3_T4_T5_)
        /*0da0*/ 	.word	0x00000000


	//----- nvinfo : EIATTR_MIN_STACK_SIZE
	.align		4
.L_619:
        /*0da4*/ 	.byte	0x04, 0x12
        /*0da6*/ 	.short	(.L_621 - .L_620)
	.align		4
.L_620:
        /*0da8*/ 	.word	index@(_ZN2at6native29vectorized_elementwise_kernelILi2EZZZNS0_17logit_kernel_cudaERNS_18TensorIteratorBaseERKN3c106ScalarEENKUlvE_clEvENKUlvE1_clEvEUlNS4_4HalfEE0_St5arrayIPcLm2EEEEviT0_T1_)
        /*0dac*/ 	.word	0x00000000


	//----- nvinfo : EIATTR_MIN_STACK_SIZE
	.align		4
.L_621:
        /*0db0*/ 	.byte	0x04, 0x12
        /*0db2*/ 	.short	(.L_623 - .L_622)
	.align		4
.L_622:
        /*0db4*/ 	.word	index@(_ZN2at6native29vectorized_elementwise_kernelILi4EZZZNS0_17logit_kernel_cudaERNS_18TensorIteratorBaseERKN3c106ScalarEENKUlvE_clEvENKUlvE1_clEvEUlNS4_4HalfEE0_St5arrayIPcLm2EEEEviT0_T1_)
        /*0db8*/ 	.word	0x00000000


	//----- nvinfo : EIATTR_MIN_STACK_SIZE
	.align		4
.L_623:
        /*0dbc*/ 	.byte	0x04, 0x12
        /*0dbe*/ 	.short	(.L_625 - .L_624)
	.align		4
.L_624:
        /*0dc0*/ 	.word	index@(_ZN2at6native29vectorized_elementwise_kernelILi8EZZZNS0_17logit_kernel_cudaERNS_18TensorIteratorBaseERKN3c106ScalarEENKUlvE_clEvENKUlvE1_clEvEUlNS4_4HalfEE0_St5arrayIPcLm2EEEEviT0_T1_)
        /*0dc4*/ 	.word	0x00000000


	//----- nvinfo : EIATTR_MIN_STACK_SIZE
	.align		4
.L_625:
        /*0dc8*/ 	.byte	0x04, 0x12
        /*0dca*/ 	.short	(.L_627 - .L_626)
	.align		4
.L_626:
        /*0dcc*/ 	.word	index@(_ZN2at6native18elementwise_kernelILi128ELi4EZNS0_15gpu_kernel_implIZZZNS0_17logit_kernel_cudaERNS_18TensorIteratorBaseERKN3c106ScalarEENKUlvE_clEvENKUlvE1_clEvEUlNS5_4HalfEE_EEvS4_RKT_EUliE_EEviT1_)
        /*0dd0*/ 	.word	0x00000000


	//----- nvinfo : EIATTR_MIN_STACK_SIZE
	.align		4
.L_627:
        /*0dd4*/ 	.byte	0x04, 0x12
        /*0dd6*/ 	.short	(.L_629 - .L_628)
	.align		4
.L_628:
        /*0dd8*/ 	.word	index@(_ZN2at6native27unrolled_elementwise_kernelIZZZNS0_17logit_kernel_cudaERNS_18TensorIteratorBaseERKN3c106ScalarEENKUlvE_clEvENKUlvE1_clEvEUlNS4_4HalfEE_St5arrayIPcLm2EELi4E23TrivialOffsetCalculatorILi1EjESG_NS0_6memory12LoadWithCastILi1EEENSH_13StoreWithCastILi1EEEEEviT_T0_T2_T3_T4_T5_)
        /*0ddc*/ 	.word	0x00000000


	//----- nvinfo : EIATTR_MIN_STACK_SIZE
	.align		4
.L_629:
        /*0de0*/ 	.byte	0x04, 0x12
        /*0de2*/ 	.short	(.L_631 - .L_630)
	.align		4
.L_630:
        /*0de4*/ 	.word	index@(_ZN2at6native18elementwise_kernelILi128ELi4EZNS0_22gpu_kernel_impl_nocastIZZZNS0_17logit_kernel_cudaERNS_18TensorIteratorBaseERKN3c106ScalarEENKUlvE_clEvENKUlvE1_clEvEUlNS5_4HalfEE_EEvS4_RKT_EUliE_EEviT1_)
        /*0de8*/ 	.word	0x00000000


	//----- nvinfo : EIATTR_MIN_STACK_SIZE
	.align		4
.L_631:
        /*0dec*/ 	.byte	0x04, 0x12
        /*0dee*/ 	.short	(.L_633 - .L_632)
	.align		4
.L_632:
        /*0df0*/ 	.word	index@(_ZN2at6native27unrolled_elementwise_kernelIZZZNS0_17logit_kernel_cudaERNS_18TensorIteratorBaseERKN3c106ScalarEENKUlvE_clEvENKUlvE1_clEvEUlNS4_4HalfEE_St5arrayIPcLm2EELi4E23TrivialOffsetCalculatorILi1EjESG_NS0_6memory15LoadWithoutCastENSH_16StoreWithoutCastEEEviT_T0_T2_T3_T4_T5_)
        /*0df4*/ 	.word	0x00000000


	//----- nvinfo : EIATTR_MIN_STACK_SIZE
	.align		4
.L_633:
        /*0df8*/ 	.byte	0x04, 0x12
        /*0dfa*/ 	.short	(.L_635 - .L_634)
	.align		4
.L_634:
        /*0dfc*/ 	.word	index@(_ZN2at6native29vectorized_elementwise_kernelILi2EZZZNS0_17logit_kernel_cudaERNS_18TensorIteratorBaseERKN3c106ScalarEENKUlvE_clEvENKUlvE1_clEvEUlNS4_4HalfEE_St5arrayIPcLm2EEEEviT0_T1_)
        /*0e00*/ 	.word	0x00000000


	//----- nvinfo : EIATTR_MIN_STACK_SIZE
	.align		4
.L_635:
        /*0e04*/ 	.byte	0x04, 0x12
        /*0e06*/ 	.short	(.L_637 - .L_636)
	.align		4
.L_636:
        /*0e08*/ 	.word	index@(_ZN2at6native29vectorized_elementwise_kernelILi4EZZZNS0_17logit_kernel_cudaERNS_18TensorIteratorBaseERKN3c106ScalarEENKUlvE_clEvENKUlvE1_clEvEUlNS4_4HalfEE_St5arrayIPcLm2EEEEviT0_T1_)
        /*0e0c*/ 	.word	0x00000000


	//----- nvinfo : EIATTR_MIN_STACK_SIZE
	.align		4
.L_637:
        /*0e10*/ 	.byte	0x04, 0x12
        /*0e12*/ 	.short	(.L_639 - .L_638)
	.align		4
.L_638:
        /*0e14*/ 	.word	index@(_ZN2at6native29vectorized_elementwise_kernelILi8EZZZNS0_17logit_kernel_cudaERNS_18TensorIteratorBaseERKN3c106ScalarEENKUlvE_clEvENKUlvE1_clEvEUlNS4_4HalfEE_St5arrayIPcLm2EEEEviT0_T1_)
        /*0e18*/ 	.word	0x00000000


	//----- nvinfo : EIATTR_MIN_STACK_SIZE
	.align		4
.L_639:
        /*0e1c*/ 	.byte	0x04, 0x12
        /*0e1e*/ 	.short	(.L_641 - .L_640)
	.align		4
.L_640:
        /*0e20*/ 	.word	index@(_ZN2at6native18elementwise_kernelILi128ELi4EZNS0_15gpu_kernel_implIZZZNS0_17logit_kernel_cudaERNS_18TensorIteratorBaseERKN3c106ScalarEENKUlvE_clEvENKUlvE0_clEvEUlfE0_EEvS4_RKT_EUliE_EEviT1_)
        /*0e24*/ 	.word	0x00000000


	//----- nvinfo : EIATTR_MIN_STACK_SIZE
	.align		4
.L_641:
        /*0e28*/ 	.byte	0x04, 0x12
        /*0e2a*/ 	.short	(.L_643 - .L_642)
	.align		4
.L_642:
        /*0e2c*/ 	.word	index@(_ZN2at6native27unrolled_elementwise_kernelIZZZNS0_17logit_kernel_cudaERNS_18TensorIteratorBaseERKN3c106ScalarEENKUlvE_clEvENKUlvE0_clEvEUlfE0_St5arrayIPcLm2EELi4E23TrivialOffsetCalculatorILi1EjESF_NS0_6memory12LoadWithCastILi1EEENSG_13StoreWithCastILi1EEEEEviT_T0_T2_T3_T4_T5_)
        /*0e30*/ 	.word	0x00000000


	//----- nvinfo : EIATTR_MIN_STACK_SIZE
	.align		4
.L_643:
        /*0e34*/ 	.byte	0x04, 0x12
        /*0e36*/ 	.short	(.L_645 - .L_644)
	.align		4
.L_644:
        /*0e38*/ 	.word	index@(_ZN2at6native18elementwise_kernelILi128ELi2EZNS0_22gpu_kernel_impl_nocastIZZZNS0_17logit_kernel_cudaERNS_18TensorIteratorBaseERKN3c106ScalarEENKUlvE_clEvENKUlvE0_clEvEUlfE0_EEvS4_RKT_EUliE_EEviT1_)
        /*0e3c*/ 	.word	0x00000000


	//----- nvinfo : EIATTR_MIN_STACK_SIZE
	.align		4
.L_645:
        /*0e40*/ 	.byte	0x04, 0x12
        /*0e42*/ 	.short	(.L_647 - .L_646)
	.align		4
.L_646:
        /*0e44*/ 	.word	index@(_ZN2at6native27unrolled_elementwise_kernelIZZZNS0_17logit_kernel_cudaERNS_18TensorIteratorBaseERKN3c106ScalarEENKUlvE_clEvENKUlvE0_clEvEUlfE0_St5arrayIPcLm2EELi4E23TrivialOffsetCalculatorILi1EjESF_NS0_6memory15LoadWithoutCastENSG_16StoreWithoutCastEEEviT_T0_T2_T3_T4_T5_)
        /*0e48*/ 	.word	0x00000000


	//----- nvinfo : EIATTR_MIN_STACK_SIZE
	.align		4
.L_647:
        /*0e4c*/ 	.byte	0x04, 0x12
        /*0e4e*/ 	.short	(.L_649 - .L_648)
	.align		4
.L_648:
        /*0e50*/ 	.word	index@(_ZN2at6native29vectorized_elementwise_kernelILi2EZZZNS0_17logit_kernel_cudaERNS_18TensorIteratorBaseERKN3c106ScalarEENKUlvE_clEvENKUlvE0_clEvEUlfE0_St5arrayIPcLm2EEEEviT0_T1_)
        /*0e54*/ 	.word	0x00000000


	//----- nvinfo : EIATTR_MIN_STACK_SIZE
	.align		4
.L_649:
        /*0e58*/ 	.byte	0x04, 0x12
        /*0e5a*/ 	.short	(.L_651 - .L_650)
	.align		4
.L_650:
        /*0e5c*/ 	.word	index@(_ZN2at6native29vectorized_elementwise_kernelILi4EZZZNS0_17logit_kernel_cudaERNS_18TensorIteratorBaseERKN3c106ScalarEENKUlvE_clEvENKUlvE0_clEvEUlfE0_St5arrayIPcLm2EEEEviT0_T1_)
        /*0e60*/ 	.word	0x00000000


	//----- nvinfo : EIATTR_MIN_STACK_SIZE
	.align		4
.L_651:
        /*0e64*/ 	.byte	0x04, 0x12
        /*0e66*/ 	.short	(.L_653 - .L_652)
	.align		4
.L_652:
        /*0e68*/ 	.word	index@(_ZN2at6native29vectorized_elementwise_kernelILi8EZZZNS0_17logit_kernel_cudaERNS_18TensorIteratorBaseERKN3c106ScalarEENKUlvE_clEvENKUlvE0_clEvEUlfE0_St5arrayIPcLm2EEEEviT0_T1_)
        /*0e6c*/ 	.word	0x00000000


	//----- nvinfo : EIATTR_MIN_STACK_SIZE
	.align		4
.L_653:
        /*0e70*/ 	.byte	0x04, 0x12
        /*0e72*/ 	.short	(.L_655 - .L_654)
	.align		4
.L_654:
        /*0e74*/ 	.word	index@(_ZN2at6native18elementwise_kernelILi128ELi4EZNS0_15gpu_kernel_implIZZZNS0_17logit_kernel_cudaERNS_18TensorIteratorBaseERKN3c106ScalarEENKUlvE_clEvENKUlvE0_clEvEUlfE_EEvS4_RKT_EUliE_EEviT1_)
        /*0e78*/ 	.word	0x00000000


	//----- nvinfo : EIATTR_MIN_STACK_SIZE
	.align		4
.L_655:
        /*0e7c*/ 	.byte	0x04, 0x12
        /*0e7e*/ 	.short	(.L_657 - .L_656)
	.align		4
.L_656:
        /*0e80*/ 	.word	index@(_ZN2at6native27unrolled_elementwise_kernelIZZZNS0_17logit_kernel_cudaERNS_18TensorIteratorBaseERKN3c106ScalarEENKUlvE_clEvENKUlvE0_clEvEUlfE_St5arrayIPcLm2EELi4E23TrivialOffsetCalculatorILi1EjESF_NS0_6memory12LoadWithCastILi1EEENSG_13StoreWithCastILi1EEEEEviT_T0_T2_T3_T4_T5_)
        /*0e84*/ 	.word	0x00000000


	//----- nvinfo : EIATTR_MIN_STACK_SIZE
	.align		4
.L_657:
        /*0e88*/ 	.byte	0x04, 0x12
        /*0e8a*/ 	.short	(.L_659 - .L_658)
	.align		4
.L_658:
        /*0e8c*/ 	.word	index@(_ZN2at6native18elementwise_kernelILi128ELi2EZNS0_22gpu_kernel_impl_nocastIZZZNS0_17logit_kernel_cudaERNS_18TensorIteratorBaseERKN3c106ScalarEENKUlvE_clEvENKUlvE0_clEvEUlfE_EEvS4_RKT_EUliE_EEviT1_)
        /*0e90*/ 	.word	0x00000000


	//----- nvinfo : EIATTR_MIN_STACK_SIZE
	.align		4
.L_659:
        /*0e94*/ 	.byte	0x04, 0x12
        /*0e96*/ 	.short	(.L_661 - .L_660)
	.align		4
.L_660:
        /*0e98*/ 	.word	index@(_ZN2at6native27unrolled_elementwise_kernelIZZZNS0_17logit_kernel_cudaERNS_18TensorIteratorBaseERKN3c106ScalarEENKUlvE_clEvENKUlvE0_clEvEUlfE_St5arrayIPcLm2EELi4E23TrivialOffsetCalculatorILi1EjESF_NS0_6memory15LoadWithoutCastENSG_16StoreWithoutCastEEEviT_T0_T2_T3_T4_T5_)
        /*0e9c*/ 	.word	0x00000000


	//----- nvinfo : EIATTR_MIN_STACK_SIZE
	.align		4
.L_661:
        /*0ea0*/ 	.byte	0x04, 0x12
        /*0ea2*/ 	.short	(.L_663 - .L_662)
	.align		4
.L_662:
        /*0ea4*/ 	.word	index@(_ZN2at6native29vectorized_elementwise_kernelILi2EZZZNS0_17logit_kernel_cudaERNS_18TensorIteratorBaseERKN3c106ScalarEENKUlvE_clEvENKUlvE0_clEvEUlfE_St5arrayIPcLm2EEEEviT0_T1_)
        /*0ea8*/ 	.word	0x00000000


	//----- nvinfo : EIATTR_MIN_STACK_SIZE
	.align		4
.L_663:
        /*0eac*/ 	.byte	0x04, 0x12
        /*0eae*/ 	.short	(.L_665 - .L_664)
	.align		4
.L_664:
        /*0eb0*/ 	.word	index@(_ZN2at6native29vectorized_elementwise_kernelILi4EZZZNS0_17logit_kernel_cudaERNS_18TensorIteratorBaseERKN3c106ScalarEENKUlvE_clEvENKUlvE0_clEvEUlfE_St5arrayIPcLm2EEEEviT0_T1_)
        /*0eb4*/ 	.word	0x00000000


	//----- nvinfo : EIATTR_MIN_STACK_SIZE
	.align		4
.L_665:
        /*0eb8*/ 	.byte	0x04, 0x12
        /*0eba*/ 	.short	(.L_667 - .L_666)
	.align		4
.L_666:
        /*0ebc*/ 	.word	index@(_ZN2at6native29vectorized_elementwise_kernelILi8EZZZNS0_17logit_kernel_cudaERNS_18TensorIteratorBaseERKN3c106ScalarEENKUlvE_clEvENKUlvE0_clEvEUlfE_St5arrayIPcLm2EEEEviT0_T1_)
        /*0ec0*/ 	.word	0x00000000


	//----- nvinfo : EIATTR_MIN_STACK_SIZE
	.align		4
.L_667:
        /*0ec4*/ 	.byte	0x04, 0x12
        /*0ec6*/ 	.short	(.L_669 - .L_668)
	.align		4
.L_668:
        /*0ec8*/ 	.word	index@(_ZN2at6native18elementwise_kernelILi128ELi4EZNS0_15gpu_kernel_implIZZZNS0_17logit_kernel_cudaERNS_18TensorIteratorBaseERKN3c106ScalarEENKUlvE_clEvENKUlvE_clEvEUldE0_EEvS4_RKT_EUliE_EEviT1_)
        /*0ecc*/ 	.word	0x00000000


	//----- nvinfo : EIATTR_MIN_STACK_SIZE
	.align		4
.L_669:
        /*0ed0*/ 	.byte	0x04, 0x12
        /*0ed2*/ 	.short	(.L_671 - .L_670)
	.align		4
.L_670:
        /*0ed4*/ 	.word	index@(_ZN2at6native27unrolled_elementwise_kernelIZZZNS0_17logit_kernel_cudaERNS_18TensorIteratorBaseERKN3c106ScalarEENKUlvE_clEvENKUlvE_clEvEUldE0_St5arrayIPcLm2EELi4E23TrivialOffsetCalculatorILi1EjESF_NS0_6memory12LoadWithCastILi1EEENSG_13StoreWithCastILi1EEEEEviT_T0_T2_T3_T4_T5_)
        /*0ed8*/ 	.word	0x00000000


	//----- nvinfo : EIATTR_MIN_STACK_SIZE
	.align		4
.L_671:
        /*0edc*/ 	.byte	0x04, 0x12
        /*0ede*/ 	.short	(.L_673 - .L_672)
	.align		4
.L_672:
        /*0ee0*/ 	.word	index@(_ZN2at6native18elementwise_kernelILi128ELi2EZNS0_22gpu_kernel_impl_nocastIZZZNS0_17logit_kernel_cudaERNS_18TensorIteratorBaseERKN3c106ScalarEENKUlvE_clEvENKUlvE_clEvEUldE0_EEvS4_RKT_EUliE_EEviT1_)
        /*0ee4*/ 	.word	0x00000000


	//----- nvinfo : EIATTR_MIN_STACK_SIZE
	.align		4
.L_673:
        /*0ee8*/ 	.byte	0x04, 0x12
        /*0eea*/ 	.short	(.L_675 - .L_674)
	.align		4
.L_674:
        /*0eec*/ 	.word	index@(_ZN2at6native27unrolled_elementwise_kernelIZZZNS0_17logit_kernel_cudaERNS_18TensorIteratorBaseERKN3c106ScalarEENKUlvE_clEvENKUlvE_clEvEUldE0_St5arrayIPcLm2EELi4E23TrivialOffsetCalculatorILi1EjESF_NS0_6memory15LoadWithoutCastENSG_16StoreWithoutCastEEEviT_T0_T2_T3_T4_T5_)
        /*0ef0*/ 	.word	0x00000000


	//----- nvinfo : EIATTR_MIN_STACK_SIZE
	.align		4
.L_675:
        /*0ef4*/ 	.byte	0x04, 0x12
        /*0ef6*/ 	.short	(.L_677 - .L_676)
	.align		4
.L_676:
        /*0ef8*/ 	.word	index@(_ZN2at6native29vectorized_elementwise_kernelILi2EZZZNS0_17logit_kernel_cudaERNS_18TensorIteratorBaseERKN3c106ScalarEENKUlvE_clEvENKUlvE_clEvEUldE0_St5arrayIPcLm2EEEEviT0_T1_)
        /*0efc*/ 	.word	0x00000000


	//----- nvinfo : EIATTR_MIN_STACK_SIZE
	.align		4
.L_677:
        /*0f00*/ 	.byte	0x04, 0x12
        /*0f02*/ 	.short	(.L_679 - .L_678)
	.align		4
.L_678:
        /*0f04*/ 	.word	index@(_ZN2at6native29vectorized_elementwise_kernelILi4EZZZNS0_17logit_kernel_cudaERNS_18TensorIteratorBaseERKN3c106ScalarEENKUlvE_clEvENKUlvE_clEvEUldE0_St5arrayIPcLm2EEEEviT0_T1_)
        /*0f08*/ 	.word	0x00000000


	//----- nvinfo : EIATTR_MIN_STACK_SIZE
	.align		4
.L_679:
        /*0f0c*/ 	.byte	0x04, 0x12
        /*0f0e*/ 	.short	(.L_681 - .L_680)
	.align		4
.L_680:
        /*0f10*/ 	.word	index@(_ZN2at6native29vectorized_elementwise_kernelILi8EZZZNS0_17logit_kernel_cudaERNS_18TensorIteratorBaseERKN3c106ScalarEENKUlvE_clEvENKUlvE_clEvEUldE0_St5arrayIPcLm2EEEEviT0_T1_)
        /*0f14*/ 	.word	0x00000000


	//----- nvinfo : EIATTR_MIN_STACK_SIZE
	.align		4
.L_681:
        /*0f18*/ 	.byte	0x04, 0x12
        /*0f1a*/ 	.short	(.L_683 - .L_682)
	.align		4
.L_682:
        /*0f1c*/ 	.word	index@(_ZN2at6native18elementwise_kernelILi128ELi4EZNS0_15gpu_kernel_implIZZZNS0_17logit_kernel_cudaERNS_18TensorIteratorBaseERKN3c106ScalarEENKUlvE_clEvENKUlvE_clEvEUldE_EEvS4_RKT_EUliE_EEviT1_)
        /*0f20*/ 	.word	0x00000000


	//----- nvinfo : EIATTR_MIN_STACK_SIZE
	.align		4
.L_683:
        /*0f24*/ 	.byte	0x04, 0x12
        /*0f26*/ 	.short	(.L_685 - .L_684)
	.align		4
.L_684:
        /*0f28*/ 	.word	index@(_ZN2at6native27unrolled_elementwise_kernelIZZZNS0_17logit_kernel_cudaERNS_18TensorIteratorBaseERKN3c106ScalarEENKUlvE_clEvENKUlvE_clEvEUldE_St5arrayIPcLm2EELi4E23TrivialOffsetCalculatorILi1EjESF_NS0_6memory12LoadWithCastILi1EEENSG_13StoreWithCastILi1EEEEEviT_T0_T2_T3_T4_T5_)
        /*0f2c*/ 	.word	0x00000000


	//----- nvinfo : EIATTR_MIN_STACK_SIZE
	.align		4
.L_685:
        /*0f30*/ 	.byte	0x04, 0x12
        /*0f32*/ 	.short	(.L_687 - .L_686)
	.align		4
.L_686:
        /*0f34*/ 	.word	index@(_ZN2at6native18elementwise_kernelILi128ELi2EZNS0_22gpu_kernel_impl_nocastIZZZNS0_17logit_kernel_cudaERNS_18TensorIteratorBaseERKN3c106ScalarEENKUlvE_clEvENKUlvE_clEvEUldE_EEvS4_RKT_EUliE_EEviT1_)
        /*0f38*/ 	.word	0x00000000


	//----- nvinfo : EIATTR_MIN_STACK_SIZE
	.align		4
.L_687:
        /*0f3c*/ 	.byte	0x04, 0x12
        /*0f3e*/ 	.short	(.L_689 - .L_688)
	.align		4
.L_688:
        /*0f40*/ 	.word	index@(_ZN2at6native27unrolled_elementwise_kernelIZZZNS0_17logit_kernel_cudaERNS_18TensorIteratorBaseERKN3c106ScalarEENKUlvE_clEvENKUlvE_clEvEUldE_St5arrayIPcLm2EELi4E23TrivialOffsetCalculatorILi1EjESF_NS0_6memory15LoadWithoutCastENSG_16StoreWithoutCastEEEviT_T0_T2_T3_T4_T5_)
        /*0f44*/ 	.word	0x00000000


	//----- nvinfo : EIATTR_MIN_STACK_SIZE
	.align		4
.L_689:
        /*0f48*/ 	.byte	0x04, 0x12
        /*0f4a*/ 	.short	(.L_691 - .L_690)
	.align		4
.L_690:
        /*0f4c*/ 	.word	index@(_ZN2at6native29vectorized_elementwise_kernelILi2EZZZNS0_17logit_kernel_cudaERNS_18TensorIteratorBaseERKN3c106ScalarEENKUlvE_clEvENKUlvE_clEvEUldE_St5arrayIPcLm2EEEEviT0_T1_)
        /*0f50*/ 	.word	0x00000000


	//----- nvinfo : EIATTR_MIN_STACK_SIZE
	.align		4
.L_691:
        /*0f54*/ 	.byte	0x04, 0x12
        /*0f56*/ 	.short	(.L_693 - .L_692)
	.align		4
.L_692:
        /*0f58*/ 	.word	index@(_ZN2at6native29vectorized_elementwise_kernelILi4EZZZNS0_17logit_kernel_cudaERNS_18TensorIteratorBaseERKN3c106ScalarEENKUlvE_clEvENKUlvE_clEvEUldE_St5arrayIPcLm2EEEEviT0_T1_)
        /*0f5c*/ 	.word	0x00000000


	//----- nvinfo : EIATTR_MIN_STACK_SIZE
	.align		4
.L_693:
        /*0f60*/ 	.byte	0x04, 0x12
        /*0f62*/ 	.short	(.L_695 - .L_694)
	.align		4
.L_694:
        /*0f64*/ 	.word	index@(_ZN2at6native29vectorized_elementwise_kernelILi8EZZZNS0_17logit_kernel_cudaERNS_18TensorIteratorBaseERKN3c106ScalarEENKUlvE_clEvENKUlvE_clEvEUldE_St5arrayIPcLm2EEEEviT0_T1_)
        /*0f68*/ 	.word	0x00000000


	//----- nvinfo : EIATTR_MIN_STACK_SIZE
	.align		4
.L_695:
        /*0f6c*/ 	.byte	0x04, 0x12
        /*0f6e*/ 	.short	(.L_697 - .L_696)
	.align		4
.L_696:
        /*0f70*/ 	.word	index@(_ZN2at6native18elementwise_kernelILi128ELi4EZNS0_15gpu_kernel_implIZZZNS0_19sigmoid_kernel_cudaERNS_18TensorIteratorBaseEENKUlvE0_clEvENKUlvE2_clEvEUlN3c108BFloat16EE_EEvS4_RKT_EUliE_EEviT1_)
        /*0f74*/ 	.word	0x00000000


	//----- nvinfo : EIATTR_MIN_STACK_SIZE
	.align		4
.L_697:
        /*0f78*/ 	.byte	0x04, 0x12
        /*0f7a*/ 	.short	(.L_699 - .L_698)
	.align		4
.L_698:
        /*0f7c*/ 	.word	index@(_ZN2at6native27unrolled_elementwise_kernelIZZZNS0_19sigmoid_kernel_cudaERNS_18TensorIteratorBaseEENKUlvE0_clEvENKUlvE2_clEvEUlN3c108BFloat16EE_St5arrayIPcLm2EELi4E23TrivialOffsetCalculatorILi1EjESD_NS0_6memory12LoadWithCastILi1EEENSE_13StoreWithCastILi1EEEEEviT_T0_T2_T3_T4_T5_)
        /*0f80*/ 	.word	0x00000000


	//----- nvinfo : EIATTR_MIN_STACK_SIZE
	.align		4
.L_699:
        /*0f84*/ 	.byte	0x04, 0x12
        /*0f86*/ 	.short	(.L_701 - .L_700)
	.align		4
.L_700:
        /*0f88*/ 	.word	index@(_ZN2at6native18elementwise_kernelILi128ELi4EZNS0_22gpu_kernel_impl_nocastIZZZNS0_19sigmoid_kernel_cudaERNS_18TensorIteratorBaseEENKUlvE0_clEvENKUlvE2_clEvEUlN3c108BFloat16EE_EEvS4_RKT_EUliE_EEviT1_)
        /*0f8c*/ 	.word	0x00000000


	//----- nvinfo : EIATTR_MIN_STACK_SIZE
	.align		4
.L_701:
        /*0f90*/ 	.byte	0x04, 0x12
        /*0f92*/ 	.short	(.L_703 - .L_702)
	.align		4
.L_702:
        /*0f94*/ 	.word	index@(_ZN2at6native27unrolled_elementwise_kernelIZZZNS0_19sigmoid_kernel_cudaERNS_18TensorIteratorBaseEENKUlvE0_clEvENKUlvE2_clEvEUlN3c108BFloat16EE_St5arrayIPcLm2EELi4E23TrivialOffsetCalculatorILi1EjESD_NS0_6memory15LoadWithoutCastENSE_16StoreWithoutCastEEEviT_T0_T2_T3_T4_T5_)
        /*0f98*/ 	.word	0x00000000


	//----- nvinfo : EIATTR_MIN_STACK_SIZE
	.align		4
.L_703:
        /*0f9c*/ 	.byte	0x04, 0x12
        /*0f9e*/ 	.short	(.L_705 - .L_704)
	.align		4
.L_704:
        /*0fa0*/ 	.word	index@(_ZN2at6native29vectorized_elementwise_kernelILi2EZZZNS0_19sigmoid_kernel_cudaERNS_18TensorIteratorBaseEENKUlvE0_clEvENKUlvE2_clEvEUlN3c108BFloat16EE_St5arrayIPcLm2EEEEviT0_T1_)
        /*0fa4*/ 	.word	0x00000000


	//----- nvinfo : EIATTR_MIN_STACK_SIZE
	.align		4
.L_705:
        /*0fa8*/ 	.byte	0x04, 0x12
        /*0faa*/ 	.short	(.L_707 - .L_706)
	.align		4
.L_706:
        /*0fac*/ 	.word	index@(_ZN2at6native29vectorized_elementwise_kernelILi4EZZZNS0_19sigmoid_kernel_cudaERNS_18TensorIteratorBaseEENKUlvE0_clEvENKUlvE2_clEvEUlN3c108BFloat16EE_St5arrayIPcLm2EEEEviT0_T1_)
        /*0fb0*/ 	.word	0x00000000


	//----- nvinfo : EIATTR_MIN_STACK_SIZE
	.align		4
.L_707:
        /*0fb4*/ 	.byte	0x04, 0x12
        /*0fb6*/ 	.short	(.L_709 - .L_708)
	.align		4
.L_708:
        /*0fb8*/ 	.word	index@(_ZN2at6native29vectorized_elementwise_kernelILi8EZZZNS0_19sigmoid_kernel_cudaERNS_18TensorIteratorBaseEENKUlvE0_clEvENKUlvE2_clEvEUlN3c108BFloat16EE_St5arrayIPcLm2EEEEviT0_T1_)
        /*0fbc*/ 	.word	0x00000000


	//----- nvinfo : EIATTR_MIN_STACK_SIZE
	.align		4
.L_709:
        /*0fc0*/ 	.byte	0x04, 0x12
        /*0fc2*/ 	.short	(.L_711 - .L_710)
	.align		4
.L_710:
        /*0fc4*/ 	.word	index@(_ZN2at6native18elementwise_kernelILi128ELi4EZNS0_15gpu_kernel_implIZZZNS0_19sigmoid_kernel_cudaERNS_18TensorIteratorBaseEENKUlvE0_clEvENKUlvE1_clEvEUlN3c104HalfEE_EEvS4_RKT_EUliE_EEviT1_)
        /*0fc8*/ 	.word	0x00000000


	//----- nvinfo : EIATTR_MIN_STACK_SIZE
	.align		4
.L_711:
        /*0fcc*/ 	.byte	0x04, 0x12
        /*0fce*/ 	.short	(.L_713 - .L_712)
	.align		4
.L_712:
        /*0fd0*/ 	.word	index@(_ZN2at6native27unrolled_elementwise_kernelIZZZNS0_19sigmoid_kernel_cudaERNS_18TensorIteratorBaseEENKUlvE0_clEvENKUlvE1_clEvEUlN3c104HalfEE_St5arrayIPcLm2EELi4E23TrivialOffsetCalculatorILi1EjESD_NS0_6memory12LoadWithCastILi1EEENSE_13StoreWithCastILi1EEEEEviT_T0_T2_T3_T4_T5_)
        /*0fd4*/ 	.word	0x00000000


	//----- nvinfo : EIATTR_MIN_STACK_SIZE
	.align		4
.L_713:
        /*0fd8*/ 	.byte	0x04, 0x12
        /*0fda*/ 	.short	(.L_715 - .L_714)
	.align		4
.L_714:
        /*0fdc*/ 	.word	index@(_ZN2at6native18elementwise_kernelILi128ELi4EZNS0_22gpu_kernel_impl_nocastIZZZNS0_19sigmoid_kernel_cudaERNS_18TensorIteratorBaseEENKUlvE0_clEvENKUlvE1_clEvEUlN3c104HalfEE_EEvS4_RKT_EUliE_EEviT1_)
        /*0fe0*/ 	.word	0x00000000


	//----- nvinfo : EIATTR_MIN_STACK_SIZE
	.align		4
.L_715:
        /*0fe4*/ 	.byte	0x04, 0x12
        /*0fe6*/ 	.short	(.L_717 - .L_716)
	.align		4
.L_716:
        /*0fe8*/ 	.word	index@(_ZN2at6native27unrolled_elementwise_kernelIZZZNS0_19sigmoid_kernel_cudaERNS_18TensorIteratorBaseEENKUlvE0_clEvENKUlvE1_clEvEUlN3c104HalfEE_St5arrayIPcLm2EELi4E23TrivialOffsetCalculatorILi1EjESD_NS0_6memory15LoadWithoutCastENSE_16StoreWithoutCastEEEviT_T0_T2_T3_T4_T5_)
        /*0fec*/ 	.word	0x00000000


	//----- nvinfo : EIATTR_MIN_STACK_SIZE
	.align		4
.L_717:
        /*0ff0*/ 	.byte	0x04, 0x12
        /*0ff2*/ 	.short	(.L_719 - .L_718)
	.align		4
.L_718:
        /*0ff4*/ 	.word	index@(_ZN2at6native29vectorized_elementwise_kernelILi2EZZZNS0_19sigmoid_kernel_cudaERNS_18TensorIteratorBaseEENKUlvE0_clEvENKUlvE1_clEvEUlN3c104HalfEE_St5arrayIPcLm2EEEEviT0_T1_)
        /*0ff8*/ 	.word	0x00000000


	//----- nvinfo : EIATTR_MIN_STACK_SIZE
	.align		4
.L_719:
        /*0ffc*/ 	.byte	0x04, 0x12
        /*0ffe*/ 	.short	(.L_721 - .L_720)
	.align		4
.L_720:
        /*1000*/ 	.word	index@(_ZN2at6native29vectorized_elementwise_kernelILi4EZZZNS0_19sigmoid_kernel_cudaERNS_18TensorIteratorBaseEENKUlvE0_clEvENKUlvE1_clEvEUlN3c104HalfEE_St5arrayIPcLm2EEEEviT0_T1_)
        /*1004*/ 	.word	0x00000000


	//----- nvinfo : EIATTR_MIN_STACK_SIZE
	.align		4
.L_721:
        /*1008*/ 	.byte	0x04, 0x12
        /*100a*/ 	.short	(.L_723 - .L_722)
	.align		4
.L_722:
        /*100c*/ 	.word	index@(_ZN2at6native29vectorized_elementwise_kernelILi8EZZZNS0_19sigmoid_kernel_cudaERNS_18TensorIteratorBaseEENKUlvE0_clEvENKUlvE1_clEvEUlN3c104HalfEE_St5arrayIPcLm2EEEEviT0_T1_)
        /*1010*/ 	.word	0x00000000


	//----- nvinfo : EIATTR_MIN_STACK_SIZE
	.align		4
.L_723:
        /*1014*/ 	.byte	0x04, 0x12
        /*1016*/ 	.short	(.L_725 - .L_724)
	.align		4
.L_724:
        /*1018*/ 	.word	index@(_ZN2at6native18elementwise_kernelILi128ELi4EZNS0_15gpu_kernel_implIZZZNS0_19sigmoid_kernel_cudaERNS_18TensorIteratorBaseEENKUlvE0_clEvENKUlvE0_clEvEUlfE_EEvS4_RKT_EUliE_EEviT1_)
        /*101c*/ 	.word	0x00000000


	//----- nvinfo : EIATTR_MIN_STACK_SIZE
	.align		4
.L_725:
        /*1020*/ 	.byte	0x04, 0x12
        /*1022*/ 	.short	(.L_727 - .L_726)
	.align		4
.L_726:
        /*1024*/ 	.word	index@(_ZN2at6native27unrolled_elementwise_kernelIZZZNS0_19sigmoid_kernel_cudaERNS_18TensorIteratorBaseEENKUlvE0_clEvENKUlvE0_clEvEUlfE_St5arrayIPcLm2EELi4E23TrivialOffsetCalculatorILi1EjESB_NS0_6memory12LoadWithCastILi1EEENSC_13StoreWithCastILi1EEEEEviT_T0_T2_T3_T4_T5_)
        /*1028*/ 	.word	0x00000000


	//----- nvinfo : EIATTR_MIN_STACK_SIZE
	.align		4
.L_727:
        /*102c*/ 	.byte	0x04, 0x12
        /*102e*/ 	.short	(.L_729 - .L_728)
	.align		4
.L_728:
        /*1030*/ 	.word	index@(_ZN2at6native18elementwise_kernelILi128ELi2EZNS0_22gpu_kernel_impl_nocastIZZZNS0_19sigmoid_kernel_cudaERNS_18TensorIteratorBaseEENKUlvE0_clEvENKUlvE0_clEvEUlfE_EEvS4_RKT_EUliE_EEviT1_)
        /*1034*/ 	.word	0x00000000


	//----- nvinfo : EIATTR_MIN_STACK_SIZE
	.align		4
.L_729:
        /*1038*/ 	.byte	0x04, 0x12
        /*103a*/ 	.short	(.L_731 - .L_730)
	.align		4
.L_730:
        /*103c*/ 	.word	index@(_ZN2at6native27unrolled_elementwise_kernelIZZZNS0_19sigmoid_kernel_cudaERNS_18TensorIteratorBaseEENKUlvE0_clEvENKUlvE0_clEvEUlfE_St5arrayIPcLm2EELi4E23TrivialOffsetCalculatorILi1EjESB_NS0_6memory15LoadWithoutCastENSC_16StoreWithoutCastEEEviT_T0_T2_T3_T4_T5_)
        /*1040*/ 	.word	0x00000000


	//----- nvinfo : EIATTR_MIN_STACK_SIZE
	.align		4
.L_731:
        /*1044*/ 	.byte	0x04, 0x12
        /*1046*/ 	.short	(.L_733 - .L_732)
	.align		4
.L_732:
        /*1048*/ 	.word	index@(_ZN2at6native29vectorized_elementwise_kernelILi2EZZZNS0_19sigmoid_kernel_cudaERNS_18TensorIteratorBaseEENKUlvE0_clEvENKUlvE0_clEvEUlfE_St5arrayIPcLm2EEEEviT0_T1_)
        /*104c*/ 	.word	0x00000000


	//----- nvinfo : EIATTR_MIN_STACK_SIZE
	.align		4
.L_733:
        /*1050*/ 	.byte	0x04, 0x12
        /*1052*/ 	.short	(.L_735 - .L_734)
	.align		4
.L_734:
        /*1054*/ 	.word	index@(_ZN2at6native29vectorized_elementwise_kernelILi4EZZZNS0_19sigmoid_kernel_cudaERNS_18TensorIteratorBaseEENKUlvE0_clEvENKUlvE0_clEvEUlfE_St5arrayIPcLm2EEEEviT0_T1_)
        /*1058*/ 	.word	0x00000000


	//----- nvinfo : EIATTR_MIN_STACK_SIZE
	.align		4
.L_735:
        /*105c*/ 	.byte	0x04, 0x12
        /*105e*/ 	.short	(.L_737 - .L_736)
	.align		4
.L_736:
        /*1060*/ 	.word	index@(_ZN2at6native29vectorized_elementwise_kernelILi8EZZZNS0_19sigmoid_kernel_cudaERNS_18TensorIteratorBaseEENKUlvE0_clEvENKUlvE0_clEvEUlfE_St5arrayIPcLm2EEEEviT0_T1_)
        /*1064*/ 	.word	0x00000000


	//----- nvinfo : EIATTR_MIN_STACK_SIZE
	.align		4
.L_737:
        /*1068*/ 	.byte	0x04, 0x12
        /*106a*/ 	.short	(.L_739 - .L_738)
	.align		4
.L_738:
        /*106c*/ 	.word	index@(_ZN2at6native18elementwise_kernelILi128ELi4EZNS0_15gpu_kernel_implIZZZNS0_19sigmoid_kernel_cudaERNS_18TensorIteratorBaseEENKUlvE0_clEvENKUlvE_clEvEUldE_EEvS4_RKT_EUliE_EEviT1_)
        /*1070*/ 	.word	0x00000000


	//----- nvinfo : EIATTR_MIN_STACK_SIZE
	.align		4
.L_739:
        /*1074*/ 	.byte	0x04, 0x12
        /*1076*/ 	.short	(.L_741 - .L_740)
	.align		4
.L_740:
        /*1078*/ 	.word	index@(_ZN2at6native27unrolled_elementwise_kernelIZZZNS0_19sigmoid_kernel_cudaERNS_18TensorIteratorBaseEENKUlvE0_clEvENKUlvE_clEvEUldE_St5arrayIPcLm2EELi4E23TrivialOffsetCalculatorILi1EjESB_NS0_6memory12LoadWithCastILi1EEENSC_13StoreWithCastILi1EEEEEviT_T0_T2_T3_T4_T5_)
        /*107c*/ 	.word	0x00000000


	//----- nvinfo : EIATTR_MIN_STACK_SIZE
	.align		4
.L_741:
        /*1080*/ 	.byte	0x04, 0x12
        /*1082*/ 	.short	(.L_743 - .L_742)
	.align		4
.L_742:
        /*1084*/ 	.word	index@(_ZN2at6native18elementwise_kernelILi128ELi2EZNS0_22gpu_kernel_impl_nocastIZZZNS0_19sigmoid_kernel_cudaERNS_18TensorIteratorBaseEENKUlvE0_clEvENKUlvE_clEvEUldE_EEvS4_RKT_EUliE_EEviT1_)
        /*1088*/ 	.word	0x00000000


	//----- nvinfo : EIATTR_MIN_STACK_SIZE
	.align		4
.L_743:
        /*108c*/ 	.byte	0x04, 0x12
        /*108e*/ 	.short	(.L_745 - .L_744)
	.align		4
.L_744:
        /*1090*/ 	.word	index@(_ZN2at6native27unrolled_elementwise_kernelIZZZNS0_19sigmoid_kernel_cudaERNS_18TensorIteratorBaseEENKUlvE0_clEvENKUlvE_clEvEUldE_St5arrayIPcLm2EELi4E23TrivialOffsetCalculatorILi1EjESB_NS0_6memory15LoadWithoutCastENSC_16StoreWithoutCastEEEviT_T0_T2_T3_T4_T5_)
        /*1094*/ 	.word	0x00000000


	//----- nvinfo : EIATTR_MIN_STACK_SIZE
	.align		4
.L_745:
        /*1098*/ 	.byte	0x04, 0x12
        /*109a*/ 	.short	(.L_747 - .L_746)
	.align		4
.L_746:
        /*109c*/ 	.word	index@(_ZN2at6native29vectorized_elementwise_kernelILi2EZZZNS0_19sigmoid_kernel_cudaERNS_18TensorIteratorBaseEENKUlvE0_clEvENKUlvE_clEvEUldE_St5arrayIPcLm2EEEEviT0_T1_)
        /*10a0*/ 	.word	0x00000000


	//----- nvinfo : EIATTR_MIN_STACK_SIZE
	.align		4
.L_747:
        /*10a4*/ 	.byte	0x04, 0x12
        /*10a6*/ 	.short	(.L_749 - .L_748)
	.align		4
.L_748:
        /*10a8*/ 	.word	index@(_ZN2at6native29vectorized_elementwise_kernelILi4EZZZNS0_19sigmoid_kernel_cudaERNS_18TensorIteratorBaseEENKUlvE0_clEvENKUlvE_clEvEUldE_St5arrayIPcLm2EEEEviT0_T1_)
        /*10ac*/ 	.word	0x00000000


	//----- nvinfo : EIATTR_MIN_STACK_SIZE
	.align		4
.L_749:
        /*10b0*/ 	.byte	0x04, 0x12
        /*10b2*/ 	.short	(.L_751 - .L_750)
	.align		4
.L_750:
        /*10b4*/ 	.word	index@(_ZN2at6native29vectorized_elementwise_kernelILi8EZZZNS0_19sigmoid_kernel_cudaERNS_18TensorIteratorBaseEENKUlvE0_clEvENKUlvE_clEvEUldE_St5arrayIPcLm2EEEEviT0_T1_)
        /*10b8*/ 	.word	0x00000000
.L_751:


//--------------------- .nv.compat                --------------------------
	.section	.nv.compat,"",@"SHT_CUDA_COMPAT_INFO"
	.align	4
        /*0000*/ 	.byte	0x02, 0x09, 0x00, 0x00, 0x02, 0x02, 0x01, 0x00, 0x02, 0x05, 0x05, 0x00, 0x03, 0x07, 0x01, 0x01
        /*0010*/ 	.byte	0x02, 0x03, 0x00, 0x00, 0x02, 0x06, 0x01, 0x00, 0x04, 0x0b, 0x08, 0x00, 0x00, 0x00, 0x00, 0x00
        /*0020*/ 	.byte	0x00, 0x00, 0x00, 0x00


//--------------------- .nv.info._ZN2at6native18elementwise_kernelILi128ELi4EZNS0_15gpu_kernel_implIZZZNS0_15erf_kernel_cudaERNS_18TensorIteratorBaseEENKUlvE_clEvENKUlvE2_clEvEUlN3c108BFloat16EE_EEvS4_RKT_EUliE_EEviT1_ --------------------------
	.section	.nv.info._ZN2at6native18elementwise_kernelILi128ELi4EZNS0_15gpu_kernel_implIZZZNS0_15erf_kernel_cudaERNS_18TensorIteratorBaseEENKUlvE_clEvENKUlvE2_clEvEUlN3c108BFloat16EE_EEvS4_RKT_EUliE_EEviT1_,"",@"SHT_CUDA_INFO"
	.sectionflags	@""
	.align	4


	//----- nvinfo : EIATTR_CUDA_API_VERSION
	.align		4
        /*0000*/ 	.byte	0x04, 0x37
        /*0002*/ 	.short	(.L_753 - .L_752)
.L_752:
        /*0004*/ 	.word	0x00000082


	//----- nvinfo : EIATTR_KPARAM_INFO
	.align		4
.L_753:
        /*0008*/ 	.byte	0x04, 0x17
        /*000a*/ 	.short	(.L_755 - .L_754)
.L_754:
        /*000c*/ 	.word	0x00000000
        /*0010*/ 	.short	0x0001
        /*0012*/ 	.short	0x0008
        /*0014*/ 	.byte	0x00, 0xf0, 0x61, 0x08


	//----- nvinfo : EIATTR_KPARAM_INFO
	.align		4
.L_755:
        /*0018*/ 	.byte	0x04, 0x17
        /*001a*/ 	.short	(.L_757 - .L_756)
.L_756:
        /*001c*/ 	.word	0x00000000
        /*0020*/ 	.short	0x0000
        /*0022*/ 	.short	0x0000
        /*0024*/ 	.byte	0x00, 0xf0, 0x11, 0x00


	//----- nvinfo : EIATTR_SPARSE_MMA_MASK
	.align		4
.L_757:
        /*0028*/ 	.byte	0x03, 0x50
        /*002a*/ 	.short	0x0000


	//----- nvinfo : EIATTR_MAXREG_COUNT
	.align		4
        /*002c*/ 	.byte	0x03, 0x1b
        /*002e*/ 	.short	0x0080


	//----- nvinfo : EIATTR_EXTERNS
	.align		4
        /*0030*/ 	.byte	0x04, 0x0f
        /*0032*/ 	.short	(.L_759 - .L_758)


	//   ....[0]....
	.align		4
.L_758:
        /*0034*/ 	.word	index@(__assertfail)


	//----- nvinfo : EIATTR_MERCURY_ISA_VERSION
	.align		4
.L_759:
        /*0038*/ 	.byte	0x03, 0x5f
        /*003a*/ 	.short	0x0101


	//----- nvinfo : EIATTR_SYSCALL_OFFSETS
	.align		4
        /*003c*/ 	.byte	0x04, 0x46
        /*003e*/ 	.short	(.L_761 - .L_760)


	//   ....[0]....
.L_760:
        /*0040*/ 	.word	0x000022f0


	//   ....[1]....
        /*0044*/ 	.word	0x00003460


	//   ....[2]....
        /*0048*/ 	.word	0x00005790


	//   ....[3]....
        /*004c*/ 	.word	0x00006900


	//   ....[4]....
        /*0050*/ 	.word	0x00008c20


	//   ....[5]....
        /*0054*/ 	.word	0x00009d90


	//   ....[6]....
        /*0058*/ 	.word	0x0000c0a0


	//   ....[7]....
        /*005c*/ 	.word	0x0000d210


	//----- nvinfo : EIATTR_EXIT_INSTR_OFFSETS
	.align		4
.L_761:
        /*0060*/ 	.byte	0x04, 0x1c
        /*0062*/ 	.short	(.L_763 - .L_762)


	//   ....[0]....
.L_762:
        /*0064*/ 	.word	0x00009e60


	//   ....[1]....
        /*0068*/ 	.word	0x0000c440


	//   ....[2]....
        /*006c*/ 	.word	0x0000c480


	//   ....[3]....
        /*0070*/ 	.word	0x0000c520


	//   ....[4]....
        /*0074*/ 	.word	0x0000c560


	//   ....[5]....
        /*0078*/ 	.word	0x0000c5a0


	//   ....[6]....
        /*007c*/ 	.word	0x0000c630


	//   ....[7]....
        /*0080*/ 	.word	0x0000c670


	//   ....[8]....
        /*0084*/ 	.word	0x0000c710


	//   ....[9]....
        /*0088*/ 	.word	0x0000c760


	//   ....[10]....
        /*008c*/ 	.word	0x0000c7b0


	//   ....[11]....
        /*0090*/ 	.word	0x0000c880


	//   ....[12]....
        /*0094*/ 	.word	0x0000c8e0


	//   ....[13]....
        /*0098*/ 	.word	0x0000ca70


	//   ....[14]....
        /*009c*/ 	.word	0x0000cbd0


	//   ....[15]....
        /*00a0*/ 	.word	0x0000cbf0


	//   ....[16]....
        /*00a4*/ 	.word	0x0000ccb0


	//   ....[17]....
        /*00a8*/ 	.word	0x0000ce30


	//   ....[18]....
        /*00ac*/ 	.word	0x0000cfb0


	//   ....[19]....
        /*00b0*/ 	.word	0x0000d110


	//   ....[20]....
        /*00b4*/ 	.word	0x0000d220


	//   ....[21]....
        /*00b8*/ 	.word	0x0000d260


	//   ....[22]....
        /*00bc*/ 	.word	0x0000d2a0


	//----- nvinfo : EIATTR_MAX_THREADS
	.align		4
.L_763:
        /*00c0*/ 	.byte	0x04, 0x05
        /*00c2*/ 	.short	(.L_765 - .L_764)
.L_764:
        /*00c4*/ 	.word	0x00000080
        /*00c8*/ 	.word	0x00000001
        /*00cc*/ 	.word	0x00000001


	//----- nvinfo : EIATTR_CRS_STACK_SIZE
	.align		4
.L_765:
        /*00d0*/ 	.byte	0x04, 0x1e
        /*00d2*/ 	.short	(.L_767 - .L_766)
.L_766:
        /*00d4*/ 	.word	0x00000000


	//----- nvinfo : EIATTR_CBANK_PARAM_SIZE
	.align		4
.L_767:
        /*00d8*/ 	.byte	0x03, 0x19
        /*00da*/ 	.short	0x0220


	//----- nvinfo : EIATTR_PARAM_CBANK
	.align		4
        /*00dc*/ 	.byte	0x04, 0x0a
        /*00de*/ 	.short	(.L_769 - .L_768)
	.align		4
.L_768:
        /*00e0*/ 	.word	index@(.nv.constant0._ZN2at6native18elementwise_kernelILi128ELi4EZNS0_15gpu_kernel_implIZZZNS0_15erf_kernel_cudaERNS_18TensorIteratorBaseEENKUlvE_clEvENKUlvE2_clEvEUlN3c108BFloat16EE_EEvS4_RKT_EUliE_EEviT1_)
        /*00e4*/ 	.short	0x0210
        /*00e6*/ 	.short	0x0220


	//----- nvinfo : EIATTR_SW_WAR
	.align		4
.L_769:
        /*00e8*/ 	.byte	0x04, 0x36
        /*00ea*/ 	.short	(.L_771 - .L_770)
.L_770:
        /*00ec*/ 	.word	0x00000008
.L_771:


//--------------------- .nv.info._ZN2at6native27unrolled_elementwise_kernelIZZZNS0_15erf_kernel_cudaERNS_18TensorIteratorBaseEENKUlvE_clEvENKUlvE2_clEvEUlN3c108BFloat16EE_St5arrayIPcLm2EELi4E23TrivialOffsetCalculatorILi1EjESD_NS0_6memory12LoadWithCastILi1EEENSE_13StoreWithCastILi1EEEEEviT_T0_T2_T3_T4_T5_ --------------------------
	.section	.nv.info._ZN2at6native27unrolled_elementwise_kernelIZZZNS0_15erf_kernel_cudaERNS_18TensorIteratorBaseEENKUlvE_clEvENKUlvE2_clEvEUlN3c108BFloat16EE_St5arrayIPcLm2EELi4E23TrivialOffsetCalculatorILi1EjESD_NS0_6memory12LoadWithCastILi1EEENSE_13StoreWithCastILi1EEEEEviT_T0_T2_T3_T4_T5_,"",@"SHT_CUDA_INFO"
	.sectionflags	@""
	.align	4


	//----- nvinfo : EIATTR_CUDA_API_VERSION
	.align		4
        /*0000*/ 	.byte	0x04, 0x37
        /*0002*/ 	.short	(.L_773 - .L_772)
.L_772:
        /*0004*/ 	.word	0x00000082


	//----- nvinfo : EIATTR_KPARAM_INFO
	.align		4
.L_773:
        /*0008*/ 	.byte	0x04, 0x17
        /*000a*/ 	.short	(.L_775 - .L_774)
.L_774:
        /*000c*/ 	.word	0x00000000
        /*0010*/ 	.short	0x0006
        /*0012*/ 	.short	0x0024
        /*0014*/ 	.byte	0x00, 0xf0, 0x21, 0x00


	//----- nvinfo : EIATTR_KPARAM_INFO
	.align		4
.L_775:
        /*0018*/ 	.byte	0x04, 0x17
        /*001a*/ 	.short	(.L_777 - .L_776)
.L_776:
        /*001c*/ 	.word	0x00000000
        /*0020*/ 	.short	0x0005
        /*0022*/ 	.short	0x001c
        /*0024*/ 	.byte	0x00, 0xf0, 0x21, 0x00


	//----- nvinfo : EIATTR_KPARAM_INFO
	.align		4
.L_777:
        /*0028*/ 	.byte	0x04, 0x17
        /*002a*/ 	.short	(.L_779 - .L_778)
.L_778:
        /*002c*/ 	.word	0x00000000
        /*0030*/ 	.short	0x0004
        /*0032*/ 	.short	0x0019
        /*0034*/ 	.byte	0x00, 0xf0, 0x05, 0x00


	//----- nvinfo : EIATTR_KPARAM_INFO
	.align		4
.L_779:
        /*0038*/ 	.byte	0x04, 0x17
        /*003a*/ 	.short	(.L_781 - .L_780)
.L_780:
        /*003c*/ 	.word	0x00000000
        /*0040*/ 	.short	0x0003
        /*0042*/ 	.short	0x0018
        /*0044*/ 	.byte	0x00, 0xf0, 0x05, 0x00


	//----- nvinfo : EIATTR_KPARAM_INFO
	.align		4
.L_781:
        /*0048*/ 	.byte	0x04, 0x17
        /*004a*/ 	.short	(.L_783 - .L_782)
.L_782:
        /*004c*/ 	.word	0x00000000
        /*0050*/ 	.short	0x0002
        /*0052*/ 	.short	0x0008
        /*0054*/ 	.byte	0x00, 0xf0, 0x41, 0x00


	//----- nvinfo : EIATTR_KPARAM_INFO
	.align		4
.L_783:
        /*0058*/ 	.byte	0x04, 0x17
        /*005a*/ 	.short	(.L_785 - .L_784)
.L_784:
        /*005c*/ 	.word	0x00000000
        /*0060*/ 	.short	0x0001
        /*0062*/ 	.short	0x0004
        /*0064*/ 	.byte	0x00, 0xf0, 0x05, 0x00


	//----- nvinfo : EIATTR_KPARAM_INFO
	.align		4
.L_785:
        /*0068*/ 	.byte	0x04, 0x17
        /*006a*/ 	.short	(.L_787 - .L_786)
.L_786:
        /*006c*/ 	.word	0x00000000
        /*0070*/ 	.short	0x0000
        /*0072*/ 	.short	0x0000
        /*0074*/ 	.byte	0x00, 0xf0, 0x11, 0x00


	//----- nvinfo : EIATTR_SPARSE_MMA_MASK
	.align		4
.L_787:
        /*0078*/ 	.byte	0x03, 0x50
        /*007a*/ 	.short	0x0000


	//----- nvinfo : EIATTR_MAXREG_COUNT
	.align		4
        /*007c*/ 	.byte	0x03, 0x1b
        /*007e*/ 	.short	0x00ff


	//----- nvinfo : EIATTR_EXTERNS
	.align		4
        /*0080*/ 	.byte	0x04, 0x0f
        /*0082*/ 	.short	(.L_789 - .L_788)


	//   ....[0]....
	.align		4
.L_788:
        /*0084*/ 	.word	index@(__assertfail)


	//----- nvinfo : EIATTR_MERCURY_ISA_VERSION
	.align		4
.L_789:
        /*0088*/ 	.byte	0x03, 0x5f
        /*008a*/ 	.short	0x0101


	//----- nvinfo : EIATTR_SYSCALL_OFFSETS
	.align		4
        /*008c*/ 	.byte	0x04, 0x46
        /*008e*/ 	.short	(.L_791 - .L_790)


	//   ....[0]....
.L_790:
        /*0090*/ 	.word	0x000010e0


	//   ....[1]....
        /*0094*/ 	.word	0x00002220


	//   ....[2]....
        /*0098*/ 	.word	0x00003370


	//   ....[3]....
        /*009c*/ 	.word	0x00004490


	//   ....[4]....
        /*00a0*/ 	.word	0x00005f10


	//   ....[5]....
        /*00a4*/ 	.word	0x00006f30


	//   ....[6]....
        /*00a8*/ 	.word	0x00007f10


	//   ....[7]....
        /*00ac*/ 	.word	0x00008ef0


	//----- nvinfo : EIATTR_EXIT_INSTR_OFFSETS
	.align		4
.L_791:
        /*00b0*/ 	.byte	0x04, 0x1c
        /*00b2*/ 	.short	(.L_793 - .L_792)


	//   ....[0]....
.L_792:
        /*00b4*/ 	.word	0x00007fd0


	//   ....[1]....
        /*00b8*/ 	.word	0x00008120


	//   ....[2]....
        /*00bc*/ 	.word	0x00008160


	//   ....[3]....
        /*00c0*/ 	.word	0x00008200


	//   ....[4]....
        /*00c4*/ 	.word	0x00008240


	//   ....[5]....
        /*00c8*/ 	.word	0x00008280


	//   ....[6]....
        /*00cc*/ 	.word	0x00008310


	//   ....[7]....
        /*00d0*/ 	.word	0x00008350


	//   ....[8]....
        /*00d4*/ 	.word	0x000083f0


	//   ....[9]....
        /*00d8*/ 	.word	0x00008440


	//   ....[10]....
        /*00dc*/ 	.word	0x00008490


	//   ....[11]....
        /*00e0*/ 	.word	0x00008560


	//   ....[12]....
        /*00e4*/ 	.word	0x000085c0


	//   ....[13]....
        /*00e8*/ 	.word	0x00008750


	//   ....[14]....
        /*00ec*/ 	.word	0x000088b0


	//   ....[15]....
        /*00f0*/ 	.word	0x000088d0


	//   ....[16]....
        /*00f4*/ 	.word	0x00008990


	//   ....[17]....
        /*00f8*/ 	.word	0x00008b10


	//   ....[18]....
        /*00fc*/ 	.word	0x00008c90


	//   ....[19]....
        /*0100*/ 	.word	0x00008df0


	//   ....[20]....
        /*0104*/ 	.word	0x00008f00


	//   ....[21]....
        /*0108*/ 	.word	0x00008f40


	//   ....[22]....
        /*010c*/ 	.word	0x00008f80


	//----- nvinfo : EIATTR_MAX_THREADS
	.align		4
.L_793:
        /*0110*/ 	.byte	0x04, 0x05
        /*0112*/ 	.short	(.L_795 - .L_794)
.L_794:
        /*0114*/ 	.word	0x00000080
        /*0118*/ 	.word	0x00000001
        /*011c*/ 	.word	0x00000001


	//----- nvinfo : EIATTR_CRS_STACK_SIZE
	.align		4
.L_795:
        /*0120*/ 	.byte	0x04, 0x1e
        /*0122*/ 	.short	(.L_797 - .L_796)
.L_796:
        /*0124*/ 	.word	0x00000000


	//----- nvinfo : EIATTR_CBANK_PARAM_SIZE
	.align		4
.L_797:
        /*0128*/ 	.byte	0x03, 0x19
        /*012a*/ 	.short	0x002c


	//----- nvinfo : EIATTR_PARAM_CBANK
	.align		4
        /*012c*/ 	.byte	0x04, 0x0a
        /*012e*/ 	.short	(.L_799 - .L_798)
	.align		4
.L_798:
        /*0130*/ 	.word	index@(.nv.constant0._ZN2at6native27unrolled_elementwise_kernelIZZZNS0_15erf_kernel_cudaERNS_18TensorIteratorBaseEENKUlvE_clEvENKUlvE2_clEvEUlN3c108BFloat16EE_St5arrayIPcLm2EELi4E23TrivialOffsetCalculatorILi1EjESD_NS0_6memory12LoadWithCastILi1EEENSE_13StoreWithCastILi1EEEEEviT_T0_T2_T3_T4_T5_)
        /*0134*/ 	.short	0x0210
        /*0136*/ 	.short	0x002c


	//----- nvinfo : EIATTR_SW_WAR
	.align		4
.L_799:
        /*0138*/ 	.byte	0x04, 0x36
        /*013a*/ 	.short	(.L_801 - .L_800)
.L_800:
        /*013c*/ 	.word	0x00000008
.L_801:


//--------------------- .nv.info._ZN2at6native18elementwise_kernelILi128ELi4EZNS0_22gpu_kernel_impl_nocastIZZZNS0_15erf_kernel_cudaERNS_18TensorIteratorBaseEENKUlvE_clEvENKUlvE2_clEvEUlN3c108BFloat16EE_EEvS4_RKT_EUliE_EEviT1_ --------------------------
	.section	.nv.info._ZN2at6native18elementwise_kernelILi128ELi4EZNS0_22gpu_kernel_impl_nocastIZZZNS0_15erf_kernel_cudaERNS_18TensorIteratorBaseEENKUlvE_clEvENKUlvE2_clEvEUlN3c108BFloat16EE_EEvS4_RKT_EUliE_EEviT1_,"",@"SHT_CUDA_INFO"
	.sectionflags	@""
	.align	4


	//----- nvinfo : EIATTR_CUDA_API_VERSION
	.align		4
        /*0000*/ 	.byte	0x04, 0x37
        /*0002*/ 	.short	(.L_803 - .L_802)
.L_802:
        /*0004*/ 	.word	0x00000082


	//----- nvinfo : EIATTR_KPARAM_INFO
	.align		4
.L_803:
        /*0008*/ 	.byte	0x04, 0x17
        /*000a*/ 	.short	(.L_805 - .L_804)
.L_804:
        /*000c*/ 	.word	0x00000000
        /*0010*/ 	.short	0x0001
        /*0012*/ 	.short	0x0008
        /*0014*/ 	.byte	0x00, 0xf0, 0x61, 0x08


	//----- nvinfo : EIATTR_KPARAM_INFO
	.align		4
.L_805:
        /*0018*/ 	.byte	0x04, 0x17
        /*001a*/ 	.short	(.L_807 - .L_806)
.L_806:
        /*001c*/ 	.word	0x00000000
        /*0020*/ 	.short	0x0000
        /*0022*/ 	.short	0x0000
        /*0024*/ 	.byte	0x00, 0xf0, 0x11, 0x00


	//----- nvinfo : EIATTR_SPARSE_MMA_MASK
	.align		4
.L_807:
        /*0028*/ 	.byte	0x03, 0x50
        /*002a*/ 	.short	0x0000


	//----- nvinfo : EIATTR_MAXREG_COUNT
	.align		4
        /*002c*/ 	.byte	0x03, 0x1b
        /*002e*/ 	.short	0x0080


	//----- nvinfo : EIATTR_MERCURY_ISA_VERSION
	.align		4
        /*0030*/ 	.byte	0x03, 0x5f
        /*0032*/ 	.short	0x0101


	//----- nvinfo : EIATTR_EXIT_INSTR_OFFSETS
	.align		4
        /*0034*/ 	.byte	0x04, 0x1c
        /*0036*/ 	.short	(.L_809 - .L_808)


	//   ....[0]....
.L_808:
        /*0038*/ 	.word	0x00004170


	//   ....[1]....
        /*003c*/ 	.word	0x000056e0


	//----- nvinfo : EIATTR_MAX_THREADS
	.align		4
.L_809:
        /*0040*/ 	.byte	0x04, 0x05
        /*0042*/ 	.short	(.L_811 - .L_810)
.L_810:
        /*0044*/ 	.word	0x00000080
        /*0048*/ 	.word	0x00000001
        /*004c*/ 	.word	0x00000001


	//----- nvinfo : EIATTR_CRS_STACK_SIZE
	.align		4
.L_811:
        /*0050*/ 	.byte	0x04, 0x1e
        /*0052*/ 	.short	(.L_813 - .L_812)
.L_812:
        /*0054*/ 	.word	0x00000000


	//----- nvinfo : EIATTR_CBANK_PARAM_SIZE
	.align		4
.L_813:
        /*0058*/ 	.byte	0x03, 0x19
        /*005a*/ 	.short	0x0220


	//----- nvinfo : EIATTR_PARAM_CBANK
	.align		4
        /*005c*/ 	.byte	0x04, 0x0a
        /*005e*/ 	.short	(.L_815 - .L_814)
	.align		4
.L_814:
        /*0060*/ 	.word	index@(.nv.constant0._ZN2at6native18elementwise_kernelILi128ELi4EZNS0_22gpu_kernel_impl_nocastIZZZNS0_15erf_kernel_cudaERNS_18TensorIteratorBaseEENKUlvE_clEvENKUlvE2_clEvEUlN3c108BFloat16EE_EEvS4_RKT_EUliE_EEviT1_)
        /*0064*/ 	.short	0x0210
        /*0066*/ 	.short	0x0220


	//----- nvinfo : EIATTR_SW_WAR
	.align		4
.L_815:
        /*0068*/ 	.byte	0x04, 0x36
        /*006a*/ 	.short	(.L_817 - .L_816)
.L_816:
        /*006c*/ 	.word	0x00000008
.L_817:


//--------------------- .nv.info._ZN2at6native27unrolled_elementwise_kernelIZZZNS0_15erf_kernel_cudaERNS_18TensorIteratorBaseEENKUlvE_clEvENKUlvE2_clEvEUlN3c108BFloat16EE_St5arrayIPcLm2EELi4E23TrivialOffsetCalculatorILi1EjESD_NS0_6memory15LoadWithoutCastENSE_16StoreWithoutCastEEEviT_T0_T2_T3_T4_T5_ --------------------------
	.section	.nv.info._ZN2at6native27unrolled_elementwise_kernelIZZZNS0_15erf_kernel_cudaERNS_18TensorIteratorBaseEENKUlvE_clEvENKUlvE2_clEvEUlN3c108BFloat16EE_St5arrayIPcLm2EELi4E23TrivialOffsetCalculatorILi1EjESD_NS0_6memory15LoadWithoutCastENSE_16StoreWithoutCastEEEviT_T0_T2_T3_T4_T5_,"",@"SHT_CUDA_INFO"
	.sectionflags	@""
	.align	4


	//----- nvinfo : EIATTR_CUDA_API_VERSION
	.align		4
        /*0000*/ 	.byte	0x04, 0x37
        /*0002*/ 	.short	(.L_819 - .L_818)
.L_818:
        /*0004*/ 	.word	0x00000082


	//----- nvinfo : EIATTR_KPARAM_INFO
	.align		4
.L_819:
        /*0008*/ 	.byte	0x04, 0x17
        /*000a*/ 	.short	(.L_821 - .L_820)
.L_820:
        /*000c*/ 	.word	0x00000000
        /*0010*/ 	.short	0x0006
        /*0012*/ 	.short	0x001b
        /*0014*/ 	.byte	0x00, 0xf0, 0x05, 0x00


	//----- nvinfo : EIATTR_KPARAM_INFO
	.align		4
.L_821:
        /*0018*/ 	.byte	0x04, 0x17
        /*001a*/ 	.short	(.L_823 - .L_822)
.L_822:
        /*001c*/ 	.word	0x00000000
        /*0020*/ 	.short	0x0005
        /*0022*/ 	.short	0x001a
        /*0024*/ 	.byte	0x00, 0xf0, 0x05, 0x00


	//----- nvinfo : EIATTR_KPARAM_INFO
	.align		4
.L_823:
        /*0028*/ 	.byte	0x04, 0x17
        /*002a*/ 	.short	(.L_825 - .L_824)
.L_824:
        /*002c*/ 	.word	0x00000000
        /*0030*/ 	.short	0x0004
        /*0032*/ 	.short	0x0019
        /*0034*/ 	.byte	0x00, 0xf0, 0x05, 0x00


	//----- nvinfo : EIATTR_KPARAM_INFO
	.align		4
.L_825:
        /*0038*/ 	.byte	0x04, 0x17
        /*003a*/ 	.short	(.L_827 - .L_826)
.L_826:
        /*003c*/ 	.word	0x00000000
        /*0040*/ 	.short	0x0003
        /*0042*/ 	.short	0x0018
        /*0044*/ 	.byte	0x00, 0xf0, 0x05, 0x00


	//----- nvinfo : EIATTR_KPARAM_INFO
	.align		4
.L_827:
        /*0048*/ 	.byte	0x04, 0x17
        /*004a*/ 	.short	(.L_829 - .L_828)
.L_828:
        /*004c*/ 	.word	0x00000000
        /*0050*/ 	.short	0x0002
        /*0052*/ 	.short	0x0008
        /*0054*/ 	.byte	0x00, 0xf0, 0x41, 0x00


	//----- nvinfo : EIATTR_KPARAM_INFO
	.align		4
.L_829:
        /*0058*/ 	.byte	0x04, 0x17
        /*005a*/ 	.short	(.L_831 - .L_830)
.L_830:
        /*005c*/ 	.word	0x00000000
        /*0060*/ 	.short	0x0001
        /*0062*/ 	.short	0x0004
        /*0064*/ 	.byte	0x00, 0xf0, 0x05, 0x00


	//----- nvinfo : EIATTR_KPARAM_INFO
	.align		4
.L_831:
        /*0068*/ 	.byte	0x04, 0x17
        /*006a*/ 	.short	(.L_833 - .L_832)
.L_832:
        /*006c*/ 	.word	0x00000000
        /*0070*/ 	.short	0x0000
        /*0072*/ 	.short	0x0000
        /*0074*/ 	.byte	0x00, 0xf0, 0x11, 0x00


	//----- nvinfo : EIATTR_SPARSE_MMA_MASK
	.align		4
.L_833:
        /*0078*/ 	.byte	0x03, 0x50
        /*007a*/ 	.short	0x0000


	//----- nvinfo : EIATTR_MAXREG_COUNT
	.align		4
        /*007c*/ 	.byte	0x03, 0x1b
        /*007e*/ 	.short	0x00ff


	//----- nvinfo : EIATTR_MERCURY_ISA_VERSION
	.align		4
        /*0080*/ 	.byte	0x03, 0x5f
        /*0082*/ 	.short	0x0101


	//----- nvinfo : EIATTR_EXIT_INSTR_OFFSETS
	.align		4
        /*0084*/ 	.byte	0x04, 0x1c
        /*0086*/ 	.short	(.L_835 - .L_834)


	//   ....[0]....
.L_834:
        /*0088*/ 	.word	0x00000c90


	//   ....[1]....
        /*008c*/ 	.word	0x00000ce0


	//----- nvinfo : EIATTR_MAX_THREADS
	.align		4
.L_835:
        /*0090*/ 	.byte	0x04, 0x05
        /*0092*/ 	.short	(.L_837 - .L_836)
.L_836:
        /*0094*/ 	.word	0x00000080
        /*0098*/ 	.word	0x00000001
        /*009c*/ 	.word	0x00000001


	//----- nvinfo : EIATTR_CRS_STACK_SIZE
	.align		4
.L_837:
        /*00a0*/ 	.byte	0x04, 0x1e
        /*00a2*/ 	.short	(.L_839 - .L_838)
.L_838:
        /*00a4*/ 	.word	0x00000000


	//----- nvinfo : EIATTR_CBANK_PARAM_SIZE
	.align		4
.L_839:
        /*00a8*/ 	.byte	0x03, 0x19
        /*00aa*/ 	.short	0x001c


	//----- nvinfo : EIATTR_PARAM_CBANK
	.align		4
        /*00ac*/ 	.byte	0x04, 0x0a
        /*00ae*/ 	.short	(.L_841 - .L_840)
	.align		4
.L_840:
        /*00b0*/ 	.word	index@(.nv.constant0._ZN2at6native27unrolled_elementwise_kernelIZZZNS0_15erf_kernel_cudaERNS_18TensorIteratorBaseEENKUlvE_clEvENKUlvE2_clEvEUlN3c108BFloat16EE_St5arrayIPcLm2EELi4E23TrivialOffsetCalculatorILi1EjESD_NS0_6memory15LoadWithoutCastENSE_16StoreWithoutCastEEEviT_T0_T2_T3_T4_T5_)
        /*00b4*/ 	.short	0x0210
        /*00b6*/ 	.short	0x001c


	//----- nvinfo : EIATTR_SW_WAR
	.align		4
.L_841:
        /*00b8*/ 	.byte	0x04, 0x36
        /*00ba*/ 	.short	(.L_843 - .L_842)
.L_842:
        /*00bc*/ 	.word	0x00000008
.L_843:


//--------------------- .nv.info._ZN2at6native29vectorized_elementwise_kernelILi2EZZZNS0_15erf_kernel_cudaERNS_18TensorIteratorBaseEENKUlvE_clEvENKUlvE2_clEvEUlN3c108BFloat16EE_St5arrayIPcLm2EEEEviT0_T1_ --------------------------
	.section	.nv.info._ZN2at6native29vectorized_elementwise_kernelILi2EZZZNS0_15erf_kernel_cudaERNS_18TensorIteratorBaseEENKUlvE_clEvENKUlvE2_clEvEUlN3c108BFloat16EE_St5arrayIPcLm2EEEEviT0_T1_,"",@"SHT_CUDA_INFO"
	.sectionflags	@""
	.align	4


	//----- nvinfo : EIATTR_CUDA_API_VERSION
	.align		4
        /*0000*/ 	.byte	0x04, 0x37
        /*0002*/ 	.short	(.L_845 - .L_844)
.L_844:
        /*0004*/ 	.word	0x00000082


	//----- nvinfo : EIATTR_KPARAM_INFO
	.align		4
.L_845:
        /*0008*/ 	.byte	0x04, 0x17
        /*000a*/ 	.short	(.L_847 - .L_846)
.L_846:
        /*000c*/ 	.word	0x00000000
        /*0010*/ 	.short	0x0002
        /*0012*/ 	.short	0x0008
        /*0014*/ 	.byte	0x00, 0xf0, 0x41, 0x00


	//----- nvinfo : EIATTR_KPARAM_INFO
	.align		4
.L_847:
        /*0018*/ 	.byte	0x04, 0x17
        /*001a*/ 	.short	(.L_849 - .L_848)
.L_848:
        /*001c*/ 	.word	0x00000000
        /*0020*/ 	.short	0x0001
        /*0022*/ 	.short	0x0004
        /*0024*/ 	.byte	0x00, 0xf0, 0x05, 0x00


	//----- nvinfo : EIATTR_KPARAM_INFO
	.align		4
.L_849:
        /*0028*/ 	.byte	0x04, 0x17
        /*002a*/ 	.short	(.L_851 - .L_850)
.L_850:
        /*002c*/ 	.word	0x00000000
        /*0030*/ 	.short	0x0000
        /*0032*/ 	.short	0x0000
        /*0034*/ 	.byte	0x00, 0xf0, 0x11, 0x00


	//----- nvinfo : EIATTR_SPARSE_MMA_MASK
	.align		4
.L_851:
        /*0038*/ 	.byte	0x03, 0x50
        /*003a*/ 	.short	0x0000


	//----- nvinfo : EIATTR_MAXREG_COUNT
	.align		4
        /*003c*/ 	.byte	0x03, 0x1b
        /*003e*/ 	.short	0x00ff


	//----- nvinfo : EIATTR_MERCURY_ISA_VERSION
	.align		4
        /*0040*/ 	.byte	0x03, 0x5f
        /*0042*/ 	.short	0x0101


	//----- nvinfo : EIATTR_EXIT_INSTR_OFFSETS
	.align		4
        /*0044*/ 	.byte	0x04, 0x1c
        /*0046*/ 	.short	(.L_853 - .L_852)


	//   ....[0]....
.L_852:
        /*0048*/ 	.word	0x00000e60


	//   ....[1]....
        /*004c*/ 	.word	0x000027b0


	//   ....[2]....
        /*0050*/ 	.word	0x00002800


	//----- nvinfo : EIATTR_MAX_THREADS
	.align		4
.L_853:
        /*0054*/ 	.byte	0x04, 0x05
        /*0056*/ 	.short	(.L_855 - .L_854)
.L_854:
        /*0058*/ 	.word	0x00000080
        /*005c*/ 	.word	0x00000001
        /*0060*/ 	.word	0x00000001


	//----- nvinfo : EIATTR_CRS_STACK_SIZE
	.align		4
.L_855:
        /*0064*/ 	.byte	0x04, 0x1e
        /*0066*/ 	.short	(.L_857 - .L_856)
.L_856:
        /*0068*/ 	.word	0x00000000


	//----- nvinfo : EIATTR_CBANK_PARAM_SIZE
	.align		4
.L_857:
        /*006c*/ 	.byte	0x03, 0x19
        /*006e*/ 	.short	0x0018


	//----- nvinfo : EIATTR_PARAM_CBANK
	.align		4
        /*0070*/ 	.byte	0x04, 0x0a
        /*0072*/ 	.short	(.L_859 - .L_858)
	.align		4
.L_858:
        /*0074*/ 	.word	index@(.nv.constant0._ZN2at6native29vectorized_elementwise_kernelILi2EZZZNS0_15erf_kernel_cudaERNS_18TensorIteratorBaseEENKUlvE_clEvENKUlvE2_clEvEUlN3c108BFloat16EE_St5arrayIPcLm2EEEEviT0_T1_)
        /*0078*/ 	.short	0x0210
        /*007a*/ 	.short	0x0018


	//----- nvinfo : EIATTR_SW_WAR
	.align		4
.L_859:
        /*007c*/ 	.byte	0x04, 0x36
        /*007e*/ 	.short	(.L_861 - .L_860)
.L_860:
        /*0080*/ 	.word	0x00000008
.L_861:


//--------------------- .nv.info._ZN2at6native29vectorized_elementwise_kernelILi4EZZZNS0_15erf_kernel_cudaERNS_18TensorIteratorBaseEENKUlvE_clEvENKUlvE2_clEvEUlN3c108BFloat16EE_St5arrayIPcLm2EEEEviT0_T1_ --------------------------
	.section	.nv.info._ZN2at6native29vectorized_elementwise_kernelILi4EZZZNS0_15erf_kernel_cudaERNS_18TensorIteratorBaseEENKUlvE_clEvENKUlvE2_clEvEUlN3c108BFloat16EE_St5arrayIPcLm2EEEEviT0_T1_,"",@"SHT_CUDA_INFO"
	.sectionflags	@""
	.align	4


	//----- nvinfo : EIATTR_CUDA_API_VERSION
	.align		4
        /*0000*/ 	.byte	0x04, 0x37
        /*0002*/ 	.short	(.L_863 - .L_862)
.L_862:
        /*0004*/ 	.word	0x00000082


	//----- nvinfo : EIATTR_KPARAM_INFO
	.align		4
.L_863:
        /*0008*/ 	.byte	0x04, 0x17
        /*000a*/ 	.short	(.L_865 - .L_864)
.L_864:
        /*000c*/ 	.word	0x00000000
        /*0010*/ 	.short	0x0002
        /*0012*/ 	.short	0x0008
        /*0014*/ 	.byte	0x00, 0xf0, 0x41, 0x00


	//----- nvinfo : EIATTR_KPARAM_INFO
	.align		4
.L_865:
        /*0018*/ 	.byte	0x04, 0x17
        /*001a*/ 	.short	(.L_867 - .L_866)
.L_866:
        /*001c*/ 	.word	0x00000000
        /*0020*/ 	.short	0x0001
        /*0022*/ 	.short	0x0004
        /*0024*/ 	.byte	0x00, 0xf0, 0x05, 0x00


	//----- nvinfo : EIATTR_KPARAM_INFO
	.align		4
.L_867:
        /*0028*/ 	.byte	0x04, 0x17
        /*002a*/ 	.short	(.L_869 - .L_868)
.L_868:
        /*002c*/ 	.word	0x00000000
        /*0030*/ 	.short	0x0000
        /*0032*/ 	.short	0x0000
        /*0034*/ 	.byte	0x00, 0xf0, 0x11, 0x00


	//----- nvinfo : EIATTR_SPARSE_MMA_MASK
	.align		4
.L_869:
        /*0038*/ 	.byte	0x03, 0x50
        /*003a*/ 	.short	0x0000


	//----- nvinfo : EIATTR_MAXREG_COUNT
	.align		4
        /*003c*/ 	.byte	0x03, 0x1b
        /*003e*/ 	.short	0x00ff


	//----- nvinfo : EIATTR_MERCURY_ISA_VERSION
	.align		4
        /*0040*/ 	.byte	0x03, 0x5f
        /*0042*/ 	.short	0x0101


	//----- nvinfo : EIATTR_EXIT_INSTR_OFFSETS
	.align		4
        /*0044*/ 	.byte	0x04, 0x1c
        /*0046*/ 	.short	(.L_871 - .L_870)


	//   ....[0]....
.L_870:
        /*0048*/ 	.word	0x00000e20


	//   ....[1]....
        /*004c*/ 	.word	0x00002770


	//   ....[2]....
        /*0050*/ 	.word	0x000027c0


	//----- nvinfo : EIATTR_MAX_THREADS
	.align		4
.L_871:
        /*0054*/ 	.byte	0x04, 0x05
        /*0056*/ 	.short	(.L_873 - .L_872)
.L_872:
        /*0058*/ 	.word	0x00000080
        /*005c*/ 	.word	0x00000001
        /*0060*/ 	.word	0x00000001


	//----- nvinfo : EIATTR_CRS_STACK_SIZE
	.align		4
.L_873:
        /*0064*/ 	.byte	0x04, 0x1e
        /*0066*/ 	.short	(.L_875 - .L_874)
.L_874:
        /*0068*/ 	.word	0x00000000


	//----- nvinfo : EIATTR_CBANK_PARAM_SIZE
	.align		4
.L_875:
        /*006c*/ 	.byte	0x03, 0x19
        /*006e*/ 	.short	0x0018


	//----- nvinfo : EIATTR_PARAM_CBANK
	.align		4
        /*0070*/ 	.byte	0x04, 0x0a
        /*0072*/ 	.short	(.L_877 - .L_876)
	.align		4
.L_876:
        /*0074*/ 	.word	index@(.nv.constant0._ZN2at6native29vectorized_elementwise_kernelILi4EZZZNS0_15erf_kernel_cudaERNS_18TensorIteratorBaseEENKUlvE_clEvENKUlvE2_clEvEUlN3c108BFloat16EE_St5arrayIPcLm2EEEEviT0_T1_)
        /*0078*/ 	.short	0x0210
        /*007a*/ 	.short	0x0018


	//----- nvinfo : EIATTR_SW_WAR
	.align		4
.L_877:
        /*007c*/ 	.byte	0x04, 0x36
        /*007e*/ 	.short	(.L_879 - .L_878)
.L_878:
        /*0080*/ 	.word	0x00000008
.L_879:


//--------------------- .nv.info._ZN2at6native29vectorized_elementwise_kernelILi8EZZZNS0_15erf_kernel_cudaERNS_18TensorIteratorBaseEENKUlvE_clEvENKUlvE2_clEvEUlN3c108BFloat16EE_St5arrayIPcLm2EEEEviT0_T1_ --------------------------
	.section	.nv.info._ZN2at6native29vectorized_elementwise_kernelILi8EZZZNS0_15erf_kernel_cudaERNS_18TensorIteratorBaseEENKUlvE_clEvENKUlvE2_clEvEUlN3c108BFloat16EE_St5arrayIPcLm2EEEEviT0_T1_,"",@"SHT_CUDA_INFO"
	.sectionflags	@""
	.align	4


	//----- nvinfo : EIATTR_CUDA_API_VERSION
	.align		4
        /*0000*/ 	.byte	0x04, 0x37
        /*0002*/ 	.short	(.L_881 - .L_880)
.L_880:
        /*0004*/ 	.word	0x00000082


	//----- nvinfo : EIATTR_KPARAM_INFO
	.align		4
.L_881:
        /*0008*/ 	.byte	0x04, 0x17
        /*000a*/ 	.short	(.L_883 - .L_882)
.L_882:
        /*000c*/ 	.word	0x00000000
        /*0010*/ 	.short	0x0002
        /*0012*/ 	.short	0x0008
        /*0014*/ 	.byte	0x00, 0xf0, 0x41, 0x00


	//----- nvinfo : EIATTR_KPARAM_INFO
	.align		4
.L_883:
        /*0018*/ 	.byte	0x04, 0x17
        /*001a*/ 	.short	(.L_885 - .L_884)
.L_884:
        /*001c*/ 	.word	0x00000000
        /*0020*/ 	.short	0x0001
        /*0022*/ 	.short	0x0004
        /*0024*/ 	.byte	0x00, 0xf0, 0x05, 0x00


	//----- nvinfo : EIATTR_KPARAM_INFO
	.align		4
.L_885:
        /*0028*/ 	.byte	0x04, 0x17
        /*002a*/ 	.short	(.L_887 - .L_886)
.L_886:
        /*002c*/ 	.word	0x00000000
        /*0030*/ 	.short	0x0000
        /*0032*/ 	.short	0x0000
        /*0034*/ 	.byte	0x00, 0xf0, 0x11, 0x00


	//----- nvinfo : EIATTR_SPARSE_MMA_MASK
	.align		4
.L_887:
        /*0038*/ 	.byte	0x03, 0x50
        /*003a*/ 	.short	0x0000


	//----- nvinfo : EIATTR_MAXREG_COUNT
	.align		4
        /*003c*/ 	.byte	0x03, 0x1b
        /*003e*/ 	.short	0x00ff


	//----- nvinfo : EIATTR_MERCURY_ISA_VERSION
	.align		4
        /*0040*/ 	.byte	0x03, 0x5f
        /*0042*/ 	.short	0x0101


	//----- nvinfo : EIATTR_EXIT_INSTR_OFFSETS
	.align		4
        /*0044*/ 	.byte	0x04, 0x1c
        /*0046*/ 	.short	(.L_889 - .L_888)


	//   ....[0]....
.L_888:
        /*0048*/ 	.word	0x00000e00


	//   ....[1]....
        /*004c*/ 	.word	0x00002750


	//   ....[2]....
        /*0050*/ 	.word	0x000027a0


	//----- nvinfo : EIATTR_MAX_THREADS
	.align		4
.L_889:
        /*0054*/ 	.byte	0x04, 0x05
        /*0056*/ 	.short	(.L_891 - .L_890)
.L_890:
        /*0058*/ 	.word	0x00000080
        /*005c*/ 	.word	0x00000001
        /*0060*/ 	.word	0x00000001


	//----- nvinfo : EIATTR_CRS_STACK_SIZE
	.align		4
.L_891:
        /*0064*/ 	.byte	0x04, 0x1e
        /*0066*/ 	.short	(.L_893 - .L_892)
.L_892:
        /*0068*/ 	.word	0x00000000


	//----- nvinfo : EIATTR_CBANK_PARAM_SIZE
	.align		4
.L_893:
        /*006c*/ 	.byte	0x03, 0x19
        /*006e*/ 	.short	0x0018


	//----- nvinfo : EIATTR_PARAM_CBANK
	.align		4
        /*0070*/ 	.byte	0x04, 0x0a
        /*0072*/ 	.short	(.L_895 - .L_894)
	.align		4
.L_894:
        /*0074*/ 	.word	index@(.nv.constant0._ZN2at6native29vectorized_elementwise_kernelILi8EZZZNS0_15erf_kernel_cudaERNS_18TensorIteratorBaseEENKUlvE_clEvENKUlvE2_clEvEUlN3c108BFloat16EE_St5arrayIPcLm2EEEEviT0_T1_)
        /*0078*/ 	.short	0x0210
        /*007a*/ 	.short	0x0018


	//----- nvinfo : EIATTR_SW_WAR
	.align		4
.L_895:
        /*007c*/ 	.byte	0x04, 0x36
        /*007e*/ 	.short	(.L_897 - .L_896)
.L_896:
        /*0080*/ 	.word	0x00000008
.L_897:


//--------------------- .nv.info._ZN2at6native18elementwise_kernelILi128ELi4EZNS0_15gpu_kernel_implIZZZNS0_15erf_kernel_cudaERNS_18TensorIteratorBaseEENKUlvE_clEvENKUlvE1_clEvEUlN3c104HalfEE_EEvS4_RKT_EUliE_EEviT1_ --------------------------
	.section	.nv.info._ZN2at6native18elementwise_kernelILi128ELi4EZNS0_15gpu_kernel_implIZZZNS0_15erf_kernel_cudaERNS_18TensorIteratorBaseEENKUlvE_clEvENKUlvE1_clEvEUlN3c104HalfEE_EEvS4_RKT_EUliE_EEviT1_,"",@"SHT_CUDA_INFO"
	.sectionflags	@""
	.align	4


	//----- nvinfo : EIATTR_CUDA_API_VERSION
	.align		4
        /*0000*/ 	.byte	0x04, 0x37
        /*0002*/ 	.short	(.L_899 - .L_898)
.L_898:
        /*0004*/ 	.word	0x00000082


	//----- nvinfo : EIATTR_KPARAM_INFO
	.align		4
.L_899:
        /*0008*/ 	.byte	0x04, 0x17
        /*000a*/ 	.short	(.L_901 - .L_900)
.L_900:
        /*000c*/ 	.word	0x00000000
        /*0010*/ 	.short	0x0001
        /*0012*/ 	.short	0x0008
        /*0014*/ 	.byte	0x00, 0xf0, 0x61, 0x08


	//----- nvinfo : EIATTR_KPARAM_INFO
	.align		4
.L_901:
        /*0018*/ 	.byte	0x04, 0x17
        /*001a*/ 	.short	(.L_903 - .L_902)
.L_902:
        /*001c*/ 	.word	0x00000000
        /*0020*/ 	.short	0x0000
        /*0022*/ 	.short	0x0000
        /*0024*/ 	.byte	0x00, 0xf0, 0x11, 0x00


	//----- nvinfo : EIATTR_SPARSE_MMA_MASK
	.align		4
.L_903:
        /*0028*/ 	.byte	0x03, 0x50
        /*002a*/ 	.short	0x0000


	//----- nvinfo : EIATTR_MAXREG_COUNT
	.align		4
        /*002c*/ 	.byte	0x03, 0x1b
        /*002e*/ 	.short	0x0080


	//----- nvinfo : EIATTR_EXTERNS
	.align		4
        /*0030*/ 	.byte	0x04, 0x0f
        /*0032*/ 	.short	(.L_905 - .L_904)


	//   ....[0]....
	.align		4
.L_904:
        /*0034*/ 	.word	index@(__assertfail)


	//----- nvinfo : EIATTR_MERCURY_ISA_VERSION
	.align		4
.L_905:
        /*0038*/ 	.byte	0x03, 0x5f
        /*003a*/ 	.short	0x0101


	//----- nvinfo : EIATTR_SYSCALL_OFFSETS
	.align		4
        /*003c*/ 	.byte	0x04, 0x46
        /*003e*/ 	.short	(.L_907 - .L_906)


	//   ....[0]....
.L_906:
        /*0040*/ 	.word	0x000022d0


	//   ....[1]....
        /*0044*/ 	.word	0x00003430


	//   ....[2]....
        /*0048*/ 	.word	0x00005740


	//   ....[3]....
        /*004c*/ 	.word	0x000068a0


	//   ....[4]....
        /*0050*/ 	.word	0x00008ba0


	//   ....[5]....
        /*0054*/ 	.word	0x00009d00


	//   ....[6]....
        /*0058*/ 	.word	0x0000bff0


	//   ....[7]....
        /*005c*/ 	.word	0x0000d150


	//----- nvinfo : EIATTR_EXIT_INSTR_OFFSETS
	.align		4
.L_907:
        /*0060*/ 	.byte	0x04, 0x1c
        /*0062*/ 	.short	(.L_909 - .L_908)


	//   ....[0]....
.L_908:
        /*0064*/ 	.word	0x00009dd0


	//   ....[1]....
        /*0068*/ 	.word	0x0000c380


	//   ....[2]....
        /*006c*/ 	.word	0x0000c3c0


	//   ....[3]....
        /*0070*/ 	.word	0x0000c460


	//   ....[4]....
        /*0074*/ 	.word	0x0000c4a0


	//   ....[5]....
        /*0078*/ 	.word	0x0000c4e0


	//   ....[6]....
        /*007c*/ 	.word	0x0000c570


	//   ....[7]....
        /*0080*/ 	.word	0x0000c590


	//   ....[8]....
        /*0084*/ 	.word	0x0000c630


	//   ....[9]....
        /*0088*/ 	.word	0x0000c680


	//   ....[10]....
        /*008c*/ 	.word	0x0000c6d0


	//   ....[11]....
        /*0090*/ 	.word	0x0000c7a0


	//   ....[12]....
        /*0094*/ 	.word	0x0000c800


	//   ....[13]....
        /*0098*/ 	.word	0x0000c990


	//   ....[14]....
        /*009c*/ 	.word	0x0000caf0


	//   ....[15]....
        /*00a0*/ 	.word	0x0000cb30


	//   ....[16]....
        /*00a4*/ 	.word	0x0000cbf0


	//   ....[17]....
        /*00a8*/ 	.word	0x0000cd70


	//   ....[18]....
        /*00ac*/ 	.word	0x0000cef0


	//   ....[19]....
        /*00b0*/ 	.word	0x0000d050


	//   ....[20]....
        /*00b4*/ 	.word	0x0000d160


	//   ....[21]....
        /*00b8*/ 	.word	0x0000d1a0


	//   ....[22]....
        /*00bc*/ 	.word	0x0000d1e0


	//----- nvinfo : EIATTR_MAX_THREADS
	.align		4
.L_909:
        /*00c0*/ 	.byte	0x04, 0x05
        /*00c2*/ 	.short	(.L_911 - .L_910)
.L_910:
        /*00c4*/ 	.word	0x00000080
        /*00c8*/ 	.word	0x00000001
        /*00cc*/ 	.word	0x00000001


	//----- nvinfo : EIATTR_CRS_STACK_SIZE
	.align		4
.L_911:
        /*00d0*/ 	.byte	0x04, 0x1e
        /*00d2*/ 	.short	(.L_913 - .L_912)
.L_912:
        /*00d4*/ 	.word	0x00000000


	//----- nvinfo : EIATTR_CBANK_PARAM_SIZE
	.align		4
.L_913:
        /*00d8*/ 	.byte	0x03, 0x19
        /*00da*/ 	.short	0x0220


	//----- nvinfo : EIATTR_PARAM_CBANK
	.align		4
        /*00dc*/ 	.byte	0x04, 0x0a
        /*00de*/ 	.short	(.L_915 - .L_914)
	.align		4
.L_914:
        /*00e0*/ 	.word	index@(.nv.constant0._ZN2at6native18elementwise_kernelILi128ELi4EZNS0_15gpu_kernel_implIZZZNS0_15erf_kernel_cudaERNS_18TensorIteratorBaseEENKUlvE_clEvENKUlvE1_clEvEUlN3c104HalfEE_EEvS4_RKT_EUliE_EEviT1_)
        /*00e4*/ 	.short	0x0210
        /*00e6*/ 	.short	0x0220


	//----- nvinfo : EIATTR_SW_WAR
	.align		4
.L_915:
        /*00e8*/ 	.byte	0x04, 0x36
        /*00ea*/ 	.short	(.L_917 - .L_916)
.L_916:
        /*00ec*/ 	.word	0x00000008
.L_917:


//--------------------- .nv.info._ZN2at6native27unrolled_elementwise_kernelIZZZNS0_15erf_kernel_cudaERNS_18TensorIteratorBaseEENKUlvE_clEvENKUlvE1_clEvEUlN3c104HalfEE_St5arrayIPcLm2EELi4E23TrivialOffsetCalculatorILi1EjESD_NS0_6memory12LoadWithCastILi1EEENSE_13StoreWithCastILi1EEEEEviT_T0_T2_T3_T4_T5_ --------------------------
	.section	.nv.info._ZN2at6native27unrolled_elementwise_kernelIZZZNS0_15erf_kernel_cudaERNS_18TensorIteratorBaseEENKUlvE_clEvENKUlvE1_clEvEUlN3c104HalfEE_St5arrayIPcLm2EELi4E23TrivialOffsetCalculatorILi1EjESD_NS0_6memory12LoadWithCastILi1EEENSE_13StoreWithCastILi1EEEEEviT_T0_T2_T3_T4_T5_,"",@"SHT_CUDA_INFO"
	.sectionflags	@""
	.align	4


	//----- nvinfo : EIATTR_CUDA_API_VERSION
	.align		4
        /*0000*/ 	.byte	0x04, 0x37
        /*0002*/ 	.short	(.L_919 - .L_918)
.L_918:
        /*0004*/ 	.word	0x00000082


	//----- nvinfo : EIATTR_KPARAM_INFO
	.align		4
.L_919:
        /*0008*/ 	.byte	0x04, 0x17
        /*000a*/ 	.short	(.L_921 - .L_920)
.L_920:
        /*000c*/ 	.word	0x00000000
        /*0010*/ 	.short	0x0006
        /*0012*/ 	.short	0x0024
        /*0014*/ 	.byte	0x00, 0xf0, 0x21, 0x00


	//----- nvinfo : EIATTR_KPARAM_INFO
	.align		4
.L_921:
        /*0018*/ 	.byte	0x04, 0x17
        /*001a*/ 	.short	(.L_923 - .L_922)
.L_922:
        /*001c*/ 	.word	0x00000000
        /*0020*/ 	.short	0x0005
        /*0022*/ 	.short	0x001c
        /*0024*/ 	.byte	0x00, 0xf0, 0x21, 0x00


	//----- nvinfo : EIATTR_KPARAM_INFO
	.align		4
.L_923:
        /*0028*/ 	.byte	0x04, 0x17
        /*002a*/ 	.short	(.L_925 - .L_924)
.L_924:
        /*002c*/ 	.word	0x00000000
        /*0030*/ 	.short	0x0004
        /*0032*/ 	.short	0x0019
        /*0034*/ 	.byte	0x00, 0xf0, 0x05, 0x00


	//----- nvinfo : EIATTR_KPARAM_INFO
	.align		4
.L_925:
        /*0038*/ 	.byte	0x04, 0x17
        /*003a*/ 	.short	(.L_927 - .L_926)
.L_926:
        /*003c*/ 	.word	0x00000000
        /*0040*/ 	.short	0x0003
        /*0042*/ 	.short	0x0018
        /*0044*/ 	.byte	0x00, 0xf0, 0x05, 0x00


	//----- nvinfo : EIATTR_KPARAM_INFO
	.align		4
.L_927:
        /*0048*/ 	.byte	0x04, 0x17
        /*004a*/ 	.short	(.L_929 - .L_928)
.L_928:
        /*004c*/ 	.word	0x00000000
        /*0050*/ 	.short	0x0002
        /*0052*/ 	.short	0x0008
        /*0054*/ 	.byte	0x00, 0xf0, 0x41, 0x00


	//----- nvinfo : EIATTR_KPARAM_INFO
	.align		4
.L_929:
        /*0058*/ 	.byte	0x04, 0x17
        /*005a*/ 	.short	(.L_931 - .L_930)
.L_930:
        /*005c*/ 	.word	0x00000000
        /*0060*/ 	.short	0x0001
        /*0062*/ 	.short	0x0004
        /*0064*/ 	.byte	0x00, 0xf0, 0x05, 0x00


	//----- nvinfo : EIATTR_KPARAM_INFO
	.align		4
.L_931:
        /*0068*/ 	.byte	0x04, 0x17
        /*006a*/ 	.short	(.L_933 - .L_932)
.L_932:
        /*006c*/ 	.word	0x00000000
        /*0070*/ 	.short	0x0000
        /*0072*/ 	.short	0x0000
        /*0074*/ 	.byte	0x00, 0xf0, 0x11, 0x00


	//----- nvinfo : EIATTR_SPARSE_MMA_MASK
	.align		4
.L_933:
        /*0078*/ 	.byte	0x03, 0x50
        /*007a*/ 	.short	0x0000


	//----- nvinfo : EIATTR_MAXREG_COUNT
	.align		4
        /*007c*/ 	.byte	0x03, 0x1b
        /*007e*/ 	.short	0x00ff


	//----- nvinfo : EIATTR_EXTERNS
	.align		4
        /*0080*/ 	.byte	0x04, 0x0f
        /*0082*/ 	.short	(.L_935 - .L_934)


	//   ....[0]....
	.align		4
.L_934:
        /*0084*/ 	.word	index@(__assertfail)


	//----- nvinfo : EIATTR_MERCURY_ISA_VERSION
	.align		4
.L_935:
        /*0088*/ 	.byte	0x03, 0x5f
        /*008a*/ 	.short	0x0101


	//----- nvinfo : EIATTR_SYSCALL_OFFSETS
	.align		4
        /*008c*/ 	.byte	0x04, 0x46
        /*008e*/ 	.short	(.L_937 - .L_936)


	//   ....[0]....
.L_936:
        /*0090*/ 	.word	0x000010b0


	//   ....[1]....
        /*0094*/ 	.word	0x000021c0


	//   ....[2]....
        /*0098*/ 	.word	0x000032d0


	//   ....[3]....
        /*009c*/ 	.word	0x000043c0


	//   ....[4]....
        /*00a0*/ 	.word	0x00005e40


	//   ....[5]....
        /*00a4*/ 	.word	0x00006e60


	//   ....[6]....
        /*00a8*/ 	.word	0x00007e40


	//   ....[7]....
        /*00ac*/ 	.word	0x00008e20


	//----- nvinfo : EIATTR_EXIT_INSTR_OFFSETS
	.align		4
.L_937:
        /*00b0*/ 	.byte	0x04, 0x1c
        /*00b2*/ 	.short	(.L_939 - .L_938)


	//   ....[0]....
.L_938:
        /*00b4*/ 	.word	0x00007f00


	//   ....[1]....
        /*00b8*/ 	.word	0x00008050


	//   ....[2]....
        /*00bc*/ 	.word	0x00008090


	//   ....[3]....
        /*00c0*/ 	.word	0x00008130


	//   ....[4]....
        /*00c4*/ 	.word	0x00008170


	//   ....[5]....
        /*00c8*/ 	.word	0x000081b0


	//   ....[6]....
        /*00cc*/ 	.word	0x00008240


	//   ....[7]....
        /*00d0*/ 	.word	0x00008260


	//   ....[8]....
        /*00d4*/ 	.word	0x00008300


	//   ....[9]....
        /*00d8*/ 	.word	0x00008350


	//   ....[10]....
        /*00dc*/ 	.word	0x000083a0


	//   ....[11]....
        /*00e0*/ 	.word	0x00008470


	//   ....[12]....
        /*00e4*/ 	.word	0x000084d0


	//   ....[13]....
        /*00e8*/ 	.word	0x00008660


	//   ....[14]....
        /*00ec*/ 	.word	0x000087c0


	//   ....[15]....
        /*00f0*/ 	.word	0x00008800


	//   ....[16]....
        /*00f4*/ 	.word	0x000088c0


	//   ....[17]....
        /*00f8*/ 	.word	0x00008a40


	//   ....[18]....
        /*00fc*/ 	.word	0x00008bc0


	//   ....[19]....
        /*0100*/ 	.word	0x00008d20


	//   ....[20]....
        /*0104*/ 	.word	0x00008e30


	//   ....[21]....
        /*0108*/ 	.word	0x00008e70


	//   ....[22]....
        /*010c*/ 	.word	0x00008eb0


	//----- nvinfo : EIATTR_MAX_THREADS
	.align		4
.L_939:
        /*0110*/ 	.byte	0x04, 0x05
        /*0112*/ 	.short	(.L_941 - .L_940)
.L_940:
        /*0114*/ 	.word	0x00000080
        /*0118*/ 	.word	0x00000001
        /*011c*/ 	.word	0x00000001


	//----- nvinfo : EIATTR_CRS_STACK_SIZE
	.align		4
.L_941:
        /*0120*/ 	.byte	0x04, 0x1e
        /*0122*/ 	.short	(.L_943 - .L_942)
.L_942:
        /*0124*/ 	.word	0x00000000


	//----- nvinfo : EIATTR_CBANK_PARAM_SIZE
	.align		4
.L_943:
        /*0128*/ 	.byte	0x03, 0x19
        /*012a*/ 	.short	0x002c


	//----- nvinfo : EIATTR_PARAM_CBANK
	.align		4
        /*012c*/ 	.byte	0x04, 0x0a
        /*012e*/ 	.short	(.L_945 - .L_944)
	.align		4
.L_944:
        /*0130*/ 	.word	index@(.nv.constant0._ZN2at6native27unrolled_elementwise_kernelIZZZNS0_15erf_kernel_cudaERNS_18TensorIteratorBaseEENKUlvE_clEvENKUlvE1_clEvEUlN3c104HalfEE_St5arrayIPcLm2EELi4E23TrivialOffsetCalculatorILi1EjESD_NS0_6memory12LoadWithCastILi1EEENSE_13StoreWithCastILi1EEEEEviT_T0_T2_T3_T4_T5_)
        /*0134*/ 	.short	0x0210
        /*0136*/ 	.short	0x002c


	//----- nvinfo : EIATTR_SW_WAR
	.align		4
.L_945:
        /*0138*/ 	.byte	0x04, 0x36
        /*013a*/ 	.short	(.L_947 - .L_946)
.L_946:
        /*013c*/ 	.word	0x00000008
.L_947:


//--------------------- .nv.info._ZN2at6native18elementwise_kernelILi128ELi4EZNS0_22gpu_kernel_impl_nocastIZZZNS0_15erf_kernel_cudaERNS_18TensorIteratorBaseEENKUlvE_clEvENKUlvE1_clEvEUlN3c104HalfEE_EEvS4_RKT_EUliE_EEviT1_ --------------------------
	.section	.nv.info._ZN2at6native18elementwise_kernelILi128ELi4EZNS0_22gpu_kernel_impl_nocastIZZZNS0_15erf_kernel_cudaERNS_18TensorIteratorBaseEENKUlvE_clEvENKUlvE1_clEvEUlN3c104HalfEE_EEvS4_RKT_EUliE_EEviT1_,"",@"SHT_CUDA_INFO"
	.sectionflags	@""
	.align	4


	//----- nvinfo : EIATTR_CUDA_API_VERSION
	.align		4
        /*0000*/ 	.byte	0x04, 0x37
        /*0002*/ 	.short	(.L_949 - .L_948)
.L_948:
        /*0004*/ 	.word	0x00000082


	//----- nvinfo : EIATTR_KPARAM_INFO
	.align		4
.L_949:
        /*0008*/ 	.byte	0x04, 0x17
        /*000a*/ 	.short	(.L_951 - .L_950)
.L_950:
        /*000c*/ 	.word	0x00000000
        /*0010*/ 	.short	0x0001
        /*0012*/ 	.short	0x0008
        /*0014*/ 	.byte	0x00, 0xf0, 0x61, 0x08


	//----- nvinfo : EIATTR_KPARAM_INFO
	.align		4
.L_951:
        /*0018*/ 	.byte	0x04, 0x17
        /*001a*/ 	.short	(.L_953 - .L_952)
.L_952:
        /*001c*/ 	.word	0x00000000
        /*0020*/ 	.short	0x0000
        /*0022*/ 	.short	0x0000
        /*0024*/ 	.byte	0x00, 0xf0, 0x11, 0x00


	//----- nvinfo : EIATTR_SPARSE_MMA_MASK
	.align		4
.L_953:
        /*0028*/ 	.byte	0x03, 0x50
        /*002a*/ 	.short	0x0000


	//----- nvinfo : EIATTR_MAXREG_COUNT
	.align		4
        /*002c*/ 	.byte	0x03, 0x1b
        /*002e*/ 	.short	0x0080


	//----- nvinfo : EIATTR_MERCURY_ISA_VERSION
	.align		4
        /*0030*/ 	.byte	0x03, 0x5f
        /*0032*/ 	.short	0x0101


	//----- nvinfo : EIATTR_EXIT_INSTR_OFFSETS
	.align		4
        /*0034*/ 	.byte	0x04, 0x1c
        /*0036*/ 	.short	(.L_955 - .L_954)


	//   ....[0]....
.L_954:
        /*0038*/ 	.word	0x00004170


	//   ....[1]....
        /*003c*/ 	.word	0x000056e0


	//----- nvinfo : EIATTR_MAX_THREADS
	.align		4
.L_955:
        /*0040*/ 	.byte	0x04, 0x05
        /*0042*/ 	.short	(.L_957 - .L_956)
.L_956:
        /*0044*/ 	.word	0x00000080
        /*0048*/ 	.word	0x00000001
        /*004c*/ 	.word	0x00000001


	//----- nvinfo : EIATTR_CRS_STACK_SIZE
	.align		4
.L_957:
        /*0050*/ 	.byte	0x04, 0x1e
        /*0052*/ 	.short	(.L_959 - .L_958)
.L_958:
        /*0054*/ 	.word	0x00000000


	//----- nvinfo : EIATTR_CBANK_PARAM_SIZE
	.align		4
.L_959:
        /*0058*/ 	.byte	0x03, 0x19
        /*005a*/ 	.short	0x0220


	//----- nvinfo : EIATTR_PARAM_CBANK
	.align		4
        /*005c*/ 	.byte	0x04, 0x0a
        /*005e*/ 	.short	(.L_961 - .L_960)
	.align		4
.L_960:
        /*0060*/ 	.word	index@(.nv.constant0._ZN2at6native18elementwise_kernelILi128ELi4EZNS0_22gpu_kernel_impl_nocastIZZZNS0_15erf_kernel_cudaERNS_18TensorIteratorBaseEENKUlvE_clEvENKUlvE1_clEvEUlN3c104HalfEE_EEvS4_RKT_EUliE_EEviT1_)
        /*0064*/ 	.short	0x0210
        /*0066*/ 	.short	0x0220


	//----- nvinfo : EIATTR_SW_WAR
	.align		4
.L_961:
        /*0068*/ 	.byte	0x04, 0x36
        /*006a*/ 	.short	(.L_963 - .L_962)
.L_962:
        /*006c*/ 	.word	0x00000008
.L_963:


//--------------------- .nv.info._ZN2at6native27unrolled_elementwise_kernelIZZZNS0_15erf_kernel_cudaERNS_18TensorIteratorBaseEENKUlvE_clEvENKUlvE1_clEvEUlN3c104HalfEE_St5arrayIPcLm2EELi4E23TrivialOffsetCalculatorILi1EjESD_NS0_6memory15LoadWithoutCastENSE_16StoreWithoutCastEEEviT_T0_T2_T3_T4_T5_ --------------------------
	.section	.nv.info._ZN2at6native27unrolled_elementwise_kernelIZZZNS0_15erf_kernel_cudaERNS_18TensorIteratorBaseEENKUlvE_clEvENKUlvE1_clEvEUlN3c104HalfEE_St5arrayIPcLm2EELi4E23TrivialOffsetCalculatorILi1EjESD_NS0_6memory15LoadWithoutCastENSE_16StoreWithoutCastEEEviT_T0_T2_T3_T4_T5_,"",@"SHT_CUDA_INFO"
	.sectionflags	@""
	.align	4


	//----- nvinfo : EIATTR_CUDA_API_VERSION
	.align		4
        /*0000*/ 	.byte	0x04, 0x37
        /*0002*/ 	.short	(.L_965 - .L_964)
.L_964:
        /*0004*/ 	.word	0x00000082


	//----- nvinfo : EIATTR_KPARAM_INFO
	.align		4
.L_965:
        /*0008*/ 	.byte	0x04, 0x17
        /*000a*/ 	.short	(.L_967 - .L_966)
.L_966:
        /*000c*/ 	.word	0x00000000
        /*0010*/ 	.short	0x0006
        /*0012*/ 	.short	0x001b
        /*0014*/ 	.byte	0x00, 0xf0, 0x05, 0x00


	//----- nvinfo : EIATTR_KPARAM_INFO
	.align		4
.L_967:
        /*0018*/ 	.byte	0x04, 0x17
        /*001a*/ 	.short	(.L_969 - .L_968)
.L_968:
        /*001c*/ 	.word	0x00000000
        /*0020*/ 	.short	0x0005
        /*0022*/ 	.short	0x001a
        /*0024*/ 	.byte	0x00, 0xf0, 0x05, 0x00


	//----- nvinfo : EIATTR_KPARAM_INFO
	.align		4
.L_969:
        /*0028*/ 	.byte	0x04, 0x17
        /*002a*/ 	.short	(.L_971 - .L_970)
.L_970:
        /*002c*/ 	.word	0x00000000
        /*0030*/ 	.short	0x0004
        /*0032*/ 	.short	0x0019
        /*0034*/ 	.byte	0x00, 0xf0, 0x05, 0x00


	//----- nvinfo : EIATTR_KPARAM_INFO
	.align		4
.L_971:
        /*0038*/ 	.byte	0x04, 0x17
        /*003a*/ 	.short	(.L_973 - .L_972)
.L_972:
        /*003c*/ 	.word	0x00000000
        /*0040*/ 	.short	0x0003
        /*0042*/ 	.short	0x0018
        /*0044*/ 	.byte	0x00, 0xf0, 0x05, 0x00


	//----- nvinfo : EIATTR_KPARAM_INFO
	.align		4
.L_973:
        /*0048*/ 	.byte	0x04, 0x17
        /*004a*/ 	.short	(.L_975 - .L_974)
.L_974:
        /*004c*/ 	.word	0x00000000
        /*0050*/ 	.short	0x0002
        /*0052*/ 	.short	0x0008
        /*0054*/ 	.byte	0x00, 0xf0, 0x41, 0x00


	//----- nvinfo : EIATTR_KPARAM_INFO
	.align		4
.L_975:
        /*0058*/ 	.byte	0x04, 0x17
        /*005a*/ 	.short	(.L_977 - .L_976)
.L_976:
        /*005c*/ 	.word	0x00000000
        /*0060*/ 	.short	0x0001
        /*0062*/ 	.short	0x0004
        /*0064*/ 	.byte	0x00, 0xf0, 0x05, 0x00


	//----- nvinfo : EIATTR_KPARAM_INFO
	.align		4
.L_977:
        /*0068*/ 	.byte	0x04, 0x17
        /*006a*/ 	.short	(.L_979 - .L_978)
.L_978:
        /*006c*/ 	.word	0x00000000
        /*0070*/ 	.short	0x0000
        /*0072*/ 	.short	0x0000
        /*0074*/ 	.byte	0x00, 0xf0, 0x11, 0x00


	//----- nvinfo : EIATTR_SPARSE_MMA_MASK
	.align		4
.L_979:
        /*0078*/ 	.byte	0x03, 0x50
        /*007a*/ 	.short	0x0000


	//----- nvinfo : EIATTR_MAXREG_COUNT
	.align		4
        /*007c*/ 	.byte	0x03, 0x1b
        /*007e*/ 	.short	0x00ff


	//----- nvinfo : EIATTR_MERCURY_ISA_VERSION
	.align		4
        /*0080*/ 	.byte	0x03, 0x5f
        /*0082*/ 	.short	0x0101


	//----- nvinfo : EIATTR_EXIT_INSTR_OFFSETS
	.align		4
        /*0084*/ 	.byte	0x04, 0x1c
        /*0086*/ 	.short	(.L_981 - .L_980)


	//   ....[0]....
.L_980:
        /*0088*/ 	.word	0x00000c90


	//   ....[1]....
        /*008c*/ 	.word	0x00000ce0


	//----- nvinfo : EIATTR_MAX_THREADS
	.align		4
.L_981:
        /*0090*/ 	.byte	0x04, 0x05
        /*0092*/ 	.short	(.L_983 - .L_982)
.L_982:
        /*0094*/ 	.word	0x00000080
        /*0098*/ 	.word	0x00000001
        /*009c*/ 	.word	0x00000001


	//----- nvinfo : EIATTR_CRS_STACK_SIZE
	.align		4
.L_983:
        /*00a0*/ 	.byte	0x04, 0x1e
        /*00a2*/ 	.short	(.L_985 - .L_984)
.L_984:
        /*00a4*/ 	.word	0x00000000


	//----- nvinfo : EIATTR_CBANK_PARAM_SIZE
	.align		4
.L_985:
        /*00a8*/ 	.byte	0x03, 0x19
        /*00aa*/ 	.short	0x001c


	//----- nvinfo : EIATTR_PARAM_CBANK
	.align		4
        /*00ac*/ 	.byte	0x04, 0x0a
        /*00ae*/ 	.short	(.L_987 - .L_986)
	.align		4
.L_986:
        /*00b0*/ 	.word	index@(.nv.constant0._ZN2at6native27unrolled_elementwise_kernelIZZZNS0_15erf_kernel_cudaERNS_18TensorIteratorBaseEENKUlvE_clEvENKUlvE1_clEvEUlN3c104HalfEE_St5arrayIPcLm2EELi4E23TrivialOffsetCalculatorILi1EjESD_NS0_6memory15LoadWithoutCastENSE_16StoreWithoutCastEEEviT_T0_T2_T3_T4_T5_)
        /*00b4*/ 	.short	0x0210
        /*00b6*/ 	.short	0x001c


	//----- nvinfo : EIATTR_SW_WAR
	.align		4
.L_987:
        /*00b8*/ 	.byte	0x04, 0x36
        /*00ba*/ 	.short	(.L_989 - .L_988)
.L_988:
        /*00bc*/ 	.word	0x00000008
.L_989:


//--------------------- .nv.info._ZN2at6native29vectorized_elementwise_kernelILi2EZZZNS0_15erf_kernel_cudaERNS_18TensorIteratorBaseEENKUlvE_clEvENKUlvE1_clEvEUlN3c104HalfEE_St5arrayIPcLm2EEEEviT0_T1_ --------------------------
	.section	.nv.info._ZN2at6native29vectorized_elementwise_kernelILi2EZZZNS0_15erf_kernel_cudaERNS_18TensorIteratorBaseEENKUlvE_clEvENKUlvE1_clEvEUlN3c104HalfEE_St5arrayIPcLm2EEEEviT0_T1_,"",@"SHT_CUDA_INFO"
	.sectionflags	@""
	.align	4


	//----- nvinfo : EIATTR_CUDA_API_VERSION
	.align		4
        /*0000*/ 	.byte	0x04, 0x37
        /*0002*/ 	.short	(.L_991 - .L_990)
.L_990:
        /*0004*/ 	.word	0x00000082


	//----- nvinfo : EIATTR_KPARAM_INFO
	.align		4
.L_991:
        /*0008*/ 	.byte	0x04, 0x17
        /*000a*/ 	.short	(.L_993 - .L_992)
.L_992:
        /*000c*/ 	.word	0x00000000
        /*0010*/ 	.short	0x0002
        /*0012*/ 	.short	0x0008
        /*0014*/ 	.byte	0x00, 0xf0, 0x41, 0x00


	//----- nvinfo : EIATTR_KPARAM_INFO
	.align		4
.L_993:
        /*0018*/ 	.byte	0x04, 0x17
        /*001a*/ 	.short	(.L_995 - .L_994)
.L_994:
        /*001c*/ 	.word	0x00000000
        /*0020*/ 	.short	0x0001
        /*0022*/ 	.short	0x0004
        /*0024*/ 	.byte	0x00, 0xf0, 0x05, 0x00


	//----- nvinfo : EIATTR_KPARAM_INFO
	.align		4
.L_995:
        /*0028*/ 	.byte	0x04, 0x17
        /*002a*/ 	.short	(.L_997 - .L_996)
.L_996:
        /*002c*/ 	.word	0x00000000
        /*0030*/ 	.short	0x0000
        /*0032*/ 	.short	0x0000
        /*0034*/ 	.byte	0x00, 0xf0, 0x11, 0x00


	//----- nvinfo : EIATTR_SPARSE_MMA_MASK
	.align		4
.L_997:
        /*0038*/ 	.byte	0x03, 0x50
        /*003a*/ 	.short	0x0000


	//----- nvinfo : EIATTR_MAXREG_COUNT
	.align		4
        /*003c*/ 	.byte	0x03, 0x1b
        /*003e*/ 	.short	0x00ff


	//----- nvinfo : EIATTR_MERCURY_ISA_VERSION
	.align		4
        /*0040*/ 	.byte	0x03, 0x5f
        /*0042*/ 	.short	0x0101


	//----- nvinfo : EIATTR_EXIT_INSTR_OFFSETS
	.align		4
        /*0044*/ 	.byte	0x04, 0x1c
        /*0046*/ 	.short	(.L_999 - .L_998)


	//   ....[0]....
.L_998:
        /*0048*/ 	.word	0x00000e20


	//   ....[1]....
        /*004c*/ 	.word	0x00002770


	//   ....[2]....
        /*0050*/ 	.word	0x000027c0


	//----- nvinfo : EIATTR_MAX_THREADS
	.align		4
.L_999:
        /*0054*/ 	.byte	0x04, 0x05
        /*0056*/ 	.short	(.L_1001 - .L_1000)
.L_1000:
        /*0058*/ 	.word	0x00000080
        /*005c*/ 	.word	0x00000001
        /*0060*/ 	.word	0x00000001


	//----- nvinfo : EIATTR_CRS_STACK_SIZE
	.align		4
.L_1001:
        /*0064*/ 	.byte	0x04, 0x1e
        /*0066*/ 	.short	(.L_1003 - .L_1002)
.L_1002:
        /*0068*/ 	.word	0x00000000


	//----- nvinfo : EIATTR_CBANK_PARAM_SIZE
	.align		4
.L_1003:
        /*006c*/ 	.byte	0x03, 0x19
        /*006e*/ 	.short	0x0018


	//----- nvinfo : EIATTR_PARAM_CBANK
	.align		4
        /*0070*/ 	.byte	0x04, 0x0a
        /*0072*/ 	.short	(.L_1005 - .L_1004)
	.align		4
.L_1004:
        /*0074*/ 	.word	index@(.nv.constant0._ZN2at6native29vectorized_elementwise_kernelILi2EZZZNS0_15erf_kernel_cudaERNS_18TensorIteratorBaseEENKUlvE_clEvENKUlvE1_clEvEUlN3c104HalfEE_St5arrayIPcLm2EEEEviT0_T1_)
        /*0078*/ 	.short	0x0210
        /*007a*/ 	.short	0x0018


	//----- nvinfo : EIATTR_SW_WAR
	.align		4
.L_1005:
        /*007c*/ 	.byte	0x04, 0x36
        /*007e*/ 	.short	(.L_1007 - .L_1006)
.L_1006:
        /*0080*/ 	.word	0x00000008
.L_1007:


//--------------------- .nv.info._ZN2at6native29vectorized_elementwise_kernelILi4EZZZNS0_15erf_kernel_cudaERNS_18TensorIteratorBaseEENKUlvE_clEvENKUlvE1_clEvEUlN3c104HalfEE_St5arrayIPcLm2EEEEviT0_T1_ --------------------------
	.section	.nv.info._ZN2at6native29vectorized_elementwise_kernelILi4EZZZNS0_15erf_kernel_cudaERNS_18TensorIteratorBaseEENKUlvE_clEvENKUlvE1_clEvEUlN3c104HalfEE_St5arrayIPcLm2EEEEviT0_T1_,"",@"SHT_CUDA_INFO"
	.sectionflags	@""
	.align	4


	//----- nvinfo : EIATTR_CUDA_API_VERSION
	.align		4
        /*0000*/ 	.byte	0x04, 0x37
        /*0002*/ 	.short	(.L_1009 - .L_1008)
.L_1008:
        /*0004*/ 	.word	0x00000082


	//----- nvinfo : EIATTR_KPARAM_INFO
	.align		4
.L_1009:
        /*0008*/ 	.byte	0x04, 0x17
        /*000a*/ 	.short	(.L_1011 - .L_1010)
.L_1010:
        /*000c*/ 	.word	0x00000000
        /*0010*/ 	.short	0x0002
        /*0012*/ 	.short	0x0008
        /*0014*/ 	.byte	0x00, 0xf0, 0x41, 0x00


	//----- nvinfo : EIATTR_KPARAM_INFO
	.align		4
.L_1011:
        /*0018*/ 	.byte	0x04, 0x17
        /*001a*/ 	.short	(.L_1013 - .L_1012)
.L_1012:
        /*001c*/ 	.word	0x00000000
        /*0020*/ 	.short	0x0001
        /*0022*/ 	.short	0x0004
        /*0024*/ 	.byte	0x00, 0xf0, 0x05, 0x00


	//----- nvinfo : EIATTR_KPARAM_INFO
	.align		4
.L_1013:
        /*0028*/ 	.byte	0x04, 0x17
        /*002a*/ 	.short	(.L_1015 - .L_1014)
.L_1014:
        /*002c*/ 	.word	0x00000000
        /*0030*/ 	.short	0x0000
        /*0032*/ 	.short	0x0000
        /*0034*/ 	.byte	0x00, 0xf0, 0x11, 0x00


	//----- nvinfo : EIATTR_SPARSE_MMA_MASK
	.align		4
.L_1015:
        /*0038*/ 	.byte	0x03, 0x50
        /*003a*/ 	.short	0x0000


	//----- nvinfo : EIATTR_MAXREG_COUNT
	.align		4
        /*003c*/ 	.byte	0x03, 0x1b
        /*003e*/ 	.short	0x00ff


	//----- nvinfo : EIATTR_MERCURY_ISA_VERSION
	.align		4
        /*0040*/ 	.byte	0x03, 0x5f
        /*0042*/ 	.short	0x0101


	//----- nvinfo : EIATTR_EXIT_INSTR_OFFSETS
	.align		4
        /*0044*/ 	.byte	0x04, 0x1c
        /*0046*/ 	.short	(.L_1017 - .L_1016)


	//   ....[0]....
.L_1016:
        /*0048*/ 	.word	0x00000de0


	//   ....[1]....
        /*004c*/ 	.word	0x00002730


	//   ....[2]....
        /*0050*/ 	.word	0x00002780


	//----- nvinfo : EIATTR_MAX_THREADS
	.align		4
.L_1017:
        /*0054*/ 	.byte	0x04, 0x05
        /*0056*/ 	.short	(.L_1019 - .L_1018)
.L_1018:
        /*0058*/ 	.word	0x00000080
        /*005c*/ 	.word	0x00000001
        /*0060*/ 	.word	0x00000001


	//----- nvinfo : EIATTR_CRS_STACK_SIZE
	.align		4
.L_1019:
        /*0064*/ 	.byte	0x04, 0x1e
        /*0066*/ 	.short	(.L_1021 - .L_1020)
.L_1020:
        /*0068*/ 	.word	0x00000000


	//----- nvinfo : EIATTR_CBANK_PARAM_SIZE
	.align		4
.L_1021:
        /*006c*/ 	.byte	0x03, 0x19
        /*006e*/ 	.short	0x0018


	//----- nvinfo : EIATTR_PARAM_CBANK
	.align		4
        /*0070*/ 	.byte	0x04, 0x0a
        /*0072*/ 	.short	(.L_1023 - .L_1022)
	.align		4
.L_1022:
        /*0074*/ 	.word	index@(.nv.constant0._ZN2at6native29vectorized_elementwise_kernelILi4EZZZNS0_15erf_kernel_cudaERNS_18TensorIteratorBaseEENKUlvE_clEvENKUlvE1_clEvEUlN3c104HalfEE_St5arrayIPcLm2EEEEviT0_T1_)
        /*0078*/ 	.short	0x0210
        /*007a*/ 	.short	0x0018


	//----- nvinfo : EIATTR_SW_WAR
	.align		4
.L_1023:
        /*007c*/ 	.byte	0x04, 0x36
        /*007e*/ 	.short	(.L_1025 - .L_1024)
.L_1024:
        /*0080*/ 	.word	0x00000008
.L_1025:


//--------------------- .nv.info._ZN2at6native29vectorized_elementwise_kernelILi8EZZZNS0_15erf_kernel_cudaERNS_18TensorIteratorBaseEENKUlvE_clEvENKUlvE1_clEvEUlN3c104HalfEE_St5arrayIPcLm2EEEEviT0_T1_ --------------------------
	.section	.nv.info._ZN2at6native29vectorized_elementwise_kernelILi8EZZZNS0_15erf_kernel_cudaERNS_18TensorIteratorBaseEENKUlvE_clEvENKUlvE1_clEvEUlN3c104HalfEE_St5arrayIPcLm2EEEEviT0_T1_,"",@"SHT_CUDA_INFO"
	.sectionflags	@""
	.align	4


	//----- nvinfo : EIATTR_CUDA_API_VERSION
	.align		4
        /*0000*/ 	.byte	0x04, 0x37
        /*0002*/ 	.short	(.L_1027 - .L_1026)
.L_1026:
        /*0004*/ 	.word	0x00000082


	//----- nvinfo : EIATTR_KPARAM_INFO
	.align		4
.L_1027:
        /*0008*/ 	.byte	0x04, 0x17
        /*000a*/ 	.short	(.L_1029 - .L_1028)
.L_1028:
        /*000c*/ 	.word	0x00000000
        /*0010*/ 	.short	0x0002
        /*0012*/ 	.short	0x0008
        /*0014*/ 	.byte	0x00, 0xf0, 0x41, 0x00


	//----- nvinfo : EIATTR_KPARAM_INFO
	.align		4
.L_1029:
        /*0018*/ 	.byte	0x04, 0x17
        /*001a*/ 	.short	(.L_1031 - .L_1030)
.L_1030:
        /*001c*/ 	.word	0x00000000
        /*0020*/ 	.short	0x0001
        /*0022*/ 	.short	0x0004
        /*0024*/ 	.byte	0x00, 0xf0, 0x05, 0x00


	//----- nvinfo : EIATTR_KPARAM_INFO
	.align		4
.L_1031:
        /*0028*/ 	.byte	0x04, 0x17
        /*002a*/ 	.short	(.L_1033 - .L_1032)
.L_1032:
        /*002c*/ 	.word	0x00000000
        /*0030*/ 	.short	0x0000
        /*0032*/ 	.short	0x0000
        /*0034*/ 	.byte	0x00, 0xf0, 0x11, 0x00


	//----- nvinfo : EIATTR_SPARSE_MMA_MASK
	.align		4
.L_1033:
        /*0038*/ 	.byte	0x03, 0x50
        /*003a*/ 	.short	0x0000


	//----- nvinfo : EIATTR_MAXREG_COUNT
	.align		4
        /*003c*/ 	.byte	0x03, 0x1b
        /*003e*/ 	.short	0x00ff


	//----- nvinfo : EIATTR_MERCURY_ISA_VERSION
	.align		4
        /*0040*/ 	.byte	0x03, 0x5f
        /*0042*/ 	.short	0x0101


	//----- nvinfo : EIATTR_EXIT_INSTR_OFFSETS
	.align		4
        /*0044*/ 	.byte	0x04, 0x1c
        /*0046*/ 	.short	(.L_1035 - .L_1034)


	//   ....[0]....
.L_1034:
        /*0048*/ 	.word	0x00000dc0


	//   ....[1]....
        /*004c*/ 	.word	0x00002710


	//   ....[2]....
        /*0050*/ 	.word	0x00002760


	//----- nvinfo : EIATTR_MAX_THREADS
	.align		4
.L_1035:
        /*0054*/ 	.byte	0x04, 0x05
        /*0056*/ 	.short	(.L_1037 - .L_1036)
.L_1036:
        /*0058*/ 	.word	0x00000080
        /*005c*/ 	.word	0x00000001
        /*0060*/ 	.word	0x00000001


	//----- nvinfo : EIATTR_CRS_STACK_SIZE
	.align		4
.L_1037:
        /*0064*/ 	.byte	0x04, 0x1e
        /*0066*/ 	.short	(.L_1039 - .L_1038)
.L_1038:
        /*0068*/ 	.word	0x00000000


	//----- nvinfo : EIATTR_CBANK_PARAM_SIZE
	.align		4
.L_1039:
        /*006c*/ 	.byte	0x03, 0x19
        /*006e*/ 	.short	0x0018


	//----- nvinfo : EIATTR_PARAM_CBANK
	.align		4
        /*0070*/ 	.byte	0x04, 0x0a
        /*0072*/ 	.short	(.L_1041 - .L_1040)
	.align		4
.L_1040:
        /*0074*/ 	.word	index@(.nv.constant0._ZN2at6native29vectorized_elementwise_kernelILi8EZZZNS0_15erf_kernel_cudaERNS_18TensorIteratorBaseEENKUlvE_clEvENKUlvE1_clEvEUlN3c104HalfEE_St5arrayIPcLm2EEEEviT0_T1_)
        /*0078*/ 	.short	0x0210
        /*007a*/ 	.short	0x0018


	//----- nvinfo : EIATTR_SW_WAR
	.align		4
.L_1041:
        /*007c*/ 	.byte	0x04, 0x36
        /*007e*/ 	.short	(.L_1043 - .L_1042)
.L_1042:
        /*0080*/ 	.word	0x00000008
.L_1043:


//--------------------- .nv.info._ZN2at6native18elementwise_kernelILi128ELi4EZNS0_15gpu_kernel_implIZZZNS0_15erf_kernel_cudaERNS_18TensorIteratorBaseEENKUlvE_clEvENKUlvE0_clEvEUlfE_EEvS4_RKT_EUliE_EEviT1_ --------------------------
	.section	.nv.info._ZN2at6native18elementwise_kernelILi128ELi4EZNS0_15gpu_kernel_implIZZZNS0_15erf_kernel_cudaERNS_18TensorIteratorBaseEENKUlvE_clEvENKUlvE0_clEvEUlfE_EEvS4_RKT_EUliE_EEviT1_,"",@"SHT_CUDA_INFO"
	.sectionflags	@""
	.align	4


	//----- nvinfo : EIATTR_CUDA_API_VERSION
	.align		4
        /*0000*/ 	.byte	0x04, 0x37
        /*0002*/ 	.short	(.L_1045 - .L_1044)
.L_1044:
        /*0004*/ 	.word	0x00000082


	//----- nvinfo : EIATTR_KPARAM_INFO
	.align		4
.L_1045:
        /*0008*/ 	.byte	0x04, 0x17
        /*000a*/ 	.short	(.L_1047 - .L_1046)
.L_1046:
        /*000c*/ 	.word	0x00000000
        /*0010*/ 	.short	0x0001
        /*0012*/ 	.short	0x0008
        /*0014*/ 	.byte	0x00, 0xf0, 0x61, 0x08


	//----- nvinfo : EIATTR_KPARAM_INFO
	.align		4
.L_1047:
        /*0018*/ 	.byte	0x04, 0x17
        /*001a*/ 	.short	(.L_1049 - .L_1048)
.L_1048:
        /*001c*/ 	.word	0x00000000
        /*0020*/ 	.short	0x0000
        /*0022*/ 	.short	0x0000
        /*0024*/ 	.byte	0x00, 0xf0, 0x11, 0x00


	//----- nvinfo : EIATTR_SPARSE_MMA_MASK
	.align		4
.L_1049:
        /*0028*/ 	.byte	0x03, 0x50
        /*002a*/ 	.short	0x0000


	//----- nvinfo : EIATTR_MAXREG_COUNT
	.align		4
        /*002c*/ 	.byte	0x03, 0x1b
        /*002e*/ 	.short	0x0080


	//----- nvinfo : EIATTR_EXTERNS
	.align		4
        /*0030*/ 	.byte	0x04, 0x0f
        /*0032*/ 	.short	(.L_1051 - .L_1050)


	//   ....[0]....
	.align		4
.L_1050:
        /*0034*/ 	.word	index@(__assertfail)


	//----- nvinfo : EIATTR_MERCURY_ISA_VERSION
	.align		4
.L_1051:
        /*0038*/ 	.byte	0x03, 0x5f
        /*003a*/ 	.short	0x0101


	//----- nvinfo : EIATTR_SYSCALL_OFFSETS
	.align		4
        /*003c*/ 	.byte	0x04, 0x46
        /*003e*/ 	.short	(.L_1053 - .L_1052)


	//   ....[0]....
.L_1052:
        /*0040*/ 	.word	0x00002170


	//   ....[1]....
        /*0044*/ 	.word	0x000031a0


	//   ....[2]....
        /*0048*/ 	.word	0x00005330


	//   ....[3]....
        /*004c*/ 	.word	0x00006360


	//   ....[4]....
        /*0050*/ 	.word	0x000084e0


	//   ....[5]....
        /*0054*/ 	.word	0x00009510


	//   ....[6]....
        /*0058*/ 	.word	0x0000b680


	//   ....[7]....
        /*005c*/ 	.word	0x0000c6b0


	//----- nvinfo : EIATTR_EXIT_INSTR_OFFSETS
	.align		4
.L_1053:
        /*0060*/ 	.byte	0x04, 0x1c
        /*0062*/ 	.short	(.L_1055 - .L_1054)


	//   ....[0]....
.L_1054:
        /*0064*/ 	.word	0x000095c0


	//   ....[1]....
        /*0068*/ 	.word	0x0000b9d0


	//   ....[2]....
        /*006c*/ 	.word	0x0000ba10


	//   ....[3]....
        /*0070*/ 	.word	0x0000baa0


	//   ....[4]....
        /*0074*/ 	.word	0x0000bad0


	//   ....[5]....
        /*0078*/ 	.word	0x0000bb00


	//   ....[6]....
        /*007c*/ 	.word	0x0000bb80


	//   ....[7]....
        /*0080*/ 	.word	0x0000bbb0


	//   ....[8]....
        /*0084*/ 	.word	0x0000bc40


	//   ....[9]....
        /*0088*/ 	.word	0x0000bc80


	//   ....[10]....
        /*008c*/ 	.word	0x0000bcc0


	//   ....[11]....
        /*0090*/ 	.word	0x0000bd80


	//   ....[12]....
        /*0094*/ 	.word	0x0000bdd0


	//   ....[13]....
        /*0098*/ 	.word	0x0000bf50


	//   ....[14]....
        /*009c*/ 	.word	0x0000c0a0


	//   ....[15]....
        /*00a0*/ 	.word	0x0000c0d0


	//   ....[16]....
        /*00a4*/ 	.word	0x0000c180


	//   ....[17]....
        /*00a8*/ 	.word	0x0000c2f0


	//   ....[18]....
        /*00ac*/ 	.word	0x0000c460


	//   ....[19]....
        /*00b0*/ 	.word	0x0000c5b0


	//   ....[20]....
        /*00b4*/ 	.word	0x0000c6c0


	//   ....[21]....
        /*00b8*/ 	.word	0x0000c6f0


	//   ....[22]....
        /*00bc*/ 	.word	0x0000c720


	//----- nvinfo : EIATTR_MAX_THREADS
	.align		4
.L_1055:
        /*00c0*/ 	.byte	0x04, 0x05
        /*00c2*/ 	.short	(.L_1057 - .L_1056)
.L_1056:
        /*00c4*/ 	.word	0x00000080
        /*00c8*/ 	.word	0x00000001
        /*00cc*/ 	.word	0x00000001


	//----- nvinfo : EIATTR_CRS_STACK_SIZE
	.align		4
.L_1057:
        /*00d0*/ 	.byte	0x04, 0x1e
        /*00d2*/ 	.short	(.L_1059 - .L_1058)
.L_1058:
        /*00d4*/ 	.word	0x00000000


	//----- nvinfo : EIATTR_CBANK_PARAM_SIZE
	.align		4
.L_1059:
        /*00d8*/ 	.byte	0x03, 0x19
        /*00da*/ 	.short	0x0220


	//----- nvinfo : EIATTR_PARAM_CBANK
	.align		4
        /*00dc*/ 	.byte	0x04, 0x0a
        /*00de*/ 	.short	(.L_1061 - .L_1060)
	.align		4
.L_1060:
        /*00e0*/ 	.word	index@(.nv.constant0._ZN2at6native18elementwise_kernelILi128ELi4EZNS0_15gpu_kernel_implIZZZNS0_15erf_kernel_cudaERNS_18TensorIteratorBaseEENKUlvE_clEvENKUlvE0_clEvEUlfE_EEvS4_RKT_EUliE_EEviT1_)
        /*00e4*/ 	.short	0x0210
        /*00e6*/ 	.short	0x0220


	//----- nvinfo : EIATTR_SW_WAR
	.align		4
.L_1061:
        /*00e8*/ 	.byte	0x04, 0x36
        /*00ea*/ 	.short	(.L_1063 - .L_1062)
.L_1062:
        /*00ec*/ 	.word	0x00000008
.L_1063:


//--------------------- .nv.info._ZN2at6native27unrolled_elementwise_kernelIZZZNS0_15erf_kernel_cudaERNS_18TensorIteratorBaseEENKUlvE_clEvENKUlvE0_clEvEUlfE_St5arrayIPcLm2EELi4E23TrivialOffsetCalculatorILi1EjESB_NS0_6memory12LoadWithCastILi1EEENSC_13StoreWithCastILi1EEEEEviT_T0_T2_T3_T4_T5_ --------------------------
	.section	.nv.info._ZN2at6native27unrolled_elementwise_kernelIZZZNS0_15erf_kernel_cudaERNS_18TensorIteratorBaseEENKUlvE_clEvENKUlvE0_clEvEUlfE_St5arrayIPcLm2EELi4E23TrivialOffsetCalculatorILi1EjESB_NS0_6memory12LoadWithCastILi1EEENSC_13StoreWithCastILi1EEEEEviT_T0_T2_T3_T4_T5_,"",@"SHT_CUDA_INFO"
	.sectionflags	@""
	.align	4


	//----- nvinfo : EIATTR_CUDA_API_VERSION
	.align		4
        /*0000*/ 	.byte	0x04, 0x37
        /*0002*/ 	.short	(.L_1065 - .L_1064)
.L_1064:
        /*0004*/ 	.word	0x00000082


	//----- nvinfo : EIATTR_KPARAM_INFO
	.align		4
.L_1065:
        /*0008*/ 	.byte	0x04, 0x17
        /*000a*/ 	.short	(.L_1067 - .L_1066)
.L_1066:
        /*000c*/ 	.word	0x00000000
        /*0010*/ 	.short	0x0006
        /*0012*/ 	.short	0x0024
        /*0014*/ 	.byte	0x00, 0xf0, 0x21, 0x00


	//----- nvinfo : EIATTR_KPARAM_INFO
	.align		4
.L_1067:
        /*0018*/ 	.byte	0x04, 0x17
        /*001a*/ 	.short	(.L_1069 - .L_1068)
.L_1068:
        /*001c*/ 	.word	0x00000000
        /*0020*/ 	.short	0x0005
        /*0022*/ 	.short	0x001c
        /*0024*/ 	.byte	0x00, 0xf0, 0x21, 0x00


	//----- nvinfo : EIATTR_KPARAM_INFO
	.align		4
.L_1069:
        /*0028*/ 	.byte	0x04, 0x17
        /*002a*/ 	.short	(.L_1071 - .L_1070)
.L_1070:
        /*002c*/ 	.word	0x00000000
        /*0030*/ 	.short	0x0004
        /*0032*/ 	.short	0x0019
        /*0034*/ 	.byte	0x00, 0xf0, 0x05, 0x00


	//----- nvinfo : EIATTR_KPARAM_INFO
	.align		4
.L_1071:
        /*0038*/ 	.byte	0x04, 0x17
        /*003a*/ 	.short	(.L_1073 - .L_1072)
.L_1072:
        /*003c*/ 	.word	0x00000000
        /*0040*/ 	.short	0x0003
        /*0042*/ 	.short	0x0018
        /*0044*/ 	.byte	0x00, 0xf0, 0x05, 0x00


	//----- nvinfo : EIATTR_KPARAM_INFO
	.align		4
.L_1073:
        /*0048*/ 	.byte	0x04, 0x17
        /*004a*/ 	.short	(.L_1075 - .L_1074)
.L_1074:
        /*004c*/ 	.word	0x00000000
        /*0050*/ 	.short	0x0002
        /*0052*/ 	.short	0x0008
        /*0054*/ 	.byte	0x00, 0xf0, 0x41, 0x00


	//----- nvinfo : EIATTR_KPARAM_INFO
	.align		4
.L_1075:
        /*0058*/ 	.byte	0x04, 0x17
        /*005a*/ 	.short	(.L_1077 - .L_1076)
.L_1076:
        /*005c*/ 	.word	0x00000000
        /*0060*/ 	.short	0x0001
        /*0062*/ 	.short	0x0004
        /*0064*/ 	.byte	0x00, 0xf0, 0x05, 0x00


	//----- nvinfo : EIATTR_KPARAM_INFO
	.align		4
.L_1077:
        /*0068*/ 	.byte	0x04, 0x17
        /*006a*/ 	.short	(.L_1079 - .L_1078)
.L_1078:
        /*006c*/ 	.word	0x00000000
        /*0070*/ 	.short	0x0000
        /*0072*/ 	.short	0x0000
        /*0074*/ 	.byte	0x00, 0xf0, 0x11, 0x00


	//----- nvinfo : EIATTR_SPARSE_MMA_MASK
	.align		4
.L_1079:
        /*0078*/ 	.byte	0x03, 0x50
        /*007a*/ 	.short	0x0000


	//----- nvinfo : EIATTR_MAXREG_COUNT
	.align		4
        /*007c*/ 	.byte	0x03, 0x1b
        /*007e*/ 	.short	0x00ff


	//----- nvinfo : EIATTR_EXTERNS
	.align		4
        /*0080*/ 	.byte	0x04, 0x0f
        /*0082*/ 	.short	(.L_1081 - .L_1080)


	//   ....[0]....
	.align		4
.L_1080:
        /*0084*/ 	.word	index@(__assertfail)


	//----- nvinfo : EIATTR_MERCURY_ISA_VERSION
	.align		4
.L_1081:
        /*0088*/ 	.byte	0x03, 0x5f
        /*008a*/ 	.short	0x0101


	//----- nvinfo : EIATTR_SYSCALL_OFFSETS
	.align		4
        /*008c*/ 	.byte	0x04, 0x46
        /*008e*/ 	.short	(.L_1083 - .L_1082)


	//   ....[0]....
.L_1082:
        /*0090*/ 	.word	0x00000e80


	//   ....[1]....
        /*0094*/ 	.word	0x00001d30


	//   ....[2]....
        /*0098*/ 	.word	0x00002bf0


	//   ....[3]....
        /*009c*/ 	.word	0x00003a50


	//   ....[4]....
        /*00a0*/ 	.word	0x00005300


	//   ....[5]....
        /*00a4*/ 	.word	0x00006200


	//   ....[6]....
        /*00a8*/ 	.word	0x000070c0


	//   ....[7]....
        /*00ac*/ 	.word	0x00007f80


	//----- nvinfo : EIATTR_EXIT_INSTR_OFFSETS
	.align		4
.L_1083:
        /*00b0*/ 	.byte	0x04, 0x1c
        /*00b2*/ 	.short	(.L_1085 - .L_1084)


	//   ....[0]....
.L_1084:
        /*00b4*/ 	.word	0x00007160


	//   ....[1]....
        /*00b8*/ 	.word	0x000072a0


	//   ....[2]....
        /*00bc*/ 	.word	0x000072e0


	//   ....[3]....
        /*00c0*/ 	.word	0x00007370


	//   ....[4]....
        /*00c4*/ 	.word	0x000073a0


	//   ....[5]....
        /*00c8*/ 	.word	0x000073d0


	//   ....[6]....
        /*00cc*/ 	.word	0x00007450


	//   ....[7]....
        /*00d0*/ 	.word	0x00007480


	//   ....[8]....
        /*00d4*/ 	.word	0x00007510


	//   ....[9]....
        /*00d8*/ 	.word	0x00007550


	//   ....[10]....
        /*00dc*/ 	.word	0x00007590


	//   ....[11]....
        /*00e0*/ 	.word	0x00007650


	//   ....[12]....
        /*00e4*/ 	.word	0x000076a0


	//   ....[13]....
        /*00e8*/ 	.word	0x00007820


	//   ....[14]....
        /*00ec*/ 	.word	0x00007970


	//   ....[15]....
        /*00f0*/ 	.word	0x000079a0


	//   ....[16]....
        /*00f4*/ 	.word	0x00007a50


	//   ....[17]....
        /*00f8*/ 	.word	0x00007bc0


	//   ....[18]....
        /*00fc*/ 	.word	0x00007d30


	//   ....[19]....
        /*0100*/ 	.word	0x00007e80


	//   ....[20]....
        /*0104*/ 	.word	0x00007f90


	//   ....[21]....
        /*0108*/ 	.word	0x00007fc0


	//   ....[22]....
        /*010c*/ 	.word	0x00007ff0


	//----- nvinfo : EIATTR_MAX_THREADS
	.align		4
.L_1085:
        /*0110*/ 	.byte	0x04, 0x05
        /*0112*/ 	.short	(.L_1087 - .L_1086)
.L_1086:
        /*0114*/ 	.word	0x00000080
        /*0118*/ 	.word	0x00000001
        /*011c*/ 	.word	0x00000001


	//----- nvinfo : EIATTR_CRS_STACK_SIZE
	.align		4
.L_1087:
        /*0120*/ 	.byte	0x04, 0x1e
        /*0122*/ 	.short	(.L_1089 - .L_1088)
.L_1088:
        /*0124*/ 	.word	0x00000000


	//----- nvinfo : EIATTR_CBANK_PARAM_SIZE
	.align		4
.L_1089:
        /*0128*/ 	.byte	0x03, 0x19
        /*012a*/ 	.short	0x002c


	//----- nvinfo : EIATTR_PARAM_CBANK
	.align		4
        /*012c*/ 	.byte	0x04, 0x0a
        /*012e*/ 	.short	(.L_1091 - .L_1090)
	.align		4
.L_1090:
        /*0130*/ 	.word	index@(.nv.constant0._ZN2at6native27unrolled_elementwise_kernelIZZZNS0_15erf_kernel_cudaERNS_18TensorIteratorBaseEENKUlvE_clEvENKUlvE0_clEvEUlfE_St5arrayIPcLm2EELi4E23TrivialOffsetCalculatorILi1EjESB_NS0_6memory12LoadWithCastILi1EEENSC_13StoreWithCastILi1EEEEEviT_T0_T2_T3_T4_T5_)
        /*0134*/ 	.short	0x0210
        /*0136*/ 	.short	0x002c


	//----- nvinfo : EIATTR_SW_WAR
	.align		4
.L_1091:
        /*0138*/ 	.byte	0x04, 0x36
        /*013a*/ 	.short	(.L_1093 - .L_1092)
.L_1092:
        /*013c*/ 	.word	0x00000008
.L_1093:


//--------------------- .nv.info._ZN2at6native18elementwise_kernelILi128ELi2EZNS0_22gpu_kernel_impl_nocastIZZZNS0_15erf_kernel_cudaERNS_18TensorIteratorBaseEENKUlvE_clEvENKUlvE0_clEvEUlfE_EEvS4_RKT_EUliE_EEviT1_ --------------------------
	.section	.nv.info._ZN2at6native18elementwise_kernelILi128ELi2EZNS0_22gpu_kernel_impl_nocastIZZZNS0_15erf_kernel_cudaERNS_18TensorIteratorBaseEENKUlvE_clEvENKUlvE0_clEvEUlfE_EEvS4_RKT_EUliE_EEviT1_,"",@"SHT_CUDA_INFO"
	.sectionflags	@""
	.align	4


	//----- nvinfo : EIATTR_CUDA_API_VERSION
	.align		4
        /*0000*/ 	.byte	0x04, 0x37
        /*0002*/ 	.short	(.L_1095 - .L_1094)
.L_1094:
        /*0004*/ 	.word	0x00000082


	//----- nvinfo : EIATTR_KPARAM_INFO
	.align		4
.L_1095:
        /*0008*/ 	.byte	0x04, 0x17
        /*000a*/ 	.short	(.L_1097 - .L_1096)
.L_1096:
        /*000c*/ 	.word	0x00000000
        /*0010*/ 	.short	0x0001
        /*0012*/ 	.short	0x0008
        /*0014*/ 	.byte	0x00, 0xf0, 0x61, 0x08


	//----- nvinfo : EIATTR_KPARAM_INFO
	.align		4
.L_1097:
        /*0018*/ 	.byte	0x04, 0x17
        /*001a*/ 	.short	(.L_1099 - .L_1098)
.L_1098:
        /*001c*/ 	.word	0x00000000
        /*0020*/ 	.short	0x0000
        /*0022*/ 	.short	0x0000
        /*0024*/ 	.byte	0x00, 0xf0, 0x11, 0x00


	//----- nvinfo : EIATTR_SPARSE_MMA_MASK
	.align		4
.L_1099:
        /*0028*/ 	.byte	0x03, 0x50
        /*002a*/ 	.short	0x0000


	//----- nvinfo : EIATTR_MAXREG_COUNT
	.align		4
        /*002c*/ 	.byte	0x03, 0x1b
        /*002e*/ 	.short	0x0080


	//----- nvinfo : EIATTR_MERCURY_ISA_VERSION
	.align		4
        /*0030*/ 	.byte	0x03, 0x5f
        /*0032*/ 	.short	0x0101


	//----- nvinfo : EIATTR_EXIT_INSTR_OFFSETS
	.align		4
        /*0034*/ 	.byte	0x04, 0x1c
        /*0036*/ 	.short	(.L_1101 - .L_1100)


	//   ....[0]....
.L_1100:
        /*0038*/ 	.word	0x00001610


	//   ....[1]....
        /*003c*/ 	.word	0x00002b70


	//----- nvinfo : EIATTR_MAX_THREADS
	.align		4
.L_1101:
        /*0040*/ 	.byte	0x04, 0x05
        /*0042*/ 	.short	(.L_1103 - .L_1102)
.L_1102:
        /*0044*/ 	.word	0x00000080
        /*0048*/ 	.word	0x00000001
        /*004c*/ 	.word	0x00000001


	//----- nvinfo : EIATTR_CRS_STACK_SIZE
	.align		4
.L_1103:
        /*0050*/ 	.byte	0x04, 0x1e
        /*0052*/ 	.short	(.L_1105 - .L_1104)
.L_1104:
        /*0054*/ 	.word	0x00000000


	//----- nvinfo : EIATTR_CBANK_PARAM_SIZE
	.align		4
.L_1105:
        /*0058*/ 	.byte	0x03, 0x19
        /*005a*/ 	.short	0x0220


	//----- nvinfo : EIATTR_PARAM_CBANK
	.align		4
        /*005c*/ 	.byte	0x04, 0x0a
        /*005e*/ 	.short	(.L_1107 - .L_1106)
	.align		4
.L_1106:
        /*0060*/ 	.word	index@(.nv.constant0._ZN2at6native18elementwise_kernelILi128ELi2EZNS0_22gpu_kernel_impl_nocastIZZZNS0_15erf_kernel_cudaERNS_18TensorIteratorBaseEENKUlvE_clEvENKUlvE0_clEvEUlfE_EEvS4_RKT_EUliE_EEviT1_)
        /*0064*/ 	.short	0x0210
        /*0066*/ 	.short	0x0220


	//----- nvinfo : EIATTR_SW_WAR
	.align		4
.L_1107:
        /*0068*/ 	.byte	0x04, 0x36
        /*006a*/ 	.short	(.L_1109 - .L_1108)
.L_1108:
        /*006c*/ 	.word	0x00000008
.L_1109:


//--------------------- .nv.info._ZN2at6native27unrolled_elementwise_kernelIZZZNS0_15erf_kernel_cudaERNS_18TensorIteratorBaseEENKUlvE_clEvENKUlvE0_clEvEUlfE_St5arrayIPcLm2EELi4E23TrivialOffsetCalculatorILi1EjESB_NS0_6memory15LoadWithoutCastENSC_16StoreWithoutCastEEEviT_T0_T2_T3_T4_T5_ --------------------------
	.section	.nv.info._ZN2at6native27unrolled_elementwise_kernelIZZZNS0_15erf_kernel_cudaERNS_18TensorIteratorBaseEENKUlvE_clEvENKUlvE0_clEvEUlfE_St5arrayIPcLm2EELi4E23TrivialOffsetCalculatorILi1EjESB_NS0_6memory15LoadWithoutCastENSC_16StoreWithoutCastEEEviT_T0_T2_T3_T4_T5_,"",@"SHT_CUDA_INFO"
	.sectionflags	@""
	.align	4


	//----- nvinfo : EIATTR_CUDA_API_VERSION
	.align		4
        /*0000*/ 	.byte	0x04, 0x37
        /*0002*/ 	.short	(.L_1111 - .L_1110)
.L_1110:
        /*0004*/ 	.word	0x00000082


	//----- nvinfo : EIATTR_KPARAM_INFO
	.align		4
.L_1111:
        /*0008*/ 	.byte	0x04, 0x17
        /*000a*/ 	.short	(.L_1113 - .L_1112)
.L_1112:
        /*000c*/ 	.word	0x00000000
        /*0010*/ 	.short	0x0006
        /*0012*/ 	.short	0x001b
        /*0014*/ 	.byte	0x00, 0xf0, 0x05, 0x00


	//----- nvinfo : EIATTR_KPARAM_INFO
	.align		4
.L_1113:
        /*0018*/ 	.byte	0x04, 0x17
        /*001a*/ 	.short	(.L_1115 - .L_1114)
.L_1114:
        /*001c*/ 	.word	0x00000000
        /*0020*/ 	.short	0x0005
        /*0022*/ 	.short	0x001a
        /*0024*/ 	.byte	0x00, 0xf0, 0x05, 0x00


	//----- nvinfo : EIATTR_KPARAM_INFO
	.align		4
.L_1115:
        /*0028*/ 	.byte	0x04, 0x17
        /*002a*/ 	.short	(.L_1117 - .L_1116)
.L_1116:
        /*002c*/ 	.word	0x00000000
        /*0030*/ 	.short	0x0004
        /*0032*/ 	.short	0x0019
        /*0034*/ 	.byte	0x00, 0xf0, 0x05, 0x00


	//----- nvinfo : EIATTR_KPARAM_INFO
	.align		4
.L_1117:
        /*0038*/ 	.byte	0x04, 0x17
        /*003a*/ 	.short	(.L_1119 - .L_1118)
.L_1118:
        /*003c*/ 	.word	0x00000000
        /*0040*/ 	.short	0x0003
        /*0042*/ 	.short	0x0018
        /*0044*/ 	.byte	0x00, 0xf0, 0x05, 0x00


	//----- nvinfo : EIATTR_KPARAM_INFO
	.align		4
.L_1119:
        /*0048*/ 	.byte	0x04, 0x17
        /*004a*/ 	.short	(.L_1121 - .L_1120)
.L_1120:
        /*004c*/ 	.word	0x00000000
        /*0050*/ 	.short	0x0002
        /*0052*/ 	.short	0x0008
        /*0054*/ 	.byte	0x00, 0xf0, 0x41, 0x00


	//----- nvinfo : EIATTR_KPARAM_INFO
	.align		4
.L_1121:
        /*0058*/ 	.byte	0x04, 0x17
        /*005a*/ 	.short	(.L_1123 - .L_1122)
.L_1122:
        /*005c*/ 	.word	0x00000000
        /*0060*/ 	.short	0x0001
        /*0062*/ 	.short	0x0004
        /*0064*/ 	.byte	0x00, 0xf0, 0x05, 0x00


	//----- nvinfo : EIATTR_KPARAM_INFO
	.align		4
.L_1123:
        /*0068*/ 	.byte	0x04, 0x17
        /*006a*/ 	.short	(.L_1125 - .L_1124)
.L_1124:
        /*006c*/ 	.word	0x00000000
        /*0070*/ 	.short	0x0000
        /*0072*/ 	.short	0x0000
        /*0074*/ 	.byte	0x00, 0xf0, 0x11, 0x00


	//----- nvinfo : EIATTR_SPARSE_MMA_MASK
	.align		4
.L_1125:
        /*0078*/ 	.byte	0x03, 0x50
        /*007a*/ 	.short	0x0000


	//----- nvinfo : EIATTR_MAXREG_COUNT
	.align		4
        /*007c*/ 	.byte	0x03, 0x1b
        /*007e*/ 	.short	0x00ff


	//----- nvinfo : EIATTR_MERCURY_ISA_VERSION
	.align		4
        /*0080*/ 	.byte	0x03, 0x5f
        /*0082*/ 	.short	0x0101


	//----- nvinfo : EIATTR_EXIT_INSTR_OFFSETS
	.align		4
        /*0084*/ 	.byte	0x04, 0x1c
        /*0086*/ 	.short	(.L_1127 - .L_1126)


	//   ....[0]....
.L_1126:
        /*0088*/ 	.word	0x00000c00


	//   ....[1]....
        /*008c*/ 	.word	0x00000c50


	//----- nvinfo : EIATTR_MAX_THREADS
	.align		4
.L_1127:
        /*0090*/ 	.byte	0x04, 0x05
        /*0092*/ 	.short	(.L_1129 - .L_1128)
.L_1128:
        /*0094*/ 	.word	0x00000080
        /*0098*/ 	.word	0x00000001
        /*009c*/ 	.word	0x00000001


	//----- nvinfo : EIATTR_CRS_STACK_SIZE
	.align		4
.L_1129:
        /*00a0*/ 	.byte	0x04, 0x1e
        /*00a2*/ 	.short	(.L_1131 - .L_1130)
.L_1130:
        /*00a4*/ 	.word	0x00000000


	//----- nvinfo : EIATTR_CBANK_PARAM_SIZE
	.align		4
.L_1131:
        /*00a8*/ 	.byte	0x03, 0x19
        /*00aa*/ 	.short	0x001c


	//----- nvinfo : EIATTR_PARAM_CBANK
	.align		4
        /*00ac*/ 	.byte	0x04, 0x0a
        /*00ae*/ 	.short	(.L_1133 - .L_1132)
	.align		4
.L_1132:
        /*00b0*/ 	.word	index@(.nv.constant0._ZN2at6native27unrolled_elementwise_kernelIZZZNS0_15erf_kernel_cudaERNS_18TensorIteratorBaseEENKUlvE_clEvENKUlvE0_clEvEUlfE_St5arrayIPcLm2EELi4E23TrivialOffsetCalculatorILi1EjESB_NS0_6memory15LoadWithoutCastENSC_16StoreWithoutCastEEEviT_T0_T2_T3_T4_T5_)
        /*00b4*/ 	.short	0x0210
        /*00b6*/ 	.short	0x001c


	//----- nvinfo : EIATTR_SW_WAR
	.align		4
.L_1133:
        /*00b8*/ 	.byte	0x04, 0x36
        /*00ba*/ 	.short	(.L_1135 - .L_1134)
.L_1134:
        /*00bc*/ 	.word	0x00000008
.L_1135:


//--------------------- .nv.info._ZN2at6native29vectorized_elementwise_kernelILi2EZZZNS0_15erf_kernel_cudaERNS_18TensorIteratorBaseEENKUlvE_clEvENKUlvE0_clEvEUlfE_St5arrayIPcLm2EEEEviT0_T1_ --------------------------
	.section	.nv.info._ZN2at6native29vectorized_elementwise_kernelILi2EZZZNS0_15erf_kernel_cudaERNS_18TensorIteratorBaseEENKUlvE_clEvENKUlvE0_clEvEUlfE_St5arrayIPcLm2EEEEviT0_T1_,"",@"SHT_CUDA_INFO"
	.sectionflags	@""
	.align	4


	//----- nvinfo : EIATTR_CUDA_API_VERSION
	.align		4
        /*0000*/ 	.byte	0x04, 0x37
        /*0002*/ 	.short	(.L_1137 - .L_1136)
.L_1136:
        /*0004*/ 	.word	0x00000082


	//----- nvinfo : EIATTR_KPARAM_INFO
	.align		4
.L_1137:
        /*0008*/ 	.byte	0x04, 0x17
        /*000a*/ 	.short	(.L_1139 - .L_1138)
.L_1138:
        /*000c*/ 	.word	0x00000000
        /*0010*/ 	.short	0x0002
        /*0012*/ 	.short	0x0008
        /*0014*/ 	.byte	0x00, 0xf0, 0x41, 0x00


	//----- nvinfo : EIATTR_KPARAM_INFO
	.align		4
.L_1139:
        /*0018*/ 	.byte	0x04, 0x17
        /*001a*/ 	.short	(.L_1141 - .L_1140)
.L_1140:
        /*001c*/ 	.word	0x00000000
        /*0020*/ 	.short	0x0001
        /*0022*/ 	.short	0x0004
        /*0024*/ 	.byte	0x00, 0xf0, 0x05, 0x00


	//----- nvinfo : EIATTR_KPARAM_INFO
	.align		4
.L_1141:
        /*0028*/ 	.byte	0x04, 0x17
        /*002a*/ 	.short	(.L_1143 - .L_1142)
.L_1142:
        /*002c*/ 	.word	0x00000000
        /*0030*/ 	.short	0x0000
        /*0032*/ 	.short	0x0000
        /*0034*/ 	.byte	0x00, 0xf0, 0x11, 0x00


	//----- nvinfo : EIATTR_SPARSE_MMA_MASK
	.align		4
.L_1143:
        /*0038*/ 	.byte	0x03, 0x50
        /*003a*/ 	.short	0x0000


	//----- nvinfo : EIATTR_MAXREG_COUNT
	.align		4
        /*003c*/ 	.byte	0x03, 0x1b
        /*003e*/ 	.short	0x00ff


	//----- nvinfo : EIATTR_MERCURY_ISA_VERSION
	.align		4
        /*0040*/ 	.byte	0x03, 0x5f
        /*0042*/ 	.short	0x0101


	//----- nvinfo : EIATTR_EXIT_INSTR_OFFSETS
	.align		4
        /*0044*/ 	.byte	0x04, 0x1c
        /*0046*/ 	.short	(.L_1145 - .L_1144)


	//   ....[0]....
.L_1144:
        /*0048*/ 	.word	0x00000d60


	//   ....[1]....
        /*004c*/ 	.word	0x00002580


	//   ....[2]....
        /*0050*/ 	.word	0x000025d0


	//----- nvinfo : EIATTR_MAX_THREADS
	.align		4
.L_1145:
        /*0054*/ 	.byte	0x04, 0x05
        /*0056*/ 	.short	(.L_1147 - .L_1146)
.L_1146:
        /*0058*/ 	.word	0x00000080
        /*005c*/ 	.word	0x00000001
        /*0060*/ 	.word	0x00000001


	//----- nvinfo : EIATTR_CRS_STACK_SIZE
	.align		4
.L_1147:
        /*0064*/ 	.byte	0x04, 0x1e
        /*0066*/ 	.short	(.L_1149 - .L_1148)
.L_1148:
        /*0068*/ 	.word	0x00000000


	//----- nvinfo : EIATTR_CBANK_PARAM_SIZE
	.align		4
.L_1149:
        /*006c*/ 	.byte	0x03, 0x19
        /*006e*/ 	.short	0x0018


	//----- nvinfo : EIATTR_PARAM_CBANK
	.align		4
        /*0070*/ 	.byte	0x04, 0x0a
        /*0072*/ 	.short	(.L_1151 - .L_1150)
	.align		4
.L_1150:
        /*0074*/ 	.word	index@(.nv.constant0._ZN2at6native29vectorized_elementwise_kernelILi2EZZZNS0_15erf_kernel_cudaERNS_18TensorIteratorBaseEENKUlvE_clEvENKUlvE0_clEvEUlfE_St5arrayIPcLm2EEEEviT0_T1_)
        /*0078*/ 	.short	0x0210
        /*007a*/ 	.short	0x0018


	//----- nvinfo : EIATTR_SW_WAR
	.align		4
.L_1151:
        /*007c*/ 	.byte	0x04, 0x36
        /*007e*/ 	.short	(.L_1153 - .L_1152)
.L_1152:
        /*0080*/ 	.word	0x00000008
.L_1153:


//--------------------- .nv.info._ZN2at6native29vectorized_elementwise_kernelILi4EZZZNS0_15erf_kernel_cudaERNS_18TensorIteratorBaseEENKUlvE_clEvENKUlvE0_clEvEUlfE_St5arrayIPcLm2EEEEviT0_T1_ --------------------------
	.section	.nv.info._ZN2at6native29vectorized_elementwise_kernelILi4EZZZNS0_15erf_kernel_cudaERNS_18TensorIteratorBaseEENKUlvE_clEvENKUlvE0_clEvEUlfE_St5arrayIPcLm2EEEEviT0_T1_,"",@"SHT_CUDA_INFO"
	.sectionflags	@""
	.align	4


	//----- nvinfo : EIATTR_CUDA_API_VERSION
	.align		4
        /*0000*/ 	.byte	0x04, 0x37
        /*0002*/ 	.short	(.L_1155 - .L_1154)
.L_1154:
        /*0004*/ 	.word	0x00000082


	//----- nvinfo : EIATTR_KPARAM_INFO
	.align		4
.L_1155:
        /*0008*/ 	.byte	0x04, 0x17
        /*000a*/ 	.short	(.L_1157 - .L_1156)
.L_1156:
        /*000c*/ 	.word	0x00000000
        /*0010*/ 	.short	0x0002
        /*0012*/ 	.short	0x0008
        /*0014*/ 	.byte	0x00, 0xf0, 0x41, 0x00


	//----- nvinfo : EIATTR_KPARAM_INFO
	.align		4
.L_1157:
        /*0018*/ 	.byte	0x04, 0x17
        /*001a*/ 	.short	(.L_1159 - .L_1158)
.L_1158:
        /*001c*/ 	.word	0x00000000
        /*0020*/ 	.short	0x0001
        /*0022*/ 	.short	0x0004
        /*0024*/ 	.byte	0x00, 0xf0, 0x05, 0x00


	//----- nvinfo : EIATTR_KPARAM_INFO
	.align		4
.L_1159:
        /*0028*/ 	.byte	0x04, 0x17
        /*002a*/ 	.short	(.L_1161 - .L_1160)
.L_1160:
        /*002c*/ 	.word	0x00000000
        /*0030*/ 	.short	0x0000
        /*0032*/ 	.short	0x0000
        /*0034*/ 	.byte	0x00, 0xf0, 0x11, 0x00


	//----- nvinfo : EIATTR_SPARSE_MMA_MASK
	.align		4
.L_1161:
        /*0038*/ 	.byte	0x03, 0x50
        /*003a*/ 	.short	0x0000


	//----- nvinfo : EIATTR_MAXREG_COUNT
	.align		4
        /*003c*/ 	.byte	0x03, 0x1b
        /*003e*/ 	.short	0x00ff


	//----- nvinfo : EIATTR_MERCURY_ISA_VERSION
	.align		4
        /*0040*/ 	.byte	0x03, 0x5f
        /*0042*/ 	.short	0x0101


	//----- nvinfo : EIATTR_EXIT_INSTR_OFFSETS
	.align		4
        /*0044*/ 	.byte	0x04, 0x1c
        /*0046*/ 	.short	(.L_1163 - .L_1162)


	//   ....[0]....
.L_1162:
        /*0048*/ 	.word	0x00000d20


	//   ....[1]....
        /*004c*/ 	.word	0x00002540


	//   ....[2]....
        /*0050*/ 	.word	0x00002590


	//----- nvinfo : EIATTR_MAX_THREADS
	.align		4
.L_1163:
        /*0054*/ 	.byte	0x04, 0x05
        /*0056*/ 	.short	(.L_1165 - .L_1164)
.L_1164:
        /*0058*/ 	.word	0x00000080
        /*005c*/ 	.word	0x00000001
        /*0060*/ 	.word	0x00000001


	//----- nvinfo : EIATTR_CRS_STACK_SIZE
	.align		4
.L_1165:
        /*0064*/ 	.byte	0x04, 0x1e
        /*0066*/ 	.short	(.L_1167 - .L_1166)
.L_1166:
        /*0068*/ 	.word	0x00000000


	//----- nvinfo : EIATTR_CBANK_PARAM_SIZE
	.align		4
.L_1167:
        /*006c*/ 	.byte	0x03, 0x19
        /*006e*/ 	.short	0x0018


	//----- nvinfo : EIATTR_PARAM_CBANK
	.align		4
        /*0070*/ 	.byte	0x04, 0x0a
        /*0072*/ 	.short	(.L_1169 - .L_1168)
	.align		4
.L_1168:
        /*0074*/ 	.word	index@(.nv.constant0._ZN2at6native29vectorized_elementwise_kernelILi4EZZZNS0_15erf_kernel_cudaERNS_18TensorIteratorBaseEENKUlvE_clEvENKUlvE0_clEvEUlfE_St5arrayIPcLm2EEEEviT0_T1_)
        /*0078*/ 	.short	0x0210
        /*007a*/ 	.short	0x0018


	//----- nvinfo : EIATTR_SW_WAR
	.align		4
.L_1169:
        /*007c*/ 	.byte	0x04, 0x36
        /*007e*/ 	.short	(.L_1171 - .L_1170)
.L_1170:
        /*0080*/ 	.word	0x00000008
.L_1171:


//--------------------- .nv.info._ZN2at6native29vectorized_elementwise_kernelILi8EZZZNS0_15erf_kernel_cudaERNS_18TensorIteratorBaseEENKUlvE_clEvENKUlvE0_clEvEUlfE_St5arrayIPcLm2EEEEviT0_T1_ --------------------------
	.section	.nv.info._ZN2at6native29vectorized_elementwise_kernelILi8EZZZNS0_15erf_kernel_cudaERNS_18TensorIteratorBaseEENKUlvE_clEvENKUlvE0_clEvEUlfE_St5arrayIPcLm2EEEEviT0_T1_,"",@"SHT_CUDA_INFO"
	.sectionflags	@""
	.align	4


	//----- nvinfo : EIATTR_CUDA_API_VERSION
	.align		4
        /*0000*/ 	.byte	0x04, 0x37
        /*0002*/ 	.short	(.L_1173 - .L_1172)
.L_1172:
        /*0004*/ 	.word	0x00000082


	//----- nvinfo : EIATTR_KPARAM_INFO
	.align		4
.L_1173:
        /*0008*/ 	.byte	0x04, 0x17
        /*000a*/ 	.short	(.L_1175 - .L_1174)
.L_1174:
        /*000c*/ 	.word	0x00000000
        /*0010*/ 	.short	0x0002
        /*0012*/ 	.short	0x0008
        /*0014*/ 	.byte	0x00, 0xf0, 0x41, 0x00


	//----- nvinfo : EIATTR_KPARAM_INFO
	.align		4
.L_1175:
        /*0018*/ 	.byte	0x04, 0x17
        /*001a*/ 	.short	(.L_1177 - .L_1176)
.L_1176:
        /*001c*/ 	.word	0x00000000
        /*0020*/ 	.short	0x0001
        /*0022*/ 	.short	0x0004
        /*0024*/ 	.byte	0x00, 0xf0, 0x05, 0x00


	//----- nvinfo : EIATTR_KPARAM_INFO
	.align		4
.L_1177:
        /*0028*/ 	.byte	0x04, 0x17
        /*002a*/ 	.short	(.L_1179 - .L_1178)
.L_1178:
        /*002c*/ 	.word	0x00000000
        /*0030*/ 	.short	0x0000
        /*0032*/ 	.short	0x0000
        /*0034*/ 	.byte	0x00, 0xf0, 0x11, 0x00


	//----- nvinfo : EIATTR_SPARSE_MMA_MASK
	.align		4
.L_1179:
        /*0038*/ 	.byte	0x03, 0x50
        /*003a*/ 	.short	0x0000


	//----- nvinfo : EIATTR_MAXREG_COUNT
	.align		4
        /*003c*/ 	.byte	0x03, 0x1b
        /*003e*/ 	.short	0x00ff


	//----- nvinfo : EIATTR_MERCURY_ISA_VERSION
	.align		4
        /*0040*/ 	.byte	0x03, 0x5f
        /*0042*/ 	.short	0x0101


	//----- nvinfo : EIATTR_EXIT_INSTR_OFFSETS
	.align		4
        /*0044*/ 	.byte	0x04, 0x1c
        /*0046*/ 	.short	(.L_1181 - .L_1180)


	//   ....[0]....
.L_1180:
        /*0048*/ 	.word	0x00000d20


	//   ....[1]....
        /*004c*/ 	.word	0x00002540


	//   ....[2]....
        /*0050*/ 	.word	0x00002590


	//----- nvinfo : EIATTR_MAX_THREADS
	.align		4
.L_1181:
        /*0054*/ 	.byte	0x04, 0x05
        /*0056*/ 	.short	(.L_1183 - .L_1182)
.L_1182:
        /*0058*/ 	.word	0x00000080
        /*005c*/ 	.word	0x00000001
        /*0060*/ 	.word	0x00000001


	//----- nvinfo : EIATTR_CRS_STACK_SIZE
	.align		4
.L_1183:
        /*0064*/ 	.byte	0x04, 0x1e
        /*0066*/ 	.short	(.L_1185 - .L_1184)
.L_1184:
        /*0068*/ 	.word	0x00000000


	//----- nvinfo : EIATTR_CBANK_PARAM_SIZE
	.align		4
.L_1185:
        /*006c*/ 	.byte	0x03, 0x19
        /*006e*/ 	.short	0x0018


	//----- nvinfo : EIATTR_PARAM_CBANK
	.align		4
        /*0070*/ 	.byte	0x04, 0x0a
        /*0072*/ 	.short	(.L_1187 - .L_1186)
	.align		4
.L_1186:
        /*0074*/ 	.word	index@(.nv.constant0._ZN2at6native29vectorized_elementwise_kernelILi8EZZZNS0_15erf_kernel_cudaERNS_18TensorIteratorBaseEENKUlvE_clEvENKUlvE0_clEvEUlfE_St5arrayIPcLm2EEEEviT0_T1_)
        /*0078*/ 	.short	0x0210
        /*007a*/ 	.short	0x0018


	//----- nvinfo : EIATTR_SW_WAR
	.align		4
.L_1187:
        /*007c*/ 	.byte	0x04, 0x36
        /*007e*/ 	.short	(.L_1189 - .L_1188)
.L_1188:
        /*0080*/ 	.word	0x00000008
.L_1189:


//--------------------- .nv.info._ZN2at6native18elementwise_kernelILi128ELi4EZNS0_15gpu_kernel_implIZZZNS0_15erf_kernel_cudaERNS_18TensorIteratorBaseEENKUlvE_clEvENKUlvE_clEvEUldE_EEvS4_RKT_EUliE_EEviT1_ --------------------------
	.section	.nv.info._ZN2at6native18elementwise_kernelILi128ELi4EZNS0_15gpu_kernel_implIZZZNS0_15erf_kernel_cudaERNS_18TensorIteratorBaseEENKUlvE_clEvENKUlvE_clEvEUldE_EEvS4_RKT_EUliE_EEviT1_,"",@"SHT_CUDA_INFO"
	.sectionflags	@""
	.align	4


	//----- nvinfo : EIATTR_CUDA_API_VERSION
	.align		4
        /*0000*/ 	.byte	0x04, 0x37
        /*0002*/ 	.short	(.L_1191 - .L_1190)
.L_1190:
        /*0004*/ 	.word	0x00000082


	//----- nvinfo : EIATTR_KPARAM_INFO
	.align		4
.L_1191:
        /*0008*/ 	.byte	0x04, 0x17
        /*000a*/ 	.short	(.L_1193 - .L_1192)
.L_1192:
        /*000c*/ 	.word	0x00000000
        /*0010*/ 	.short	0x0001
        /*0012*/ 	.short	0x0008
        /*0014*/ 	.byte	0x00, 0xf0, 0x61, 0x08


	//----- nvinfo : EIATTR_KPARAM_INFO
	.align		4
.L_1193:
        /*0018*/ 	.byte	0x04, 0x17
        /*001a*/ 	.short	(.L_1195 - .L_1194)
.L_1194:
        /*001c*/ 	.word	0x00000000
        /*0020*/ 	.short	0x0000
        /*0022*/ 	.short	0x0000
        /*0024*/ 	.byte	0x00, 0xf0, 0x11, 0x00


	//----- nvinfo : EIATTR_SPARSE_MMA_MASK
	.align		4
.L_1195:
        /*0028*/ 	.byte	0x03, 0x50
        /*002a*/ 	.short	0x0000


	//----- nvinfo : EIATTR_MAXREG_COUNT
	.align		4
        /*002c*/ 	.byte	0x03, 0x1b
        /*002e*/ 	.short	0x0080


	//----- nvinfo : EIATTR_EXTERNS
	.align		4
        /*0030*/ 	.byte	0x04, 0x0f
        /*0032*/ 	.short	(.L_1197 - .L_1196)


	//   ....[0]....
	.align		4
.L_1196:
        /*0034*/ 	.word	index@(__assertfail)


	//----- nvinfo : EIATTR_MERCURY_ISA_VERSION
	.align		4
.L_1197:
        /*0038*/ 	.byte	0x03, 0x5f
        /*003a*/ 	.short	0x0101


	//----- nvinfo : EIATTR_SYSCALL_OFFSETS
	.align		4
        /*003c*/ 	.byte	0x04, 0x46
        /*003e*/ 	.short	(.L_1199 - .L_1198)


	//   ....[0]....
.L_1198:
        /*0040*/ 	.word	0x00002240


	//   ....[1]....
        /*0044*/ 	.word	0x00003a30


	//   ....[2]....
        /*0048*/ 	.word	0x00005ce0


	//   ....[3]....
        /*004c*/ 	.word	0x000074d0


	//   ....[4]....
        /*0050*/ 	.word	0x00009750


	//   ....[5]....
        /*0054*/ 	.word	0x0000af40


	//   ....[6]....
        /*0058*/ 	.word	0x0000d1b0


	//   ....[7]....
        /*005c*/ 	.word	0x0000e9a0


	//----- nvinfo : EIATTR_EXIT_INSTR_OFFSETS
	.align		4
.L_1199:
        /*0060*/ 	.byte	0x04, 0x1c
        /*0062*/ 	.short	(.L_1201 - .L_1200)


	//   ....[0]....
.L_1200:
        /*0064*/ 	.word	0x0000aff0


	//   ....[1]....
        /*0068*/ 	.word	0x0000db20


	//   ....[2]....
        /*006c*/ 	.word	0x0000db60


	//   ....[3]....
        /*0070*/ 	.word	0x0000dbf0


	//   ....[4]....
        /*0074*/ 	.word	0x0000dc20


	//   ....[5]....
        /*0078*/ 	.word	0x0000dc50


	//   ....[6]....
        /*007c*/ 	.word	0x0000dd00


	//   ....[7]....
        /*0080*/ 	.word	0x0000dd60


	//   ....[8]....
        /*0084*/ 	.word	0x0000de20


	//   ....[9]....
        /*0088*/ 	.word	0x0000de90


	//   ....[10]....
        /*008c*/ 	.word	0x0000deb0


	//   ....[11]....
        /*0090*/ 	.word	0x0000df70


	//   ....[12]....
        /*0094*/ 	.word	0x0000dfa0


	//   ....[13]....
        /*0098*/ 	.word	0x0000e150


	//   ....[14]....
        /*009c*/ 	.word	0x0000e2d0


	//   ....[15]....
        /*00a0*/ 	.word	0x0000e330


	//   ....[16]....
        /*00a4*/ 	.word	0x0000e3e0


	//   ....[17]....
        /*00a8*/ 	.word	0x0000e580


	//   ....[18]....
        /*00ac*/ 	.word	0x0000e720


	//   ....[19]....
        /*00b0*/ 	.word	0x0000e8a0


	//   ....[20]....
        /*00b4*/ 	.word	0x0000e9b0


	//   ....[21]....
        /*00b8*/ 	.word	0x0000e9e0


	//   ....[22]....
        /*00bc*/ 	.word	0x0000ea10


	//----- nvinfo : EIATTR_MAX_THREADS
	.align		4
.L_1201:
        /*00c0*/ 	.byte	0x04, 0x05
        /*00c2*/ 	.short	(.L_1203 - .L_1202)
.L_1202:
        /*00c4*/ 	.word	0x00000080
        /*00c8*/ 	.word	0x00000001
        /*00cc*/ 	.word	0x00000001


	//----- nvinfo : EIATTR_CRS_STACK_SIZE
	.align		4
.L_1203:
        /*00d0*/ 	.byte	0x04, 0x1e
        /*00d2*/ 	.short	(.L_1205 - .L_1204)
.L_1204:
        /*00d4*/ 	.word	0x00000000


	//----- nvinfo : EIATTR_CBANK_PARAM_SIZE
	.align		4
.L_1205:
        /*00d8*/ 	.byte	0x03, 0x19
        /*00da*/ 	.short	0x0220


	//----- nvinfo : EIATTR_PARAM_CBANK
	.align		4
        /*00dc*/ 	.byte	0x04, 0x0a
        /*00de*/ 	.short	(.L_1207 - .L_1206)
	.align		4
.L_1206:
        /*00e0*/ 	.word	index@(.nv.constant0._ZN2at6native18elementwise_kernelILi128ELi4EZNS0_15gpu_kernel_implIZZZNS0_15erf_kernel_cudaERNS_18TensorIteratorBaseEENKUlvE_clEvENKUlvE_clEvEUldE_EEvS4_RKT_EUliE_EEviT1_)
        /*00e4*/ 	.short	0x0210
        /*00e6*/ 	.short	0x0220


	//----- nvinfo : EIATTR_SW_WAR
	.align		4
.L_1207:
        /*00e8*/ 	.byte	0x04, 0x36
        /*00ea*/ 	.short	(.L_1209 - .L_1208)
.L_1208:
        /*00ec*/ 	.word	0x00000008
.L_1209:


//--------------------- .nv.info._ZN2at6native27unrolled_elementwise_kernelIZZZNS0_15erf_kernel_cudaERNS_18TensorIteratorBaseEENKUlvE_clEvENKUlvE_clEvEUldE_St5arrayIPcLm2EELi4E23TrivialOffsetCalculatorILi1EjESB_NS0_6memory12LoadWithCastILi1EEENSC_13StoreWithCastILi1EEEEEviT_T0_T2_T3_T4_T5_ --------------------------
	.section	.nv.info._ZN2at6native27unrolled_elementwise_kernelIZZZNS0_15erf_kernel_cudaERNS_18TensorIteratorBaseEENKUlvE_clEvENKUlvE_clEvEUldE_St5arrayIPcLm2EELi4E23TrivialOffsetCalculatorILi1EjESB_NS0_6memory12LoadWithCastILi1EEENSC_13StoreWithCastILi1EEEEEviT_T0_T2_T3_T4_T5_,"",@"SHT_CUDA_INFO"
	.sectionflags	@""
	.align	4


	//----- nvinfo : EIATTR_CUDA_API_VERSION
	.align		4
        /*0000*/ 	.byte	0x04, 0x37
        /*0002*/ 	.short	(.L_1211 - .L_1210)
.L_1210:
        /*0004*/ 	.word	0x00000082


	//----- nvinfo : EIATTR_KPARAM_INFO
	.align		4
.L_1211:
        /*0008*/ 	.byte	0x04, 0x17
        /*000a*/ 	.short	(.L_1213 - .L_1212)
.L_1212:
        /*000c*/ 	.word	0x00000000
        /*0010*/ 	.short	0x0006
        /*0012*/ 	.short	0x0024
        /*0014*/ 	.byte	0x00, 0xf0, 0x21, 0x00


	//----- nvinfo : EIATTR_KPARAM_INFO
	.align		4
.L_1213:
        /*0018*/ 	.byte	0x04, 0x17
        /*001a*/ 	.short	(.L_1215 - .L_1214)
.L_1214:
        /*001c*/ 	.word	0x00000000
        /*0020*/ 	.short	0x0005
        /*0022*/ 	.short	0x001c
        /*0024*/ 	.byte	0x00, 0xf0, 0x21, 0x00


	//----- nvinfo : EIATTR_KPARAM_INFO
	.align		4
.L_1215:
        /*0028*/ 	.byte	0x04, 0x17
        /*002a*/ 	.short	(.L_1217 - .L_1216)
.L_1216:
        /*002c*/ 	.word	0x00000000
        /*0030*/ 	.short	0x0004
        /*0032*/ 	.short	0x0019
        /*0034*/ 	.byte	0x00, 0xf0, 0x05, 0x00


	//----- nvinfo : EIATTR_KPARAM_INFO
	.align		4
.L_1217:
        /*0038*/ 	.byte	0x04, 0x17
        /*003a*/ 	.short	(.L_1219 - .L_1218)
.L_1218:
        /*003c*/ 	.word	0x00000000
        /*0040*/ 	.short	0x0003
        /*0042*/ 	.short	0x0018
        /*0044*/ 	.byte	0x00, 0xf0, 0x05, 0x00


	//----- nvinfo : EIATTR_KPARAM_INFO
	.align		4
.L_1219:
        /*0048*/ 	.byte	0x04, 0x17
        /*004a*/ 	.short	(.L_1221 - .L_1220)
.L_1220:
        /*004c*/ 	.word	0x00000000
        /*0050*/ 	.short	0x0002
        /*0052*/ 	.short	0x0008
        /*0054*/ 	.byte	0x00, 0xf0, 0x41, 0x00


	//----- nvinfo : EIATTR_KPARAM_INFO
	.align		4
.L_1221:
        /*0058*/ 	.byte	0x04, 0x17
        /*005a*/ 	.short	(.L_1223 - .L_1222)
.L_1222:
        /*005c*/ 	.word	0x00000000
        /*0060*/ 	.short	0x0001
        /*0062*/ 	.short	0x0004
        /*0064*/ 	.byte	0x00, 0xf0, 0x05, 0x00


	//----- nvinfo : EIATTR_KPARAM_INFO
	.align		4
.L_1223:
        /*0068*/ 	.byte	0x04, 0x17
        /*006a*/ 	.short	(.L_1225 - .L_1224)
.L_1224:
        /*006c*/ 	.word	0x00000000
        /*0070*/ 	.short	0x0000
        /*0072*/ 	.short	0x0000
        /*0074*/ 	.byte	0x00, 0xf0, 0x11, 0x00


	//----- nvinfo : EIATTR_SPARSE_MMA_MASK
	.align		4
.L_1225:
        /*0078*/ 	.byte	0x03, 0x50
        /*007a*/ 	.short	0x0000


	//----- nvinfo : EIATTR_MAXREG_COUNT
	.align		4
        /*007c*/ 	.byte	0x03, 0x1b
        /*007e*/ 	.short	0x00ff


	//----- nvinfo : EIATTR_EXTERNS
	.align		4
        /*0080*/ 	.byte	0x04, 0x0f
        /*0082*/ 	.short	(.L_1227 - .L_1226)


	//   ....[0]....
	.align		4
.L_1226:
        /*0084*/ 	.word	index@(__assertfail)


	//----- nvinfo : EIATTR_MERCURY_ISA_VERSION
	.align		4
.L_1227:
        /*0088*/ 	.byte	0x03, 0x5f
        /*008a*/ 	.short	0x0101


	//----- nvinfo : EIATTR_SYSCALL_OFFSETS
	.align		4
        /*008c*/ 	.byte	0x04, 0x46
        /*008e*/ 	.short	(.L_1229 - .L_1228)


	//   ....[0]....
.L_1228:
        /*0090*/ 	.word	0x00000f80


	//   ....[1]....
        /*0094*/ 	.word	0x00001f20


	//   ....[2]....
        /*0098*/ 	.word	0x00002ed0


	//   ....[3]....
        /*009c*/ 	.word	0x00003e50


	//   ....[4]....
        /*00a0*/ 	.word	0x000072c0


	//   ....[5]....
        /*00a4*/ 	.word	0x00008490


	//   ....[6]....
        /*00a8*/ 	.word	0x00009620


	//   ....[7]....
        /*00ac*/ 	.word	0x0000a7d0


	//----- nvinfo : EIATTR_EXIT_INSTR_OFFSETS
	.align		4
.L_1229:
        /*00b0*/ 	.byte	0x04, 0x1c
        /*00b2*/ 	.short	(.L_1231 - .L_1230)


	//   ....[0]....
.L_1230:
        /*00b4*/ 	.word	0x000096c0


	//   ....[1]....
        /*00b8*/ 	.word	0x00009810


	//   ....[2]....
        /*00bc*/ 	.word	0x00009850


	//   ....[3]....
        /*00c0*/ 	.word	0x000098e0


	//   ....[4]....
        /*00c4*/ 	.word	0x00009910


	//   ....[5]....
        /*00c8*/ 	.word	0x00009940


	//   ....[6]....
        /*00cc*/ 	.word	0x00009a10


	//   ....[7]....
        /*00d0*/ 	.word	0x00009a90


	//   ....[8]....
        /*00d4*/ 	.word	0x00009b70


	//   ....[9]....
        /*00d8*/ 	.word	0x00009c00


	//   ....[10]....
        /*00dc*/ 	.word	0x00009c20


	//   ....[11]....
        /*00e0*/ 	.word	0x00009ce0


	//   ....[12]....
        /*00e4*/ 	.word	0x00009d10


	//   ....[13]....
        /*00e8*/ 	.word	0x00009ee0


	//   ....[14]....
        /*00ec*/ 	.word	0x0000a080


	//   ....[15]....
        /*00f0*/ 	.word	0x0000a100


	//   ....[16]....
        /*00f4*/ 	.word	0x0000a1b0


	//   ....[17]....
        /*00f8*/ 	.word	0x0000a370


	//   ....[18]....
        /*00fc*/ 	.word	0x0000a530


	//   ....[19]....
        /*0100*/ 	.word	0x0000a6d0


	//   ....[20]....
        /*0104*/ 	.word	0x0000a7e0


	//   ....[21]....
        /*0108*/ 	.word	0x0000a810


	//   ....[22]....
        /*010c*/ 	.word	0x0000a840


	//----- nvinfo : EIATTR_MAX_THREADS
	.align		4
.L_1231:
        /*0110*/ 	.byte	0x04, 0x05
        /*0112*/ 	.short	(.L_1233 - .L_1232)
.L_1232:
        /*0114*/ 	.word	0x00000080
        /*0118*/ 	.word	0x00000001
        /*011c*/ 	.word	0x00000001


	//----- nvinfo : EIATTR_CRS_STACK_SIZE
	.align		4
.L_1233:
        /*0120*/ 	.byte	0x04, 0x1e
        /*0122*/ 	.short	(.L_1235 - .L_1234)
.L_1234:
        /*0124*/ 	.word	0x00000000


	//----- nvinfo : EIATTR_CBANK_PARAM_SIZE
	.align		4
.L_1235:
        /*0128*/ 	.byte	0x03, 0x19
        /*012a*/ 	.short	0x002c


	//----- nvinfo : EIATTR_PARAM_CBANK
	.align		4
        /*012c*/ 	.byte	0x04, 0x0a
        /*012e*/ 	.short	(.L_1237 - .L_1236)
	.align		4
.L_1236:
        /*0130*/ 	.word	index@(.nv.constant0._ZN2at6native27unrolled_elementwise_kernelIZZZNS0_15erf_kernel_cudaERNS_18TensorIteratorBaseEENKUlvE_clEvENKUlvE_clEvEUldE_St5arrayIPcLm2EELi4E23TrivialOffsetCalculatorILi1EjESB_NS0_6memory12LoadWithCastILi1EEENSC_13StoreWithCastILi1EEEEEviT_T0_T2_T3_T4_T5_)
        /*0134*/ 	.short	0x0210
        /*0136*/ 	.short	0x002c


	//----- nvinfo : EIATTR_SW_WAR
	.align		4
.L_1237:
        /*0138*/ 	.byte	0x04, 0x36
        /*013a*/ 	.short	(.L_1239 - .L_1238)
.L_1238:
        /*013c*/ 	.word	0x00000008
.L_1239:


//--------------------- .nv.info._ZN2at6native18elementwise_kernelILi128ELi2EZNS0_22gpu_kernel_impl_nocastIZZZNS0_15erf_kernel_cudaERNS_18TensorIteratorBaseEENKUlvE_clEvENKUlvE_clEvEUldE_EEvS4_RKT_EUliE_EEviT1_ --------------------------
	.section	.nv.info._ZN2at6native18elementwise_kernelILi128ELi2EZNS0_22gpu_kernel_impl_nocastIZZZNS0_15erf_kernel_cudaERNS_18TensorIteratorBaseEENKUlvE_clEvENKUlvE_clEvEUldE_EEvS4_RKT_EUliE_EEviT1_,"",@"SHT_CUDA_INFO"
	.sectionflags	@""
	.align	4


	//----- nvinfo : EIATTR_CUDA_API_VERSION
	.align		4
        /*0000*/ 	.byte	0x04, 0x37
        /*0002*/ 	.short	(.L_1241 - .L_1240)
.L_1240:
        /*0004*/ 	.word	0x00000082


	//----- nvinfo : EIATTR_KPARAM_INFO
	.align		4
.L_1241:
        /*0008*/ 	.byte	0x04, 0x17
        /*000a*/ 	.short	(.L_1243 - .L_1242)
.L_1242:
        /*000c*/ 	.word	0x00000000
        /*0010*/ 	.short	0x0001
        /*0012*/ 	.short	0x0008
        /*0014*/ 	.byte	0x00, 0xf0, 0x61, 0x08


	//----- nvinfo : EIATTR_KPARAM_INFO
	.align		4
.L_1243:
        /*0018*/ 	.byte	0x04, 0x17
        /*001a*/ 	.short	(.L_1245 - .L_1244)
.L_1244:
        /*001c*/ 	.word	0x00000000
        /*0020*/ 	.short	0x0000
        /*0022*/ 	.short	0x0000
        /*0024*/ 	.byte	0x00, 0xf0, 0x11, 0x00


	//----- nvinfo : EIATTR_SPARSE_MMA_MASK
	.align		4
.L_1245:
        /*0028*/ 	.byte	0x03, 0x50
        /*002a*/ 	.short	0x0000


	//----- nvinfo : EIATTR_MAXREG_COUNT
	.align		4
        /*002c*/ 	.byte	0x03, 0x1b
        /*002e*/ 	.short	0x0080


	//----- nvinfo : EIATTR_MERCURY_ISA_VERSION
	.align		4
        /*0030*/ 	.byte	0x03, 0x5f
        /*0032*/ 	.short	0x0101


	//----- nvinfo : EIATTR_EXIT_INSTR_OFFSETS
	.align		4
        /*0034*/ 	.byte	0x04, 0x1c
        /*0036*/ 	.short	(.L_1247 - .L_1246)


	//   ....[0]....
.L_1246:
        /*0038*/ 	.word	0x00001c30


	//   ....[1]....
        /*003c*/ 	.word	0x000037b0


	//----- nvinfo : EIATTR_MAX_THREADS
	.align		4
.L_1247:
        /*0040*/ 	.byte	0x04, 0x05
        /*0042*/ 	.short	(.L_1249 - .L_1248)
.L_1248:
        /*0044*/ 	.word	0x00000080
        /*0048*/ 	.word	0x00000001
        /*004c*/ 	.word	0x00000001


	//----- nvinfo : EIATTR_CRS_STACK_SIZE
	.align		4
.L_1249:
        /*0050*/ 	.byte	0x04, 0x1e
        /*0052*/ 	.short	(.L_1251 - .L_1250)
.L_1250:
        /*0054*/ 	.word	0x00000000


	//----- nvinfo : EIATTR_CBANK_PARAM_SIZE
	.align		4
.L_1251:
        /*0058*/ 	.byte	0x03, 0x19
        /*005a*/ 	.short	0x0220


	//----- nvinfo : EIATTR_PARAM_CBANK
	.align		4
        /*005c*/ 	.byte	0x04, 0x0a
        /*005e*/ 	.short	(.L_1253 - .L_1252)
	.align		4
.L_1252:
        /*0060*/ 	.word	index@(.nv.constant0._ZN2at6native18elementwise_kernelILi128ELi2EZNS0_22gpu_kernel_impl_nocastIZZZNS0_15erf_kernel_cudaERNS_18TensorIteratorBaseEENKUlvE_clEvENKUlvE_clEvEUldE_EEvS4_RKT_EUliE_EEviT1_)
        /*0064*/ 	.short	0x0210
        /*0066*/ 	.short	0x0220


	//----- nvinfo : EIATTR_SW_WAR
	.align		4
.L_1253:
        /*0068*/ 	.byte	0x04, 0x36
        /*006a*/ 	.short	(.L_1255 - .L_1254)
.L_1254:
        /*006c*/ 	.word	0x00000008
.L_1255:


//--------------------- .nv.info._ZN2at6native27unrolled_elementwise_kernelIZZZNS0_15erf_kernel_cudaERNS_18TensorIteratorBaseEENKUlvE_clEvENKUlvE_clEvEUldE_St5arrayIPcLm2EELi4E23TrivialOffsetCalculatorILi1EjESB_NS0_6memory15LoadWithoutCastENSC_16StoreWithoutCastEEEviT_T0_T2_T3_T4_T5_ --------------------------
	.section	.nv.info._ZN2at6native27unrolled_elementwise_kernelIZZZNS0_15erf_kernel_cudaERNS_18TensorIteratorBaseEENKUlvE_clEvENKUlvE_clEvEUldE_St5arrayIPcLm2EELi4E23TrivialOffsetCalculatorILi1EjESB_NS0_6memory15LoadWithoutCastENSC_16StoreWithoutCastEEEviT_T0_T2_T3_T4_T5_,"",@"SHT_CUDA_INFO"
	.sectionflags	@""
	.align	4


	//----- nvinfo : EIATTR_CUDA_API_VERSION
	.align		4
        /*0000*/ 	.byte	0x04, 0x37
        /*0002*/ 	.short	(.L_1257 - .L_1256)
.L_1256:
        /*0004*/ 	.word	0x00000082


	//----- nvinfo : EIATTR_KPARAM_INFO
	.align		4
.L_1257:
        /*0008*/ 	.byte	0x04, 0x17
        /*000a*/ 	.short	(.L_1259 - .L_1258)
.L_1258:
        /*000c*/ 	.word	0x00000000
        /*0010*/ 	.short	0x0006
        /*0012*/ 	.short	0x001b
        /*0014*/ 	.byte	0x00, 0xf0, 0x05, 0x00


	//----- nvinfo : EIATTR_KPARAM_INFO
	.align		4
.L_1259:
        /*0018*/ 	.byte	0x04, 0x17
        /*001a*/ 	.short	(.L_1261 - .L_1260)
.L_1260:
        /*001c*/ 	.word	0x00000000
        /*0020*/ 	.short	0x0005
        /*0022*/ 	.short	0x001a
        /*0024*/ 	.byte	0x00, 0xf0, 0x05, 0x00


	//----- nvinfo : EIATTR_KPARAM_INFO
	.align		4
.L_1261:
        /*0028*/ 	.byte	0x04, 0x17
        /*002a*/ 	.short	(.L_1263 - .L_1262)
.L_1262:
        /*002c*/ 	.word	0x00000000
        /*0030*/ 	.short	0x0004
        /*0032*/ 	.short	0x0019
        /*0034*/ 	.byte	0x00, 0xf0, 0x05, 0x00


	//----- nvinfo : EIATTR_KPARAM_INFO
	.align		4
.L_1263:
        /*0038*/ 	.byte	0x04, 0x17
        /*003a*/ 	.short	(.L_1265 - .L_1264)
.L_1264:
        /*003c*/ 	.word	0x00000000
        /*0040*/ 	.short	0x0003
        /*0042*/ 	.short	0x0018
        /*0044*/ 	.byte	0x00, 0xf0, 0x05, 0x00


	//----- nvinfo : EIATTR_KPARAM_INFO
	.align		4
.L_1265:
        /*0048*/ 	.byte	0x04, 0x17
        /*004a*/ 	.short	(.L_1267 - .L_1266)
.L_1266:
        /*004c*/ 	.word	0x00000000
        /*0050*/ 	.short	0x0002
        /*0052*/ 	.short	0x0008
        /*0054*/ 	.byte	0x00, 0xf0, 0x41, 0x00


	//----- nvinfo : EIATTR_KPARAM_INFO
	.align		4
.L_1267:
        /*0058*/ 	.byte	0x04, 0x17
        /*005a*/ 	.short	(.L_1269 - .L_1268)
.L_1268:
        /*005c*/ 	.word	0x00000000
        /*0060*/ 	.short	0x0001
        /*0062*/ 	.short	0x0004
        /*0064*/ 	.byte	0x00, 0xf0, 0x05, 0x00


	//----- nvinfo : EIATTR_KPARAM_INFO
	.align		4
.L_1269:
        /*0068*/ 	.byte	0x04, 0x17
        /*006a*/ 	.short	(.L_1271 - .L_1270)
.L_1270:
        /*006c*/ 	.word	0x00000000
        /*0070*/ 	.short	0x0000
        /*0072*/ 	.short	0x0000
        /*0074*/ 	.byte	0x00, 0xf0, 0x11, 0x00


	//----- nvinfo : EIATTR_SPARSE_MMA_MASK
	.align		4
.L_1271:
        /*0078*/ 	.byte	0x03, 0x50
        /*007a*/ 	.short	0x0000


	//----- nvinfo : EIATTR_MAXREG_COUNT
	.align		4
        /*007c*/ 	.byte	0x03, 0x1b
        /*007e*/ 	.short	0x00ff


	//----- nvinfo : EIATTR_MERCURY_ISA_VERSION
	.align		4
        /*0080*/ 	.byte	0x03, 0x5f
        /*0082*/ 	.short	0x0101


	//----- nvinfo : EIATTR_EXIT_INSTR_OFFSETS
	.align		4
        /*0084*/ 	.byte	0x04, 0x1c
        /*0086*/ 	.short	(.L_1273 - .L_1272)


	//   ....[0]....
.L_1272:
        /*0088*/ 	.word	0x000024d0


	//   ....[1]....
        /*008c*/ 	.word	0x00002520


	//----- nvinfo : EIATTR_MAX_THREADS
	.align		4
.L_1273:
        /*0090*/ 	.byte	0x04, 0x05
        /*0092*/ 	.short	(.L_1275 - .L_1274)
.L_1274:
        /*0094*/ 	.word	0x00000080
        /*0098*/ 	.word	0x00000001
        /*009c*/ 	.word	0x00000001


	//----- nvinfo : EIATTR_CRS_STACK_SIZE
	.align		4
.L_1275:
        /*00a0*/ 	.byte	0x04, 0x1e
        /*00a2*/ 	.short	(.L_1277 - .L_1276)
.L_1276:
        /*00a4*/ 	.word	0x00000000


	//----- nvinfo : EIATTR_CBANK_PARAM_SIZE
	.align		4
.L_1277:
        /*00a8*/ 	.byte	0x03, 0x19
        /*00aa*/ 	.short	0x001c


	//----- nvinfo : EIATTR_PARAM_CBANK
	.align		4
        /*00ac*/ 	.byte	0x04, 0x0a
        /*00ae*/ 	.short	(.L_1279 - .L_1278)
	.align		4
.L_1278:
        /*00b0*/ 	.word	index@(.nv.constant0._ZN2at6native27unrolled_elementwise_kernelIZZZNS0_15erf_kernel_cudaERNS_18TensorIteratorBaseEENKUlvE_clEvENKUlvE_clEvEUldE_St5arrayIPcLm2EELi4E23TrivialOffsetCalculatorILi1EjESB_NS0_6memory15LoadWithoutCastENSC_16StoreWithoutCastEEEviT_T0_T2_T3_T4_T5_)
        /*00b4*/ 	.short	0x0210
        /*00b6*/ 	.short	0x001c


	//----- nvinfo : EIATTR_SW_WAR
	.align		4
.L_1279:
        /*00b8*/ 	.byte	0x04, 0x36
        /*00ba*/ 	.short	(.L_1281 - .L_1280)
.L_1280:
        /*00bc*/ 	.word	0x00000008
.L_1281:


//--------------------- .nv.info._ZN2at6native29vectorized_elementwise_kernelILi2EZZZNS0_15erf_kernel_cudaERNS_18TensorIteratorBaseEENKUlvE_clEvENKUlvE_clEvEUldE_St5arrayIPcLm2EEEEviT0_T1_ --------------------------
	.section	.nv.info._ZN2at6native29vectorized_elementwise_kernelILi2EZZZNS0_15erf_kernel_cudaERNS_18TensorIteratorBaseEENKUlvE_clEvENKUlvE_clEvEUldE_St5arrayIPcLm2EEEEviT0_T1_,"",@"SHT_CUDA_INFO"
	.sectionflags	@""
	.align	4


	//----- nvinfo : EIATTR_CUDA_API_VERSION
	.align		4
        /*0000*/ 	.byte	0x04, 0x37
        /*0002*/ 	.short	(.L_1283 - .L_1282)
.L_1282:
        /*0004*/ 	.word	0x00000082


	//----- nvinfo : EIATTR_KPARAM_INFO
	.align		4
.L_1283:
        /*0008*/ 	.byte	0x04, 0x17
        /*000a*/ 	.short	(.L_1285 - .L_1284)
.L_1284:
        /*000c*/ 	.word	0x00000000
        /*0010*/ 	.short	0x0002
        /*0012*/ 	.short	0x0008
        /*0014*/ 	.byte	0x00, 0xf0, 0x41, 0x00


	//----- nvinfo : EIATTR_KPARAM_INFO
	.align		4
.L_1285:
        /*0018*/ 	.byte	0x04, 0x17
        /*001a*/ 	.short	(.L_1287 - .L_1286)
.L_1286:
        /*001c*/ 	.word	0x00000000
        /*0020*/ 	.short	0x0001
        /*0022*/ 	.short	0x0004
        /*0024*/ 	.byte	0x00, 0xf0, 0x05, 0x00


	//----- nvinfo : EIATTR_KPARAM_INFO
	.align		4
.L_1287:
        /*0028*/ 	.byte	0x04, 0x17
        /*002a*/ 	.short	(.L_1289 - .L_1288)
.L_1288:
        /*002c*/ 	.word	0x00000000
        /*0030*/ 	.short	0x0000
        /*0032*/ 	.short	0x0000
        /*0034*/ 	.byte	0x00, 0xf0, 0x11, 0x00


	//----- nvinfo : EIATTR_SPARSE_MMA_MASK
	.align		4
.L_1289:
        /*0038*/ 	.byte	0x03, 0x50
        /*003a*/ 	.short	0x0000


	//----- nvinfo : EIATTR_MAXREG_COUNT
	.align		4
        /*003c*/ 	.byte	0x03, 0x1b
        /*003e*/ 	.short	0x00ff


	//----- nvinfo : EIATTR_MERCURY_ISA_VERSION
	.align		4
        /*0040*/ 	.byte	0x03, 0x5f
        /*0042*/ 	.short	0x0101


	//----- nvinfo : EIATTR_EXIT_INSTR_OFFSETS
	.align		4
        /*0044*/ 	.byte	0x04, 0x1c
        /*0046*/ 	.short	(.L_1291 - .L_1290)


	//   ....[0]....
.L_1290:
        /*0048*/ 	.word	0x000028a0


	//   ....[1]....
        /*004c*/ 	.word	0x00007270


	//   ....[2]....
        /*0050*/ 	.word	0x000072c0


	//----- nvinfo : EIATTR_MAX_THREADS
	.align		4
.L_1291:
        /*0054*/ 	.byte	0x04, 0x05
        /*0056*/ 	.short	(.L_1293 - .L_1292)
.L_1292:
        /*0058*/ 	.word	0x00000080
        /*005c*/ 	.word	0x00000001
        /*0060*/ 	.word	0x00000001


	//----- nvinfo : EIATTR_CRS_STACK_SIZE
	.align		4
.L_1293:
        /*0064*/ 	.byte	0x04, 0x1e
        /*0066*/ 	.short	(.L_1295 - .L_1294)
.L_1294:
        /*0068*/ 	.word	0x00000000


	//----- nvinfo : EIATTR_CBANK_PARAM_SIZE
	.align		4
.L_1295:
        /*006c*/ 	.byte	0x03, 0x19
        /*006e*/ 	.short	0x0018


	//----- nvinfo : EIATTR_PARAM_CBANK
	.align		4
        /*0070*/ 	.byte	0x04, 0x0a
        /*0072*/ 	.short	(.L_1297 - .L_1296)
	.align		4
.L_1296:
        /*0074*/ 	.word	index@(.nv.constant0._ZN2at6native29vectorized_elementwise_kernelILi2EZZZNS0_15erf_kernel_cudaERNS_18TensorIteratorBaseEENKUlvE_clEvENKUlvE_clEvEUldE_St5arrayIPcLm2EEEEviT0_T1_)
        /*0078*/ 	.short	0x0210
        /*007a*/ 	.short	0x0018


	//----- nvinfo : EIATTR_SW_WAR
	.align		4
.L_1297:
        /*007c*/ 	.byte	0x04, 0x36
        /*007e*/ 	.short	(.L_1299 - .L_1298)
.L_1298:
        /*0080*/ 	.word	0x00000008
.L_1299:


//--------------------- .nv.info._ZN2at6native29vectorized_elementwise_kernelILi4EZZZNS0_15erf_kernel_cudaERNS_18TensorIteratorBaseEENKUlvE_clEvENKUlvE_clEvEUldE_St5arrayIPcLm2EEEEviT0_T1_ --------------------------
	.section	.nv.info._ZN2at6native29vectorized_elementwise_kernelILi4EZZZNS0_15erf_kernel_cudaERNS_18TensorIteratorBaseEENKUlvE_clEvENKUlvE_clEvEUldE_St5arrayIPcLm2EEEEviT0_T1_,"",@"SHT_CUDA_INFO"
	.sectionflags	@""
	.align	4


	//----- nvinfo : EIATTR_CUDA_API_VERSION
	.align		4
        /*0000*/ 	.byte	0x04, 0x37
        /*0002*/ 	.short	(.L_1301 - .L_1300)
.L_1300:
        /*0004*/ 	.word	0x00000082


	//----- nvinfo : EIATTR_KPARAM_INFO
	.align		4
.L_1301:
        /*0008*/ 	.byte	0x04, 0x17
        /*000a*/ 	.short	(.L_1303 - .L_1302)
.L_1302:
        /*000c*/ 	.word	0x00000000
        /*0010*/ 	.short	0x0002
        /*0012*/ 	.short	0x0008
        /*0014*/ 	.byte	0x00, 0xf0, 0x41, 0x00


	//----- nvinfo : EIATTR_KPARAM_INFO
	.align		4
.L_1303:
        /*0018*/ 	.byte	0x04, 0x17
        /*001a*/ 	.short	(.L_1305 - .L_1304)
.L_1304:
        /*001c*/ 	.word	0x00000000
        /*0020*/ 	.short	0x0001
        /*0022*/ 	.short	0x0004
        /*0024*/ 	.byte	0x00, 0xf0, 0x05, 0x00


	//----- nvinfo : EIATTR_KPARAM_INFO
	.align		4
.L_1305:
        /*0028*/ 	.byte	0x04, 0x17
        /*002a*/ 	.short	(.L_1307 - .L_1306)
.L_1306:
        /*002c*/ 	.word	0x00000000
        /*0030*/ 	.short	0x0000
        /*0032*/ 	.short	0x0000
        /*0034*/ 	.byte	0x00, 0xf0, 0x11, 0x00


	//----- nvinfo : EIATTR_SPARSE_MMA_MASK
	.align		4
.L_1307:
        /*0038*/ 	.byte	0x03, 0x50
        /*003a*/ 	.short	0x0000


	//----- nvinfo : EIATTR_MAXREG_COUNT
	.align		4
        /*003c*/ 	.byte	0x03, 0x1b
        /*003e*/ 	.short	0x00ff


	//----- nvinfo : EIATTR_MERCURY_ISA_VERSION
	.align		4
        /*0040*/ 	.byte	0x03, 0x5f
        /*0042*/ 	.short	0x0101


	//----- nvinfo : EIATTR_EXIT_INSTR_OFFSETS
	.align		4
        /*0044*/ 	.byte	0x04, 0x1c
        /*0046*/ 	.short	(.L_1309 - .L_1308)


	//   ....[0]....
.L_1308:
        /*0048*/ 	.word	0x000028a0


	//   ....[1]....
        /*004c*/ 	.word	0x00007270


	//   ....[2]....
        /*0050*/ 	.word	0x000072c0


	//----- nvinfo : EIATTR_MAX_THREADS
	.align		4
.L_1309:
        /*0054*/ 	.byte	0x04, 0x05
        /*0056*/ 	.short	(.L_1311 - .L_1310)
.L_1310:
        /*0058*/ 	.word	0x00000080
        /*005c*/ 	.word	0x00000001
        /*0060*/ 	.word	0x00000001


	//----- nvinfo : EIATTR_CRS_STACK_SIZE
	.align		4
.L_1311:
        /*0064*/ 	.byte	0x04, 0x1e
        /*0066*/ 	.short	(.L_1313 - .L_1312)
.L_1312:
        /*0068*/ 	.word	0x00000000


	//----- nvinfo : EIATTR_CBANK_PARAM_SIZE
	.align		4
.L_1313:
        /*006c*/ 	.byte	0x03, 0x19
        /*006e*/ 	.short	0x0018


	//----- nvinfo : EIATTR_PARAM_CBANK
	.align		4
        /*0070*/ 	.byte	0x04, 0x0a
        /*0072*/ 	.short	(.L_1315 - .L_1314)
	.align		4
.L_1314:
        /*0074*/ 	.word	index@(.nv.constant0._ZN2at6native29vectorized_elementwise_kernelILi4EZZZNS0_15erf_kernel_cudaERNS_18TensorIteratorBaseEENKUlvE_clEvENKUlvE_clEvEUldE_St5arrayIPcLm2EEEEviT0_T1_)
        /*0078*/ 	.short	0x0210
        /*007a*/ 	.short	0x0018


	//----- nvinfo : EIATTR_SW_WAR
	.align		4
.L_1315:
        /*007c*/ 	.byte	0x04, 0x36
        /*007e*/ 	.short	(.L_1317 - .L_1316)
.L_1316:
        /*0080*/ 	.word	0x00000008
.L_1317:


//--------------------- .nv.info._ZN2at6native29vectorized_elementwise_kernelILi8EZZZNS0_15erf_kernel_cudaERNS_18TensorIteratorBaseEENKUlvE_clEvENKUlvE_clEvEUldE_St5arrayIPcLm2EEEEviT0_T1_ --------------------------
	.section	.nv.info._ZN2at6native29vectorized_elementwise_kernelILi8EZZZNS0_15erf_kernel_cudaERNS_18TensorIteratorBaseEENKUlvE_clEvENKUlvE_clEvEUldE_St5arrayIPcLm2EEEEviT0_T1_,"",@"SHT_CUDA_INFO"
	.sectionflags	@""
	.align	4


	//----- nvinfo : EIATTR_CUDA_API_VERSION
	.align		4
        /*0000*/ 	.byte	0x04, 0x37
        /*0002*/ 	.short	(.L_1319 - .L_1318)
.L_1318:
        /*0004*/ 	.word	0x00000082


	//----- nvinfo : EIATTR_KPARAM_INFO
	.align		4
.L_1319:
        /*0008*/ 	.byte	0x04, 0x17
        /*000a*/ 	.short	(.L_1321 - .L_1320)
.L_1320:
        /*000c*/ 	.word	0x00000000
        /*0010*/ 	.short	0x0002
        /*0012*/ 	.short	0x0008
        /*0014*/ 	.byte	0x00, 0xf0, 0x41, 0x00


	//----- nvinfo : EIATTR_KPARAM_INFO
	.align		4
.L_1321:
        /*0018*/ 	.byte	0x04, 0x17
        /*001a*/ 	.short	(.L_1323 - .L_1322)
.L_1322:
        /*001c*/ 	.word	0x00000000
        /*0020*/ 	.short	0x0001
        /*0022*/ 	.short	0x0004
        /*0024*/ 	.byte	0x00, 0xf0, 0x05, 0x00


	//----- nvinfo : EIATTR_KPARAM_INFO
	.align		4
.L_1323:
        /*0028*/ 	.byte	0x04, 0x17
        /*002a*/ 	.short	(.L_1325 - .L_1324)
.L_1324:
        /*002c*/ 	.word	0x00000000
        /*0030*/ 	.short	0x0000
        /*0032*/ 	.short	0x0000
        /*0034*/ 	.byte	0x00, 0xf0, 0x11, 0x00


	//----- nvinfo : EIATTR_SPARSE_MMA_MASK
	.align		4
.L_1325:
        /*0038*/ 	.byte	0x03, 0x50
        /*003a*/ 	.short	0x0000


	//----- nvinfo : EIATTR_MAXREG_COUNT
	.align		4
        /*003c*/ 	.byte	0x03, 0x1b
        /*003e*/ 	.short	0x00ff


	//----- nvinfo : EIATTR_MERCURY_ISA_VERSION
	.align		4
        /*0040*/ 	.byte	0x03, 0x5f
        /*0042*/ 	.short	0x0101


	//----- nvinfo : EIATTR_EXIT_INSTR_OFFSETS
	.align		4
        /*0044*/ 	.byte	0x04, 0x1c
        /*0046*/ 	.short	(.L_1327 - .L_1326)


	//   ....[0]....
.L_1326:
        /*0048*/ 	.word	0x000028a0


	//   ....[1]....
        /*004c*/ 	.word	0x00007270


	//   ....[2]....
        /*0050*/ 	.word	0x000072c0


	//----- nvinfo : EIATTR_MAX_THREADS
	.align		4
.L_1327:
        /*0054*/ 	.byte	0x04, 0x05
        /*0056*/ 	.short	(.L_1329 - .L_1328)
.L_1328:
        /*0058*/ 	.word	0x00000080
        /*005c*/ 	.word	0x00000001
        /*0060*/ 	.word	0x00000001


	//----- nvinfo : EIATTR_CRS_STACK_SIZE
	.align		4
.L_1329:
        /*0064*/ 	.byte	0x04, 0x1e
        /*0066*/ 	.short	(.L_1331 - .L_1330)
.L_1330:
        /*0068*/ 	.word	0x00000000


	//----- nvinfo : EIATTR_CBANK_PARAM_SIZE
	.align		4
.L_1331:
        /*006c*/ 	.byte	0x03, 0x19
        /*006e*/ 	.short	0x0018


	//----- nvinfo : EIATTR_PARAM_CBANK
	.align		4
        /*0070*/ 	.byte	0x04, 0x0a
        /*0072*/ 	.short	(.L_1333 - .L_1332)
	.align		4
.L_1332:
        /*0074*/ 	.word	index@(.nv.constant0._ZN2at6native29vectorized_elementwise_kernelILi8EZZZNS0_15erf_kernel_cudaERNS_18TensorIteratorBaseEENKUlvE_clEvENKUlvE_clEvEUldE_St5arrayIPcLm2EEEEviT0_T1_)
        /*0078*/ 	.short	0x0210
        /*007a*/ 	.short	0x0018


	//----- nvinfo : EIATTR_SW_WAR
	.align		4
.L_1333:
        /*007c*/ 	.byte	0x04, 0x36
        /*007e*/ 	.short	(.L_1335 - .L_1334)
.L_1334:
        /*0080*/ 	.word	0x00000008
.L_1335:


//--------------------- .nv.info._ZN2at6native18elementwise_kernelILi128ELi4EZNS0_15gpu_kernel_implIZZZNS0_17logit_kernel_cudaERNS_18TensorIteratorBaseERKN3c106ScalarEENKUlvE_clEvENKUlvE2_clEvEUlNS5_8BFloat16EE0_EEvS4_RKT_EUliE_EEviT1_ --------------------------
	.section	.nv.info._ZN2at6native18elementwise_kernelILi128ELi4EZNS0_15gpu_kernel_implIZZZNS0_17logit_kernel_cudaERNS_18TensorIteratorBaseERKN3c106ScalarEENKUlvE_clEvENKUlvE2_clEvEUlNS5_8BFloat16EE0_EEvS4_RKT_EUliE_EEviT1_,"",@"SHT_CUDA_INFO"
	.sectionflags	@""
	.align	4


	//----- nvinfo : EIATTR_CUDA_API_VERSION
	.align		4
        /*0000*/ 	.byte	0x04, 0x37
        /*0002*/ 	.short	(.L_1337 - .L_1336)
.L_1336:
        /*0004*/ 	.word	0x00000082


	//----- nvinfo : EIATTR_KPARAM_INFO
	.align		4
.L_1337:
        /*0008*/ 	.byte	0x04, 0x17
        /*000a*/ 	.short	(.L_1339 - .L_1338)
.L_1338:
        /*000c*/ 	.word	0x00000000
        /*0010*/ 	.short	0x0001
        /*0012*/ 	.short	0x0008
        /*0014*/ 	.byte	0x00, 0xf0, 0xa1, 0x08


	//----- nvinfo : EIATTR_KPARAM_INFO
	.align		4
.L_1339:
        /*0018*/ 	.byte	0x04, 0x17
        /*001a*/ 	.short	(.L_1341 - .L_1340)
.L_1340:
        /*001c*/ 	.word	0x00000000
        /*0020*/ 	.short	0x0000
        /*0022*/ 	.short	0x0000
        /*0024*/ 	.byte	0x00, 0xf0, 0x11, 0x00


	//----- nvinfo : EIATTR_SPARSE_MMA_MASK
	.align		4
.L_1341:
        /*0028*/ 	.byte	0x03, 0x50
        /*002a*/ 	.short	0x0000


	//----- nvinfo : EIATTR_MAXREG_COUNT
	.align		4
        /*002c*/ 	.byte	0x03, 0x1b
        /*002e*/ 	.short	0x0080


	//----- nvinfo : EIATTR_EXTERNS
	.align		4
        /*0030*/ 	.byte	0x04, 0x0f
        /*0032*/ 	.short	(.L_1343 - .L_1342)


	//   ....[0]....
	.align		4
.L_1342:
        /*0034*/ 	.word	index@(__assertfail)


	//----- nvinfo : EIATTR_MERCURY_ISA_VERSION
	.align		4
.L_1343:
        /*0038*/ 	.byte	0x03, 0x5f
        /*003a*/ 	.short	0x0101


	//----- nvinfo : EIATTR_SYSCALL_OFFSETS
	.align		4
        /*003c*/ 	.byte	0x04, 0x46
        /*003e*/ 	.short	(.L_1345 - .L_1344)


	//   ....[0]....
.L_1344:
        /*0040*/ 	.word	0x000022d0


	//   ....[1]....
        /*0044*/ 	.word	0x00003350


	//   ....[2]....
        /*0048*/ 	.word	0x00005680


	//   ....[3]....
        /*004c*/ 	.word	0x00006700


	//   ....[4]....
        /*0050*/ 	.word	0x00008a20


	//   ....[5]....
        /*0054*/ 	.word	0x00009aa0


	//   ....[6]....
        /*0058*/ 	.word	0x0000bdb0


	//   ....[7]....
        /*005c*/ 	.word	0x0000ce30


	//----- nvinfo : EIATTR_EXIT_INSTR_OFFSETS
	.align		4
.L_1345:
        /*0060*/ 	.byte	0x04, 0x1c
        /*0062*/ 	.short	(.L_1347 - .L_1346)


	//   ....[0]....
.L_1346:
        /*0064*/ 	.word	0x00009b70


	//   ....[1]....
        /*0068*/ 	.word	0x0000c060


	//   ....[2]....
        /*006c*/ 	.word	0x0000c0a0


	//   ....[3]....
        /*0070*/ 	.word	0x0000c140


	//   ....[4]....
        /*0074*/ 	.word	0x0000c180


	//   ....[5]....
        /*0078*/ 	.word	0x0000c1c0


	//   ....[6]....
        /*007c*/ 	.word	0x0000c250


	//   ....[7]....
        /*0080*/ 	.word	0x0000c290


	//   ....[8]....
        /*0084*/ 	.word	0x0000c330


	//   ....[9]....
        /*0088*/ 	.word	0x0000c380


	//   ....[10]....
        /*008c*/ 	.word	0x0000c3d0


	//   ....[11]....
        /*0090*/ 	.word	0x0000c4a0


	//   ....[12]....
        /*0094*/ 	.word	0x0000c500


	//   ....[13]....
        /*0098*/ 	.word	0x0000c690


	//   ....[14]....
        /*009c*/ 	.word	0x0000c7f0


	//   ....[15]....
        /*00a0*/ 	.word	0x0000c810


	//   ....[16]....
        /*00a4*/ 	.word	0x0000c8d0


	//   ....[17]....
        /*00a8*/ 	.word	0x0000ca50


	//   ....[18]....
        /*00ac*/ 	.word	0x0000cbd0


	//   ....[19]....
        /*00b0*/ 	.word	0x0000cd30


	//   ....[20]....
        /*00b4*/ 	.word	0x0000ce40


	//   ....[21]....
        /*00b8*/ 	.word	0x0000ce80


	//   ....[22]....
        /*00bc*/ 	.word	0x0000cec0


	//----- nvinfo : EIATTR_MAX_THREADS
	.align		4
.L_1347:
        /*00c0*/ 	.byte	0x04, 0x05
        /*00c2*/ 	.short	(.L_1349 - .L_1348)
.L_1348:
        /*00c4*/ 	.word	0x00000080
        /*00c8*/ 	.word	0x00000001
        /*00cc*/ 	.word	0x00000001


	//----- nvinfo : EIATTR_CRS_STACK_SIZE
	.align		4
.L_1349:
        /*00d0*/ 	.byte	0x04, 0x1e
        /*00d2*/ 	.short	(.L_1351 - .L_1350)
.L_1350:
        /*00d4*/ 	.word	0x00000000


	//----- nvinfo : EIATTR_CBANK_PARAM_SIZE
	.align		4
.L_1351:
        /*00d8*/ 	.byte	0x03, 0x19
        /*00da*/ 	.short	0x0230


	//----- nvinfo : EIATTR_PARAM_CBANK
	.align		4
        /*00dc*/ 	.byte	0x04, 0x0a
        /*00de*/ 	.short	(.L_1353 - .L_1352)
	.align		4
.L_1352:
        /*00e0*/ 	.word	index@(.nv.constant0._ZN2at6native18elementwise_kernelILi128ELi4EZNS0_15gpu_kernel_implIZZZNS0_17logit_kernel_cudaERNS_18TensorIteratorBaseERKN3c106ScalarEENKUlvE_clEvENKUlvE2_clEvEUlNS5_8BFloat16EE0_EEvS4_RKT_EUliE_EEviT1_)
        /*00e4*/ 	.short	0x0210
        /*00e6*/ 	.short	0x0230


	//----- nvinfo : EIATTR_SW_WAR
	.align		4
.L_1353:
        /*00e8*/ 	.byte	0x04, 0x36
        /*00ea*/ 	.short	(.L_1355 - .L_1354)
.L_1354:
        /*00ec*/ 	.word	0x00000008
.L_1355:


//--------------------- .nv.info._ZN2at6native27unrolled_elementwise_kernelIZZZNS0_17logit_kernel_cudaERNS_18TensorIteratorBaseERKN3c106ScalarEENKUlvE_clEvENKUlvE2_clEvEUlNS4_8BFloat16EE0_St5arrayIPcLm2EELi4E23TrivialOffsetCalculatorILi1EjESG_NS0_6memory12LoadWithCastILi1EEENSH_13StoreWithCastILi1EEEEEviT_T0_T2_T3_T4_T5_ --------------------------
	.section	.nv.info._ZN2at6native27unrolled_elementwise_kernelIZZZNS0_17logit_kernel_cudaERNS_18TensorIteratorBaseERKN3c106ScalarEENKUlvE_clEvENKUlvE2_clEvEUlNS4_8BFloat16EE0_St5arrayIPcLm2EELi4E23TrivialOffsetCalculatorILi1EjESG_NS0_6memory12LoadWithCastILi1EEENSH_13StoreWithCastILi1EEEEEviT_T0_T2_T3_T4_T5_,"",@"SHT_CUDA_INFO"
	.sectionflags	@""
	.align	4


	//----- nvinfo : EIATTR_CUDA_API_VERSION
	.align		4
        /*0000*/ 	.byte	0x04, 0x37
        /*0002*/ 	.short	(.L_1357 - .L_1356)
.L_1356:
        /*0004*/ 	.word	0x00000082


	//----- nvinfo : EIATTR_KPARAM_INFO
	.align		4
.L_1357:
        /*0008*/ 	.byte	0x04, 0x17
        /*000a*/ 	.short	(.L_1359 - .L_1358)
.L_1358:
        /*000c*/ 	.word	0x00000000
        /*0010*/ 	.short	0x0006
        /*0012*/ 	.short	0x0034
        /*0014*/ 	.byte	0x00, 0xf0, 0x21, 0x00


	//----- nvinfo : EIATTR_KPARAM_INFO
	.align		4
.L_1359:
        /*0018*/ 	.byte	0x04, 0x17
        /*001a*/ 	.short	(.L_1361 - .L_1360)
.L_1360:
        /*001c*/ 	.word	0x00000000
        /*0020*/ 	.short	0x0005
        /*0022*/ 	.short	0x002c
        /*0024*/ 	.byte	0x00, 0xf0, 0x21, 0x00


	//----- nvinfo : EIATTR_KPARAM_INFO
	.align		4
.L_1361:
        /*0028*/ 	.byte	0x04, 0x17
        /*002a*/ 	.short	(.L_1363 - .L_1362)
.L_1362:
        /*002c*/ 	.word	0x00000000
        /*0030*/ 	.short	0x0004
        /*0032*/ 	.short	0x0029
        /*0034*/ 	.byte	0x00, 0xf0, 0x05, 0x00


	//----- nvinfo : EIATTR_KPARAM_INFO
	.align		4
.L_1363:
        /*0038*/ 	.byte	0x04, 0x17
        /*003a*/ 	.short	(.L_1365 - .L_1364)
.L_1364:
        /*003c*/ 	.word	0x00000000
        /*0040*/ 	.short	0x0003
        /*0042*/ 	.short	0x0028
        /*0044*/ 	.byte	0x00, 0xf0, 0x05, 0x00


	//----- nvinfo : EIATTR_KPARAM_INFO
	.align		4
.L_1365:
        /*0048*/ 	.byte	0x04, 0x17
        /*004a*/ 	.short	(.L_1367 - .L_1366)
.L_1366:
        /*004c*/ 	.word	0x00000000
        /*0050*/ 	.short	0x0002
        /*0052*/ 	.short	0x0018
        /*0054*/ 	.byte	0x00, 0xf0, 0x41, 0x00


	//----- nvinfo : EIATTR_KPARAM_INFO
	.align		4
.L_1367:
        /*0058*/ 	.byte	0x04, 0x17
        /*005a*/ 	.short	(.L_1369 - .L_1368)
.L_1368:
        /*005c*/ 	.word	0x00000000
        /*0060*/ 	.short	0x0001
        /*0062*/ 	.short	0x0008
        /*0064*/ 	.byte	0x00, 0xf0, 0x41, 0x00


	//----- nvinfo : EIATTR_KPARAM_INFO
	.align		4
.L_1369:
        /*0068*/ 	.byte	0x04, 0x17
        /*006a*/ 	.short	(.L_1371 - .L_1370)
.L_1370:
        /*006c*/ 	.word	0x00000000
        /*0070*/ 	.short	0x0000
        /*0072*/ 	.short	0x0000
        /*0074*/ 	.byte	0x00, 0xf0, 0x11, 0x00


	//----- nvinfo : EIATTR_SPARSE_MMA_MASK
	.align		4
.L_1371:
        /*0078*/ 	.byte	0x03, 0x50
        /*007a*/ 	.short	0x0000


	//----- nvinfo : EIATTR_MAXREG_COUNT
	.align		4
        /*007c*/ 	.byte	0x03, 0x1b
        /*007e*/ 	.short	0x00ff


	//----- nvinfo : EIATTR_EXTERNS
	.align		4
        /*0080*/ 	.byte	0x04, 0x0f
        /*0082*/ 	.short	(.L_1373 - .L_1372)


	//   ....[0]....
	.align		4
.L_1372:
        /*0084*/ 	.word	index@(__assertfail)


	//----- nvinfo : EIATTR_MERCURY_ISA_VERSION
	.align		4
.L_1373:
        /*0088*/ 	.byte	0x03, 0x5f
        /*008a*/ 	.short	0x0101


	//----- nvinfo : EIATTR_SYSCALL_OFFSETS
	.align		4
        /*008c*/ 	.byte	0x04, 0x46
        /*008e*/ 	.short	(.L_1375 - .L_1374)


	//   ....[0]....
.L_1374:
        /*0090*/ 	.word	0x00001100


	//   ....[1]....
        /*0094*/ 	.word	0x00002240


	//   ....[2]....
        /*0098*/ 	.word	0x00003390


	//   ....[3]....
        /*009c*/ 	.word	0x000044b0


	//   ....[4]....
        /*00a0*/ 	.word	0x00005b90


	//   ....[5]....
        /*00a4*/ 	.word	0x00006bb0


	//   ....[6]....
        /*00a8*/ 	.word	0x00007b90


	//   ....[7]....
        /*00ac*/ 	.word	0x00008b70


	//----- nvinfo : EIATTR_EXIT_INSTR_OFFSETS
	.align		4
.L_1375:
        /*00b0*/ 	.byte	0x04, 0x1c
        /*00b2*/ 	.short	(.L_1377 - .L_1376)


	//   ....[0]....
.L_1376:
        /*00b4*/ 	.word	0x00007c50


	//   ....[1]....
        /*00b8*/ 	.word	0x00007da0


	//   ....[2]....
        /*00bc*/ 	.word	0x00007de0


	//   ....[3]....
        /*00c0*/ 	.word	0x00007e80


	//   ....[4]....
        /*00c4*/ 	.word	0x00007ec0


	//   ....[5]....
        /*00c8*/ 	.word	0x00007f00


	//   ....[6]....
        /*00cc*/ 	.word	0x00007f90


	//   ....[7]....
        /*00d0*/ 	.word	0x00007fd0


	//   ....[8]....
        /*00d4*/ 	.word	0x00008070


	//   ....[9]....
        /*00d8*/ 	.word	0x000080c0


	//   ....[10]....
        /*00dc*/ 	.word	0x00008110


	//   ....[11]....
        /*00e0*/ 	.word	0x000081e0


	//   ....[12]....
        /*00e4*/ 	.word	0x00008240


	//   ....[13]....
        /*00e8*/ 	.word	0x000083d0


	//   ....[14]....
        /*00ec*/ 	.word	0x00008530


	//   ....[15]....
        /*00f0*/ 	.word	0x00008550


	//   ....[16]....
        /*00f4*/ 	.word	0x00008610


	//   ....[17]....
        /*00f8*/ 	.word	0x00008790


	//   ....[18]....
        /*00fc*/ 	.word	0x00008910


	//   ....[19]....
        /*0100*/ 	.word	0x00008a70


	//   ....[20]....
        /*0104*/ 	.word	0x00008b80


	//   ....[21]....
        /*0108*/ 	.word	0x00008bc0


	//   ....[22]....
        /*010c*/ 	.word	0x00008c00


	//----- nvinfo : EIATTR_MAX_THREADS
	.align		4
.L_1377:
        /*0110*/ 	.byte	0x04, 0x05
        /*0112*/ 	.short	(.L_1379 - .L_1378)
.L_1378:
        /*0114*/ 	.word	0x00000080
        /*0118*/ 	.word	0x00000001
        /*011c*/ 	.word	0x00000001


	//----- nvinfo : EIATTR_CRS_STACK_SIZE
	.align		4
.L_1379:
        /*0120*/ 	.byte	0x04, 0x1e
        /*0122*/ 	.short	(.L_1381 - .L_1380)
.L_1380:
        /*0124*/ 	.word	0x00000000


	//----- nvinfo : EIATTR_CBANK_PARAM_SIZE
	.align		4
.L_1381:
        /*0128*/ 	.byte	0x03, 0x19
        /*012a*/ 	.short	0x003c


	//----- nvinfo : EIATTR_PARAM_CBANK
	.align		4
        /*012c*/ 	.byte	0x04, 0x0a
        /*012e*/ 	.short	(.L_1383 - .L_1382)
	.align		4
.L_1382:
        /*0130*/ 	.word	index@(.nv.constant0._ZN2at6native27unrolled_elementwise_kernelIZZZNS0_17logit_kernel_cudaERNS_18TensorIteratorBaseERKN3c106ScalarEENKUlvE_clEvENKUlvE2_clEvEUlNS4_8BFloat16EE0_St5arrayIPcLm2EELi4E23TrivialOffsetCalculatorILi1EjESG_NS0_6memory12LoadWithCastILi1EEENSH_13StoreWithCastILi1EEEEEviT_T0_T2_T3_T4_T5_)
        /*0134*/ 	.short	0x0210
        /*0136*/ 	.short	0x003c


	//----- nvinfo : EIATTR_SW_WAR
	.align		4
.L_1383:
        /*0138*/ 	.byte	0x04, 0x36
        /*013a*/ 	.short	(.L_1385 - .L_1384)
.L_1384:
        /*013c*/ 	.word	0x00000008
.L_1385:


//--------------------- .nv.info._ZN2at6native18elementwise_kernelILi128ELi4EZNS0_22gpu_kernel_impl_nocastIZZZNS0_17logit_kernel_cudaERNS_18TensorIteratorBaseERKN3c106ScalarEENKUlvE_clEvENKUlvE2_clEvEUlNS5_8BFloat16EE0_EEvS4_RKT_EUliE_EEviT1_ --------------------------
	.section	.nv.info._ZN2at6native18elementwise_kernelILi128ELi4EZNS0_22gpu_kernel_impl_nocastIZZZNS0_17logit_kernel_cudaERNS_18TensorIteratorBaseERKN3c106ScalarEENKUlvE_clEvENKUlvE2_clEvEUlNS5_8BFloat16EE0_EEvS4_RKT_EUliE_EEviT1_,"",@"SHT_CUDA_INFO"
	.sectionflags	@""
	.align	4


	//----- nvinfo : EIATTR_CUDA_API_VERSION
	.align		4
        /*0000*/ 	.byte	0x04, 0x37
        /*0002*/ 	.short	(.L_1387 - .L_1386)
.L_1386:
        /*0004*/ 	.word	0x00000082


	//----- nvinfo : EIATTR_KPARAM_INFO
	.align		4
.L_1387:
        /*0008*/ 	.byte	0x04, 0x17
        /*000a*/ 	.short	(.L_1389 - .L_1388)
.L_1388:
        /*000c*/ 	.word	0x00000000
        /*0010*/ 	.short	0x0001
        /*0012*/ 	.short	0x0008
        /*0014*/ 	.byte	0x00, 0xf0, 0x81, 0x08


	//----- nvinfo : EIATTR_KPARAM_INFO
	.align		4
.L_1389:
        /*0018*/ 	.byte	0x04, 0x17
        /*001a*/ 	.short	(.L_1391 - .L_1390)
.L_1390:
        /*001c*/ 	.word	0x00000000
        /*0020*/ 	.short	0x0000
        /*0022*/ 	.short	0x0000
        /*0024*/ 	.byte	0x00, 0xf0, 0x11, 0x00


	//----- nvinfo : EIATTR_SPARSE_MMA_MASK
	.align		4
.L_1391:
        /*0028*/ 	.byte	0x03, 0x50
        /*002a*/ 	.short	0x0000


	//----- nvinfo : EIATTR_MAXREG_COUNT
	.align		4
        /*002c*/ 	.byte	0x03, 0x1b
        /*002e*/ 	.short	0x0080


	//----- nvinfo : EIATTR_MERCURY_ISA_VERSION
	.align		4
        /*0030*/ 	.byte	0x03, 0x5f
        /*0032*/ 	.short	0x0101


	//----- nvinfo : EIATTR_EXIT_INSTR_OFFSETS
	.align		4
        /*0034*/ 	.byte	0x04, 0x1c
        /*0036*/ 	.short	(.L_1393 - .L_1392)


	//   ....[0]....
.L_1392:
        /*0038*/ 	.word	0x00003ec0


	//   ....[1]....
        /*003c*/ 	.word	0x00005330


	//----- nvinfo : EIATTR_MAX_THREADS
	.align		4
.L_1393:
        /*0040*/ 	.byte	0x04, 0x05
        /*0042*/ 	.short	(.L_1395 - .L_1394)
.L_1394:
        /*0044*/ 	.word	0x00000080
        /*0048*/ 	.word	0x00000001
        /*004c*/ 	.word	0x00000001


	//----- nvinfo : EIATTR_CRS_STACK_SIZE
	.align		4
.L_1395:
        /*0050*/ 	.byte	0x04, 0x1e
        /*0052*/ 	.short	(.L_1397 - .L_1396)
.L_1396:
        /*0054*/ 	.word	0x00000000


	//----- nvinfo : EIATTR_CBANK_PARAM_SIZE
	.align		4
.L_1397:
        /*0058*/ 	.byte	0x03, 0x19
        /*005a*/ 	.short	0x0228


	//----- nvinfo : EIATTR_PARAM_CBANK
	.align		4
        /*005c*/ 	.byte	0x04, 0x0a
        /*005e*/ 	.short	(.L_1399 - .L_1398)
	.align		4
.L_1398:
        /*0060*/ 	.word	index@(.nv.constant0._ZN2at6native18elementwise_kernelILi128ELi4EZNS0_22gpu_kernel_impl_nocastIZZZNS0_17logit_kernel_cudaERNS_18TensorIteratorBaseERKN3c106ScalarEENKUlvE_clEvENKUlvE2_clEvEUlNS5_8BFloat16EE0_EEvS4_RKT_EUliE_EEviT1_)
        /*0064*/ 	.short	0x0210
        /*0066*/ 	.short	0x0228


	//----- nvinfo : EIATTR_SW_WAR
	.align		4
.L_1399:
        /*0068*/ 	.byte	0x04, 0x36
        /*006a*/ 	.short	(.L_1401 - .L_1400)
.L_1400:
        /*006c*/ 	.word	0x00000008
.L_1401:


//--------------------- .nv.info._ZN2at6native27unrolled_elementwise_kernelIZZZNS0_17logit_kernel_cudaERNS_18TensorIteratorBaseERKN3c106ScalarEENKUlvE_clEvENKUlvE2_clEvEUlNS4_8BFloat16EE0_St5arrayIPcLm2EELi4E23TrivialOffsetCalculatorILi1EjESG_NS0_6memory15LoadWithoutCastENSH_16StoreWithoutCastEEEviT_T0_T2_T3_T4_T5_ --------------------------
	.section	.nv.info._ZN2at6native27unrolled_elementwise_kernelIZZZNS0_17logit_kernel_cudaERNS_18TensorIteratorBaseERKN3c106ScalarEENKUlvE_clEvENKUlvE2_clEvEUlNS4_8BFloat16EE0_St5arrayIPcLm2EELi4E23TrivialOffsetCalculatorILi1EjESG_NS0_6memory15LoadWithoutCastENSH_16StoreWithoutCastEEEviT_T0_T2_T3_T4_T5_,"",@"SHT_CUDA_INFO"
	.sectionflags	@""
	.align	4


	//----- nvinfo : EIATTR_CUDA_API_VERSION
	.align		4
        /*0000*/ 	.byte	0x04, 0x37
        /*0002*/ 	.short	(.L_1403 - .L_1402)
.L_1402:
        /*0004*/ 	.word	0x00000082


	//----- nvinfo : EIATTR_KPARAM_INFO
	.align		4
.L_1403:
        /*0008*/ 	.byte	0x04, 0x17
        /*000a*/ 	.short	(.L_1405 - .L_1404)
.L_1404:
        /*000c*/ 	.word	0x00000000
        /*0010*/ 	.short	0x0006
        /*0012*/ 	.short	0x002b
        /*0014*/ 	.byte	0x00, 0xf0, 0x05, 0x00


	//----- nvinfo : EIATTR_KPARAM_INFO
	.align		4
.L_1405:
        /*0018*/ 	.byte	0x04, 0x17
        /*001a*/ 	.short	(.L_1407 - .L_1406)
.L_1406:
        /*001c*/ 	.word	0x00000000
        /*0020*/ 	.short	0x0005
        /*0022*/ 	.short	0x002a
        /*0024*/ 	.byte	0x00, 0xf0, 0x05, 0x00


	//----- nvinfo : EIATTR_KPARAM_INFO
	.align		4
.L_1407:
        /*0028*/ 	.byte	0x04, 0x17
        /*002a*/ 	.short	(.L_1409 - .L_1408)
.L_1408:
        /*002c*/ 	.word	0x00000000
        /*0030*/ 	.short	0x0004
        /*0032*/ 	.short	0x0029
        /*0034*/ 	.byte	0x00, 0xf0, 0x05, 0x00


	//----- nvinfo : EIATTR_KPARAM_INFO
	.align		4
.L_1409:
        /*0038*/ 	.byte	0x04, 0x17
        /*003a*/ 	.short	(.L_1411 - .L_1410)
.L_1410:
        /*003c*/ 	.word	0x00000000
        /*0040*/ 	.short	0x0003
        /*0042*/ 	.short	0x0028
        /*0044*/ 	.byte	0x00, 0xf0, 0x05, 0x00


	//----- nvinfo : EIATTR_KPARAM_INFO
	.align		4
.L_1411:
        /*0048*/ 	.byte	0x04, 0x17
        /*004a*/ 	.short	(.L_1413 - .L_1412)
.L_1412:
        /*004c*/ 	.word	0x00000000
        /*0050*/ 	.short	0x0002
        /*0052*/ 	.short	0x0018
        /*0054*/ 	.byte	0x00, 0xf0, 0x41, 0x00


	//----- nvinfo : EIATTR_KPARAM_INFO
	.align		4
.L_1413:
        /*0058*/ 	.byte	0x04, 0x17
        /*005a*/ 	.short	(.L_1415 - .L_1414)
.L_1414:
        /*005c*/ 	.word	0x00000000
        /*0060*/ 	.short	0x0001
        /*0062*/ 	.short	0x0008
        /*0064*/ 	.byte	0x00, 0xf0, 0x41, 0x00


	//----- nvinfo : EIATTR_KPARAM_INFO
	.align		4
.L_1415:
        /*0068*/ 	.byte	0x04, 0x17
        /*006a*/ 	.short	(.L_1417 - .L_1416)
.L_1416:
        /*006c*/ 	.word	0x00000000
        /*0070*/ 	.short	0x0000
        /*0072*/ 	.short	0x0000
        /*0074*/ 	.byte	0x00, 0xf0, 0x11, 0x00


	//----- nvinfo : EIATTR_SPARSE_MMA_MASK
	.align		4
.L_1417:
        /*0078*/ 	.byte	0x03, 0x50
        /*007a*/ 	.short	0x0000


	//----- nvinfo : EIATTR_MAXREG_COUNT
	.align		4
        /*007c*/ 	.byte	0x03, 0x1b
        /*007e*/ 	.short	0x00ff


	//----- nvinfo : EIATTR_MERCURY_ISA_VERSION
	.align		4
        /*0080*/ 	.byte	0x03, 0x5f
        /*0082*/ 	.short	0x0101


	//----- nvinfo : EIATTR_EXIT_INSTR_OFFSETS
	.align		4
        /*0084*/ 	.byte	0x04, 0x1c
        /*0086*/ 	.short	(.L_1419 - .L_1418)


	//   ....[0]....
.L_1418:
        /*0088*/ 	.word	0x000008f0


	//   ....[1]....
        /*008c*/ 	.word	0x00000940


	//----- nvinfo : EIATTR_MAX_THREADS
	.align		4
.L_1419:
        /*0090*/ 	.byte	0x04, 0x05
        /*0092*/ 	.short	(.L_1421 - .L_1420)
.L_1420:
        /*0094*/ 	.word	0x00000080
        /*0098*/ 	.word	0x00000001
        /*009c*/ 	.word	0x00000001


	//----- nvinfo : EIATTR_CRS_STACK_SIZE
	.align		4
.L_1421:
        /*00a0*/ 	.byte	0x04, 0x1e
        /*00a2*/ 	.short	(.L_1423 - .L_1422)
.L_1422:
        /*00a4*/ 	.word	0x00000000


	//----- nvinfo : EIATTR_CBANK_PARAM_SIZE
	.align		4
.L_1423:
        /*00a8*/ 	.byte	0x03, 0x19
        /*00aa*/ 	.short	0x002c


	//----- nvinfo : EIATTR_PARAM_CBANK
	.align		4
        /*00ac*/ 	.byte	0x04, 0x0a
        /*00ae*/ 	.short	(.L_1425 - .L_1424)
	.align		4
.L_1424:
        /*00b0*/ 	.word	index@(.nv.constant0._ZN2at6native27unrolled_elementwise_kernelIZZZNS0_17logit_kernel_cudaERNS_18TensorIteratorBaseERKN3c106ScalarEENKUlvE_clEvENKUlvE2_clEvEUlNS4_8BFloat16EE0_St5arrayIPcLm2EELi4E23TrivialOffsetCalculatorILi1EjESG_NS0_6memory15LoadWithoutCastENSH_16StoreWithoutCastEEEviT_T0_T2_T3_T4_T5_)
        /*00b4*/ 	.short	0x0210
        /*00b6*/ 	.short	0x002c


	//----- nvinfo : EIATTR_SW_WAR
	.align		4
.L_1425:
        /*00b8*/ 	.byte	0x04, 0x36
        /*00ba*/ 	.short	(.L_1427 - .L_1426)
.L_1426:
        /*00bc*/ 	.word	0x00000008
.L_1427:


//--------------------- .nv.info._ZN2at6native29vectorized_elementwise_kernelILi2EZZZNS0_17logit_kernel_cudaERNS_18TensorIteratorBaseERKN3c106ScalarEENKUlvE_clEvENKUlvE2_clEvEUlNS4_8BFloat16EE0_St5arrayIPcLm2EEEEviT0_T1_ --------------------------
	.section	.nv.info._ZN2at6native29vectorized_elementwise_kernelILi2EZZZNS0_17logit_kernel_cudaERNS_18TensorIteratorBaseERKN3c106ScalarEENKUlvE_clEvENKUlvE2_clEvEUlNS4_8BFloat16EE0_St5arrayIPcLm2EEEEviT0_T1_,"",@"SHT_CUDA_INFO"
	.sectionflags	@""
	.align	4


	//----- nvinfo : EIATTR_CUDA_API_VERSION
	.align		4
        /*0000*/ 	.byte	0x04, 0x37
        /*0002*/ 	.short	(.L_1429 - .L_1428)
.L_1428:
        /*0004*/ 	.word	0x00000082


	//----- nvinfo : EIATTR_KPARAM_INFO
	.align		4
.L_1429:
        /*0008*/ 	.byte	0x04, 0x17
        /*000a*/ 	.short	(.L_1431 - .L_1430)
.L_1430:
        /*000c*/ 	.word	0x00000000
        /*0010*/ 	.short	0x0002
        /*0012*/ 	.short	0x0018
        /*0014*/ 	.byte	0x00, 0xf0, 0x41, 0x00


	//----- nvinfo : EIATTR_KPARAM_INFO
	.align		4
.L_1431:
        /*0018*/ 	.byte	0x04, 0x17
        /*001a*/ 	.short	(.L_1433 - .L_1432)
.L_1432:
        /*001c*/ 	.word	0x00000000
        /*0020*/ 	.short	0x0001
        /*0022*/ 	.short	0x0008
        /*0024*/ 	.byte	0x00, 0xf0, 0x41, 0x00


	//----- nvinfo : EIATTR_KPARAM_INFO
	.align		4
.L_1433:
        /*0028*/ 	.byte	0x04, 0x17
        /*002a*/ 	.short	(.L_1435 - .L_1434)
.L_1434:
        /*002c*/ 	.word	0x00000000
        /*0030*/ 	.short	0x0000
        /*0032*/ 	.short	0x0000
        /*0034*/ 	.byte	0x00, 0xf0, 0x11, 0x00


	//----- nvinfo : EIATTR_SPARSE_MMA_MASK
	.align		4
.L_1435:
        /*0038*/ 	.byte	0x03, 0x50
        /*003a*/ 	.short	0x0000


	//----- nvinfo : EIATTR_MAXREG_COUNT
	.align		4
        /*003c*/ 	.byte	0x03, 0x1b
        /*003e*/ 	.short	0x00ff


	//----- nvinfo : EIATTR_MERCURY_ISA_VERSION
	.align		4
        /*0040*/ 	.byte	0x03, 0x5f
        /*0042*/ 	.short	0x0101


	//----- nvinfo : EIATTR_EXIT_INSTR_OFFSETS
	.align		4
        /*0044*/ 	.byte	0x04, 0x1c
        /*0046*/ 	.short	(.L_1437 - .L_1436)


	//   ....[0]....
.L_1436:
        /*0048*/ 	.word	0x00000990


	//   ....[1]....
        /*004c*/ 	.word	0x00001b50


	//   ....[2]....
        /*0050*/ 	.word	0x00001ba0


	//----- nvinfo : EIATTR_MAX_THREADS
	.align		4
.L_1437:
        /*0054*/ 	.byte	0x04, 0x05
        /*0056*/ 	.short	(.L_1439 - .L_1438)
.L_1438:
        /*0058*/ 	.word	0x00000080
        /*005c*/ 	.word	0x00000001
        /*0060*/ 	.word	0x00000001


	//----- nvinfo : EIATTR_CRS_STACK_SIZE
	.align		4
.L_1439:
        /*0064*/ 	.byte	0x04, 0x1e
        /*0066*/ 	.short	(.L_1441 - .L_1440)
.L_1440:
        /*0068*/ 	.word	0x00000000


	//----- nvinfo : EIATTR_CBANK_PARAM_SIZE
	.align		4
.L_1441:
        /*006c*/ 	.byte	0x03, 0x19
        /*006e*/ 	.short	0x0028


	//----- nvinfo : EIATTR_PARAM_CBANK
	.align		4
        /*0070*/ 	.byte	0x04, 0x0a
        /*0072*/ 	.short	(.L_1443 - .L_1442)
	.align		4
.L_1442:
        /*0074*/ 	.word	index@(.nv.constant0._ZN2at6native29vectorized_elementwise_kernelILi2EZZZNS0_17logit_kernel_cudaERNS_18TensorIteratorBaseERKN3c106ScalarEENKUlvE_clEvENKUlvE2_clEvEUlNS4_8BFloat16EE0_St5arrayIPcLm2EEEEviT0_T1_)
        /*0078*/ 	.short	0x0210
        /*007a*/ 	.short	0x0028


	//----- nvinfo : EIATTR_SW_WAR
	.align		4
.L_1443:
        /*007c*/ 	.byte	0x04, 0x36
        /*007e*/ 	.short	(.L_1445 - .L_1444)
.L_1444:
        /*0080*/ 	.word	0x00000008
.L_1445:


//--------------------- .nv.info._ZN2at6native29vectorized_elementwise_kernelILi4EZZZNS0_17logit_kernel_cudaERNS_18TensorIteratorBaseERKN3c106ScalarEENKUlvE_clEvENKUlvE2_clEvEUlNS4_8BFloat16EE0_St5arrayIPcLm2EEEEviT0_T1_ --------------------------
	.section	.nv.info._ZN2at6native29vectorized_elementwise_kernelILi4EZZZNS0_17logit_kernel_cudaERNS_18TensorIteratorBaseERKN3c106ScalarEENKUlvE_clEvENKUlvE2_clEvEUlNS4_8BFloat16EE0_St5arrayIPcLm2EEEEviT0_T1_,"",@"SHT_CUDA_INFO"
	.sectionflags	@""
	.align	4


	//----- nvinfo : EIATTR_CUDA_API_VERSION
	.align		4
        /*0000*/ 	.byte	0x04, 0x37
        /*0002*/ 	.short	(.L_1447 - .L_1446)
.L_1446:
        /*0004*/ 	.word	0x00000082


	//----- nvinfo : EIATTR_KPARAM_INFO
	.align		4
.L_1447:
        /*0008*/ 	.byte	0x04, 0x17
        /*000a*/ 	.short	(.L_1449 - .L_1448)
.L_1448:
        /*000c*/ 	.word	0x00000000
        /*0010*/ 	.short	0x0002
        /*0012*/ 	.short	0x0018
        /*0014*/ 	.byte	0x00, 0xf0, 0x41, 0x00


	//----- nvinfo : EIATTR_KPARAM_INFO
	.align		4
.L_1449:
        /*0018*/ 	.byte	0x04, 0x17
        /*001a*/ 	.short	(.L_1451 - .L_1450)
.L_1450:
        /*001c*/ 	.word	0x00000000
        /*0020*/ 	.short	0x0001
        /*0022*/ 	.short	0x0008
        /*0024*/ 	.byte	0x00, 0xf0, 0x41, 0x00


	//----- nvinfo : EIATTR_KPARAM_INFO
	.align		4
.L_1451:
        /*0028*/ 	.byte	0x04, 0x17
        /*002a*/ 	.short	(.L_1453 - .L_1452)
.L_1452:
        /*002c*/ 	.word	0x00000000
        /*0030*/ 	.short	0x0000
        /*0032*/ 	.short	0x0000
        /*0034*/ 	.byte	0x00, 0xf0, 0x11, 0x00


	//----- nvinfo : EIATTR_SPARSE_MMA_MASK
	.align		4
.L_1453:
        /*0038*/ 	.byte	0x03, 0x50
        /*003a*/ 	.short	0x0000


	//----- nvinfo : EIATTR_MAXREG_COUNT
	.align		4
        /*003c*/ 	.byte	0x03, 0x1b
        /*003e*/ 	.short	0x00ff


	//----- nvinfo : EIATTR_MERCURY_ISA_VERSION
	.align		4
        /*0040*/ 	.byte	0x03, 0x5f
        /*0042*/ 	.short	0x0101


	//----- nvinfo : EIATTR_EXIT_INSTR_OFFSETS
	.align		4
        /*0044*/ 	.byte	0x04, 0x1c
        /*0046*/ 	.short	(.L_1455 - .L_1454)


	//   ....[0]....
.L_1454:
        /*0048*/ 	.word	0x00000950


	//   ....[1]....
        /*004c*/ 	.word	0x00001b10


	//   ....[2]....
        /*0050*/ 	.word	0x00001b60


	//----- nvinfo : EIATTR_MAX_THREADS
	.align		4
.L_1455:
        /*0054*/ 	.byte	0x04, 0x05
        /*0056*/ 	.short	(.L_1457 - .L_1456)
.L_1456:
        /*0058*/ 	.word	0x00000080
        /*005c*/ 	.word	0x00000001
        /*0060*/ 	.word	0x00000001


	//----- nvinfo : EIATTR_CRS_STACK_SIZE
	.align		4
.L_1457:
        /*0064*/ 	.byte	0x04, 0x1e
        /*0066*/ 	.short	(.L_1459 - .L_1458)
.L_1458:
        /*0068*/ 	.word	0x00000000


	//----- nvinfo : EIATTR_CBANK_PARAM_SIZE
	.align		4
.L_1459:
        /*006c*/ 	.byte	0x03, 0x19
        /*006e*/ 	.short	0x0028


	//----- nvinfo : EIATTR_PARAM_CBANK
	.align		4
        /*0070*/ 	.byte	0x04, 0x0a
        /*0072*/ 	.short	(.L_1461 - .L_1460)
	.align		4
.L_1460:
        /*0074*/ 	.word	index@(.nv.constant0._ZN2at6native29vectorized_elementwise_kernelILi4EZZZNS0_17logit_kernel_cudaERNS_18TensorIteratorBaseERKN3c106ScalarEENKUlvE_clEvENKUlvE2_clEvEUlNS4_8BFloat16EE0_St5arrayIPcLm2EEEEviT0_T1_)
        /*0078*/ 	.short	0x0210
        /*007a*/ 	.short	0x0028


	//----- nvinfo : EIATTR_SW_WAR
	.align		4
.L_1461:
        /*007c*/ 	.byte	0x04, 0x36
        /*007e*/ 	.short	(.L_1463 - .L_1462)
.L_1462:
        /*0080*/ 	.word	0x00000008
.L_1463:


//--------------------- .nv.info._ZN2at6native29vectorized_elementwise_kernelILi8EZZZNS0_17logit_kernel_cudaERNS_18TensorIteratorBaseERKN3c106ScalarEENKUlvE_clEvENKUlvE2_clEvEUlNS4_8BFloat16EE0_St5arrayIPcLm2EEEEviT0_T1_ --------------------------
	.section	.nv.info._ZN2at6native29vectorized_elementwise_kernelILi8EZZZNS0_17logit_kernel_cudaERNS_18TensorIteratorBaseERKN3c106ScalarEENKUlvE_clEvENKUlvE2_clEvEUlNS4_8BFloat16EE0_St5arrayIPcLm2EEEEviT0_T1_,"",@"SHT_CUDA_INFO"
	.sectionflags	@""
	.align	4


	//----- nvinfo : EIATTR_CUDA_API_VERSION
	.align		4
        /*0000*/ 	.byte	0x04, 0x37
        /*0002*/ 	.short	(.L_1465 - .L_1464)
.L_1464:
        /*0004*/ 	.word	0x00000082


	//----- nvinfo : EIATTR_KPARAM_INFO
	.align		4
.L_1465:
        /*0008*/ 	.byte	0x04, 0x17
        /*000a*/ 	.short	(.L_1467 - .L_1466)
.L_1466:
        /*000c*/ 	.word	0x00000000
        /*0010*/ 	.short	0x0002
        /*0012*/ 	.short	0x0018
        /*0014*/ 	.byte	0x00, 0xf0, 0x41, 0x00


	//----- nvinfo : EIATTR_KPARAM_INFO
	.align		4
.L_1467:
        /*0018*/ 	.byte	0x04, 0x17
        /*001a*/ 	.short	(.L_1469 - .L_1468)
.L_1468:
        /*001c*/ 	.word	0x00000000
        /*0020*/ 	.short	0x0001
        /*0022*/ 	.short	0x0008
        /*0024*/ 	.byte	0x00, 0xf0, 0x41, 0x00


	//----- nvinfo : EIATTR_KPARAM_INFO
	.align		4
.L_1469:
        /*0028*/ 	.byte	0x04, 0x17
        /*002a*/ 	.short	(.L_1471 - .L_1470)
.L_1470:
        /*002c*/ 	.word	0x00000000
        /*0030*/ 	.short	0x0000
        /*0032*/ 	.short	0x0000
        /*0034*/ 	.byte	0x00, 0xf0, 0x11, 0x00


	//----- nvinfo : EIATTR_SPARSE_MMA_MASK
	.align		4
.L_1471:
        /*0038*/ 	.byte	0x03, 0x50
        /*003a*/ 	.short	0x0000


	//----- nvinfo : EIATTR_MAXREG_COUNT
	.align		4
        /*003c*/ 	.byte	0x03, 0x1b
        /*003e*/ 	.short	0x00ff


	//----- nvinfo : EIATTR_MERCURY_ISA_VERSION
	.align		4
        /*0040*/ 	.byte	0x03, 0x5f
        /*0042*/ 	.short	0x0101


	//----- nvinfo : EIATTR_EXIT_INSTR_OFFSETS
	.align		4
        /*0044*/ 	.byte	0x04, 0x1c
        /*0046*/ 	.short	(.L_1473 - .L_1472)


	//   ....[0]....
.L_1472:
        /*0048*/ 	.word	0x00000930


	//   ....[1]....
        /*004c*/ 	.word	0x00001af0


	//   ....[2]....
        /*0050*/ 	.word	0x00001b40


	//----- nvinfo : EIATTR_MAX_THREADS
	.align		4
.L_1473:
        /*0054*/ 	.byte	0x04, 0x05
        /*0056*/ 	.short	(.L_1475 - .L_1474)
.L_1474:
        /*0058*/ 	.word	0x00000080
        /*005c*/ 	.word	0x00000001
        /*0060*/ 	.word	0x00000001


	//----- nvinfo : EIATTR_CRS_STACK_SIZE
	.align		4
.L_1475:
        /*0064*/ 	.byte	0x04, 0x1e
        /*0066*/ 	.short	(.L_1477 - .L_1476)
.L_1476:
        /*0068*/ 	.word	0x00000000


	//----- nvinfo : EIATTR_CBANK_PARAM_SIZE
	.align		4
.L_1477:
        /*006c*/ 	.byte	0x03, 0x19
        /*006e*/ 	.short	0x0028


	//----- nvinfo : EIATTR_PARAM_CBANK
	.align		4
        /*0070*/ 	.byte	0x04, 0x0a
        /*0072*/ 	.short	(.L_1479 - .L_1478)
	.align		4
.L_1478:
        /*0074*/ 	.word	index@(.nv.constant0._ZN2at6native29vectorized_elementwise_kernelILi8EZZZNS0_17logit_kernel_cudaERNS_18TensorIteratorBaseERKN3c106ScalarEENKUlvE_clEvENKUlvE2_clEvEUlNS4_8BFloat16EE0_St5arrayIPcLm2EEEEviT0_T1_)
        /*0078*/ 	.short	0x0210
        /*007a*/ 	.short	0x0028


	//----- nvinfo : EIATTR_SW_WAR
	.align		4
.L_1479:
        /*007c*/ 	.byte	0x04, 0x36
        /*007e*/ 	.short	(.L_1481 - .L_1480)
.L_1480:
        /*0080*/ 	.word	0x00000008
.L_1481:


//--------------------- .nv.info._ZN2at6native18elementwise_kernelILi128ELi4EZNS0_15gpu_kernel_implIZZZNS0_17logit_kernel_cudaERNS_18TensorIteratorBaseERKN3c106ScalarEENKUlvE_clEvENKUlvE2_clEvEUlNS5_8BFloat16EE_EEvS4_RKT_EUliE_EEviT1_ --------------------------
	.section	.nv.info._ZN2at6native18elementwise_kernelILi128ELi4EZNS0_15gpu_kernel_implIZZZNS0_17logit_kernel_cudaERNS_18TensorIteratorBaseERKN3c106ScalarEENKUlvE_clEvENKUlvE2_clEvEUlNS5_8BFloat16EE_EEvS4_RKT_EUliE_EEviT1_,"",@"SHT_CUDA_INFO"
	.sectionflags	@""
	.align	4


	//----- nvinfo : EIATTR_CUDA_API_VERSION
	.align		4
        /*0000*/ 	.byte	0x04, 0x37
        /*0002*/ 	.short	(.L_1483 - .L_1482)
.L_1482:
        /*0004*/ 	.word	0x00000082


	//----- nvinfo : EIATTR_KPARAM_INFO
	.align		4
.L_1483:
        /*0008*/ 	.byte	0x04, 0x17
        /*000a*/ 	.short	(.L_1485 - .L_1484)
.L_1484:
        /*000c*/ 	.word	0x00000000
        /*0010*/ 	.short	0x0001
        /*0012*/ 	.short	0x0008
        /*0014*/ 	.byte	0x00, 0xf0, 0x61, 0x08


	//----- nvinfo : EIATTR_KPARAM_INFO
	.align		4
.L_1485:
        /*0018*/ 	.byte	0x04, 0x17
        /*001a*/ 	.short	(.L_1487 - .L_1486)
.L_1486:
        /*001c*/ 	.word	0x00000000
        /*0020*/ 	.short	0x0000
        /*0022*/ 	.short	0x0000
        /*0024*/ 	.byte	0x00, 0xf0, 0x11, 0x00


	//----- nvinfo : EIATTR_SPARSE_MMA_MASK
	.align		4
.L_1487:
        /*0028*/ 	.byte	0x03, 0x50
        /*002a*/ 	.short	0x0000


	//----- nvinfo : EIATTR_MAXREG_COUNT
	.align		4
        /*002c*/ 	.byte	0x03, 0x1b
        /*002e*/ 	.short	0x0080


	//----- nvinfo : EIATTR_EXTERNS
	.align		4
        /*0030*/ 	.byte	0x04, 0x0f
        /*0032*/ 	.short	(.L_1489 - .L_1488)


	//   ....[0]....
	.align		4
.L_1488:
        /*0034*/ 	.word	index@(__assertfail)


	//----- nvinfo : EIATTR_MERCURY_ISA_VERSION
	.align		4
.L_1489:
        /*0038*/ 	.byte	0x03, 0x5f
        /*003a*/ 	.short	0x0101


	//----- nvinfo : EIATTR_SYSCALL_OFFSETS
	.align		4
        /*003c*/ 	.byte	0x04, 0x46
        /*003e*/ 	.short	(.L_1491 - .L_1490)


	//   ....[0]....
.L_1490:
        /*0040*/ 	.word	0x000022d0


	//   ....[1]....
        /*0044*/ 	.word	0x000032a0


	//   ....[2]....
        /*0048*/ 	.word	0x000055d0


	//   ....[3]....
        /*004c*/ 	.word	0x000065a0


	//   ....[4]....
        /*0050*/ 	.word	0x000088c0


	//   ....[5]....
        /*0054*/ 	.word	0x00009890


	//   ....[6]....
        /*0058*/ 	.word	0x0000bba0


	//   ....[7]....
        /*005c*/ 	.word	0x0000cb70


	//----- nvinfo : EIATTR_EXIT_INSTR_OFFSETS
	.align		4
.L_1491:
        /*0060*/ 	.byte	0x04, 0x1c
        /*0062*/ 	.short	(.L_1493 - .L_1492)


	//   ....[0]....
.L_1492:
        /*0064*/ 	.word	0x00009960


	//   ....[1]....
        /*0068*/ 	.word	0x0000bda0


	//   ....[2]....
        /*006c*/ 	.word	0x0000bde0


	//   ....[3]....
        /*0070*/ 	.word	0x0000be80


	//   ....[4]....
        /*0074*/ 	.word	0x0000bec0


	//   ....[5]....
        /*0078*/ 	.word	0x0000bf00


	//   ....[6]....
        /*007c*/ 	.word	0x0000bf90


	//   ....[7]....
        /*0080*/ 	.word	0x0000bfd0


	//   ....[8]....
        /*0084*/ 	.word	0x0000c070


	//   ....[9]....
        /*0088*/ 	.word	0x0000c0c0


	//   ....[10]....
        /*008c*/ 	.word	0x0000c110


	//   ....[11]....
        /*0090*/ 	.word	0x0000c1e0


	//   ....[12]....
        /*0094*/ 	.word	0x0000c240


	//   ....[13]....
        /*0098*/ 	.word	0x0000c3d0


	//   ....[14]....
        /*009c*/ 	.word	0x0000c530


	//   ....[15]....
        /*00a0*/ 	.word	0x0000c550


	//   ....[16]....
        /*00a4*/ 	.word	0x0000c610


	//   ....[17]....
        /*00a8*/ 	.word	0x0000c790


	//   ....[18]....
        /*00ac*/ 	.word	0x0000c910


	//   ....[19]....
        /*00b0*/ 	.word	0x0000ca70


	//   ....[20]....
        /*00b4*/ 	.word	0x0000cb80


	//   ....[21]....
        /*00b8*/ 	.word	0x0000cbc0


	//   ....[22]....
        /*00bc*/ 	.word	0x0000cc00


	//----- nvinfo : EIATTR_MAX_THREADS
	.align		4
.L_1493:
        /*00c0*/ 	.byte	0x04, 0x05
        /*00c2*/ 	.short	(.L_1495 - .L_1494)
.L_1494:
        /*00c4*/ 	.word	0x00000080
        /*00c8*/ 	.word	0x00000001
        /*00cc*/ 	.word	0x00000001


	//----- nvinfo : EIATTR_CRS_STACK_SIZE
	.align		4
.L_1495:
        /*00d0*/ 	.byte	0x04, 0x1e
        /*00d2*/ 	.short	(.L_1497 - .L_1496)
.L_1496:
        /*00d4*/ 	.word	0x00000000


	//----- nvinfo : EIATTR_CBANK_PARAM_SIZE
	.align		4
.L_1497:
        /*00d8*/ 	.byte	0x03, 0x19
        /*00da*/ 	.short	0x0220


	//----- nvinfo : EIATTR_PARAM_CBANK
	.align		4
        /*00dc*/ 	.byte	0x04, 0x0a
        /*00de*/ 	.short	(.L_1499 - .L_1498)
	.align		4
.L_1498:
        /*00e0*/ 	.word	index@(.nv.constant0._ZN2at6native18elementwise_kernelILi128ELi4EZNS0_15gpu_kernel_implIZZZNS0_17logit_kernel_cudaERNS_18TensorIteratorBaseERKN3c106ScalarEENKUlvE_clEvENKUlvE2_clEvEUlNS5_8BFloat16EE_EEvS4_RKT_EUliE_EEviT1_)
        /*00e4*/ 	.short	0x0210
        /*00e6*/ 	.short	0x0220


	//----- nvinfo : EIATTR_SW_WAR
	.align		4
.L_1499:
        /*00e8*/ 	.byte	0x04, 0x36
        /*00ea*/ 	.short	(.L_1501 - .L_1500)
.L_1500:
        /*00ec*/ 	.word	0x00000008
.L_1501:


//--------------------- .nv.info._ZN2at6native27unrolled_elementwise_kernelIZZZNS0_17logit_kernel_cudaERNS_18TensorIteratorBaseERKN3c106ScalarEENKUlvE_clEvENKUlvE2_clEvEUlNS4_8BFloat16EE_St5arrayIPcLm2EELi4E23TrivialOffsetCalculatorILi1EjESG_NS0_6memory12LoadWithCastILi1EEENSH_13StoreWithCastILi1EEEEEviT_T0_T2_T3_T4_T5_ --------------------------
	.section	.nv.info._ZN2at6native27unrolled_elementwise_kernelIZZZNS0_17logit_kernel_cudaERNS_18TensorIteratorBaseERKN3c106ScalarEENKUlvE_clEvENKUlvE2_clEvEUlNS4_8BFloat16EE_St5arrayIPcLm2EELi4E23TrivialOffsetCalculatorILi1EjESG_NS0_6memory12LoadWithCastILi1EEENSH_13StoreWithCastILi1EEEEEviT_T0_T2_T3_T4_T5_,"",@"SHT_CUDA_INFO"
	.sectionflags	@""
	.align	4


	//----- nvinfo : EIATTR_CUDA_API_VERSION
	.align		4
        /*0000*/ 	.byte	0x04, 0x37
        /*0002*/ 	.short	(.L_1503 - .L_1502)
.L_1502:
        /*0004*/ 	.word	0x00000082


	//----- nvinfo : EIATTR_KPARAM_INFO
	.align		4
.L_1503:
        /*0008*/ 	.byte	0x04, 0x17
        /*000a*/ 	.short	(.L_1505 - .L_1504)
.L_1504:
        /*000c*/ 	.word	0x00000000
        /*0010*/ 	.short	0x0006
        /*0012*/ 	.short	0x0024
        /*0014*/ 	.byte	0x00, 0xf0, 0x21, 0x00


	//----- nvinfo : EIATTR_KPARAM_INFO
	.align		4
.L_1505:
        /*0018*/ 	.byte	0x04, 0x17
        /*001a*/ 	.short	(.L_1507 - .L_1506)
.L_1506:
        /*001c*/ 	.word	0x00000000
        /*0020*/ 	.short	0x0005
        /*0022*/ 	.short	0x001c
        /*0024*/ 	.byte	0x00, 0xf0, 0x21, 0x00


	//----- nvinfo : EIATTR_KPARAM_INFO
	.align		4
.L_1507:
        /*0028*/ 	.byte	0x04, 0x17
        /*002a*/ 	.short	(.L_1509 - .L_1508)
.L_1508:
        /*002c*/ 	.word	0x00000000
        /*0030*/ 	.short	0x0004
        /*0032*/ 	.short	0x0019
        /*0034*/ 	.byte	0x00, 0xf0, 0x05, 0x00


	//----- nvinfo : EIATTR_KPARAM_INFO
	.align		4
.L_1509:
        /*0038*/ 	.byte	0x04, 0x17
        /*003a*/ 	.short	(.L_1511 - .L_1510)
.L_1510:
        /*003c*/ 	.word	0x00000000
        /*0040*/ 	.short	0x0003
        /*0042*/ 	.short	0x0018
        /*0044*/ 	.byte	0x00, 0xf0, 0x05, 0x00


	//----- nvinfo : EIATTR_KPARAM_INFO
	.align		4
.L_1511:
        /*0048*/ 	.byte	0x04, 0x17
        /*004a*/ 	.short	(.L_1513 - .L_1512)
.L_1512:
        /*004c*/ 	.word	0x00000000
        /*0050*/ 	.short	0x0002
        /*0052*/ 	.short	0x0008
        /*0054*/ 	.byte	0x00, 0xf0, 0x41, 0x00


	//----- nvinfo : EIATTR_KPARAM_INFO
	.align		4
.L_1513:
        /*0058*/ 	.byte	0x04, 0x17
        /*005a*/ 	.short	(.L_1515 - .L_1514)
.L_1514:
        /*005c*/ 	.word	0x00000000
        /*0060*/ 	.short	0x0001
        /*0062*/ 	.short	0x0004
        /*0064*/ 	.byte	0x00, 0xf0, 0x05, 0x00


	//----- nvinfo : EIATTR_KPARAM_INFO
	.align		4
.L_1515:
        /*0068*/ 	.byte	0x04, 0x17
        /*006a*/ 	.short	(.L_1517 - .L_1516)
.L_1516:
        /*006c*/ 	.word	0x00000000
        /*0070*/ 	.short	0x0000
        /*0072*/ 	.short	0x0000
        /*0074*/ 	.byte	0x00, 0xf0, 0x11, 0x00


	//----- nvinfo : EIATTR_SPARSE_MMA_MASK
	.align		4
.L_1517:
        /*0078*/ 	.byte	0x03, 0x50
        /*007a*/ 	.short	0x0000


	//----- nvinfo : EIATTR_MAXREG_COUNT
	.align		4
        /*007c*/ 	.byte	0x03, 0x1b
        /*007e*/ 	.short	0x00ff


	//----- nvinfo : EIATTR_EXTERNS
	.align		4
        /*0080*/ 	.byte	0x04, 0x0f
        /*0082*/ 	.short	(.L_1519 - .L_1518)


	//   ....[0]....
	.align		4
.L_1518:
        /*0084*/ 	.word	index@(__assertfail)


	//----- nvinfo : EIATTR_MERCURY_ISA_VERSION
	.align		4
.L_1519:
        /*0088*/ 	.byte	0x03, 0x5f
        /*008a*/ 	.short	0x0101


	//----- nvinfo : EIATTR_SYSCALL_OFFSETS
	.align		4
        /*008c*/ 	.byte	0x04, 0x46
        /*008e*/ 	.short	(.L_1521 - .L_1520)


	//   ....[0]....
.L_1520:
        /*0090*/ 	.word	0x000010e0


	//   ....[1]....
        /*0094*/ 	.word	0x00002220


	//   ....[2]....
        /*0098*/ 	.word	0x00003370


	//   ....[3]....
        /*009c*/ 	.word	0x00004490


	//   ....[4]....
        /*00a0*/ 	.word	0x00005810


	//   ....[5]....
        /*00a4*/ 	.word	0x00006830


	//   ....[6]....
        /*00a8*/ 	.word	0x00007810


	//   ....[7]....
        /*00ac*/ 	.word	0x000087f0


	//----- nvinfo : EIATTR_EXIT_INSTR_OFFSETS
	.align		4
.L_1521:
        /*00b0*/ 	.byte	0x04, 0x1c
        /*00b2*/ 	.short	(.L_1523 - .L_1522)


	//   ....[0]....
.L_1522:
        /*00b4*/ 	.word	0x000078d0


	//   ....[1]....
        /*00b8*/ 	.word	0x00007a20


	//   ....[2]....
        /*00bc*/ 	.word	0x00007a60


	//   ....[3]....
        /*00c0*/ 	.word	0x00007b00


	//   ....[4]....
        /*00c4*/ 	.word	0x00007b40


	//   ....[5]....
        /*00c8*/ 	.word	0x00007b80


	//   ....[6]....
        /*00cc*/ 	.word	0x00007c10


	//   ....[7]....
        /*00d0*/ 	.word	0x00007c50


	//   ....[8]....
        /*00d4*/ 	.word	0x00007cf0


	//   ....[9]....
        /*00d8*/ 	.word	0x00007d40


	//   ....[10]....
        /*00dc*/ 	.word	0x00007d90


	//   ....[11]....
        /*00e0*/ 	.word	0x00007e60


	//   ....[12]....
        /*00e4*/ 	.word	0x00007ec0


	//   ....[13]....
        /*00e8*/ 	.word	0x00008050


	//   ....[14]....
        /*00ec*/ 	.word	0x000081b0


	//   ....[15]....
        /*00f0*/ 	.word	0x000081d0


	//   ....[16]....
        /*00f4*/ 	.word	0x00008290


	//   ....[17]....
        /*00f8*/ 	.word	0x00008410


	//   ....[18]....
        /*00fc*/ 	.word	0x00008590


	//   ....[19]....
        /*0100*/ 	.word	0x000086f0


	//   ....[20]....
        /*0104*/ 	.word	0x00008800


	//   ....[21]....
        /*0108*/ 	.word	0x00008840


	//   ....[22]....
        /*010c*/ 	.word	0x00008880


	//----- nvinfo : EIATTR_MAX_THREADS
	.align		4
.L_1523:
        /*0110*/ 	.byte	0x04, 0x05
        /*0112*/ 	.short	(.L_1525 - .L_1524)
.L_1524:
        /*0114*/ 	.word	0x00000080
        /*0118*/ 	.word	0x00000001
        /*011c*/ 	.word	0x00000001


	//----- nvinfo : EIATTR_CRS_STACK_SIZE
	.align		4
.L_1525:
        /*0120*/ 	.byte	0x04, 0x1e
        /*0122*/ 	.short	(.L_1527 - .L_1526)
.L_1526:
        /*0124*/ 	.word	0x00000000


	//----- nvinfo : EIATTR_CBANK_PARAM_SIZE
	.align		4
.L_1527:
        /*0128*/ 	.byte	0x03, 0x19
        /*012a*/ 	.short	0x002c


	//----- nvinfo : EIATTR_PARAM_CBANK
	.align		4
        /*012c*/ 	.byte	0x04, 0x0a
        /*012e*/ 	.short	(.L_1529 - .L_1528)
	.align		4
.L_1528:
        /*0130*/ 	.word	index@(.nv.constant0._ZN2at6native27unrolled_elementwise_kernelIZZZNS0_17logit_kernel_cudaERNS_18TensorIteratorBaseERKN3c106ScalarEENKUlvE_clEvENKUlvE2_clEvEUlNS4_8BFloat16EE_St5arrayIPcLm2EELi4E23TrivialOffsetCalculatorILi1EjESG_NS0_6memory12LoadWithCastILi1EEENSH_13StoreWithCastILi1EEEEEviT_T0_T2_T3_T4_T5_)
        /*0134*/ 	.short	0x0210
        /*0136*/ 	.short	0x002c


	//----- nvinfo : EIATTR_SW_WAR
	.align		4
.L_1529:
        /*0138*/ 	.byte	0x04, 0x36
        /*013a*/ 	.short	(.L_1531 - .L_1530)
.L_1530:
        /*013c*/ 	.word	0x00000008
.L_1531:


//--------------------- .nv.info._ZN2at6native18elementwise_kernelILi128ELi4EZNS0_22gpu_kernel_impl_nocastIZZZNS0_17logit_kernel_cudaERNS_18TensorIteratorBaseERKN3c106ScalarEENKUlvE_clEvENKUlvE2_clEvEUlNS5_8BFloat16EE_EEvS4_RKT_EUliE_EEviT1_ --------------------------
	.section	.nv.info._ZN2at6native18elementwise_kernelILi128ELi4EZNS0_22gpu_kernel_impl_nocastIZZZNS0_17logit_kernel_cudaERNS_18TensorIteratorBaseERKN3c106ScalarEENKUlvE_clEvENKUlvE2_clEvEUlNS5_8BFloat16EE_EEvS4_RKT_EUliE_EEviT1_,"",@"SHT_CUDA_INFO"
	.sectionflags	@""
	.align	4


	//----- nvinfo : EIATTR_CUDA_API_VERSION
	.align		4
        /*0000*/ 	.byte	0x04, 0x37
        /*0002*/ 	.short	(.L_1533 - .L_1532)
.L_1532:
        /*0004*/ 	.word	0x00000082


	//----- nvinfo : EIATTR_KPARAM_INFO
	.align		4
.L_1533:
        /*0008*/ 	.byte	0x04, 0x17
        /*000a*/ 	.short	(.L_1535 - .L_1534)
.L_1534:
        /*000c*/ 	.word	0x00000000
        /*0010*/ 	.short	0x0001
        /*0012*/ 	.short	0x0008
        /*0014*/ 	.byte	0x00, 0xf0, 0x61, 0x08


	//----- nvinfo : EIATTR_KPARAM_INFO
	.align		4
.L_1535:
        /*0018*/ 	.byte	0x04, 0x17
        /*001a*/ 	.short	(.L_1537 - .L_1536)
.L_1536:
        /*001c*/ 	.word	0x00000000
        /*0020*/ 	.short	0x0000
        /*0022*/ 	.short	0x0000
        /*0024*/ 	.byte	0x00, 0xf0, 0x11, 0x00


	//----- nvinfo : EIATTR_SPARSE_MMA_MASK
	.align		4
.L_1537:
        /*0028*/ 	.byte	0x03, 0x50
        /*002a*/ 	.short	0x0000


	//----- nvinfo : EIATTR_MAXREG_COUNT
	.align		4
        /*002c*/ 	.byte	0x03, 0x1b
        /*002e*/ 	.short	0x0080


	//----- nvinfo : EIATTR_MERCURY_ISA_VERSION
	.align		4
        /*0030*/ 	.byte	0x03, 0x5f
        /*0032*/ 	.short	0x0101


	//----- nvinfo : EIATTR_EXIT_INSTR_OFFSETS
	.align		4
        /*0034*/ 	.byte	0x04, 0x1c
        /*0036*/ 	.short	(.L_1539 - .L_1538)


	//   ....[0]....
.L_1538:
        /*0038*/ 	.word	0x00003cb0


	//   ....[1]....
        /*003c*/ 	.word	0x00005090


	//----- nvinfo : EIATTR_MAX_THREADS
	.align		4
.L_1539:
        /*0040*/ 	.byte	0x04, 0x05
        /*0042*/ 	.short	(.L_1541 - .L_1540)
.L_1540:
        /*0044*/ 	.word	0x00000080
        /*0048*/ 	.word	0x00000001
        /*004c*/ 	.word	0x00000001


	//----- nvinfo : EIATTR_CRS_STACK_SIZE
	.align		4
.L_1541:
        /*0050*/ 	.byte	0x04, 0x1e
        /*0052*/ 	.short	(.L_1543 - .L_1542)
.L_1542:
        /*0054*/ 	.word	0x00000000


	//----- nvinfo : EIATTR_CBANK_PARAM_SIZE
	.align		4
.L_1543:
        /*0058*/ 	.byte	0x03, 0x19
        /*005a*/ 	.short	0x0220


	//----- nvinfo : EIATTR_PARAM_CBANK
	.align		4
        /*005c*/ 	.byte	0x04, 0x0a
        /*005e*/ 	.short	(.L_1545 - .L_1544)
	.align		4
.L_1544:
        /*0060*/ 	.word	index@(.nv.constant0._ZN2at6native18elementwise_kernelILi128ELi4EZNS0_22gpu_kernel_impl_nocastIZZZNS0_17logit_kernel_cudaERNS_18TensorIteratorBaseERKN3c106ScalarEENKUlvE_clEvENKUlvE2_clEvEUlNS5_8BFloat16EE_EEvS4_RKT_EUliE_EEviT1_)
        /*0064*/ 	.short	0x0210
        /*0066*/ 	.short	0x0220


	//----- nvinfo : EIATTR_SW_WAR
	.align		4
.L_1545:
        /*0068*/ 	.byte	0x04, 0x36
        /*006a*/ 	.short	(.L_1547 - .L_1546)
.L_1546:
        /*006c*/ 	.word	0x00000008
.L_1547:


//--------------------- .nv.info._ZN2at6native27unrolled_elementwise_kernelIZZZNS0_17logit_kernel_cudaERNS_18TensorIteratorBaseERKN3c106ScalarEENKUlvE_clEvENKUlvE2_clEvEUlNS4_8BFloat16EE_St5arrayIPcLm2EELi4E23TrivialOffsetCalculatorILi1EjESG_NS0_6memory15LoadWithoutCastENSH_16StoreWithoutCastEEEviT_T0_T2_T3_T4_T5_ --------------------------
	.section	.nv.info._ZN2at6native27unrolled_elementwise_kernelIZZZNS0_17logit_kernel_cudaERNS_18TensorIteratorBaseERKN3c106ScalarEENKUlvE_clEvENKUlvE2_clEvEUlNS4_8BFloat16EE_St5arrayIPcLm2EELi4E23TrivialOffsetCalculatorILi1EjESG_NS0_6memory15LoadWithoutCastENSH_16StoreWithoutCastEEEviT_T0_T2_T3_T4_T5_,"",@"SHT_CUDA_INFO"
	.sectionflags	@""
	.align	4


	//----- nvinfo : EIATTR_CUDA_API_VERSION
	.align		4
        /*0000*/ 	.byte	0x04, 0x37
        /*0002*/ 	.short	(.L_1549 - .L_1548)
.L_1548:
        /*0004*/ 	.word	0x00000082


	//----- nvinfo : EIATTR_KPARAM_INFO
	.align		4
.L_1549:
        /*0008*/ 	.byte	0x04, 0x17
        /*000a*/ 	.short	(.L_1551 - .L_1550)
.L_1550:
        /*000c*/ 	.word	0x00000000
        /*0010*/ 	.short	0x0006
        /*0012*/ 	.short	0x001b
        /*0014*/ 	.byte	0x00, 0xf0, 0x05, 0x00


	//----- nvinfo : EIATTR_KPARAM_INFO
	.align		4
.L_1551:
        /*0018*/ 	.byte	0x04, 0x17
        /*001a*/ 	.short	(.L_1553 - .L_1552)
.L_1552:
        /*001c*/ 	.word	0x00000000
        /*0020*/ 	.short	0x0005
        /*0022*/ 	.short	0x001a
        /*0024*/ 	.byte	0x00, 0xf0, 0x05, 0x00


	//----- nvinfo : EIATTR_KPARAM_INFO
	.align		4
.L_1553:
        /*0028*/ 	.byte	0x04, 0x17
        /*002a*/ 	.short	(.L_1555 - .L_1554)
.L_1554:
        /*002c*/ 	.word	0x00000000
        /*0030*/ 	.short	0x0004
        /*0032*/ 	.short	0x0019
        /*0034*/ 	.byte	0x00, 0xf0, 0x05, 0x00


	//----- nvinfo : EIATTR_KPARAM_INFO
	.align		4
.L_1555:
        /*0038*/ 	.byte	0x04, 0x17
        /*003a*/ 	.short	(.L_1557 - .L_1556)
.L_1556:
        /*003c*/ 	.word	0x00000000
        /*0040*/ 	.short	0x0003
        /*0042*/ 	.short	0x0018
        /*0044*/ 	.byte	0x00, 0xf0, 0x05, 0x00


	//----- nvinfo : EIATTR_KPARAM_INFO
	.align		4
.L_1557:
        /*0048*/ 	.byte	0x04, 0x17
        /*004a*/ 	.short	(.L_1559 - .L_1558)
.L_1558:
        /*004c*/ 	.word	0x00000000
        /*0050*/ 	.short	0x0002
        /*0052*/ 	.short	0x0008
        /*0054*/ 	.byte	0x00, 0xf0, 0x41, 0x00


	//----- nvinfo : EIATTR_KPARAM_INFO
	.align		4
.L_1559:
        /*0058*/ 	.byte	0x04, 0x17
        /*005a*/ 	.short	(.L_1561 - .L_1560)
.L_1560:
        /*005c*/ 	.word	0x00000000
        /*0060*/ 	.short	0x0001
        /*0062*/ 	.short	0x0004
        /*0064*/ 	.byte	0x00, 0xf0, 0x05, 0x00


	//----- nvinfo : EIATTR_KPARAM_INFO
	.align		4
.L_1561:
        /*0068*/ 	.byte	0x04, 0x17
        /*006a*/ 	.short	(.L_1563 - .L_1562)
.L_1562:
        /*006c*/ 	.word	0x00000000
        /*0070*/ 	.short	0x0000
        /*0072*/ 	.short	0x0000
        /*0074*/ 	.byte	0x00, 0xf0, 0x11, 0x00


	//----- nvinfo : EIATTR_SPARSE_MMA_MASK
	.align		4
.L_1563:
        /*0078*/ 	.byte	0x03, 0x50
        /*007a*/ 	.short	0x0000


	//----- nvinfo : EIATTR_MAXREG_COUNT
	.align		4
        /*007c*/ 	.byte	0x03, 0x1b
        /*007e*/ 	.short	0x00ff


	//----- nvinfo : EIATTR_MERCURY_ISA_VERSION
	.align		4
        /*0080*/ 	.byte	0x03, 0x5f
        /*0082*/ 	.short	0x0101


	//----- nvinfo : EIATTR_EXIT_INSTR_OFFSETS
	.align		4
        /*0084*/ 	.byte	0x04, 0x1c
        /*0086*/ 	.short	(.L_1565 - .L_1564)


	//   ....[0]....
.L_1564:
        /*0088*/ 	.word	0x00000570


	//   ....[1]....
        /*008c*/ 	.word	0x000005e0


	//----- nvinfo : EIATTR_MAX_THREADS
	.align		4
.L_1565:
        /*0090*/ 	.byte	0x04, 0x05
        /*0092*/ 	.short	(.L_1567 - .L_1566)
.L_1566:
        /*0094*/ 	.word	0x00000080
        /*0098*/ 	.word	0x00000001
        /*009c*/ 	.word	0x00000001


	//----- nvinfo : EIATTR_CRS_STACK_SIZE
	.align		4
.L_1567:
        /*00a0*/ 	.byte	0x04, 0x1e
        /*00a2*/ 	.short	(.L_1569 - .L_1568)
.L_1568:
        /*00a4*/ 	.word	0x00000000


	//----- nvinfo : EIATTR_CBANK_PARAM_SIZE
	.align		4
.L_1569:
        /*00a8*/ 	.byte	0x03, 0x19
        /*00aa*/ 	.short	0x001c


	//----- nvinfo : EIATTR_PARAM_CBANK
	.align		4
        /*00ac*/ 	.byte	0x04, 0x0a
        /*00ae*/ 	.short	(.L_1571 - .L_1570)
	.align		4
.L_1570:
        /*00b0*/ 	.word	index@(.nv.constant0._ZN2at6native27unrolled_elementwise_kernelIZZZNS0_17logit_kernel_cudaERNS_18TensorIteratorBaseERKN3c106ScalarEENKUlvE_clEvENKUlvE2_clEvEUlNS4_8BFloat16EE_St5arrayIPcLm2EELi4E23TrivialOffsetCalculatorILi1EjESG_NS0_6memory15LoadWithoutCastENSH_16StoreWithoutCastEEEviT_T0_T2_T3_T4_T5_)
        /*00b4*/ 	.short	0x0210
        /*00b6*/ 	.short	0x001c


	//----- nvinfo : EIATTR_SW_WAR
	.align		4
.L_1571:
        /*00b8*/ 	.byte	0x04, 0x36
        /*00ba*/ 	.short	(.L_1573 - .L_1572)
.L_1572:
        /*00bc*/ 	.word	0x00000008
.L_1573:


//--------------------- .nv.info._ZN2at6native29vectorized_elementwise_kernelILi2EZZZNS0_17logit_kernel_cudaERNS_18TensorIteratorBaseERKN3c106ScalarEENKUlvE_clEvENKUlvE2_clEvEUlNS4_8BFloat16EE_St5arrayIPcLm2EEEEviT0_T1_ --------------------------
	.section	.nv.info._ZN2at6native29vectorized_elementwise_kernelILi2EZZZNS0_17logit_kernel_cudaERNS_18TensorIteratorBaseERKN3c106ScalarEENKUlvE_clEvENKUlvE2_clEvEUlNS4_8BFloat16EE_St5arrayIPcLm2EEEEviT0_T1_,"",@"SHT_CUDA_INFO"
	.sectionflags	@""
	.align	4


	//----- nvinfo : EIATTR_CUDA_API_VERSION
	.align		4
        /*0000*/ 	.byte	0x04, 0x37
        /*0002*/ 	.short	(.L_1575 - .L_1574)
.L_1574:
        /*0004*/ 	.word	0x00000082


	//----- nvinfo : EIATTR_KPARAM_INFO
	.align		4
.L_1575:
        /*0008*/ 	.byte	0x04, 0x17
        /*000a*/ 	.short	(.L_1577 - .L_1576)
.L_1576:
        /*000c*/ 	.word	0x00000000
        /*0010*/ 	.short	0x0002
        /*0012*/ 	.short	0x0008
        /*0014*/ 	.byte	0x00, 0xf0, 0x41, 0x00


	//----- nvinfo : EIATTR_KPARAM_INFO
	.align		4
.L_1577:
        /*0018*/ 	.byte	0x04, 0x17
        /*001a*/ 	.short	(.L_1579 - .L_1578)
.L_1578:
        /*001c*/ 	.word	0x00000000
        /*0020*/ 	.short	0x0001
        /*0022*/ 	.short	0x0004
        /*0024*/ 	.byte	0x00, 0xf0, 0x05, 0x00


	//----- nvinfo : EIATTR_KPARAM_INFO
	.align		4
.L_1579:
        /*0028*/ 	.byte	0x04, 0x17
        /*002a*/ 	.short	(.L_1581 - .L_1580)
.L_1580:
        /*002c*/ 	.word	0x00000000
        /*0030*/ 	.short	0x0000
        /*0032*/ 	.short	0x0000
        /*0034*/ 	.byte	0x00, 0xf0, 0x11, 0x00


	//----- nvinfo : EIATTR_SPARSE_MMA_MASK
	.align		4
.L_1581:
        /*0038*/ 	.byte	0x03, 0x50
        /*003a*/ 	.short	0x0000


	//----- nvinfo : EIATTR_MAXREG_COUNT
	.align		4
        /*003c*/ 	.byte	0x03, 0x1b
        /*003e*/ 	.short	0x00ff


	//----- nvinfo : EIATTR_MERCURY_ISA_VERSION
	.align		4
        /*0040*/ 	.byte	0x03, 0x5f
        /*0042*/ 	.short	0x0101


	//----- nvinfo : EIATTR_EXIT_INSTR_OFFSETS
	.align		4
        /*0044*/ 	.byte	0x04, 0x1c
        /*0046*/ 	.short	(.L_1583 - .L_1582)


	//   ....[0]....
.L_1582:
        /*0048*/ 	.word	0x000004f0


	//   ....[1]....
        /*004c*/ 	.word	0x00001040


	//   ....[2]....
        /*0050*/ 	.word	0x00001090


	//----- nvinfo : EIATTR_MAX_THREADS
	.align		4
.L_1583:
        /*0054*/ 	.byte	0x04, 0x05
        /*0056*/ 	.short	(.L_1585 - .L_1584)
.L_1584:
        /*0058*/ 	.word	0x00000080
        /*005c*/ 	.word	0x00000001
        /*0060*/ 	.word	0x00000001


	//----- nvinfo : EIATTR_CRS_STACK_SIZE
	.align		4
.L_1585:
        /*0064*/ 	.byte	0x04, 0x1e
        /*0066*/ 	.short	(.L_1587 - .L_1586)
.L_1586:
        /*0068*/ 	.word	0x00000000


	//----- nvinfo : EIATTR_CBANK_PARAM_SIZE
	.align		4
.L_1587:
        /*006c*/ 	.byte	0x03, 0x19
        /*006e*/ 	.short	0x0018


	//----- nvinfo : EIATTR_PARAM_CBANK
	.align		4
        /*0070*/ 	.byte	0x04, 0x0a
        /*0072*/ 	.short	(.L_1589 - .L_1588)
	.align		4
.L_1588:
        /*0074*/ 	.word	index@(.nv.constant0._ZN2at6native29vectorized_elementwise_kernelILi2EZZZNS0_17logit_kernel_cudaERNS_18TensorIteratorBaseERKN3c106ScalarEENKUlvE_clEvENKUlvE2_clEvEUlNS4_8BFloat16EE_St5arrayIPcLm2EEEEviT0_T1_)
        /*0078*/ 	.short	0x0210
        /*007a*/ 	.short	0x0018


	//----- nvinfo : EIATTR_SW_WAR
	.align		4
.L_1589:
        /*007c*/ 	.byte	0x04, 0x36
        /*007e*/ 	.short	(.L_1591 - .L_1590)
.L_1590:
        /*0080*/ 	.word	0x00000008
.L_1591:


//--------------------- .nv.info._ZN2at6native29vectorized_elementwise_kernelILi4EZZZNS0_17logit_kernel_cudaERNS_18TensorIteratorBaseERKN3c106ScalarEENKUlvE_clEvENKUlvE2_clEvEUlNS4_8BFloat16EE_St5arrayIPcLm2EEEEviT0_T1_ --------------------------
	.section	.nv.info._ZN2at6native29vectorized_elementwise_kernelILi4EZZZNS0_17logit_kernel_cudaERNS_18TensorIteratorBaseERKN3c106ScalarEENKUlvE_clEvENKUlvE2_clEvEUlNS4_8BFloat16EE_St5arrayIPcLm2EEEEviT0_T1_,"",@"SHT_CUDA_INFO"
	.sectionflags	@""
	.align	4


	//----- nvinfo : EIATTR_CUDA_API_VERSION
	.align		4
        /*0000*/ 	.byte	0x04, 0x37
        /*0002*/ 	.short	(.L_1593 - .L_1592)
.L_1592:
        /*0004*/ 	.word	0x00000082


	//----- nvinfo : EIATTR_KPARAM_INFO
	.align		4
.L_1593:
        /*0008*/ 	.byte	0x04, 0x17
        /*000a*/ 	.short	(.L_1595 - .L_1594)
.L_1594:
        /*000c*/ 	.word	0x00000000
        /*0010*/ 	.short	0x0002
        /*0012*/ 	.short	0x0008
        /*0014*/ 	.byte	0x00, 0xf0, 0x41, 0x00


	//----- nvinfo : EIATTR_KPARAM_INFO
	.align		4
.L_1595:
        /*0018*/ 	.byte	0x04, 0x17
        /*001a*/ 	.short	(.L_1597 - .L_1596)
.L_1596:
        /*001c*/ 	.word	0x00000000
        /*0020*/ 	.short	0x0001
        /*0022*/ 	.short	0x0004
        /*0024*/ 	.byte	0x00, 0xf0, 0x05, 0x00


	//----- nvinfo : EIATTR_KPARAM_INFO
	.align		4
.L_1597:
        /*0028*/ 	.byte	0x04, 0x17
        /*002a*/ 	.short	(.L_1599 - .L_1598)
.L_1598:
        /*002c*/ 	.word	0x00000000
        /*0030*/ 	.short	0x0000
        /*0032*/ 	.short	0x0000
        /*0034*/ 	.byte	0x00, 0xf0, 0x11, 0x00


	//----- nvinfo : EIATTR_SPARSE_MMA_MASK
	.align		4
.L_1599:
        /*0038*/ 	.byte	0x03, 0x50
        /*003a*/ 	.short	0x0000


	//----- nvinfo : EIATTR_MAXREG_COUNT
	.align		4
        /*003c*/ 	.byte	0x03, 0x1b
        /*003e*/ 	.short	0x00ff


	//----- nvinfo : EIATTR_MERCURY_ISA_VERSION
	.align		4
        /*0040*/ 	.byte	0x03, 0x5f
        /*0042*/ 	.short	0x0101


	//----- nvinfo : EIATTR_EXIT_INSTR_OFFSETS
	.align		4
        /*0044*/ 	.byte	0x04, 0x1c
        /*0046*/ 	.short	(.L_1601 - .L_1600)


	//   ....[0]....
.L_1600:
        /*0048*/ 	.word	0x000004b0


	//   ....[1]....
        /*004c*/ 	.word	0x00001000


	//   ....[2]....
        /*0050*/ 	.word	0x00001050


	//----- nvinfo : EIATTR_MAX_THREADS
	.align		4
.L_1601:
        /*0054*/ 	.byte	0x04, 0x05
        /*0056*/ 	.short	(.L_1603 - .L_1602)
.L_1602:
        /*0058*/ 	.word	0x00000080
        /*005c*/ 	.word	0x00000001
        /*0060*/ 	.word	0x00000001


	//----- nvinfo : EIATTR_CRS_STACK_SIZE
	.align		4
.L_1603:
        /*0064*/ 	.byte	0x04, 0x1e
        /*0066*/ 	.short	(.L_1605 - .L_1604)
.L_1604:
        /*0068*/ 	.word	0x00000000


	//----- nvinfo : EIATTR_CBANK_PARAM_SIZE
	.align		4
.L_1605:
        /*006c*/ 	.byte	0x03, 0x19
        /*006e*/ 	.short	0x0018


	//----- nvinfo : EIATTR_PARAM_CBANK
	.align		4
        /*0070*/ 	.byte	0x04, 0x0a
        /*0072*/ 	.short	(.L_1607 - .L_1606)
	.align		4
.L_1606:
        /*0074*/ 	.word	index@(.nv.constant0._ZN2at6native29vectorized_elementwise_kernelILi4EZZZNS0_17logit_kernel_cudaERNS_18TensorIteratorBaseERKN3c106ScalarEENKUlvE_clEvENKUlvE2_clEvEUlNS4_8BFloat16EE_St5arrayIPcLm2EEEEviT0_T1_)
        /*0078*/ 	.short	0x0210
        /*007a*/ 	.short	0x0018


	//----- nvinfo : EIATTR_SW_WAR
	.align		4
.L_1607:
        /*007c*/ 	.byte	0x04, 0x36
        /*007e*/ 	.short	(.L_1609 - .L_1608)
.L_1608:
        /*0080*/ 	.word	0x00000008
.L_1609:


//--------------------- .nv.info._ZN2at6native29vectorized_elementwise_kernelILi8EZZZNS0_17logit_kernel_cudaERNS_18TensorIteratorBaseERKN3c106ScalarEENKUlvE_clEvENKUlvE2_clEvEUlNS4_8BFloat16EE_St5arrayIPcLm2EEEEviT0_T1_ --------------------------
	.section	.nv.info._ZN2at6native29vectorized_elementwise_kernelILi8EZZZNS0_17logit_kernel_cudaERNS_18TensorIteratorBaseERKN3c106ScalarEENKUlvE_clEvENKUlvE2_clEvEUlNS4_8BFloat16EE_St5arrayIPcLm2EEEEviT0_T1_,"",@"SHT_CUDA_INFO"
	.sectionflags	@""
	.align	4


	//----- nvinfo : EIATTR_CUDA_API_VERSION
	.align		4
        /*0000*/ 	.byte	0x04, 0x37
        /*0002*/ 	.short	(.L_1611 - .L_1610)
.L_1610:
        /*0004*/ 	.word	0x00000082


	//----- nvinfo : EIATTR_KPARAM_INFO
	.align		4
.L_1611:
        /*0008*/ 	.byte	0x04, 0x17
        /*000a*/ 	.short	(.L_1613 - .L_1612)
.L_1612:
        /*000c*/ 	.word	0x00000000
        /*0010*/ 	.short	0x0002
        /*0012*/ 	.short	0x0008
        /*0014*/ 	.byte	0x00, 0xf0, 0x41, 0x00


	//----- nvinfo : EIATTR_KPARAM_INFO
	.align		4
.L_1613:
        /*0018*/ 	.byte	0x04, 0x17
        /*001a*/ 	.short	(.L_1615 - .L_1614)
.L_1614:
        /*001c*/ 	.word	0x00000000
        /*0020*/ 	.short	0x0001
        /*0022*/ 	.short	0x0004
        /*0024*/ 	.byte	0x00, 0xf0, 0x05, 0x00


	//----- nvinfo : EIATTR_KPARAM_INFO
	.align		4
.L_1615:
        /*0028*/ 	.byte	0x04, 0x17
        /*002a*/ 	.short	(.L_1617 - .L_1616)
.L_1616:
        /*002c*/ 	.word	0x00000000
        /*0030*/ 	.short	0x0000
        /*0032*/ 	.short	0x0000
        /*0034*/ 	.byte	0x00, 0xf0, 0x11, 0x00


	//----- nvinfo : EIATTR_SPARSE_MMA_MASK
	.align		4
.L_1617:
        /*0038*/ 	.byte	0x03, 0x50
        /*003a*/ 	.short	0x0000


	//----- nvinfo : EIATTR_MAXREG_COUNT
	.align		4
        /*003c*/ 	.byte	0x03, 0x1b
        /*003e*/ 	.short	0x00ff


	//----- nvinfo : EIATTR_MERCURY_ISA_VERSION
	.align		4
        /*0040*/ 	.byte	0x03, 0x5f
        /*0042*/ 	.short	0x0101


	//----- nvinfo : EIATTR_EXIT_INSTR_OFFSETS
	.align		4
        /*0044*/ 	.byte	0x04, 0x1c
        /*0046*/ 	.short	(.L_1619 - .L_1618)


	//   ....[0]....
.L_1618:
        /*0048*/ 	.word	0x00000490


	//   ....[1]....
        /*004c*/ 	.word	0x00000fe0


	//   ....[2]....
        /*0050*/ 	.word	0x00001030


	//----- nvinfo : EIATTR_MAX_THREADS
	.align		4
.L_1619:
        /*0054*/ 	.byte	0x04, 0x05
        /*0056*/ 	.short	(.L_1621 - .L_1620)
.L_1620:
        /*0058*/ 	.word	0x00000080
        /*005c*/ 	.word	0x00000001
        /*0060*/ 	.word	0x00000001


	//----- nvinfo : EIATTR_CRS_STACK_SIZE
	.align		4
.L_1621:
        /*0064*/ 	.byte	0x04, 0x1e
        /*0066*/ 	.short	(.L_1623 - .L_1622)
.L_1622:
        /*0068*/ 	.word	0x00000000


	//----- nvinfo : EIATTR_CBANK_PARAM_SIZE
	.align		4
.L_1623:
        /*006c*/ 	.byte	0x03, 0x19
        /*006e*/ 	.short	0x0018


	//----- nvinfo : EIATTR_PARAM_CBANK
	.align		4
        /*0070*/ 	.byte	0x04, 0x0a
        /*0072*/ 	.short	(.L_1625 - .L_1624)
	.align		4
.L_1624:
        /*0074*/ 	.word	index@(.nv.constant0._ZN2at6native29vectorized_elementwise_kernelILi8EZZZNS0_17logit_kernel_cudaERNS_18TensorIteratorBaseERKN3c106ScalarEENKUlvE_clEvENKUlvE2_clEvEUlNS4_8BFloat16EE_St5arrayIPcLm2EEEEviT0_T1_)
        /*0078*/ 	.short	0x0210
        /*007a*/ 	.short	0x0018


	//----- nvinfo : EIATTR_SW_WAR
	.align		4
.L_1625:
        /*007c*/ 	.byte	0x04, 0x36
        /*007e*/ 	.short	(.L_1627 - .L_1626)
.L_1626:
        /*0080*/ 	.word	0x00000008
.L_1627:


//--------------------- .nv.info._ZN2at6native18elementwise_kernelILi128ELi4EZNS0_15gpu_kernel_implIZZZNS0_17logit_kernel_cudaERNS_18TensorIteratorBaseERKN3c106ScalarEENKUlvE_clEvENKUlvE1_clEvEUlNS5_4HalfEE0_EEvS4_RKT_EUliE_EEviT1_ --------------------------
	.section	.nv.info._ZN2at6native18elementwise_kernelILi128ELi4EZNS0_15gpu_kernel_implIZZZNS0_17logit_kernel_cudaERNS_18TensorIteratorBaseERKN3c106ScalarEENKUlvE_clEvENKUlvE1_clEvEUlNS5_4HalfEE0_EEvS4_RKT_EUliE_EEviT1_,"",@"SHT_CUDA_INFO"
	.sectionflags	@""
	.align	4


	//----- nvinfo : EIATTR_CUDA_API_VERSION
	.align		4
        /*0000*/ 	.byte	0x04, 0x37
        /*0002*/ 	.short	(.L_1629 - .L_1628)
.L_1628:
        /*0004*/ 	.word	0x00000082


	//----- nvinfo : EIATTR_KPARAM_INFO
	.align		4
.L_1629:
        /*0008*/ 	.byte	0x04, 0x17
        /*000a*/ 	.short	(.L_1631 - .L_1630)
.L_1630:
        /*000c*/ 	.word	0x00000000
        /*0010*/ 	.short	0x0001
        /*0012*/ 	.short	0x0008
        /*0014*/ 	.byte	0x00, 0xf0, 0xa1, 0x08


	//----- nvinfo : EIATTR_KPARAM_INFO
	.align		4
.L_1631:
        /*0018*/ 	.byte	0x04, 0x17
        /*001a*/ 	.short	(.L_1633 - .L_1632)
.L_1632:
        /*001c*/ 	.word	0x00000000
        /*0020*/ 	.short	0x0000
        /*0022*/ 	.short	0x0000
        /*0024*/ 	.byte	0x00, 0xf0, 0x11, 0x00


	//----- nvinfo : EIATTR_SPARSE_MMA_MASK
	.align		4
.L_1633:
        /*0028*/ 	.byte	0x03, 0x50
        /*002a*/ 	.short	0x0000


	//----- nvinfo : EIATTR_MAXREG_COUNT
	.align		4
        /*002c*/ 	.byte	0x03, 0x1b
        /*002e*/ 	.short	0x0080


	//----- nvinfo : EIATTR_EXTERNS
	.align		4
        /*0030*/ 	.byte	0x04, 0x0f
        /*0032*/ 	.short	(.L_1635 - .L_1634)


	//   ....[0]....
	.align		4
.L_1634:
        /*0034*/ 	.word	index@(__assertfail)


	//----- nvinfo : EIATTR_MERCURY_ISA_VERSION
	.align		4
.L_1635:
        /*0038*/ 	.byte	0x03, 0x5f
        /*003a*/ 	.short	0x0101


	//----- nvinfo : EIATTR_SYSCALL_OFFSETS
	.align		4
        /*003c*/ 	.byte	0x04, 0x46
        /*003e*/ 	.short	(.L_1637 - .L_1636)


	//   ....[0]....
.L_1636:
        /*0040*/ 	.word	0x000022b0


	//   ....[1]....
        /*0044*/ 	.word	0x00003330


	//   ....[2]....
        /*0048*/ 	.word	0x00005640


	//   ....[3]....
        /*004c*/ 	.word	0x000066c0


	//   ....[4]....
        /*0050*/ 	.word	0x000089c0


	//   ....[5]....
        /*0054*/ 	.word	0x00009a40


	//   ....[6]....
        /*0058*/ 	.word	0x0000bd30


	//   ....[7]....
        /*005c*/ 	.word	0x0000cdb0


	//----- nvinfo : EIATTR_EXIT_INSTR_OFFSETS
	.align		4
.L_1637:
        /*0060*/ 	.byte	0x04, 0x1c
        /*0062*/ 	.short	(.L_1639 - .L_1638)


	//   ....[0]....
.L_1638:
        /*0064*/ 	.word	0x00009b10


	//   ....[1]....
        /*0068*/ 	.word	0x0000bfe0


	//   ....[2]....
        /*006c*/ 	.word	0x0000c020


	//   ....[3]....
        /*0070*/ 	.word	0x0000c0c0


	//   ....[4]....
        /*0074*/ 	.word	0x0000c100


	//   ....[5]....
        /*0078*/ 	.word	0x0000c140


	//   ....[6]....
        /*007c*/ 	.word	0x0000c1d0


	//   ....[7]....
        /*0080*/ 	.word	0x0000c1f0


	//   ....[8]....
        /*0084*/ 	.word	0x0000c290


	//   ....[9]....
        /*0088*/ 	.word	0x0000c2e0


	//   ....[10]....
        /*008c*/ 	.word	0x0000c330


	//   ....[11]....
        /*0090*/ 	.word	0x0000c400


	//   ....[12]....
        /*0094*/ 	.word	0x0000c460


	//   ....[13]....
        /*0098*/ 	.word	0x0000c5f0


	//   ....[14]....
        /*009c*/ 	.word	0x0000c750


	//   ....[15]....
        /*00a0*/ 	.word	0x0000c790


	//   ....[16]....
        /*00a4*/ 	.word	0x0000c850


	//   ....[17]....
        /*00a8*/ 	.word	0x0000c9d0


	//   ....[18]....
        /*00ac*/ 	.word	0x0000cb50


	//   ....[19]....
        /*00b0*/ 	.word	0x0000ccb0


	//   ....[20]....
        /*00b4*/ 	.word	0x0000cdc0


	//   ....[21]....
        /*00b8*/ 	.word	0x0000ce00


	//   ....[22]....
        /*00bc*/ 	.word	0x0000ce40


	//----- nvinfo : EIATTR_MAX_THREADS
	.align		4
.L_1639:
        /*00c0*/ 	.byte	0x04, 0x05
        /*00c2*/ 	.short	(.L_1641 - .L_1640)
.L_1640:
        /*00c4*/ 	.word	0x00000080
        /*00c8*/ 	.word	0x00000001
        /*00cc*/ 	.word	0x00000001


	//----- nvinfo : EIATTR_CRS_STACK_SIZE
	.align		4
.L_1641:
        /*00d0*/ 	.byte	0x04, 0x1e
        /*00d2*/ 	.short	(.L_1643 - .L_1642)
.L_1642:
        /*00d4*/ 	.word	0x00000000


	//----- nvinfo : EIATTR_CBANK_PARAM_SIZE
	.align		4
.L_1643:
        /*00d8*/ 	.byte	0x03, 0x19
        /*00da*/ 	.short	0x0230


	//----- nvinfo : EIATTR_PARAM_CBANK
	.align		4
        /*00dc*/ 	.byte	0x04, 0x0a
        /*00de*/ 	.short	(.L_1645 - .L_1644)
	.align		4
.L_1644:
        /*00e0*/ 	.word	index@(.nv.constant0._ZN2at6native18elementwise_kernelILi128ELi4EZNS0_15gpu_kernel_implIZZZNS0_17logit_kernel_cudaERNS_18TensorIteratorBaseERKN3c106ScalarEENKUlvE_clEvENKUlvE1_clEvEUlNS5_4HalfEE0_EEvS4_RKT_EUliE_EEviT1_)
        /*00e4*/ 	.short	0x0210
        /*00e6*/ 	.short	0x0230


	//----- nvinfo : EIATTR_SW_WAR
	.align		4
.L_1645:
        /*00e8*/ 	.byte	0x04, 0x36
        /*00ea*/ 	.short	(.L_1647 - .L_1646)
.L_1646:
        /*00ec*/ 	.word	0x00000008
.L_1647:


//--------------------- .nv.info._ZN2at6native27unrolled_elementwise_kernelIZZZNS0_17logit_kernel_cudaERNS_18TensorIteratorBaseERKN3c106ScalarEENKUlvE_clEvENKUlvE1_clEvEUlNS4_4HalfEE0_St5arrayIPcLm2EELi4E23TrivialOffsetCalculatorILi1EjESG_NS0_6memory12LoadWithCastILi1EEENSH_13StoreWithCastILi1EEEEEviT_T0_T2_T3_T4_T5_ --------------------------
	.section	.nv.info._ZN2at6native27unrolled_elementwise_kernelIZZZNS0_17logit_kernel_cudaERNS_18TensorIteratorBaseERKN3c106ScalarEENKUlvE_clEvENKUlvE1_clEvEUlNS4_4HalfEE0_St5arrayIPcLm2EELi4E23TrivialOffsetCalculatorILi1EjESG_NS0_6memory12LoadWithCastILi1EEENSH_13StoreWithCastILi1EEEEEviT_T0_T2_T3_T4_T5_,"",@"SHT_CUDA_INFO"
	.sectionflags	@""
	.align	4


	//----- nvinfo : EIATTR_CUDA_API_VERSION
	.align		4
        /*0000*/ 	.byte	0x04, 0x37
        /*0002*/ 	.short	(.L_1649 - .L_1648)
.L_1648:
        /*0004*/ 	.word	0x00000082


	//----- nvinfo : EIATTR_KPARAM_INFO
	.align		4
.L_1649:
        /*0008*/ 	.byte	0x04, 0x17
        /*000a*/ 	.short	(.L_1651 - .L_1650)
.L_1650:
        /*000c*/ 	.word	0x00000000
        /*0010*/ 	.short	0x0006
        /*0012*/ 	.short	0x0034
        /*0014*/ 	.byte	0x00, 0xf0, 0x21, 0x00


	//----- nvinfo : EIATTR_KPARAM_INFO
	.align		4
.L_1651:
        /*0018*/ 	.byte	0x04, 0x17
        /*001a*/ 	.short	(.L_1653 - .L_1652)
.L_1652:
        /*001c*/ 	.word	0x00000000
        /*0020*/ 	.short	0x0005
        /*0022*/ 	.short	0x002c
        /*0024*/ 	.byte	0x00, 0xf0, 0x21, 0x00


	//----- nvinfo : EIATTR_KPARAM_INFO
	.align		4
.L_1653:
        /*0028*/ 	.byte	0x04, 0x17
        /*002a*/ 	.short	(.L_1655 - .L_1654)
.L_1654:
        /*002c*/ 	.word	0x00000000
        /*0030*/ 	.short	0x0004
        /*0032*/ 	.short	0x0029
        /*0034*/ 	.byte	0x00, 0xf0, 0x05, 0x00


	//----- nvinfo : EIATTR_KPARAM_INFO
	.align		4
.L_1655:
        /*0038*/ 	.byte	0x04, 0x17
        /*003a*/ 	.short	(.L_1657 - .L_1656)
.L_1656:
        /*003c*/ 	.word	0x00000000
        /*0040*/ 	.short	0x0003
        /*0042*/ 	.short	0x0028
        /*0044*/ 	.byte	0x00, 0xf0, 0x05, 0x00


	//----- nvinfo : EIATTR_KPARAM_INFO
	.align		4
.L_1657:
        /*0048*/ 	.byte	0x04, 0x17
        /*004a*/ 	.short	(.L_1659 - .L_1658)
.L_1658:
        /*004c*/ 	.word	0x00000000
        /*0050*/ 	.short	0x0002
        /*0052*/ 	.short	0x0018
        /*0054*/ 	.byte	0x00, 0xf0, 0x41, 0x00


	//----- nvinfo : EIATTR_KPARAM_INFO
	.align		4
.L_1659:
        /*0058*/ 	.byte	0x04, 0x17
        /*005a*/ 	.short	(.L_1661 - .L_1660)
.L_1660:
        /*005c*/ 	.word	0x00000000
        /*0060*/ 	.short	0x0001
        /*0062*/ 	.short	0x0008
        /*0064*/ 	.byte	0x00, 0xf0, 0x41, 0x00


	//----- nvinfo : EIATTR_KPARAM_INFO
	.align		4
.L_1661:
        /*0068*/ 	.byte	0x04, 0x17
        /*006a*/ 	.short	(.L_1663 - .L_1662)
.L_1662:
        /*006c*/ 	.word	0x00000000
        /*0070*/ 	.short	0x0000
        /*0072*/ 	.short	0x0000
        /*0074*/ 	.byte	0x00, 0xf0, 0x11, 0x00


	//----- nvinfo : EIATTR_SPARSE_MMA_MASK
	.align		4
.L_1663:
        /*0078*/ 	.byte	0x03, 0x50
        /*007a*/ 	.short	0x0000


	//----- nvinfo : EIATTR_MAXREG_COUNT
	.align		4
        /*007c*/ 	.byte	0x03, 0x1b
        /*007e*/ 	.short	0x00ff


	//----- nvinfo : EIATTR_EXTERNS
	.align		4
        /*0080*/ 	.byte	0x04, 0x0f
        /*0082*/ 	.short	(.L_1665 - .L_1664)


	//   ....[0]....
	.align		4
.L_1664:
        /*0084*/ 	.word	index@(__assertfail)


	//----- nvinfo : EIATTR_MERCURY_ISA_VERSION
	.align		4
.L_1665:
        /*0088*/ 	.byte	0x03, 0x5f
        /*008a*/ 	.short	0x0101


	//----- nvinfo : EIATTR_SYSCALL_OFFSETS
	.align		4
        /*008c*/ 	.byte	0x04, 0x46
        /*008e*/ 	.short	(.L_1667 - .L_1666)


	//   ....[0]....
.L_1666:
        /*0090*/ 	.word	0x000010d0


	//   ....[1]....
        /*0094*/ 	.word	0x000021e0


	//   ....[2]....
        /*0098*/ 	.word	0x00003300


	//   ....[3]....
        /*009c*/ 	.word	0x000043f0


	//   ....[4]....
        /*00a0*/ 	.word	0x00005ad0


	//   ....[5]....
        /*00a4*/ 	.word	0x00006af0


	//   ....[6]....
        /*00a8*/ 	.word	0x00007ad0


	//   ....[7]....
        /*00ac*/ 	.word	0x00008ab0


	//----- nvinfo : EIATTR_EXIT_INSTR_OFFSETS
	.align		4
.L_1667:
        /*00b0*/ 	.byte	0x04, 0x1c
        /*00b2*/ 	.short	(.L_1669 - .L_1668)


	//   ....[0]....
.L_1668:
        /*00b4*/ 	.word	0x00007b90


	//   ....[1]....
        /*00b8*/ 	.word	0x00007ce0


	//   ....[2]....
        /*00bc*/ 	.word	0x00007d20


	//   ....[3]....
        /*00c0*/ 	.word	0x00007dc0


	//   ....[4]....
        /*00c4*/ 	.word	0x00007e00


	//   ....[5]....
        /*00c8*/ 	.word	0x00007e40


	//   ....[6]....
        /*00cc*/ 	.word	0x00007ed0


	//   ....[7]....
        /*00d0*/ 	.word	0x00007ef0


	//   ....[8]....
        /*00d4*/ 	.word	0x00007f90


	//   ....[9]....
        /*00d8*/ 	.word	0x00007fe0


	//   ....[10]....
        /*00dc*/ 	.word	0x00008030


	//   ....[11]....
        /*00e0*/ 	.word	0x00008100


	//   ....[12]....
        /*00e4*/ 	.word	0x00008160


	//   ....[13]....
        /*00e8*/ 	.word	0x000082f0


	//   ....[14]....
        /*00ec*/ 	.word	0x00008450


	//   ....[15]....
        /*00f0*/ 	.word	0x00008490


	//   ....[16]....
        /*00f4*/ 	.word	0x00008550


	//   ....[17]....
        /*00f8*/ 	.word	0x000086d0


	//   ....[18]....
        /*00fc*/ 	.word	0x00008850


	//   ....[19]....
        /*0100*/ 	.word	0x000089b0


	//   ....[20]....
        /*0104*/ 	.word	0x00008ac0


	//   ....[21]....
        /*0108*/ 	.word	0x00008b00


	//   ....[22]....
        /*010c*/ 	.word	0x00008b40


	//----- nvinfo : EIATTR_MAX_THREADS
	.align		4
.L_1669:
        /*0110*/ 	.byte	0x04, 0x05
        /*0112*/ 	.short	(.L_1671 - .L_1670)
.L_1670:
        /*0114*/ 	.word	0x00000080
        /*0118*/ 	.word	0x00000001
        /*011c*/ 	.word	0x00000001


	//----- nvinfo : EIATTR_CRS_STACK_SIZE
	.align		4
.L_1671:
        /*0120*/ 	.byte	0x04, 0x1e
        /*0122*/ 	.short	(.L_1673 - .L_1672)
.L_1672:
        /*0124*/ 	.word	0x00000000


	//----- nvinfo : EIATTR_CBANK_PARAM_SIZE
	.align		4
.L_1673:
        /*0128*/ 	.byte	0x03, 0x19
        /*012a*/ 	.short	0x003c


	//----- nvinfo : EIATTR_PARAM_CBANK
	.align		4
        /*012c*/ 	.byte	0x04, 0x0a
        /*012e*/ 	.short	(.L_1675 - .L_1674)
	.align		4
.L_1674:
        /*0130*/ 	.word	index@(.nv.constant0._ZN2at6native27unrolled_elementwise_kernelIZZZNS0_17logit_kernel_cudaERNS_18TensorIteratorBaseERKN3c106ScalarEENKUlvE_clEvENKUlvE1_clEvEUlNS4_4HalfEE0_St5arrayIPcLm2EELi4E23TrivialOffsetCalculatorILi1EjESG_NS0_6memory12LoadWithCastILi1EEENSH_13StoreWithCastILi1EEEEEviT_T0_T2_T3_T4_T5_)
        /*0134*/ 	.short	0x0210
        /*0136*/ 	.short	0x003c


	//----- nvinfo : EIATTR_SW_WAR
	.align		4
.L_1675:
        /*0138*/ 	.byte	0x04, 0x36
        /*013a*/ 	.short	(.L_1677 - .L_1676)
.L_1676:
        /*013c*/ 	.word	0x00000008
.L_1677:


//--------------------- .nv.info._ZN2at6native18elementwise_kernelILi128ELi4EZNS0_22gpu_kernel_impl_nocastIZZZNS0_17logit_kernel_cudaERNS_18TensorIteratorBaseERKN3c106ScalarEENKUlvE_clEvENKUlvE1_clEvEUlNS5_4HalfEE0_EEvS4_RKT_EUliE_EEviT1_ --------------------------
	.section	.nv.info._ZN2at6native18elementwise_kernelILi128ELi4EZNS0_22gpu_kernel_impl_nocastIZZZNS0_17logit_kernel_cudaERNS_18TensorIteratorBaseERKN3c106ScalarEENKUlvE_clEvENKUlvE1_clEvEUlNS5_4HalfEE0_EEvS4_RKT_EUliE_EEviT1_,"",@"SHT_CUDA_INFO"
	.sectionflags	@""
	.align	4


	//----- nvinfo : EIATTR_CUDA_API_VERSION
	.align		4
        /*0000*/ 	.byte	0x04, 0x37
        /*0002*/ 	.short	(.L_1679 - .L_1678)
.L_1678:
        /*0004*/ 	.word	0x00000082


	//----- nvinfo : EIATTR_KPARAM_INFO
	.align		4
.L_1679:
        /*0008*/ 	.byte	0x04, 0x17
        /*000a*/ 	.short	(.L_1681 - .L_1680)
.L_1680:
        /*000c*/ 	.word	0x00000000
        /*0010*/ 	.short	0x0001
        /*0012*/ 	.short	0x0008
        /*0014*/ 	.byte	0x00, 0xf0, 0x81, 0x08


	//----- nvinfo : EIATTR_KPARAM_INFO
	.align		4
.L_1681:
        /*0018*/ 	.byte	0x04, 0x17
        /*001a*/ 	.short	(.L_1683 - .L_1682)
.L_1682:
        /*001c*/ 	.word	0x00000000
        /*0020*/ 	.short	0x0000
        /*0022*/ 	.short	0x0000
        /*0024*/ 	.byte	0x00, 0xf0, 0x11, 0x00


	//----- nvinfo : EIATTR_SPARSE_MMA_MASK
	.align		4
.L_1683:
        /*0028*/ 	.byte	0x03, 0x50
        /*002a*/ 	.short	0x0000


	//----- nvinfo : EIATTR_MAXREG_COUNT
	.align		4
        /*002c*/ 	.byte	0x03, 0x1b
        /*002e*/ 	.short	0x0080


	//----- nvinfo : EIATTR_MERCURY_ISA_VERSION
	.align		4
        /*0030*/ 	.byte	0x03, 0x5f
        /*0032*/ 	.short	0x0101


	//----- nvinfo : EIATTR_EXIT_INSTR_OFFSETS
	.align		4
        /*0034*/ 	.byte	0x04, 0x1c
        /*0036*/ 	.short	(.L_1685 - .L_1684)


	//   ....[0]....
.L_1684:
        /*0038*/ 	.word	0x00003ec0


	//   ....[1]....
        /*003c*/ 	.word	0x00005330


	//----- nvinfo : EIATTR_MAX_THREADS
	.align		4
.L_1685:
        /*0040*/ 	.byte	0x04, 0x05
        /*0042*/ 	.short	(.L_1687 - .L_1686)
.L_1686:
        /*0044*/ 	.word	0x00000080
        /*0048*/ 	.word	0x00000001
        /*004c*/ 	.word	0x00000001


	//----- nvinfo : EIATTR_CRS_STACK_SIZE
	.align		4
.L_1687:
        /*0050*/ 	.byte	0x04, 0x1e
        /*0052*/ 	.short	(.L_1689 - .L_1688)
.L_1688:
        /*0054*/ 	.word	0x00000000


	//----- nvinfo : EIATTR_CBANK_PARAM_SIZE
	.align		4
.L_1689:
        /*0058*/ 	.byte	0x03, 0x19
        /*005a*/ 	.short	0x0228


	//----- nvinfo : EIATTR_PARAM_CBANK
	.align		4
        /*005c*/ 	.byte	0x04, 0x0a
        /*005e*/ 	.short	(.L_1691 - .L_1690)
	.align		4
.L_1690:
        /*0060*/ 	.word	index@(.nv.constant0._ZN2at6native18elementwise_kernelILi128ELi4EZNS0_22gpu_kernel_impl_nocastIZZZNS0_17logit_kernel_cudaERNS_18TensorIteratorBaseERKN3c106ScalarEENKUlvE_clEvENKUlvE1_clEvEUlNS5_4HalfEE0_EEvS4_RKT_EUliE_EEviT1_)
        /*0064*/ 	.short	0x0210
        /*0066*/ 	.short	0x0228


	//----- nvinfo : EIATTR_SW_WAR
	.align		4
.L_1691:
        /*0068*/ 	.byte	0x04, 0x36
        /*006a*/ 	.short	(.L_1693 - .L_1692)
.L_1692:
        /*006c*/ 	.word	0x00000008
.L_1693:


//--------------------- .nv.info._ZN2at6native27unrolled_elementwise_kernelIZZZNS0_17logit_kernel_cudaERNS_18TensorIteratorBaseERKN3c106ScalarEENKUlvE_clEvENKUlvE1_clEvEUlNS4_4HalfEE0_St5arrayIPcLm2EELi4E23TrivialOffsetCalculatorILi1EjESG_NS0_6memory15LoadWithoutCastENSH_16StoreWithoutCastEEEviT_T0_T2_T3_T4_T5_ --------------------------
	.section	.nv.info._ZN2at6native27unrolled_elementwise_kernelIZZZNS0_17logit_kernel_cudaERNS_18TensorIteratorBaseERKN3c106ScalarEENKUlvE_clEvENKUlvE1_clEvEUlNS4_4HalfEE0_St5arrayIPcLm2EELi4E23TrivialOffsetCalculatorILi1EjESG_NS0_6memory15LoadWithoutCastENSH_16StoreWithoutCastEEEviT_T0_T2_T3_T4_T5_,"",@"SHT_CUDA_INFO"
	.sectionflags	@""
	.align	4


	//----- nvinfo : EIATTR_CUDA_API_VERSION
	.align		4
        /*0000*/ 	.byte	0x04, 0x37
        /*0002*/ 	.short	(.L_1695 - .L_1694)
.L_1694:
        /*0004*/ 	.word	0x00000082


	//----- nvinfo : EIATTR_KPARAM_INFO
	.align		4
.L_1695:
        /*0008*/ 	.byte	0x04, 0x17
        /*000a*/ 	.short	(.L_1697 - .L_1696)
.L_1696:
        /*000c*/ 	.word	0x00000000
        /*0010*/ 	.short	0x0006
        /*0012*/ 	.short	0x002b
        /*0014*/ 	.byte	0x00, 0xf0, 0x05, 0x00


	//----- nvinfo : EIATTR_KPARAM_INFO
	.align		4
.L_1697:
        /*0018*/ 	.byte	0x04, 0x17
        /*001a*/ 	.short	(.L_1699 - .L_1698)
.L_1698:
        /*001c*/ 	.word	0x00000000
        /*0020*/ 	.short	0x0005
        /*0022*/ 	.short	0x002a
        /*0024*/ 	.byte	0x00, 0xf0, 0x05, 0x00


	//----- nvinfo : EIATTR_KPARAM_INFO
	.align		4
.L_1699:
        /*0028*/ 	.byte	0x04, 0x17
        /*002a*/ 	.short	(.L_1701 - .L_1700)
.L_1700:
        /*002c*/ 	.word	0x00000000
        /*0030*/ 	.short	0x0004
        /*0032*/ 	.short	0x0029
        /*0034*/ 	.byte	0x00, 0xf0, 0x05, 0x00


	//----- nvinfo : EIATTR_KPARAM_INFO
	.align		4
.L_1701:
        /*0038*/ 	.byte	0x04, 0x17
        /*003a*/ 	.short	(.L_1703 - .L_1702)
.L_1702:
        /*003c*/ 	.word	0x00000000
        /*0040*/ 	.short	0x0003
        /*0042*/ 	.short	0x0028
        /*0044*/ 	.byte	0x00, 0xf0, 0x05, 0x00


	//----- nvinfo : EIATTR_KPARAM_INFO
	.align		4
.L_1703:
        /*0048*/ 	.byte	0x04, 0x17
        /*004a*/ 	.short	(.L_1705 - .L_1704)
.L_1704:
        /*004c*/ 	.word	0x00000000
        /*0050*/ 	.short	0x0002
        /*0052*/ 	.short	0x0018
        /*0054*/ 	.byte	0x00, 0xf0, 0x41, 0x00


	//----- nvinfo : EIATTR_KPARAM_INFO
	.align		4
.L_1705:
        /*0058*/ 	.byte	0x04, 0x17
        /*005a*/ 	.short	(.L_1707 - .L_1706)
.L_1706:
        /*005c*/ 	.word	0x00000000
        /*0060*/ 	.short	0x0001
        /*0062*/ 	.short	0x0008
        /*0064*/ 	.byte	0x00, 0xf0, 0x41, 0x00


	//----- nvinfo : EIATTR_KPARAM_INFO
	.align		4
.L_1707:
        /*0068*/ 	.byte	0x04, 0x17
        /*006a*/ 	.short	(.L_1709 - .L_1708)
.L_1708:
        /*006c*/ 	.word	0x00000000
        /*0070*/ 	.short	0x0000
        /*0072*/ 	.short	0x0000
        /*0074*/ 	.byte	0x00, 0xf0, 0x11, 0x00


	//----- nvinfo : EIATTR_SPARSE_MMA_MASK
	.align		4
.L_1709:
        /*0078*/ 	.byte	0x03, 0x50
        /*007a*/ 	.short	0x0000


	//----- nvinfo : EIATTR_MAXREG_COUNT
	.align		4
        /*007c*/ 	.byte	0x03, 0x1b
        /*007e*/ 	.short	0x00ff


	//----- nvinfo : EIATTR_MERCURY_ISA_VERSION
	.align		4
        /*0080*/ 	.byte	0x03, 0x5f
        /*0082*/ 	.short	0x0101


	//----- nvinfo : EIATTR_EXIT_INSTR_OFFSETS
	.align		4
        /*0084*/ 	.byte	0x04, 0x1c
        /*0086*/ 	.short	(.L_1711 - .L_1710)


	//   ....[0]....
.L_1710:
        /*0088*/ 	.word	0x000008f0


	//   ....[1]....
        /*008c*/ 	.word	0x00000940


	//----- nvinfo : EIATTR_MAX_THREADS
	.align		4
.L_1711:
        /*0090*/ 	.byte	0x04, 0x05
        /*0092*/ 	.short	(.L_1713 - .L_1712)
.L_1712:
        /*0094*/ 	.word	0x00000080
        /*0098*/ 	.word	0x00000001
        /*009c*/ 	.word	0x00000001


	//----- nvinfo : EIATTR_CRS_STACK_SIZE
	.align		4
.L_1713:
        /*00a0*/ 	.byte	0x04, 0x1e
        /*00a2*/ 	.short	(.L_1715 - .L_1714)
.L_1714:
        /*00a4*/ 	.word	0x00000000


	//----- nvinfo : EIATTR_CBANK_PARAM_SIZE
	.align		4
.L_1715:
        /*00a8*/ 	.byte	0x03, 0x19
        /*00aa*/ 	.short	0x002c


	//----- nvinfo : EIATTR_PARAM_CBANK
	.align		4
        /*00ac*/ 	.byte	0x04, 0x0a
        /*00ae*/ 	.short	(.L_1717 - .L_1716)
	.align		4
.L_1716:
        /*00b0*/ 	.word	index@(.nv.constant0._ZN2at6native27unrolled_elementwise_kernelIZZZNS0_17logit_kernel_cudaERNS_18TensorIteratorBaseERKN3c106ScalarEENKUlvE_clEvENKUlvE1_clEvEUlNS4_4HalfEE0_St5arrayIPcLm2EELi4E23TrivialOffsetCalculatorILi1EjESG_NS0_6memory15LoadWithoutCastENSH_16StoreWithoutCastEEEviT_T0_T2_T3_T4_T5_)
        /*00b4*/ 	.short	0x0210
        /*00b6*/ 	.short	0x002c


	//----- nvinfo : EIATTR_SW_WAR
	.align		4
.L_1717:
        /*00b8*/ 	.byte	0x04, 0x36
        /*00ba*/ 	.short	(.L_1719 - .L_1718)
.L_1718:
        /*00bc*/ 	.word	0x00000008
.L_1719:


//--------------------- .nv.info._ZN2at6native29vectorized_elementwise_kernelILi2EZZZNS0_17logit_kernel_cudaERNS_18TensorIteratorBaseERKN3c106ScalarEENKUlvE_clEvENKUlvE1_clEvEUlNS4_4HalfEE0_St5arrayIPcLm2EEEEviT0_T1_ --------------------------
	.section	.nv.info._ZN2at6native29vectorized_elementwise_kernelILi2EZZZNS0_17logit_kernel_cudaERNS_18TensorIteratorBaseERKN3c106ScalarEENKUlvE_clEvENKUlvE1_clEvEUlNS4_4HalfEE0_St5arrayIPcLm2EEEEviT0_T1_,"",@"SHT_CUDA_INFO"
	.sectionflags	@""
	.align	4


	//----- nvinfo : EIATTR_CUDA_API_VERSION
	.align		4
        /*0000*/ 	.byte	0x04, 0x37
        /*0002*/ 	.short	(.L_1721 - .L_1720)
.L_1720:
        /*0004*/ 	.word	0x00000082


	//----- nvinfo : EIATTR_KPARAM_INFO
	.align		4
.L_1721:
        /*0008*/ 	.byte	0x04, 0x17
        /*000a*/ 	.short	(.L_1723 - .L_1722)
.L_1722:
        /*000c*/ 	.word	0x00000000
        /*0010*/ 	.short	0x0002
        /*0012*/ 	.short	0x0018
        /*0014*/ 	.byte	0x00, 0xf0, 0x41, 0x00


	//----- nvinfo : EIATTR_KPARAM_INFO
	.align		4
.L_1723:
        /*0018*/ 	.byte	0x04, 0x17
        /*001a*/ 	.short	(.L_1725 - .L_1724)
.L_1724:
        /*001c*/ 	.word	0x00000000
        /*0020*/ 	.short	0x0001
        /*0022*/ 	.short	0x0008
        /*0024*/ 	.byte	0x00, 0xf0, 0x41, 0x00


	//----- nvinfo : EIATTR_KPARAM_INFO
	.align		4
.L_1725:
        /*0028*/ 	.byte	0x04, 0x17
        /*002a*/ 	.short	(.L_1727 - .L_1726)
.L_1726:
        /*002c*/ 	.word	0x00000000
        /*0030*/ 	.short	0x0000
        /*0032*/ 	.short	0x0000
        /*0034*/ 	.byte	0x00, 0xf0, 0x11, 0x00


	//----- nvinfo : EIATTR_SPARSE_MMA_MASK
	.align		4
.L_1727:
        /*0038*/ 	.byte	0x03, 0x50
        /*003a*/ 	.short	0x0000


	//----- nvinfo : EIATTR_MAXREG_COUNT
	.align		4
        /*003c*/ 	.byte	0x03, 0x1b
        /*003e*/ 	.short	0x00ff


	//----- nvinfo : EIATTR_MERCURY_ISA_VERSION
	.align		4
        /*0040*/ 	.byte	0x03, 0x5f
        /*0042*/ 	.short	0x0101


	//----- nvinfo : EIATTR_EXIT_INSTR_OFFSETS
	.align		4
        /*0044*/ 	.byte	0x04, 0x1c
        /*0046*/ 	.short	(.L_1729 - .L_1728)


	//   ....[0]....
.L_1728:
        /*0048*/ 	.word	0x00000950


	//   ....[1]....
        /*004c*/ 	.word	0x00001b10


	//   ....[2]....
        /*0050*/ 	.word	0x00001b60


	//----- nvinfo : EIATTR_MAX_THREADS
	.align		4
.L_1729:
        /*0054*/ 	.byte	0x04, 0x05
        /*0056*/ 	.short	(.L_1731 - .L_1730)
.L_1730:
        /*0058*/ 	.word	0x00000080
        /*005c*/ 	.word	0x00000001
        /*0060*/ 	.word	0x00000001


	//----- nvinfo : EIATTR_CRS_STACK_SIZE
	.align		4
.L_1731:
        /*0064*/ 	.byte	0x04, 0x1e
        /*0066*/ 	.short	(.L_1733 - .L_1732)
.L_1732:
        /*0068*/ 	.word	0x00000000


	//----- nvinfo : EIATTR_CBANK_PARAM_SIZE
	.align		4
.L_1733:
        /*006c*/ 	.byte	0x03, 0x19
        /*006e*/ 	.short	0x0028


	//----- nvinfo : EIATTR_PARAM_CBANK
	.align		4
        /*0070*/ 	.byte	0x04, 0x0a
        /*0072*/ 	.short	(.L_1735 - .L_1734)
	.align		4
.L_1734:
        /*0074*/ 	.word	index@(.nv.constant0._ZN2at6native29vectorized_elementwise_kernelILi2EZZZNS0_17logit_kernel_cudaERNS_18TensorIteratorBaseERKN3c106ScalarEENKUlvE_clEvENKUlvE1_clEvEUlNS4_4HalfEE0_St5arrayIPcLm2EEEEviT0_T1_)
        /*0078*/ 	.short	0x0210
        /*007a*/ 	.short	0x0028


	//----- nvinfo : EIATTR_SW_WAR
	.align		4
.L_1735:
        /*007c*/ 	.byte	0x04, 0x36
        /*007e*/ 	.short	(.L_1737 - .L_1736)
.L_1736:
        /*0080*/ 	.word	0x00000008
.L_1737:


//--------------------- .nv.info._ZN2at6native29vectorized_elementwise_kernelILi4EZZZNS0_17logit_kernel_cudaERNS_18TensorIteratorBaseERKN3c106ScalarEENKUlvE_clEvENKUlvE1_clEvEUlNS4_4HalfEE0_St5arrayIPcLm2EEEEviT0_T1_ --------------------------
	.section	.nv.info._ZN2at6native29vectorized_elementwise_kernelILi4EZZZNS0_17logit_kernel_cudaERNS_18TensorIteratorBaseERKN3c106ScalarEENKUlvE_clEvENKUlvE1_clEvEUlNS4_4HalfEE0_St5arrayIPcLm2EEEEviT0_T1_,"",@"SHT_CUDA_INFO"
	.sectionflags	@""
	.align	4


	//----- nvinfo : EIATTR_CUDA_API_VERSION
	.align		4
        /*0000*/ 	.byte	0x04, 0x37
        /*0002*/ 	.short	(.L_1739 - .L_1738)
.L_1738:
        /*0004*/ 	.word	0x00000082


	//----- nvinfo : EIATTR_KPARAM_INFO
	.align		4
.L_1739:
        /*0008*/ 	.byte	0x04, 0x17
        /*000a*/ 	.short	(.L_1741 - .L_1740)
.L_1740:
        /*000c*/ 	.word	0x00000000
        /*0010*/ 	.short	0x0002
        /*0012*/ 	.short	0x0018
        /*0014*/ 	.byte	0x00, 0xf0, 0x41, 0x00


	//----- nvinfo : EIATTR_KPARAM_INFO
	.align		4
.L_1741:
        /*0018*/ 	.byte	0x04, 0x17
        /*001a*/ 	.short	(.L_1743 - .L_1742)
.L_1742:
        /*001c*/ 	.word	0x00000000
        /*0020*/ 	.short	0x0001
        /*0022*/ 	.short	0x0008
        /*0024*/ 	.byte	0x00, 0xf0, 0x41, 0x00


	//----- nvinfo : EIATTR_KPARAM_INFO
	.align		4
.L_1743:
        /*0028*/ 	.byte	0x04, 0x17
        /*002a*/ 	.short	(.L_1745 - .L_1744)
.L_1744:
        /*002c*/ 	.word	0x00000000
        /*0030*/ 	.short	0x0000
        /*0032*/ 	.short	0x0000
        /*0034*/ 	.byte	0x00, 0xf0, 0x11, 0x00


	//----- nvinfo : EIATTR_SPARSE_MMA_MASK
	.align		4
.L_1745:
        /*0038*/ 	.byte	0x03, 0x50
        /*003a*/ 	.short	0x0000


	//----- nvinfo : EIATTR_MAXREG_COUNT
	.align		4
        /*003c*/ 	.byte	0x03, 0x1b
        /*003e*/ 	.short	0x00ff


	//----- nvinfo : EIATTR_MERCURY_ISA_VERSION
	.align		4
        /*0040*/ 	.byte	0x03, 0x5f
        /*0042*/ 	.short	0x0101


	//----- nvinfo : EIATTR_EXIT_INSTR_OFFSETS
	.align		4
        /*0044*/ 	.byte	0x04, 0x1c
        /*0046*/ 	.short	(.L_1747 - .L_1746)


	//   ....[0]....
.L_1746:
        /*0048*/ 	.word	0x00000910


	//   ....[1]....
        /*004c*/ 	.word	0x00001ad0


	//   ....[2]....
        /*0050*/ 	.word	0x00001b20


	//----- nvinfo : EIATTR_MAX_THREADS
	.align		4
.L_1747:
        /*0054*/ 	.byte	0x04, 0x05
        /*0056*/ 	.short	(.L_1749 - .L_1748)
.L_1748:
        /*0058*/ 	.word	0x00000080
        /*005c*/ 	.word	0x00000001
        /*0060*/ 	.word	0x00000001


	//----- nvinfo : EIATTR_CRS_STACK_SIZE
	.align		4
.L_1749:
        /*0064*/ 	.byte	0x04, 0x1e
        /*0066*/ 	.short	(.L_1751 - .L_1750)
.L_1750:
        /*0068*/ 	.word	0x00000000


	//----- nvinfo : EIATTR_CBANK_PARAM_SIZE
	.align		4
.L_1751:
        /*006c*/ 	.byte	0x03, 0x19
        /*006e*/ 	.short	0x0028


	//----- nvinfo : EIATTR_PARAM_CBANK
	.align		4
        /*0070*/ 	.byte	0x04, 0x0a
        /*0072*/ 	.short	(.L_1753 - .L_1752)
	.align		4
.L_1752:
        /*0074*/ 	.word	index@(.nv.constant0._ZN2at6native29vectorized_elementwise_kernelILi4EZZZNS0_17logit_kernel_cudaERNS_18TensorIteratorBaseERKN3c106ScalarEENKUlvE_clEvENKUlvE1_clEvEUlNS4_4HalfEE0_St5arrayIPcLm2EEEEviT0_T1_)
        /*0078*/ 	.short	0x0210
        /*007a*/ 	.short	0x0028


	//----- nvinfo : EIATTR_SW_WAR
	.align		4
.L_1753:
        /*007c*/ 	.byte	0x04, 0x36
        /*007e*/ 	.short	(.L_1755 - .L_1754)
.L_1754:
        /*0080*/ 	.word	0x00000008
.L_1755:


//--------------------- .nv.info._ZN2at6native29vectorized_elementwise_kernelILi8EZZZNS0_17logit_kernel_cudaERNS_18TensorIteratorBaseERKN3c106ScalarEENKUlvE_clEvENKUlvE1_clEvEUlNS4_4HalfEE0_St5arrayIPcLm2EEEEviT0_T1_ --------------------------
	.section	.nv.info._ZN2at6native29vectorized_elementwise_kernelILi8EZZZNS0_17logit_kernel_cudaERNS_18TensorIteratorBaseERKN3c106ScalarEENKUlvE_clEvENKUlvE1_clEvEUlNS4_4HalfEE0_St5arrayIPcLm2EEEEviT0_T1_,"",@"SHT_CUDA_INFO"
	.sectionflags	@""
	.align	4


	//----- nvinfo : EIATTR_CUDA_API_VERSION
	.align		4
        /*0000*/ 	.byte	0x04, 0x37
        /*0002*/ 	.short	(.L_1757 - .L_1756)
.L_1756:
        /*0004*/ 	.word	0x00000082


	//----- nvinfo : EIATTR_KPARAM_INFO
	.align		4
.L_1757:
        /*0008*/ 	.byte	0x04, 0x17
        /*000a*/ 	.short	(.L_1759 - .L_1758)
.L_1758:
        /*000c*/ 	.word	0x00000000
        /*0010*/ 	.short	0x0002
        /*0012*/ 	.short	0x0018
        /*0014*/ 	.byte	0x00, 0xf0, 0x41, 0x00


	//----- nvinfo : EIATTR_KPARAM_INFO
	.align		4
.L_1759:
        /*0018*/ 	.byte	0x04, 0x17
        /*001a*/ 	.short	(.L_1761 - .L_1760)
.L_1760:
        /*001c*/ 	.word	0x00000000
        /*0020*/ 	.short	0x0001
        /*0022*/ 	.short	0x0008
        /*0024*/ 	.byte	0x00, 0xf0, 0x41, 0x00


	//----- nvinfo : EIATTR_KPARAM_INFO
	.align		4
.L_1761:
        /*0028*/ 	.byte	0x04, 0x17
        /*002a*/ 	.short	(.L_1763 - .L_1762)
.L_1762:
        /*002c*/ 	.word	0x00000000
        /*0030*/ 	.short	0x0000
        /*0032*/ 	.short	0x0000
        /*0034*/ 	.byte	0x00, 0xf0, 0x11, 0x00


	//----- nvinfo : EIATTR_SPARSE_MMA_MASK
	.align		4
.L_1763:
        /*0038*/ 	.byte	0x03, 0x50
        /*003a*/ 	.short	0x0000


	//----- nvinfo : EIATTR_MAXREG_COUNT
	.align		4
        /*003c*/ 	.byte	0x03, 0x1b
        /*003e*/ 	.short	0x00ff


	//----- nvinfo : EIATTR_MERCURY_ISA_VERSION
	.align		4
        /*0040*/ 	.byte	0x03, 0x5f
        /*0042*/ 	.short	0x0101


	//----- nvinfo : EIATTR_EXIT_INSTR_OFFSETS
	.align		4
        /*0044*/ 	.byte	0x04, 0x1c
        /*0046*/ 	.short	(.L_1765 - .L_1764)


	//   ....[0]....
.L_1764:
        /*0048*/ 	.word	0x000008f0


	//   ....[1]....
        /*004c*/ 	.word	0x00001ab0


	//   ....[2]....
        /*0050*/ 	.word	0x00001b00


	//----- nvinfo : EIATTR_MAX_THREADS
	.align		4
.L_1765:
        /*0054*/ 	.byte	0x04, 0x05
        /*0056*/ 	.short	(.L_1767 - .L_1766)
.L_1766:
        /*0058*/ 	.word	0x00000080
        /*005c*/ 	.word	0x00000001
        /*0060*/ 	.word	0x00000001


	//----- nvinfo : EIATTR_CRS_STACK_SIZE
	.align		4
.L_1767:
        /*0064*/ 	.byte	0x04, 0x1e
        /*0066*/ 	.short	(.L_1769 - .L_1768)
.L_1768:
        /*0068*/ 	.word	0x00000000


	//----- nvinfo : EIATTR_CBANK_PARAM_SIZE
	.align		4
.L_1769:
        /*006c*/ 	.byte	0x03, 0x19
        /*006e*/ 	.short	0x0028


	//----- nvinfo : EIATTR_PARAM_CBANK
	.align		4
        /*0070*/ 	.byte	0x04, 0x0a
        /*0072*/ 	.short	(.L_1771 - .L_1770)
	.align		4
.L_1770:
        /*0074*/ 	.word	index@(.nv.constant0._ZN2at6native29vectorized_elementwise_kernelILi8EZZZNS0_17logit_kernel_cudaERNS_18TensorIteratorBaseERKN3c106ScalarEENKUlvE_clEvENKUlvE1_clEvEUlNS4_4HalfEE0_St5arrayIPcLm2EEEEviT0_T1_)
        /*0078*/ 	.short	0x0210
        /*007a*/ 	.short	0x0028


	//----- nvinfo : EIATTR_SW_WAR
	.align		4
.L_1771:
        /*007c*/ 	.byte	0x04, 0x36
        /*007e*/ 	.short	(.L_1773 - .L_1772)
.L_1772:
        /*0080*/ 	.word	0x00000008
.L_1773:


//--------------------- .nv.info._ZN2at6native18elementwise_kernelILi128ELi4EZNS0_15gpu_kernel_implIZZZNS0_17logit_kernel_cudaERNS_18TensorIteratorBaseERKN3c106ScalarEENKUlvE_clEvENKUlvE1_clEvEUlNS5_4HalfEE_EEvS4_RKT_EUliE_EEviT1_ --------------------------
	.section	.nv.info._ZN2at6native18elementwise_kernelILi128ELi4EZNS0_15gpu_kernel_implIZZZNS0_17logit_kernel_cudaERNS_18TensorIteratorBaseERKN3c106ScalarEENKUlvE_clEvENKUlvE1_clEvEUlNS5_4HalfEE_EEvS4_RKT_EUliE_EEviT1_,"",@"SHT_CUDA_INFO"
	.sectionflags	@""
	.align	4


	//----- nvinfo : EIATTR_CUDA_API_VERSION
	.align		4
        /*0000*/ 	.byte	0x04, 0x37
        /*0002*/ 	.short	(.L_1775 - .L_1774)
.L_1774:
        /*0004*/ 	.word	0x00000082


	//----- nvinfo : EIATTR_KPARAM_INFO
	.align		4
.L_1775:
        /*0008*/ 	.byte	0x04, 0x17
        /*000a*/ 	.short	(.L_1777 - .L_1776)
.L_1776:
        /*000c*/ 	.word	0x00000000
        /*0010*/ 	.short	0x0001
        /*0012*/ 	.short	0x0008
        /*0014*/ 	.byte	0x00, 0xf0, 0x61, 0x08


	//----- nvinfo : EIATTR_KPARAM_INFO
	.align		4
.L_1777:
        /*0018*/ 	.byte	0x04, 0x17
        /*001a*/ 	.short	(.L_1779 - .L_1778)
.L_1778:
        /*001c*/ 	.word	0x00000000
        /*0020*/ 	.short	0x0000
        /*0022*/ 	.short	0x0000
        /*0024*/ 	.byte	0x00, 0xf0, 0x11, 0x00


	//----- nvinfo : EIATTR_SPARSE_MMA_MASK
	.align		4
.L_1779:
        /*0028*/ 	.byte	0x03, 0x50
        /*002a*/ 	.short	0x0000


	//----- nvinfo : EIATTR_MAXREG_COUNT
	.align		4
        /*002c*/ 	.byte	0x03, 0x1b
        /*002e*/ 	.short	0x0080


	//----- nvinfo : EIATTR_EXTERNS
	.align		4
        /*0030*/ 	.byte	0x04, 0x0f
        /*0032*/ 	.short	(.L_1781 - .L_1780)


	//   ....[0]....
	.align		4
.L_1780:
        /*0034*/ 	.word	index@(__assertfail)


	//----- nvinfo : EIATTR_MERCURY_ISA_VERSION
	.align		4
.L_1781:
        /*0038*/ 	.byte	0x03, 0x5f
        /*003a*/ 	.short	0x0101


	//----- nvinfo : EIATTR_SYSCALL_OFFSETS
	.align		4
        /*003c*/ 	.byte	0x04, 0x46
        /*003e*/ 	.short	(.L_1783 - .L_1782)


	//   ....[0]....
.L_1782:
        /*0040*/ 	.word	0x000022b0


	//   ....[1]....
        /*0044*/ 	.word	0x00003280


	//   ....[2]....
        /*0048*/ 	.word	0x00005590


	//   ....[3]....
        /*004c*/ 	.word	0x00006560


	//   ....[4]....
        /*0050*/ 	.word	0x00008860


	//   ....[5]....
        /*0054*/ 	.word	0x00009830


	//   ....[6]....
        /*0058*/ 	.word	0x0000bb20


	//   ....[7]....
        /*005c*/ 	.word	0x0000caf0


	//----- nvinfo : EIATTR_EXIT_INSTR_OFFSETS
	.align		4
.L_1783:
        /*0060*/ 	.byte	0x04, 0x1c
        /*0062*/ 	.short	(.L_1785 - .L_1784)


	//   ....[0]....
.L_1784:
        /*0064*/ 	.word	0x00009900


	//   ....[1]....
        /*0068*/ 	.word	0x0000bd20


	//   ....[2]....
        /*006c*/ 	.word	0x0000bd60


	//   ....[3]....
        /*0070*/ 	.word	0x0000be00


	//   ....[4]....
        /*0074*/ 	.word	0x0000be40


	//   ....[5]....
        /*0078*/ 	.word	0x0000be80


	//   ....[6]....
        /*007c*/ 	.word	0x0000bf10


	//   ....[7]....
        /*0080*/ 	.word	0x0000bf30


	//   ....[8]....
        /*0084*/ 	.word	0x0000bfd0


	//   ....[9]....
        /*0088*/ 	.word	0x0000c020


	//   ....[10]....
        /*008c*/ 	.word	0x0000c070


	//   ....[11]....
        /*0090*/ 	.word	0x0000c140


	//   ....[12]....
        /*0094*/ 	.word	0x0000c1a0


	//   ....[13]....
        /*0098*/ 	.word	0x0000c330


	//   ....[14]....
        /*009c*/ 	.word	0x0000c490


	//   ....[15]....
        /*00a0*/ 	.word	0x0000c4d0


	//   ....[16]....
        /*00a4*/ 	.word	0x0000c590


	//   ....[17]....
        /*00a8*/ 	.word	0x0000c710


	//   ....[18]....
        /*00ac*/ 	.word	0x0000c890


	//   ....[19]....
        /*00b0*/ 	.word	0x0000c9f0


	//   ....[20]....
        /*00b4*/ 	.word	0x0000cb00


	//   ....[21]....
        /*00b8*/ 	.word	0x0000cb40


	//   ....[22]....
        /*00bc*/ 	.word	0x0000cb80


	//----- nvinfo : EIATTR_MAX_THREADS
	.align		4
.L_1785:
        /*00c0*/ 	.byte	0x04, 0x05
        /*00c2*/ 	.short	(.L_1787 - .L_1786)
.L_1786:
        /*00c4*/ 	.word	0x00000080
        /*00c8*/ 	.word	0x00000001
        /*00cc*/ 	.word	0x00000001


	//----- nvinfo : EIATTR_CRS_STACK_SIZE
	.align		4
.L_1787:
        /*00d0*/ 	.byte	0x04, 0x1e
        /*00d2*/ 	.short	(.L_1789 - .L_1788)
.L_1788:
        /*00d4*/ 	.word	0x00000000


	//----- nvinfo : EIATTR_CBANK_PARAM_SIZE
	.align		4
.L_1789:
        /*00d8*/ 	.byte	0x03, 0x19
        /*00da*/ 	.short	0x0220


	//----- nvinfo : EIATTR_PARAM_CBANK
	.align		4
        /*00dc*/ 	.byte	0x04, 0x0a
        /*00de*/ 	.short	(.L_1791 - .L_1790)
	.align		4
.L_1790:
        /*00e0*/ 	.word	index@(.nv.constant0._ZN2at6native18elementwise_kernelILi128ELi4EZNS0_15gpu_kernel_implIZZZNS0_17logit_kernel_cudaERNS_18TensorIteratorBaseERKN3c106ScalarEENKUlvE_clEvENKUlvE1_clEvEUlNS5_4HalfEE_EEvS4_RKT_EUliE_EEviT1_)
        /*00e4*/ 	.short	0x0210
        /*00e6*/ 	.short	0x0220


	//----- nvinfo : EIATTR_SW_WAR
	.align		4
.L_1791:
        /*00e8*/ 	.byte	0x04, 0x36
        /*00ea*/ 	.short	(.L_1793 - .L_1792)
.L_1792:
        /*00ec*/ 	.word	0x00000008
.L_1793:


//--------------------- .nv.info._ZN2at6native27unrolled_elementwise_kernelIZZZNS0_17logit_kernel_cudaERNS_18TensorIteratorBaseERKN3c106ScalarEENKUlvE_clEvENKUlvE1_clEvEUlNS4_4HalfEE_St5arrayIPcLm2EELi4E23TrivialOffsetCalculatorILi1EjESG_NS0_6memory12LoadWithCastILi1EEENSH_13StoreWithCastILi1EEEEEviT_T0_T2_T3_T4_T5_ --------------------------
	.section	.nv.info._ZN2at6native27unrolled_elementwise_kernelIZZZNS0_17logit_kernel_cudaERNS_18TensorIteratorBaseERKN3c106ScalarEENKUlvE_clEvENKUlvE1_clEvEUlNS4_4HalfEE_St5arrayIPcLm2EELi4E23TrivialOffsetCalculatorILi1EjESG_NS0_6memory12LoadWithCastILi1EEENSH_13StoreWithCastILi1EEEEEviT_T0_T2_T3_T4_T5_,"",@"SHT_CUDA_INFO"
	.sectionflags	@""
	.align	4


	//----- nvinfo : EIATTR_CUDA_API_VERSION
	.align		4
        /*0000*/ 	.byte	0x04, 0x37
        /*0002*/ 	.short	(.L_1795 - .L_1794)
.L_1794:
        /*0004*/ 	.word	0x00000082


	//----- nvinfo : EIATTR_KPARAM_INFO
	.align		4
.L_1795:
        /*0008*/ 	.byte	0x04, 0x17
        /*000a*/ 	.short	(.L_1797 - .L_1796)
.L_1796:
        /*000c*/ 	.word	0x00000000
        /*0010*/ 	.short	0x0006
        /*0012*/ 	.short	0x0024
        /*0014*/ 	.byte	0x00, 0xf0, 0x21, 0x00


	//----- nvinfo : EIATTR_KPARAM_INFO
	.align		4
.L_1797:
        /*0018*/ 	.byte	0x04, 0x17
        /*001a*/ 	.short	(.L_1799 - .L_1798)
.L_1798:
        /*001c*/ 	.word	0x00000000
        /*0020*/ 	.short	0x0005
        /*0022*/ 	.short	0x001c
        /*0024*/ 	.byte	0x00, 0xf0, 0x21, 0x00


	//----- nvinfo : EIATTR_KPARAM_INFO
	.align		4
.L_1799:
        /*0028*/ 	.byte	0x04, 0x17
        /*002a*/ 	.short	(.L_1801 - .L_1800)
.L_1800:
        /*002c*/ 	.word	0x00000000
        /*0030*/ 	.short	0x0004
        /*0032*/ 	.short	0x0019
        /*0034*/ 	.byte	0x00, 0xf0, 0x05, 0x00


	//----- nvinfo : EIATTR_KPARAM_INFO
	.align		4
.L_1801:
        /*0038*/ 	.byte	0x04, 0x17
        /*003a*/ 	.short	(.L_1803 - .L_1802)
.L_1802:
        /*003c*/ 	.word	0x00000000
        /*0040*/ 	.short	0x0003
        /*0042*/ 	.short	0x0018
        /*0044*/ 	.byte	0x00, 0xf0, 0x05, 0x00


	//----- nvinfo : EIATTR_KPARAM_INFO
	.align		4
.L_1803:
        /*0048*/ 	.byte	0x04, 0x17
        /*004a*/ 	.short	(.L_1805 - .L_1804)
.L_1804:
        /*004c*/ 	.word	0x00000000
        /*0050*/ 	.short	0x0002
        /*0052*/ 	.short	0x0008
        /*0054*/ 	.byte	0x00, 0xf0, 0x41, 0x00


	//----- nvinfo : EIATTR_KPARAM_INFO
	.align		4
.L_1805:
        /*0058*/ 	.byte	0x04, 0x17
        /*005a*/ 	.short	(.L_1807 - .L_1806)
.L_1806:
        /*005c*/ 	.word	0x00000000
        /*0060*/ 	.short	0x0001
        /*0062*/ 	.short	0x0004
        /*0064*/ 	.byte	0x00, 0xf0, 0x05, 0x00


	//----- nvinfo : EIATTR_KPARAM_INFO
	.align		4
.L_1807:
        /*0068*/ 	.byte	0x04, 0x17
        /*006a*/ 	.short	(.L_1809 - .L_1808)
.L_1808:
        /*006c*/ 	.word	0x00000000
        /*0070*/ 	.short	0x0000
        /*0072*/ 	.short	0x0000
        /*0074*/ 	.byte	0x00, 0xf0, 0x11, 0x00


	//----- nvinfo : EIATTR_SPARSE_MMA_MASK
	.align		4
.L_1809:
        /*0078*/ 	.byte	0x03, 0x50
        /*007a*/ 	.short	0x0000


	//----- nvinfo : EIATTR_MAXREG_COUNT
	.align		4
        /*007c*/ 	.byte	0x03, 0x1b
        /*007e*/ 	.short	0x00ff


	//----- nvinfo : EIATTR_EXTERNS
	.align		4
        /*0080*/ 	.byte	0x04, 0x0f
        /*0082*/ 	.short	(.L_1811 - .L_1810)


	//   ....[0]....
	.align		4
.L_1810:
        /*0084*/ 	.word	index@(__assertfail)


	//----- nvinfo : EIATTR_MERCURY_ISA_VERSION
	.align		4
.L_1811:
        /*0088*/ 	.byte	0x03, 0x5f
        /*008a*/ 	.short	0x0101


	//----- nvinfo : EIATTR_SYSCALL_OFFSETS
	.align		4
        /*008c*/ 	.byte	0x04, 0x46
        /*008e*/ 	.short	(.L_1813 - .L_1812)


	//   ....[0]....
.L_1812:
        /*0090*/ 	.word	0x000010b0


	//   ....[1]....
        /*0094*/ 	.word	0x000021c0


	//   ....[2]....
        /*0098*/ 	.word	0x000032e0


	//   ....[3]....
        /*009c*/ 	.word	0x000043d0


	//   ....[4]....
        /*00a0*/ 	.word	0x00005750


	//   ....[5]....
        /*00a4*/ 	.word	0x00006770


	//   ....[6]....
        /*00a8*/ 	.word	0x00007750


	//   ....[7]....
        /*00ac*/ 	.word	0x00008730


	//----- nvinfo : EIATTR_EXIT_INSTR_OFFSETS
	.align		4
.L_1813:
        /*00b0*/ 	.byte	0x04, 0x1c
        /*00b2*/ 	.short	(.L_1815 - .L_1814)


	//   ....[0]....
.L_1814:
        /*00b4*/ 	.word	0x00007810


	//   ....[1]....
        /*00b8*/ 	.word	0x00007960


	//   ....[2]....
        /*00bc*/ 	.word	0x000079a0


	//   ....[3]....
        /*00c0*/ 	.word	0x00007a40


	//   ....[4]....
        /*00c4*/ 	.word	0x00007a80


	//   ....[5]....
        /*00c8*/ 	.word	0x00007ac0


	//   ....[6]....
        /*00cc*/ 	.word	0x00007b50


	//   ....[7]....
        /*00d0*/ 	.word	0x00007b70


	//   ....[8]....
        /*00d4*/ 	.word	0x00007c10


	//   ....[9]....
        /*00d8*/ 	.word	0x00007c60


	//   ....[10]....
        /*00dc*/ 	.word	0x00007cb0


	//   ....[11]....
        /*00e0*/ 	.word	0x00007d80


	//   ....[12]....
        /*00e4*/ 	.word	0x00007de0


	//   ....[13]....
        /*00e8*/ 	.word	0x00007f70


	//   ....[14]....
        /*00ec*/ 	.word	0x000080d0


	//   ....[15]....
        /*00f0*/ 	.word	0x00008110


	//   ....[16]....
        /*00f4*/ 	.word	0x000081d0


	//   ....[17]....
        /*00f8*/ 	.word	0x00008350


	//   ....[18]....
        /*00fc*/ 	.word	0x000084d0


	//   ....[19]....
        /*0100*/ 	.word	0x00008630


	//   ....[20]....
        /*0104*/ 	.word	0x00008740


	//   ....[21]....
        /*0108*/ 	.word	0x00008780


	//   ....[22]....
        /*010c*/ 	.word	0x000087c0


	//----- nvinfo : EIATTR_MAX_THREADS
	.align		4
.L_1815:
        /*0110*/ 	.byte	0x04, 0x05
        /*0112*/ 	.short	(.L_1817 - .L_1816)
.L_1816:
        /*0114*/ 	.word	0x00000080
        /*0118*/ 	.word	0x00000001
        /*011c*/ 	.word	0x00000001


	//----- nvinfo : EIATTR_CRS_STACK_SIZE
	.align		4
.L_1817:
        /*0120*/ 	.byte	0x04, 0x1e
        /*0122*/ 	.short	(.L_1819 - .L_1818)
.L_1818:
        /*0124*/ 	.word	0x00000000


	//----- nvinfo : EIATTR_CBANK_PARAM_SIZE
	.align		4
.L_1819:
        /*0128*/ 	.byte	0x03, 0x19
        /*012a*/ 	.short	0x002c


	//----- nvinfo : EIATTR_PARAM_CBANK
	.align		4
        /*012c*/ 	.byte	0x04, 0x0a
        /*012e*/ 	.short	(.L_1821 - .L_1820)
	.align		4
.L_1820:
        /*0130*/ 	.word	index@(.nv.constant0._ZN2at6native27unrolled_elementwise_kernelIZZZNS0_17logit_kernel_cudaERNS_18TensorIteratorBaseERKN3c106ScalarEENKUlvE_clEvENKUlvE1_clEvEUlNS4_4HalfEE_St5arrayIPcLm2EELi4E23TrivialOffsetCalculatorILi1EjESG_NS0_6memory12LoadWithCastILi1EEENSH_13StoreWithCastILi1EEEEEviT_T0_T2_T3_T4_T5_)
        /*0134*/ 	.short	0x0210
        /*0136*/ 	.short	0x002c


	//----- nvinfo : EIATTR_SW_WAR
	.align		4
.L_1821:
        /*0138*/ 	.byte	0x04, 0x36
        /*013a*/ 	.short	(.L_1823 - .L_1822)
.L_1822:
        /*013c*/ 	.word	0x00000008
.L_1823:


//--------------------- .nv.info._ZN2at6native18elementwise_kernelILi128ELi4EZNS0_22gpu_kernel_impl_nocastIZZZNS0_17logit_kernel_cudaERNS_18TensorIteratorBaseERKN3c106ScalarEENKUlvE_clEvENKUlvE1_clEvEUlNS5_4HalfEE_EEvS4_RKT_EUliE_EEviT1_ --------------------------
	.section	.nv.info._ZN2at6native18elementwise_kernelILi128ELi4EZNS0_22gpu_kernel_impl_nocastIZZZNS0_17logit_kernel_cudaERNS_18TensorIteratorBaseERKN3c106ScalarEENKUlvE_clEvENKUlvE1_clEvEUlNS5_4HalfEE_EEvS4_RKT_EUliE_EEviT1_,"",@"SHT_CUDA_INFO"
	.sectionflags	@""
	.align	4


	//----- nvinfo : EIATTR_CUDA_API_VERSION
	.align		4
        /*0000*/ 	.byte	0x04, 0x37
        /*0002*/ 	.short	(.L_1825 - .L_1824)
.L_1824:
        /*0004*/ 	.word	0x00000082


	//----- nvinfo : EIATTR_KPARAM_INFO
	.align		4
.L_1825:
        /*0008*/ 	.byte	0x04, 0x17
        /*000a*/ 	.short	(.L_1827 - .L_1826)
.L_1826:
        /*000c*/ 	.word	0x00000000
        /*0010*/ 	.short	0x0001
        /*0012*/ 	.short	0x0008
        /*0014*/ 	.byte	0x00, 0xf0, 0x61, 0x08


	//----- nvinfo : EIATTR_KPARAM_INFO
	.align		4
.L_1827:
        /*0018*/ 	.byte	0x04, 0x17
        /*001a*/ 	.short	(.L_1829 - .L_1828)
.L_1828:
        /*001c*/ 	.word	0x00000000
        /*0020*/ 	.short	0x0000
        /*0022*/ 	.short	0x0000
        /*0024*/ 	.byte	0x00, 0xf0, 0x11, 0x00


	//----- nvinfo : EIATTR_SPARSE_MMA_MASK
	.align		4
.L_1829:
        /*0028*/ 	.byte	0x03, 0x50
        /*002a*/ 	.short	0x0000


	//----- nvinfo : EIATTR_MAXREG_COUNT
	.align		4
        /*002c*/ 	.byte	0x03, 0x1b
        /*002e*/ 	.short	0x0080


	//----- nvinfo : EIATTR_MERCURY_ISA_VERSION
	.align		4
        /*0030*/ 	.byte	0x03, 0x5f
        /*0032*/ 	.short	0x0101


	//----- nvinfo : EIATTR_EXIT_INSTR_OFFSETS
	.align		4
        /*0034*/ 	.byte	0x04, 0x1c
        /*0036*/ 	.short	(.L_1831 - .L_1830)


	//   ....[0]....
.L_1830:
        /*0038*/ 	.word	0x00003cb0


	//   ....[1]....
        /*003c*/ 	.word	0x00005090


	//----- nvinfo : EIATTR_MAX_THREADS
	.align		4
.L_1831:
        /*0040*/ 	.byte	0x04, 0x05
        /*0042*/ 	.short	(.L_1833 - .L_1832)
.L_1832:
        /*0044*/ 	.word	0x00000080
        /*0048*/ 	.word	0x00000001
        /*004c*/ 	.word	0x00000001


	//----- nvinfo : EIATTR_CRS_STACK_SIZE
	.align		4
.L_1833:
        /*0050*/ 	.byte	0x04, 0x1e
        /*0052*/ 	.short	(.L_1835 - .L_1834)
.L_1834:
        /*0054*/ 	.word	0x00000000


	//----- nvinfo : EIATTR_CBANK_PARAM_SIZE
	.align		4
.L_1835:
        /*0058*/ 	.byte	0x03, 0x19
        /*005a*/ 	.short	0x0220


	//----- nvinfo : EIATTR_PARAM_CBANK
	.align		4
        /*005c*/ 	.byte	0x04, 0x0a
        /*005e*/ 	.short	(.L_1837 - .L_1836)
	.align		4
.L_1836:
        /*0060*/ 	.word	index@(.nv.constant0._ZN2at6native18elementwise_kernelILi128ELi4EZNS0_22gpu_kernel_impl_nocastIZZZNS0_17logit_kernel_cudaERNS_18TensorIteratorBaseERKN3c106ScalarEENKUlvE_clEvENKUlvE1_clEvEUlNS5_4HalfEE_EEvS4_RKT_EUliE_EEviT1_)
        /*0064*/ 	.short	0x0210
        /*0066*/ 	.short	0x0220


	//----- nvinfo : EIATTR_SW_WAR
	.align		4
.L_1837:
        /*0068*/ 	.byte	0x04, 0x36
        /*006a*/ 	.short	(.L_1839 - .L_1838)
.L_1838:
        /*006c*/ 	.word	0x00000008
.L_1839:


//--------------------- .nv.info._ZN2at6native27unrolled_elementwise_kernelIZZZNS0_17logit_kernel_cudaERNS_18TensorIteratorBaseERKN3c106ScalarEENKUlvE_clEvENKUlvE1_clEvEUlNS4_4HalfEE_St5arrayIPcLm2EELi4E23TrivialOffsetCalculatorILi1EjESG_NS0_6memory15LoadWithoutCastENSH_16StoreWithoutCastEEEviT_T0_T2_T3_T4_T5_ --------------------------
	.section	.nv.info._ZN2at6native27unrolled_elementwise_kernelIZZZNS0_17logit_kernel_cudaERNS_18TensorIteratorBaseERKN3c106ScalarEENKUlvE_clEvENKUlvE1_clEvEUlNS4_4HalfEE_St5arrayIPcLm2EELi4E23TrivialOffsetCalculatorILi1EjESG_NS0_6memory15LoadWithoutCastENSH_16StoreWithoutCastEEEviT_T0_T2_T3_T4_T5_,"",@"SHT_CUDA_INFO"
	.sectionflags	@""
	.align	4


	//----- nvinfo : EIATTR_CUDA_API_VERSION
	.align		4
        /*0000*/ 	.byte	0x04, 0x37
        /*0002*/ 	.short	(.L_1841 - .L_1840)
.L_1840:
        /*0004*/ 	.word	0x00000082


	//----- nvinfo : EIATTR_KPARAM_INFO
	.align		4
.L_1841:
        /*0008*/ 	.byte	0x04, 0x17
        /*000a*/ 	.short	(.L_1843 - .L_1842)
.L_1842:
        /*000c*/ 	.word	0x00000000
        /*0010*/ 	.short	0x0006
        /*0012*/ 	.short	0x001b
        /*0014*/ 	.byte	0x00, 0xf0, 0x05, 0x00


	//----- nvinfo : EIATTR_KPARAM_INFO
	.align		4
.L_1843:
        /*0018*/ 	.byte	0x04, 0x17
        /*001a*/ 	.short	(.L_1845 - .L_1844)
.L_1844:
        /*001c*/ 	.word	0x00000000
        /*0020*/ 	.short	0x0005
        /*0022*/ 	.short	0x001a
        /*0024*/ 	.byte	0x00, 0xf0, 0x05, 0x00


	//----- nvinfo : EIATTR_KPARAM_INFO
	.align		4
.L_1845:
        /*0028*/ 	.byte	0x04, 0x17
        /*002a*/ 	.short	(.L_1847 - .L_1846)
.L_1846:
        /*002c*/ 	.word	0x00000000
        /*0030*/ 	.short	0x0004
        /*0032*/ 	.short	0x0019
        /*0034*/ 	.byte	0x00, 0xf0, 0x05, 0x00


	//----- nvinfo : EIATTR_KPARAM_INFO
	.align		4
.L_1847:
        /*0038*/ 	.byte	0x04, 0x17
        /*003a*/ 	.short	(.L_1849 - .L_1848)
.L_1848:
        /*003c*/ 	.word	0x00000000
        /*0040*/ 	.short	0x0003
        /*0042*/ 	.short	0x0018
        /*0044*/ 	.byte	0x00, 0xf0, 0x05, 0x00


	//----- nvinfo : EIATTR_KPARAM_INFO
	.align		4
.L_1849:
        /*0048*/ 	.byte	0x04, 0x17
        /*004a*/ 	.short	(.L_1851 - .L_1850)
.L_1850:
        /*004c*/ 	.word	0x00000000
        /*0050*/ 	.short	0x0002
        /*0052*/ 	.short	0x0008
        /*0054*/ 	.byte	0x00, 0xf0, 0x41, 0x00


	//----- nvinfo : EIATTR_KPARAM_INFO
	.align		4
.L_1851:
        /*0058*/ 	.byte	0x04, 0x17
        /*005a*/ 	.short	(.L_1853 - .L_1852)
.L_1852:
        /*005c*/ 	.word	0x00000000
        /*0060*/ 	.short	0x0001
        /*0062*/ 	.short	0x0004
        /*0064*/ 	.byte	0x00, 0xf0, 0x05, 0x00


	//----- nvinfo : EIATTR_KPARAM_INFO
	.align		4
.L_1853:
        /*0068*/ 	.byte	0x04, 0x17
        /*006a*/ 	.short	(.L_1855 - .L_1854)
.L_1854:
        /*006c*/ 	.word	0x00000000
        /*0070*/ 	.short	0x0000
        /*0072*/ 	.short	0x0000
        /*0074*/ 	.byte	0x00, 0xf0, 0x11, 0x00


	//----- nvinfo : EIATTR_SPARSE_MMA_MASK
	.align		4
.L_1855:
        /*0078*/ 	.byte	0x03, 0x50
        /*007a*/ 	.short	0x0000


	//----- nvinfo : EIATTR_MAXREG_COUNT
	.align		4
        /*007c*/ 	.byte	0x03, 0x1b
        /*007e*/ 	.short	0x00ff


	//----- nvinfo : EIATTR_MERCURY_ISA_VERSION
	.align		4
        /*0080*/ 	.byte	0x03, 0x5f
        /*0082*/ 	.short	0x0101


	//----- nvinfo : EIATTR_EXIT_INSTR_OFFSETS
	.align		4
        /*0084*/ 	.byte	0x04, 0x1c
        /*0086*/ 	.short	(.L_1857 - .L_1856)


	//   ....[0]....
.L_1856:
        /*0088*/ 	.word	0x00000570


	//   ....[1]....
        /*008c*/ 	.word	0x000005e0


	//----- nvinfo : EIATTR_MAX_THREADS
	.align		4
.L_1857:
        /*0090*/ 	.byte	0x04, 0x05
        /*0092*/ 	.short	(.L_1859 - .L_1858)
.L_1858:
        /*0094*/ 	.word	0x00000080
        /*0098*/ 	.word	0x00000001
        /*009c*/ 	.word	0x00000001


	//----- nvinfo : EIATTR_CRS_STACK_SIZE
	.align		4
.L_1859:
        /*00a0*/ 	.byte	0x04, 0x1e
        /*00a2*/ 	.short	(.L_1861 - .L_1860)
.L_1860:
        /*00a4*/ 	.word	0x00000000


	//----- nvinfo : EIATTR_CBANK_PARAM_SIZE
	.align		4
.L_1861:
        /*00a8*/ 	.byte	0x03, 0x19
        /*00aa*/ 	.short	0x001c


	//----- nvinfo : EIATTR_PARAM_CBANK
	.align		4
        /*00ac*/ 	.byte	0x04, 0x0a
        /*00ae*/ 	.short	(.L_1863 - .L_1862)
	.align		4
.L_1862:
        /*00b0*/ 	.word	index@(.nv.constant0._ZN2at6native27unrolled_elementwise_kernelIZZZNS0_17logit_kernel_cudaERNS_18TensorIteratorBaseERKN3c106ScalarEENKUlvE_clEvENKUlvE1_clEvEUlNS4_4HalfEE_St5arrayIPcLm2EELi4E23TrivialOffsetCalculatorILi1EjESG_NS0_6memory15LoadWithoutCastENSH_16StoreWithoutCastEEEviT_T0_T2_T3_T4_T5_)
        /*00b4*/ 	.short	0x0210
        /*00b6*/ 	.short	0x001c


	//----- nvinfo : EIATTR_SW_WAR
	.align		4
.L_1863:
        /*00b8*/ 	.byte	0x04, 0x36
        /*00ba*/ 	.short	(.L_1865 - .L_1864)
.L_1864:
        /*00bc*/ 	.word	0x00000008
.L_1865:


//--------------------- .nv.info._ZN2at6native29vectorized_elementwise_kernelILi2EZZZNS0_17logit_kernel_cudaERNS_18TensorIteratorBaseERKN3c106ScalarEENKUlvE_clEvENKUlvE1_clEvEUlNS4_4HalfEE_St5arrayIPcLm2EEEEviT0_T1_ --------------------------
	.section	.nv.info._ZN2at6native29vectorized_elementwise_kernelILi2EZZZNS0_17logit_kernel_cudaERNS_18TensorIteratorBaseERKN3c106ScalarEENKUlvE_clEvENKUlvE1_clEvEUlNS4_4HalfEE_St5arrayIPcLm2EEEEviT0_T1_,"",@"SHT_CUDA_INFO"
	.sectionflags	@""
	.align	4


	//----- nvinfo : EIATTR_CUDA_API_VERSION
	.align		4
        /*0000*/ 	.byte	0x04, 0x37
        /*0002*/ 	.short	(.L_1867 - .L_1866)
.L_1866:
        /*0004*/ 	.word	0x00000082


	//----- nvinfo : EIATTR_KPARAM_INFO
	.align		4
.L_1867:
        /*0008*/ 	.byte	0x04, 0x17
        /*000a*/ 	.short	(.L_1869 - .L_1868)
.L_1868:
        /*000c*/ 	.word	0x00000000
        /*0010*/ 	.short	0x0002
        /*0012*/ 	.short	0x0008
        /*0014*/ 	.byte	0x00, 0xf0, 0x41, 0x00


	//----- nvinfo : EIATTR_KPARAM_INFO
	.align		4
.L_1869:
        /*0018*/ 	.byte	0x04, 0x17
        /*001a*/ 	.short	(.L_1871 - .L_1870)
.L_1870:
        /*001c*/ 	.word	0x00000000
        /*0020*/ 	.short	0x0001
        /*0022*/ 	.short	0x0004
        /*0024*/ 	.byte	0x00, 0xf0, 0x05, 0x00


	//----- nvinfo : EIATTR_KPARAM_INFO
	.align		4
.L_1871:
        /*0028*/ 	.byte	0x04, 0x17
        /*002a*/ 	.short	(.L_1873 - .L_1872)
.L_1872:
        /*002c*/ 	.word	0x00000000
        /*0030*/ 	.short	0x0000
        /*0032*/ 	.short	0x0000
        /*0034*/ 	.byte	0x00, 0xf0, 0x11, 0x00


	//----- nvinfo : EIATTR_SPARSE_MMA_MASK
	.align		4
.L_1873:
        /*0038*/ 	.byte	0x03, 0x50
        /*003a*/ 	.short	0x0000


	//----- nvinfo : EIATTR_MAXREG_COUNT
	.align		4
        /*003c*/ 	.byte	0x03, 0x1b
        /*003e*/ 	.short	0x00ff


	//----- nvinfo : EIATTR_MERCURY_ISA_VERSION
	.align		4
        /*0040*/ 	.byte	0x03, 0x5f
        /*0042*/ 	.short	0x0101


	//----- nvinfo : EIATTR_EXIT_INSTR_OFFSETS
	.align		4
        /*0044*/ 	.byte	0x04, 0x1c
        /*0046*/ 	.short	(.L_1875 - .L_1874)


	//   ....[0]....
.L_1874:
        /*0048*/ 	.word	0x000004b0


	//   ....[1]....
        /*004c*/ 	.word	0x00001000


	//   ....[2]....
        /*0050*/ 	.word	0x00001050


	//----- nvinfo : EIATTR_MAX_THREADS
	.align		4
.L_1875:
        /*0054*/ 	.byte	0x04, 0x05
        /*0056*/ 	.short	(.L_1877 - .L_1876)
.L_1876:
        /*0058*/ 	.word	0x00000080
        /*005c*/ 	.word	0x00000001
        /*0060*/ 	.word	0x00000001


	//----- nvinfo : EIATTR_CRS_STACK_SIZE
	.align		4
.L_1877:
        /*0064*/ 	.byte	0x04, 0x1e
        /*0066*/ 	.short	(.L_1879 - .L_1878)
.L_1878:
        /*0068*/ 	.word	0x00000000


	//----- nvinfo : EIATTR_CBANK_PARAM_SIZE
	.align		4
.L_1879:
        /*006c*/ 	.byte	0x03, 0x19
        /*006e*/ 	.short	0x0018


	//----- nvinfo : EIATTR_PARAM_CBANK
	.align		4
        /*0070*/ 	.byte	0x04, 0x0a
        /*0072*/ 	.short	(.L_1881 - .L_1880)
	.align		4
.L_1880:
        /*0074*/ 	.word	index@(.nv.constant0._ZN2at6native29vectorized_elementwise_kernelILi2EZZZNS0_17logit_kernel_cudaERNS_18TensorIteratorBaseERKN3c106ScalarEENKUlvE_clEvENKUlvE1_clEvEUlNS4_4HalfEE_St5arrayIPcLm2EEEEviT0_T1_)
        /*0078*/ 	.short	0x0210
        /*007a*/ 	.short	0x0018


	//----- nvinfo : EIATTR_SW_WAR
	.align		4
.L_1881:
        /*007c*/ 	.byte	0x04, 0x36
        /*007e*/ 	.short	(.L_1883 - .L_1882)
.L_1882:
        /*0080*/ 	.word	0x00000008
.L_1883:


//--------------------- .nv.info._ZN2at6native29vectorized_elementwise_kernelILi4EZZZNS0_17logit_kernel_cudaERNS_18TensorIteratorBaseERKN3c106ScalarEENKUlvE_clEvENKUlvE1_clEvEUlNS4_4HalfEE_St5arrayIPcLm2EEEEviT0_T1_ --------------------------
	.section	.nv.info._ZN2at6native29vectorized_elementwise_kernelILi4EZZZNS0_17logit_kernel_cudaERNS_18TensorIteratorBaseERKN3c106ScalarEENKUlvE_clEvENKUlvE1_clEvEUlNS4_4HalfEE_St5arrayIPcLm2EEEEviT0_T1_,"",@"SHT_CUDA_INFO"
	.sectionflags	@""
	.align	4


	//----- nvinfo : EIATTR_CUDA_API_VERSION
	.align		4
        /*0000*/ 	.byte	0x04, 0x37
        /*0002*/ 	.short	(.L_1885 - .L_1884)
.L_1884:
        /*0004*/ 	.word	0x00000082


	//----- nvinfo : EIATTR_KPARAM_INFO
	.align		4
.L_1885:
        /*0008*/ 	.byte	0x04, 0x17
        /*000a*/ 	.short	(.L_1887 - .L_1886)
.L_1886:
        /*000c*/ 	.word	0x00000000
        /*0010*/ 	.short	0x0002
        /*0012*/ 	.short	0x0008
        /*0014*/ 	.byte	0x00, 0xf0, 0x41, 0x00


	//----- nvinfo : EIATTR_KPARAM_INFO
	.align		4
.L_1887:
        /*0018*/ 	.byte	0x04, 0x17
        /*001a*/ 	.short	(.L_1889 - .L_1888)
.L_1888:
        /*001c*/ 	.word	0x00000000
        /*0020*/ 	.short	0x0001
        /*0022*/ 	.short	0x0004
        /*0024*/ 	.byte	0x00, 0xf0, 0x05, 0x00


	//----- nvinfo : EIATTR_KPARAM_INFO
	.align		4
.L_1889:
        /*0028*/ 	.byte	0x04, 0x17
        /*002a*/ 	.short	(.L_1891 - .L_1890)
.L_1890:
        /*002c*/ 	.word	0x00000000
        /*0030*/ 	.short	0x0000
        /*0032*/ 	.short	0x0000
        /*0034*/ 	.byte	0x00, 0xf0, 0x11, 0x00


	//----- nvinfo : EIATTR_SPARSE_MMA_MASK
	.align		4
.L_1891:
        /*0038*/ 	.byte	0x03, 0x50
        /*003a*/ 	.short	0x0000


	//----- nvinfo : EIATTR_MAXREG_COUNT
	.align		4
        /*003c*/ 	.byte	0x03, 0x1b
        /*003e*/ 	.short	0x00ff


	//----- nvinfo : EIATTR_MERCURY_ISA_VERSION
	.align		4
        /*0040*/ 	.byte	0x03, 0x5f
        /*0042*/ 	.short	0x0101


	//----- nvinfo : EIATTR_EXIT_INSTR_OFFSETS
	.align		4
        /*0044*/ 	.byte	0x04, 0x1c
        /*0046*/ 	.short	(.L_1893 - .L_1892)


	//   ....[0]....
.L_1892:
        /*0048*/ 	.word	0x00000470


	//   ....[1]....
        /*004c*/ 	.word	0x00000fc0


	//   ....[2]....
        /*0050*/ 	.word	0x00001010


	//----- nvinfo : EIATTR_MAX_THREADS
	.align		4
.L_1893:
        /*0054*/ 	.byte	0x04, 0x05
        /*0056*/ 	.short	(.L_1895 - .L_1894)
.L_1894:
        /*0058*/ 	.word	0x00000080
        /*005c*/ 	.word	0x00000001
        /*0060*/ 	.word	0x00000001


	//----- nvinfo : EIATTR_CRS_STACK_SIZE
	.align		4
.L_1895:
        /*0064*/ 	.byte	0x04, 0x1e
        /*0066*/ 	.short	(.L_1897 - .L_1896)
.L_1896:
        /*0068*/ 	.word	0x00000000


	//----- nvinfo : EIATTR_CBANK_PARAM_SIZE
	.align		4
.L_1897:
        /*006c*/ 	.byte	0x03, 0x19
        /*006e*/ 	.short	0x0018


	//----- nvinfo : EIATTR_PARAM_CBANK
	.align		4
        /*0070*/ 	.byte	0x04, 0x0a
        /*0072*/ 	.short	(.L_1899 - .L_1898)
	.align		4
.L_1898:
        /*0074*/ 	.word	index@(.nv.constant0._ZN2at6native29vectorized_elementwise_kernelILi4EZZZNS0_17logit_kernel_cudaERNS_18TensorIteratorBaseERKN3c106ScalarEENKUlvE_clEvENKUlvE1_clEvEUlNS4_4HalfEE_St5arrayIPcLm2EEEEviT0_T1_)
        /*0078*/ 	.short	0x0210
        /*007a*/ 	.short	0x0018


	//----- nvinfo : EIATTR_SW_WAR
	.align		4
.L_1899:
        /*007c*/ 	.byte	0x04, 0x36
        /*007e*/ 	.short	(.L_1901 - .L_1900)
.L_1900:
        /*0080*/ 	.word	0x00000008
.L_1901:


//--------------------- .nv.info._ZN2at6native29vectorized_elementwise_kernelILi8EZZZNS0_17logit_kernel_cudaERNS_18TensorIteratorBaseERKN3c106ScalarEENKUlvE_clEvENKUlvE1_clEvEUlNS4_4HalfEE_St5arrayIPcLm2EEEEviT0_T1_ --------------------------
	.section	.nv.info._ZN2at6native29vectorized_elementwise_kernelILi8EZZZNS0_17logit_kernel_cudaERNS_18TensorIteratorBaseERKN3c106ScalarEENKUlvE_clEvENKUlvE1_clEvEUlNS4_4HalfEE_St5arrayIPcLm2EEEEviT0_T1_,"",@"SHT_CUDA_INFO"
	.sectionflags	@""
	.align	4


	//----- nvinfo : EIATTR_CUDA_API_VERSION
	.align		4
        /*0000*/ 	.byte	0x04, 0x37
        /*0002*/ 	.short	(.L_1903 - .L_1902)
.L_1902:
        /*0004*/ 	.word	0x00000082


	//----- nvinfo : EIATTR_KPARAM_INFO
	.align		4
.L_1903:
        /*0008*/ 	.byte	0x04, 0x17
        /*000a*/ 	.short	(.L_1905 - .L_1904)
.L_1904:
        /*000c*/ 	.word	0x00000000
        /*0010*/ 	.short	0x0002
        /*0012*/ 	.short	0x0008
        /*0014*/ 	.byte	0x00, 0xf0, 0x41, 0x00


	//----- nvinfo : EIATTR_KPARAM_INFO
	.align		4
.L_1905:
        /*0018*/ 	.byte	0x04, 0x17
        /*001a*/ 	.short	(.L_1907 - .L_1906)
.L_1906:
        /*001c*/ 	.word	0x00000000
        /*0020*/ 	.short	0x0001
        /*0022*/ 	.short	0x0004
        /*0024*/ 	.byte	0x00, 0xf0, 0x05, 0x00


	//----- nvinfo : EIATTR_KPARAM_INFO
	.align		4
.L_1907:
        /*0028*/ 	.byte	0x04, 0x17
        /*002a*/ 	.short	(.L_1909 - .L_1908)
.L_1908:
        /*002c*/ 	.word	0x00000000
        /*0030*/ 	.short	0x0000
        /*0032*/ 	.short	0x0000
        /*0034*/ 	.byte	0x00, 0xf0, 0x11, 0x00


	//----- nvinfo : EIATTR_SPARSE_MMA_MASK
	.align		4
.L_1909:
        /*0038*/ 	.byte	0x03, 0x50
        /*003a*/ 	.short	0x0000


	//----- nvinfo : EIATTR_MAXREG_COUNT
	.align		4
        /*003c*/ 	.byte	0x03, 0x1b
        /*003e*/ 	.short	0x00ff


	//----- nvinfo : EIATTR_MERCURY_ISA_VERSION
	.align		4
        /*0040*/ 	.byte	0x03, 0x5f
        /*0042*/ 	.short	0x0101


	//----- nvinfo : EIATTR_EXIT_INSTR_OFFSETS
	.align		4
        /*0044*/ 	.byte	0x04, 0x1c
        /*0046*/ 	.short	(.L_1911 - .L_1910)


	//   ....[0]....
.L_1910:
        /*0048*/ 	.word	0x00000450


	//   ....[1]....
        /*004c*/ 	.word	0x00000fa0


	//   ....[2]....
        /*0050*/ 	.word	0x00000ff0


	//----- nvinfo : EIATTR_MAX_THREADS
	.align		4
.L_1911:
        /*0054*/ 	.byte	0x04, 0x05
        /*0056*/ 	.short	(.L_1913 - .L_1912)
.L_1912:
        /*0058*/ 	.word	0x00000080
        /*005c*/ 	.word	0x00000001
        /*0060*/ 	.word	0x00000001


	//----- nvinfo : EIATTR_CRS_STACK_SIZE
	.align		4
.L_1913:
        /*0064*/ 	.byte	0x04, 0x1e
        /*0066*/ 	.short	(.L_1915 - .L_1914)
.L_1914:
        /*0068*/ 	.word	0x00000000


	//----- nvinfo : EIATTR_CBANK_PARAM_SIZE
	.align		4
.L_1915:
        /*006c*/ 	.byte	0x03, 0x19
        /*006e*/ 	.short	0x0018


	//----- nvinfo : EIATTR_PARAM_CBANK
	.align		4
        /*0070*/ 	.byte	0x04, 0x0a
        /*0072*/ 	.short	(.L_1917 - .L_1916)
	.align		4
.L_1916:
        /*0074*/ 	.word	index@(.nv.constant0._ZN2at6native29vectorized_elementwise_kernelILi8EZZZNS0_17logit_kernel_cudaERNS_18TensorIteratorBaseERKN3c106ScalarEENKUlvE_clEvENKUlvE1_clEvEUlNS4_4HalfEE_St5arrayIPcLm2EEEEviT0_T1_)
        /*0078*/ 	.short	0x0210
        /*007a*/ 	.short	0x0018


	//----- nvinfo : EIATTR_SW_WAR
	.align		4
.L_1917:
        /*007c*/ 	.byte	0x04, 0x36
        /*007e*/ 	.short	(.L_1919 - .L_1918)
.L_1918:
        /*0080*/ 	.word	0x00000008
.L_1919:


//--------------------- .nv.info._ZN2at6native18elementwise_kernelILi128ELi4EZNS0_15gpu_kernel_implIZZZNS0_17logit_kernel_cudaERNS_18TensorIteratorBaseERKN3c106ScalarEENKUlvE_clEvENKUlvE0_clEvEUlfE0_EEvS4_RKT_EUliE_EEviT1_ --------------------------
	.section	.nv.info._ZN2at6native18elementwise_kernelILi128ELi4EZNS0_15gpu_kernel_implIZZZNS0_17logit_kernel_cudaERNS_18TensorIteratorBaseERKN3c106ScalarEENKUlvE_clEvENKUlvE0_clEvEUlfE0_EEvS4_RKT_EUliE_EEviT1_,"",@"SHT_CUDA_INFO"
	.sectionflags	@""
	.align	4


	//----- nvinfo : EIATTR_CUDA_API_VERSION
	.align		4
        /*0000*/ 	.byte	0x04, 0x37
        /*0002*/ 	.short	(.L_1921 - .L_1920)
.L_1920:
        /*0004*/ 	.word	0x00000082


	//----- nvinfo : EIATTR_KPARAM_INFO
	.align		4
.L_1921:
        /*0008*/ 	.byte	0x04, 0x17
        /*000a*/ 	.short	(.L_1923 - .L_1922)
.L_1922:
        /*000c*/ 	.word	0x00000000
        /*0010*/ 	.short	0x0001
        /*0012*/ 	.short	0x0008
        /*0014*/ 	.byte	0x00, 0xf0, 0xa1, 0x08


	//----- nvinfo : EIATTR_KPARAM_INFO
	.align		4
.L_1923:
        /*0018*/ 	.byte	0x04, 0x17
        /*001a*/ 	.short	(.L_1925 - .L_1924)
.L_1924:
        /*001c*/ 	.word	0x00000000
        /*0020*/ 	.short	0x0000
        /*0022*/ 	.short	0x0000
        /*0024*/ 	.byte	0x00, 0xf0, 0x11, 0x00


	//----- nvinfo : EIATTR_SPARSE_MMA_MASK
	.align		4
.L_1925:
        /*0028*/ 	.byte	0x03, 0x50
        /*002a*/ 	.short	0x0000


	//----- nvinfo : EIATTR_MAXREG_COUNT
	.align		4
        /*002c*/ 	.byte	0x03, 0x1b
        /*002e*/ 	.short	0x0080


	//----- nvinfo : EIATTR_EXTERNS
	.align		4
        /*0030*/ 	.byte	0x04, 0x0f
        /*0032*/ 	.short	(.L_1927 - .L_1926)


	//   ....[0]....
	.align		4
.L_1926:
        /*0034*/ 	.word	index@(__assertfail)


	//----- nvinfo : EIATTR_MERCURY_ISA_VERSION
	.align		4
.L_1927:
        /*0038*/ 	.byte	0x03, 0x5f
        /*003a*/ 	.short	0x0101


	//----- nvinfo : EIATTR_SYSCALL_OFFSETS
	.align		4
        /*003c*/ 	.byte	0x04, 0x46
        /*003e*/ 	.short	(.L_1929 - .L_1928)


	//   ....[0]....
.L_1928:
        /*0040*/ 	.word	0x00002150


	//   ....[1]....
        /*0044*/ 	.word	0x000030a0


	//   ....[2]....
        /*0048*/ 	.word	0x00005230


	//   ....[3]....
        /*004c*/ 	.word	0x00006180


	//   ....[4]....
        /*0050*/ 	.word	0x00008300


	//   ....[5]....
        /*0054*/ 	.word	0x00009250


	//   ....[6]....
        /*0058*/ 	.word	0x0000b3c0


	//   ....[7]....
        /*005c*/ 	.word	0x0000c310


	//----- nvinfo : EIATTR_EXIT_INSTR_OFFSETS
	.align		4
.L_1929:
        /*0060*/ 	.byte	0x04, 0x1c
        /*0062*/ 	.short	(.L_1931 - .L_1930)


	//   ....[0]....
.L_1930:
        /*0064*/ 	.word	0x00009300


	//   ....[1]....
        /*0068*/ 	.word	0x0000b630


	//   ....[2]....
        /*006c*/ 	.word	0x0000b670


	//   ....[3]....
        /*0070*/ 	.word	0x0000b700


	//   ....[4]....
        /*0074*/ 	.word	0x0000b730


	//   ....[5]....
        /*0078*/ 	.word	0x0000b760


	//   ....[6]....
        /*007c*/ 	.word	0x0000b7e0


	//   ....[7]....
        /*0080*/ 	.word	0x0000b810


	//   ....[8]....
        /*0084*/ 	.word	0x0000b8a0


	//   ....[9]....
        /*0088*/ 	.word	0x0000b8e0


	//   ....[10]....
        /*008c*/ 	.word	0x0000b920


	//   ....[11]....
        /*0090*/ 	.word	0x0000b9e0


	//   ....[12]....
        /*0094*/ 	.word	0x0000ba30


	//   ....[13]....
        /*0098*/ 	.word	0x0000bbb0


	//   ....[14]....
        /*009c*/ 	.word	0x0000bd00


	//   ....[15]....
        /*00a0*/ 	.word	0x0000bd30


	//   ....[16]....
        /*00a4*/ 	.word	0x0000bde0


	//   ....[17]....
        /*00a8*/ 	.word	0x0000bf50


	//   ....[18]....
        /*00ac*/ 	.word	0x0000c0c0


	//   ....[19]....
        /*00b0*/ 	.word	0x0000c210


	//   ....[20]....
        /*00b4*/ 	.word	0x0000c320


	//   ....[21]....
        /*00b8*/ 	.word	0x0000c350


	//   ....[22]....
        /*00bc*/ 	.word	0x0000c380


	//----- nvinfo : EIATTR_MAX_THREADS
	.align		4
.L_1931:
        /*00c0*/ 	.byte	0x04, 0x05
        /*00c2*/ 	.short	(.L_1933 - .L_1932)
.L_1932:
        /*00c4*/ 	.word	0x00000080
        /*00c8*/ 	.word	0x00000001
        /*00cc*/ 	.word	0x00000001


	//----- nvinfo : EIATTR_CRS_STACK_SIZE
	.align		4
.L_1933:
        /*00d0*/ 	.byte	0x04, 0x1e
        /*00d2*/ 	.short	(.L_1935 - .L_1934)
.L_1934:
        /*00d4*/ 	.word	0x00000000


	//----- nvinfo : EIATTR_CBANK_PARAM_SIZE
	.align		4
.L_1935:
        /*00d8*/ 	.byte	0x03, 0x19
        /*00da*/ 	.short	0x0230


	//----- nvinfo : EIATTR_PARAM_CBANK
	.align		4
        /*00dc*/ 	.byte	0x04, 0x0a
        /*00de*/ 	.short	(.L_1937 - .L_1936)
	.align		4
.L_1936:
        /*00e0*/ 	.word	index@(.nv.constant0._ZN2at6native18elementwise_kernelILi128ELi4EZNS0_15gpu_kernel_implIZZZNS0_17logit_kernel_cudaERNS_18TensorIteratorBaseERKN3c106ScalarEENKUlvE_clEvENKUlvE0_clEvEUlfE0_EEvS4_RKT_EUliE_EEviT1_)
        /*00e4*/ 	.short	0x0210
        /*00e6*/ 	.short	0x0230


	//----- nvinfo : EIATTR_SW_WAR
	.align		4
.L_1937:
        /*00e8*/ 	.byte	0x04, 0x36
        /*00ea*/ 	.short	(.L_1939 - .L_1938)
.L_1938:
        /*00ec*/ 	.word	0x00000008
.L_1939:


//--------------------- .nv.info._ZN2at6native27unrolled_elementwise_kernelIZZZNS0_17logit_kernel_cudaERNS_18TensorIteratorBaseERKN3c106ScalarEENKUlvE_clEvENKUlvE0_clEvEUlfE0_St5arrayIPcLm2EELi4E23TrivialOffsetCalculatorILi1EjESF_NS0_6memory12LoadWithCastILi1EEENSG_13StoreWithCastILi1EEEEEviT_T0_T2_T3_T4_T5_ --------------------------
	.section	.nv.info._ZN2at6native27unrolled_elementwise_kernelIZZZNS0_17logit_kernel_cudaERNS_18TensorIteratorBaseERKN3c106ScalarEENKUlvE_clEvENKUlvE0_clEvEUlfE0_St5arrayIPcLm2EELi4E23TrivialOffsetCalculatorILi1EjESF_NS0_6memory12LoadWithCastILi1EEENSG_13StoreWithCastILi1EEEEEviT_T0_T2_T3_T4_T5_,"",@"SHT_CUDA_INFO"
	.sectionflags	@""
	.align	4


	//----- nvinfo : EIATTR_CUDA_API_VERSION
	.align		4
        /*0000*/ 	.byte	0x04, 0x37
        /*0002*/ 	.short	(.L_1941 - .L_1940)
.L_1940:
        /*0004*/ 	.word	0x00000082


	//----- nvinfo : EIATTR_KPARAM_INFO
	.align		4
.L_1941:
        /*0008*/ 	.byte	0x04, 0x17
        /*000a*/ 	.short	(.L_1943 - .L_1942)
.L_1942:
        /*000c*/ 	.word	0x00000000
        /*0010*/ 	.short	0x0006
        /*0012*/ 	.short	0x0034
        /*0014*/ 	.byte	0x00, 0xf0, 0x21, 0x00


	//----- nvinfo : EIATTR_KPARAM_INFO
	.align		4
.L_1943:
        /*0018*/ 	.byte	0x04, 0x17
        /*001a*/ 	.short	(.L_1945 - .L_1944)
.L_1944:
        /*001c*/ 	.word	0x00000000
        /*0020*/ 	.short	0x0005
        /*0022*/ 	.short	0x002c
        /*0024*/ 	.byte	0x00, 0xf0, 0x21, 0x00


	//----- nvinfo : EIATTR_KPARAM_INFO
	.align		4
.L_1945:
        /*0028*/ 	.byte	0x04, 0x17
        /*002a*/ 	.short	(.L_1947 - .L_1946)
.L_1946:
        /*002c*/ 	.word	0x00000000
        /*0030*/ 	.short	0x0004
        /*0032*/ 	.short	0x0029
        /*0034*/ 	.byte	0x00, 0xf0, 0x05, 0x00


	//----- nvinfo : EIATTR_KPARAM_INFO
	.align		4
.L_1947:
        /*0038*/ 	.byte	0x04, 0x17
        /*003a*/ 	.short	(.L_1949 - .L_1948)
.L_1948:
        /*003c*/ 	.word	0x00000000
        /*0040*/ 	.short	0x0003
        /*0042*/ 	.short	0x0028
        /*0044*/ 	.byte	0x00, 0xf0, 0x05, 0x00


	//----- nvinfo : EIATTR_KPARAM_INFO
	.align		4
.L_1949:
        /*0048*/ 	.byte	0x04, 0x17
        /*004a*/ 	.short	(.L_1951 - .L_1950)
.L_1950:
        /*004c*/ 	.word	0x00000000
        /*0050*/ 	.short	0x0002
        /*0052*/ 	.short	0x0018
        /*0054*/ 	.byte	0x00, 0xf0, 0x41, 0x00


	//----- nvinfo : EIATTR_KPARAM_INFO
	.align		4
.L_1951:
        /*0058*/ 	.byte	0x04, 0x17
        /*005a*/ 	.short	(.L_1953 - .L_1952)
.L_1952:
        /*005c*/ 	.word	0x00000000
        /*0060*/ 	.short	0x0001
        /*0062*/ 	.short	0x0008
        /*0064*/ 	.byte	0x00, 0xf0, 0x41, 0x00


	//----- nvinfo : EIATTR_KPARAM_INFO
	.align		4
.L_1953:
        /*0068*/ 	.byte	0x04, 0x17
        /*006a*/ 	.short	(.L_1955 - .L_1954)
.L_1954:
        /*006c*/ 	.word	0x00000000
        /*0070*/ 	.short	0x0000
        /*0072*/ 	.short	0x0000
        /*0074*/ 	.byte	0x00, 0xf0, 0x11, 0x00


	//----- nvinfo : EIATTR_SPARSE_MMA_MASK
	.align		4
.L_1955:
        /*0078*/ 	.byte	0x03, 0x50
        /*007a*/ 	.short	0x0000


	//----- nvinfo : EIATTR_MAXREG_COUNT
	.align		4
        /*007c*/ 	.byte	0x03, 0x1b
        /*007e*/ 	.short	0x00ff


	//----- nvinfo : EIATTR_EXTERNS
	.align		4
        /*0080*/ 	.byte	0x04, 0x0f
        /*0082*/ 	.short	(.L_1957 - .L_1956)


	//   ....[0]....
	.align		4
.L_1956:
        /*0084*/ 	.word	index@(__assertfail)


	//----- nvinfo : EIATTR_MERCURY_ISA_VERSION
	.align		4
.L_1957:
        /*0088*/ 	.byte	0x03, 0x5f
        /*008a*/ 	.short	0x0101


	//----- nvinfo : EIATTR_SYSCALL_OFFSETS
	.align		4
        /*008c*/ 	.byte	0x04, 0x46
        /*008e*/ 	.short	(.L_1959 - .L_1958)


	//   ....[0]....
.L_1958:
        /*0090*/ 	.word	0x00000ea0


	//   ....[1]....
        /*0094*/ 	.word	0x00001d50


	//   ....[2]....
        /*0098*/ 	.word	0x00002c10


	//   ....[3]....
        /*009c*/ 	.word	0x00003a70


	//   ....[4]....
        /*00a0*/ 	.word	0x00004f80


	//   ....[5]....
        /*00a4*/ 	.word	0x00005e80


	//   ....[6]....
        /*00a8*/ 	.word	0x00006d40


	//   ....[7]....
        /*00ac*/ 	.word	0x00007c00


	//----- nvinfo : EIATTR_EXIT_INSTR_OFFSETS
	.align		4
.L_1959:
        /*00b0*/ 	.byte	0x04, 0x1c
        /*00b2*/ 	.short	(.L_1961 - .L_1960)


	//   ....[0]....
.L_1960:
        /*00b4*/ 	.word	0x00006de0


	//   ....[1]....
        /*00b8*/ 	.word	0x00006f20


	//   ....[2]....
        /*00bc*/ 	.word	0x00006f60


	//   ....[3]....
        /*00c0*/ 	.word	0x00006ff0


	//   ....[4]....
        /*00c4*/ 	.word	0x00007020


	//   ....[5]....
        /*00c8*/ 	.word	0x00007050


	//   ....[6]....
        /*00cc*/ 	.word	0x000070d0


	//   ....[7]....
        /*00d0*/ 	.word	0x00007100


	//   ....[8]....
        /*00d4*/ 	.word	0x00007190


	//   ....[9]....
        /*00d8*/ 	.word	0x000071d0


	//   ....[10]....
        /*00dc*/ 	.word	0x00007210


	//   ....[11]....
        /*00e0*/ 	.word	0x000072d0


	//   ....[12]....
        /*00e4*/ 	.word	0x00007320


	//   ....[13]....
        /*00e8*/ 	.word	0x000074a0


	//   ....[14]....
        /*00ec*/ 	.word	0x000075f0


	//   ....[15]....
        /*00f0*/ 	.word	0x00007620


	//   ....[16]....
        /*00f4*/ 	.word	0x000076d0


	//   ....[17]....
        /*00f8*/ 	.word	0x00007840


	//   ....[18]....
        /*00fc*/ 	.word	0x000079b0


	//   ....[19]....
        /*0100*/ 	.word	0x00007b00


	//   ....[20]....
        /*0104*/ 	.word	0x00007c10


	//   ....[21]....
        /*0108*/ 	.word	0x00007c40


	//   ....[22]....
        /*010c*/ 	.word	0x00007c70


	//----- nvinfo : EIATTR_MAX_THREADS
	.align		4
.L_1961:
        /*0110*/ 	.byte	0x04, 0x05
        /*0112*/ 	.short	(.L_1963 - .L_1962)
.L_1962:
        /*0114*/ 	.word	0x00000080
        /*0118*/ 	.word	0x00000001
        /*011c*/ 	.word	0x00000001


	//----- nvinfo : EIATTR_CRS_STACK_SIZE
	.align		4
.L_1963:
        /*0120*/ 	.byte	0x04, 0x1e
        /*0122*/ 	.short	(.L_1965 - .L_1964)
.L_1964:
        /*0124*/ 	.word	0x00000000


	//----- nvinfo : EIATTR_CBANK_PARAM_SIZE
	.align		4
.L_1965:
        /*0128*/ 	.byte	0x03, 0x19
        /*012a*/ 	.short	0x003c


	//----- nvinfo : EIATTR_PARAM_CBANK
	.align		4
        /*012c*/ 	.byte	0x04, 0x0a
        /*012e*/ 	.short	(.L_1967 - .L_1966)
	.align		4
.L_1966:
        /*0130*/ 	.word	index@(.nv.constant0._ZN2at6native27unrolled_elementwise_kernelIZZZNS0_17logit_kernel_cudaERNS_18TensorIteratorBaseERKN3c106ScalarEENKUlvE_clEvENKUlvE0_clEvEUlfE0_St5arrayIPcLm2EELi4E23TrivialOffsetCalculatorILi1EjESF_NS0_6memory12LoadWithCastILi1EEENSG_13StoreWithCastILi1EEEEEviT_T0_T2_T3_T4_T5_)
        /*0134*/ 	.short	0x0210
        /*0136*/ 	.short	0x003c


	//----- nvinfo : EIATTR_SW_WAR
	.align		4
.L_1967:
        /*0138*/ 	.byte	0x04, 0x36
        /*013a*/ 	.short	(.L_1969 - .L_1968)
.L_1968:
        /*013c*/ 	.word	0x00000008
.L_1969:


//--------------------- .nv.info._ZN2at6native18elementwise_kernelILi128ELi2EZNS0_22gpu_kernel_impl_nocastIZZZNS0_17logit_kernel_cudaERNS_18TensorIteratorBaseERKN3c106ScalarEENKUlvE_clEvENKUlvE0_clEvEUlfE0_EEvS4_RKT_EUliE_EEviT1_ --------------------------
	.section	.nv.info._ZN2at6native18elementwise_kernelILi128ELi2EZNS0_22gpu_kernel_impl_nocastIZZZNS0_17logit_kernel_cudaERNS_18TensorIteratorBaseERKN3c106ScalarEENKUlvE_clEvENKUlvE0_clEvEUlfE0_EEvS4_RKT_EUliE_EEviT1_,"",@"SHT_CUDA_INFO"
	.sectionflags	@""
	.align	4


	//----- nvinfo : EIATTR_CUDA_API_VERSION
	.align		4
        /*0000*/ 	.byte	0x04, 0x37
        /*0002*/ 	.short	(.L_1971 - .L_1970)
.L_1970:
        /*0004*/ 	.word	0x00000082


	//----- nvinfo : EIATTR_KPARAM_INFO
	.align		4
.L_1971:
        /*0008*/ 	.byte	0x04, 0x17
        /*000a*/ 	.short	(.L_1973 - .L_1972)
.L_1972:
        /*000c*/ 	.word	0x00000000
        /*0010*/ 	.short	0x0001
        /*0012*/ 	.short	0x0008
        /*0014*/ 	.byte	0x00, 0xf0, 0x81, 0x08


	//----- nvinfo : EIATTR_KPARAM_INFO
	.align		4
.L_1973:
        /*0018*/ 	.byte	0x04, 0x17
        /*001a*/ 	.short	(.L_1975 - .L_1974)
.L_1974:
        /*001c*/ 	.word	0x00000000
        /*0020*/ 	.short	0x0000
        /*0022*/ 	.short	0x0000
        /*0024*/ 	.byte	0x00, 0xf0, 0x11, 0x00


	//----- nvinfo : EIATTR_SPARSE_MMA_MASK
	.align		4
.L_1975:
        /*0028*/ 	.byte	0x03, 0x50
        /*002a*/ 	.short	0x0000


	//----- nvinfo : EIATTR_MAXREG_COUNT
	.align		4
        /*002c*/ 	.byte	0x03, 0x1b
        /*002e*/ 	.short	0x0080


	//----- nvinfo : EIATTR_MERCURY_ISA_VERSION
	.align		4
        /*0030*/ 	.byte	0x03, 0x5f
        /*0032*/ 	.short	0x0101


	//----- nvinfo : EIATTR_EXIT_INSTR_OFFSETS
	.align		4
        /*0034*/ 	.byte	0x04, 0x1c
        /*0036*/ 	.short	(.L_1977 - .L_1976)


	//   ....[0]....
.L_1976:
        /*0038*/ 	.word	0x00001530


	//   ....[1]....
        /*003c*/ 	.word	0x00002980


	//----- nvinfo : EIATTR_MAX_THREADS
	.align		4
.L_1977:
        /*0040*/ 	.byte	0x04, 0x05
        /*0042*/ 	.short	(.L_1979 - .L_1978)
.L_1978:
        /*0044*/ 	.word	0x00000080
        /*0048*/ 	.word	0x00000001
        /*004c*/ 	.word	0x00000001


	//----- nvinfo : EIATTR_CRS_STACK_SIZE
	.align		4
.L_1979:
        /*0050*/ 	.byte	0x04, 0x1e
        /*0052*/ 	.short	(.L_1981 - .L_1980)
.L_1980:
        /*0054*/ 	.word	0x00000000


	//----- nvinfo : EIATTR_CBANK_PARAM_SIZE
	.align		4
.L_1981:
        /*0058*/ 	.byte	0x03, 0x19
        /*005a*/ 	.short	0x0228


	//----- nvinfo : EIATTR_PARAM_CBANK
	.align		4
        /*005c*/ 	.byte	0x04, 0x0a
        /*005e*/ 	.short	(.L_1983 - .L_1982)
	.align		4
.L_1982:
        /*0060*/ 	.word	index@(.nv.constant0._ZN2at6native18elementwise_kernelILi128ELi2EZNS0_22gpu_kernel_impl_nocastIZZZNS0_17logit_kernel_cudaERNS_18TensorIteratorBaseERKN3c106ScalarEENKUlvE_clEvENKUlvE0_clEvEUlfE0_EEvS4_RKT_EUliE_EEviT1_)
        /*0064*/ 	.short	0x0210
        /*0066*/ 	.short	0x0228


	//----- nvinfo : EIATTR_SW_WAR
	.align		4
.L_1983:
        /*0068*/ 	.byte	0x04, 0x36
        /*006a*/ 	.short	(.L_1985 - .L_1984)
.L_1984:
        /*006c*/ 	.word	0x00000008
.L_1985:


//--------------------- .nv.info._ZN2at6native27unrolled_elementwise_kernelIZZZNS0_17logit_kernel_cudaERNS_18TensorIteratorBaseERKN3c106ScalarEENKUlvE_clEvENKUlvE0_clEvEUlfE0_St5arrayIPcLm2EELi4E23TrivialOffsetCalculatorILi1EjESF_NS0_6memory15LoadWithoutCastENSG_16StoreWithoutCastEEEviT_T0_T2_T3_T4_T5_ --------------------------
	.section	.nv.info._ZN2at6native27unrolled_elementwise_kernelIZZZNS0_17logit_kernel_cudaERNS_18TensorIteratorBaseERKN3c106ScalarEENKUlvE_clEvENKUlvE0_clEvEUlfE0_St5arrayIPcLm2EELi4E23TrivialOffsetCalculatorILi1EjESF_NS0_6memory15LoadWithoutCastENSG_16StoreWithoutCastEEEviT_T0_T2_T3_T4_T5_,"",@"SHT_CUDA_INFO"
	.sectionflags	@""
	.align	4


	//----- nvinfo : EIATTR_CUDA_API_VERSION
	.align		4
        /*0000*/ 	.byte	0x04, 0x37
        /*0002*/ 	.short	(.L_1987 - .L_1986)
.L_1986:
        /*0004*/ 	.word	0x00000082


	//----- nvinfo : EIATTR_KPARAM_INFO
	.align		4
.L_1987:
        /*0008*/ 	.byte	0x04, 0x17
        /*000a*/ 	.short	(.L_1989 - .L_1988)
.L_1988:
        /*000c*/ 	.word	0x00000000
        /*0010*/ 	.short	0x0006
        /*0012*/ 	.short	0x002b
        /*0014*/ 	.byte	0x00, 0xf0, 0x05, 0x00


	//----- nvinfo : EIATTR_KPARAM_INFO
	.align		4
.L_1989:
        /*0018*/ 	.byte	0x04, 0x17
        /*001a*/ 	.short	(.L_1991 - .L_1990)
.L_1990:
        /*001c*/ 	.word	0x00000000
        /*0020*/ 	.short	0x0005
        /*0022*/ 	.short	0x002a
        /*0024*/ 	.byte	0x00, 0xf0, 0x05, 0x00


	//----- nvinfo : EIATTR_KPARAM_INFO
	.align		4
.L_1991:
        /*0028*/ 	.byte	0x04, 0x17
        /*002a*/ 	.short	(.L_1993 - .L_1992)
.L_1992:
        /*002c*/ 	.word	0x00000000
        /*0030*/ 	.short	0x0004
        /*0032*/ 	.short	0x0029
        /*0034*/ 	.byte	0x00, 0xf0, 0x05, 0x00


	//----- nvinfo : EIATTR_KPARAM_INFO
	.align		4
.L_1993:
        /*0038*/ 	.byte	0x04, 0x17
        /*003a*/ 	.short	(.L_1995 - .L_1994)
.L_1994:
        /*003c*/ 	.word	0x00000000
        /*0040*/ 	.short	0x0003
        /*0042*/ 	.short	0x0028
        /*0044*/ 	.byte	0x00, 0xf0, 0x05, 0x00


	//----- nvinfo : EIATTR_KPARAM_INFO
	.align		4
.L_1995:
        /*0048*/ 	.byte	0x04, 0x17
        /*004a*/ 	.short	(.L_1997 - .L_1996)
.L_1996:
        /*004c*/ 	.word	0x00000000
        /*0050*/ 	.short	0x0002
        /*0052*/ 	.short	0x0018
        /*0054*/ 	.byte	0x00, 0xf0, 0x41, 0x00


	//----- nvinfo : EIATTR_KPARAM_INFO
	.align		4
.L_1997:
        /*0058*/ 	.byte	0x04, 0x17
        /*005a*/ 	.short	(.L_1999 - .L_1998)
.L_1998:
        /*005c*/ 	.word	0x00000000
        /*0060*/ 	.short	0x0001
        /*0062*/ 	.short	0x0008
        /*0064*/ 	.byte	0x00, 0xf0, 0x41, 0x00


	//----- nvinfo : EIATTR_KPARAM_INFO
	.align		4
.L_1999:
        /*0068*/ 	.byte	0x04, 0x17
        /*006a*/ 	.short	(.L_2001 - .L_2000)
.L_2000:
        /*006c*/ 	.word	0x00000000
        /*0070*/ 	.short	0x0000
        /*0072*/ 	.short	0x0000
        /*0074*/ 	.byte	0x00, 0xf0, 0x11, 0x00


	//----- nvinfo : EIATTR_SPARSE_MMA_MASK
	.align		4
.L_2001:
        /*0078*/ 	.byte	0x03, 0x50
        /*007a*/ 	.short	0x0000


	//----- nvinfo : EIATTR_MAXREG_COUNT
	.align		4
        /*007c*/ 	.byte	0x03, 0x1b
        /*007e*/ 	.short	0x00ff


	//----- nvinfo : EIATTR_MERCURY_ISA_VERSION
	.align		4
        /*0080*/ 	.byte	0x03, 0x5f
        /*0082*/ 	.short	0x0101


	//----- nvinfo : EIATTR_EXIT_INSTR_OFFSETS
	.align		4
        /*0084*/ 	.byte	0x04, 0x1c
        /*0086*/ 	.short	(.L_2003 - .L_2002)


	//   ....[0]....
.L_2002:
        /*0088*/ 	.word	0x00000850


	//   ....[1]....
        /*008c*/ 	.word	0x000008a0


	//----- nvinfo : EIATTR_MAX_THREADS
	.align		4
.L_2003:
        /*0090*/ 	.byte	0x04, 0x05
        /*0092*/ 	.short	(.L_2005 - .L_2004)
.L_2004:
        /*0094*/ 	.word	0x00000080
        /*0098*/ 	.word	0x00000001
        /*009c*/ 	.word	0x00000001


	//----- nvinfo : EIATTR_CRS_STACK_SIZE
	.align		4
.L_2005:
        /*00a0*/ 	.byte	0x04, 0x1e
        /*00a2*/ 	.short	(.L_2007 - .L_2006)
.L_2006:
        /*00a4*/ 	.word	0x00000000


	//----- nvinfo : EIATTR_CBANK_PARAM_SIZE
	.align		4
.L_2007:
        /*00a8*/ 	.byte	0x03, 0x19
        /*00aa*/ 	.short	0x002c


	//----- nvinfo : EIATTR_PARAM_CBANK
	.align		4
        /*00ac*/ 	.byte	0x04, 0x0a
        /*00ae*/ 	.short	(.L_2009 - .L_2008)
	.align		4
.L_2008:
        /*00b0*/ 	.word	index@(.nv.constant0._ZN2at6native27unrolled_elementwise_kernelIZZZNS0_17logit_kernel_cudaERNS_18TensorIteratorBaseERKN3c106ScalarEENKUlvE_clEvENKUlvE0_clEvEUlfE0_St5arrayIPcLm2EELi4E23TrivialOffsetCalculatorILi1EjESF_NS0_6memory15LoadWithoutCastENSG_16StoreWithoutCastEEEviT_T0_T2_T3_T4_T5_)
        /*00b4*/ 	.short	0x0210
        /*00b6*/ 	.short	0x002c


	//----- nvinfo : EIATTR_SW_WAR
	.align		4
.L_2009:
        /*00b8*/ 	.byte	0x04, 0x36
        /*00ba*/ 	.short	(.L_2011 - .L_2010)
.L_2010:
        /*00bc*/ 	.word	0x00000008
.L_2011:


//--------------------- .nv.info._ZN2at6native29vectorized_elementwise_kernelILi2EZZZNS0_17logit_kernel_cudaERNS_18TensorIteratorBaseERKN3c106ScalarEENKUlvE_clEvENKUlvE0_clEvEUlfE0_St5arrayIPcLm2EEEEviT0_T1_ --------------------------
	.section	.nv.info._ZN2at6native29vectorized_elementwise_kernelILi2EZZZNS0_17logit_kernel_cudaERNS_18TensorIteratorBaseERKN3c106ScalarEENKUlvE_clEvENKUlvE0_clEvEUlfE0_St5arrayIPcLm2EEEEviT0_T1_,"",@"SHT_CUDA_INFO"
	.sectionflags	@""
	.align	4


	//----- nvinfo : EIATTR_CUDA_API_VERSION
	.align		4
        /*0000*/ 	.byte	0x04, 0x37
        /*0002*/ 	.short	(.L_2013 - .L_2012)
.L_2012:
        /*0004*/ 	.word	0x00000082


	//----- nvinfo : EIATTR_KPARAM_INFO
	.align		4
.L_2013:
        /*0008*/ 	.byte	0x04, 0x17
        /*000a*/ 	.short	(.L_2015 - .L_2014)
.L_2014:
        /*000c*/ 	.word	0x00000000
        /*0010*/ 	.short	0x0002
        /*0012*/ 	.short	0x0018
        /*0014*/ 	.byte	0x00, 0xf0, 0x41, 0x00


	//----- nvinfo : EIATTR_KPARAM_INFO
	.align		4
.L_2015:
        /*0018*/ 	.byte	0x04, 0x17
        /*001a*/ 	.short	(.L_2017 - .L_2016)
.L_2016:
        /*001c*/ 	.word	0x00000000
        /*0020*/ 	.short	0x0001
        /*0022*/ 	.short	0x0008
        /*0024*/ 	.byte	0x00, 0xf0, 0x41, 0x00


	//----- nvinfo : EIATTR_KPARAM_INFO
	.align		4
.L_2017:
        /*0028*/ 	.byte	0x04, 0x17
        /*002a*/ 	.short	(.L_2019 - .L_2018)
.L_2018:
        /*002c*/ 	.word	0x00000000
        /*0030*/ 	.short	0x0000
        /*0032*/ 	.short	0x0000
        /*0034*/ 	.byte	0x00, 0xf0, 0x11, 0x00


	//----- nvinfo : EIATTR_SPARSE_MMA_MASK
	.align		4
.L_2019:
        /*0038*/ 	.byte	0x03, 0x50
        /*003a*/ 	.short	0x0000


	//----- nvinfo : EIATTR_MAXREG_COUNT
	.align		4
        /*003c*/ 	.byte	0x03, 0x1b
        /*003e*/ 	.short	0x00ff


	//----- nvinfo : EIATTR_MERCURY_ISA_VERSION
	.align		4
        /*0040*/ 	.byte	0x03, 0x5f
        /*0042*/ 	.short	0x0101


	//----- nvinfo : EIATTR_EXIT_INSTR_OFFSETS
	.align		4
        /*0044*/ 	.byte	0x04, 0x1c
        /*0046*/ 	.short	(.L_2021 - .L_2020)


	//   ....[0]....
.L_2020:
        /*0048*/ 	.word	0x00000890


	//   ....[1]....
        /*004c*/ 	.word	0x00001940


	//   ....[2]....
        /*0050*/ 	.word	0x00001990


	//----- nvinfo : EIATTR_MAX_THREADS
	.align		4
.L_2021:
        /*0054*/ 	.byte	0x04, 0x05
        /*0056*/ 	.short	(.L_2023 - .L_2022)
.L_2022:
        /*0058*/ 	.word	0x00000080
        /*005c*/ 	.word	0x00000001
        /*0060*/ 	.word	0x00000001


	//----- nvinfo : EIATTR_CRS_STACK_SIZE
	.align		4
.L_2023:
        /*0064*/ 	.byte	0x04, 0x1e
        /*0066*/ 	.short	(.L_2025 - .L_2024)
.L_2024:
        /*0068*/ 	.word	0x00000000


	//----- nvinfo : EIATTR_CBANK_PARAM_SIZE
	.align		4
.L_2025:
        /*006c*/ 	.byte	0x03, 0x19
        /*006e*/ 	.short	0x0028


	//----- nvinfo : EIATTR_PARAM_CBANK
	.align		4
        /*0070*/ 	.byte	0x04, 0x0a
        /*0072*/ 	.short	(.L_2027 - .L_2026)
	.align		4
.L_2026:
        /*0074*/ 	.word	index@(.nv.constant0._ZN2at6native29vectorized_elementwise_kernelILi2EZZZNS0_17logit_kernel_cudaERNS_18TensorIteratorBaseERKN3c106ScalarEENKUlvE_clEvENKUlvE0_clEvEUlfE0_St5arrayIPcLm2EEEEviT0_T1_)
        /*0078*/ 	.short	0x0210
        /*007a*/ 	.short	0x0028


	//----- nvinfo : EIATTR_SW_WAR
	.align		4
.L_2027:
        /*007c*/ 	.byte	0x04, 0x36
        /*007e*/ 	.short	(.L_2029 - .L_2028)
.L_2028:
        /*0080*/ 	.word	0x00000008
.L_2029:


//--------------------- .nv.info._ZN2at6native29vectorized_elementwise_kernelILi4EZZZNS0_17logit_kernel_cudaERNS_18TensorIteratorBaseERKN3c106ScalarEENKUlvE_clEvENKUlvE0_clEvEUlfE0_St5arrayIPcLm2EEEEviT0_T1_ --------------------------
	.section	.nv.info._ZN2at6native29vectorized_elementwise_kernelILi4EZZZNS0_17logit_kernel_cudaERNS_18TensorIteratorBaseERKN3c106ScalarEENKUlvE_clEvENKUlvE0_clEvEUlfE0_St5arrayIPcLm2EEEEviT0_T1_,"",@"SHT_CUDA_INFO"
	.sectionflags	@""
	.align	4


	//----- nvinfo : EIATTR_CUDA_API_VERSION
	.align		4
        /*0000*/ 	.byte	0x04, 0x37
        /*0002*/ 	.short	(.L_2031 - .L_2030)
.L_2030:
        /*0004*/ 	.word	0x00000082


	//----- nvinfo : EIATTR_KPARAM_INFO
	.align		4
.L_2031:
        /*0008*/ 	.byte	0x04, 0x17
        /*000a*/ 	.short	(.L_2033 - .L_2032)
.L_2032:
        /*000c*/ 	.word	0x00000000
        /*0010*/ 	.short	0x0002
        /*0012*/ 	.short	0x0018
        /*0014*/ 	.byte	0x00, 0xf0, 0x41, 0x00


	//----- nvinfo : EIATTR_KPARAM_INFO
	.align		4
.L_2033:
        /*0018*/ 	.byte	0x04, 0x17
        /*001a*/ 	.short	(.L_2035 - .L_2034)
.L_2034:
        /*001c*/ 	.word	0x00000000
        /*0020*/ 	.short	0x0001
        /*0022*/ 	.short	0x0008
        /*0024*/ 	.byte	0x00, 0xf0, 0x41, 0x00


	//----- nvinfo : EIATTR_KPARAM_INFO
	.align		4
.L_2035:
        /*0028*/ 	.byte	0x04, 0x17
        /*002a*/ 	.short	(.L_2037 - .L_2036)
.L_2036:
        /*002c*/ 	.word	0x00000000
        /*0030*/ 	.short	0x0000
        /*0032*/ 	.short	0x0000
        /*0034*/ 	.byte	0x00, 0xf0, 0x11, 0x00


	//----- nvinfo : EIATTR_SPARSE_MMA_MASK
	.align		4
.L_2037:
        /*0038*/ 	.byte	0x03, 0x50
        /*003a*/ 	.short	0x0000


	//----- nvinfo : EIATTR_MAXREG_COUNT
	.align		4
        /*003c*/ 	.byte	0x03, 0x1b
        /*003e*/ 	.short	0x00ff


	//----- nvinfo : EIATTR_MERCURY_ISA_VERSION
	.align		4
        /*0040*/ 	.byte	0x03, 0x5f
        /*0042*/ 	.short	0x0101


	//----- nvinfo : EIATTR_EXIT_INSTR_OFFSETS
	.align		4
        /*0044*/ 	.byte	0x04, 0x1c
        /*0046*/ 	.short	(.L_2039 - .L_2038)


	//   ....[0]....
.L_2038:
        /*0048*/ 	.word	0x00000850


	//   ....[1]....
        /*004c*/ 	.word	0x00001900


	//   ....[2]....
        /*0050*/ 	.word	0x00001950


	//----- nvinfo : EIATTR_MAX_THREADS
	.align		4
.L_2039:
        /*0054*/ 	.byte	0x04, 0x05
        /*0056*/ 	.short	(.L_2041 - .L_2040)
.L_2040:
        /*0058*/ 	.word	0x00000080
        /*005c*/ 	.word	0x00000001
        /*0060*/ 	.word	0x00000001


	//----- nvinfo : EIATTR_CRS_STACK_SIZE
	.align		4
.L_2041:
        /*0064*/ 	.byte	0x04, 0x1e
        /*0066*/ 	.short	(.L_2043 - .L_2042)
.L_2042:
        /*0068*/ 	.word	0x00000000


	//----- nvinfo : EIATTR_CBANK_PARAM_SIZE
	.align		4
.L_2043:
        /*006c*/ 	.byte	0x03, 0x19
        /*006e*/ 	.short	0x0028


	//----- nvinfo : EIATTR_PARAM_CBANK
	.align		4
        /*0070*/ 	.byte	0x04, 0x0a
        /*0072*/ 	.short	(.L_2045 - .L_2044)
	.align		4
.L_2044:
        /*0074*/ 	.word	index@(.nv.constant0._ZN2at6native29vectorized_elementwise_kernelILi4EZZZNS0_17logit_kernel_cudaERNS_18TensorIteratorBaseERKN3c106ScalarEENKUlvE_clEvENKUlvE0_clEvEUlfE0_St5arrayIPcLm2EEEEviT0_T1_)
        /*0078*/ 	.short	0x0210
        /*007a*/ 	.short	0x0028


	//----- nvinfo : EIATTR_SW_WAR
	.align		4
.L_2045:
        /*007c*/ 	.byte	0x04, 0x36
        /*007e*/ 	.short	(.L_2047 - .L_2046)
.L_2046:
        /*0080*/ 	.word	0x00000008
.L_2047:


//--------------------- .nv.info._ZN2at6native29vectorized_elementwise_kernelILi8EZZZNS0_17logit_kernel_cudaERNS_18TensorIteratorBaseERKN3c106ScalarEENKUlvE_clEvENKUlvE0_clEvEUlfE0_St5arrayIPcLm2EEEEviT0_T1_ --------------------------
	.section	.nv.info._ZN2at6native29vectorized_elementwise_kernelILi8EZZZNS0_17logit_kernel_cudaERNS_18TensorIteratorBaseERKN3c106ScalarEENKUlvE_clEvENKUlvE0_clEvEUlfE0_St5arrayIPcLm2EEEEviT0_T1_,"",@"SHT_CUDA_INFO"
	.sectionflags	@""
	.align	4


	//----- nvinfo : EIATTR_CUDA_API_VERSION
	.align		4
        /*0000*/ 	.byte	0x04, 0x37
        /*0002*/ 	.short	(.L_2049 - .L_2048)
.L_2048:
        /*0004*/ 	.word	0x00000082


	//----- nvinfo : EIATTR_KPARAM_INFO
	.align		4
.L_2049:
        /*0008*/ 	.byte	0x04, 0x17
        /*000a*/ 	.short	(.L_2051 - .L_2050)
.L_2050:
        /*000c*/ 	.word	0x00000000
        /*0010*/ 	.short	0x0002
        /*0012*/ 	.short	0x0018
        /*0014*/ 	.byte	0x00, 0xf0, 0x41, 0x00


	//----- nvinfo : EIATTR_KPARAM_INFO
	.align		4
.L_2051:
        /*0018*/ 	.byte	0x04, 0x17
        /*001a*/ 	.short	(.L_2053 - .L_2052)
.L_2052:
        /*001c*/ 	.word	0x00000000
        /*0020*/ 	.short	0x0001
        /*0022*/ 	.short	0x0008
        /*0024*/ 	.byte	0x00, 0xf0, 0x41, 0x00


	//----- nvinfo : EIATTR_KPARAM_INFO
	.align		4
.L_2053:
        /*0028*/ 	.byte	0x04, 0x17
        /*002a*/ 	.short	(.L_2055 - .L_2054)
.L_2054:
        /*002c*/ 	.word	0x00000000
        /*0030*/ 	.short	0x0000
        /*0032*/ 	.short	0x0000
        /*0034*/ 	.byte	0x00, 0xf0, 0x11, 0x00


	//----- nvinfo : EIATTR_SPARSE_MMA_MASK
	.align		4
.L_2055:
        /*0038*/ 	.byte	0x03, 0x50
        /*003a*/ 	.short	0x0000


	//----- nvinfo : EIATTR_MAXREG_COUNT
	.align		4
        /*003c*/ 	.byte	0x03, 0x1b
        /*003e*/ 	.short	0x00ff


	//----- nvinfo : EIATTR_MERCURY_ISA_VERSION
	.align		4
        /*0040*/ 	.byte	0x03, 0x5f
        /*0042*/ 	.short	0x0101


	//----- nvinfo : EIATTR_EXIT_INSTR_OFFSETS
	.align		4
        /*0044*/ 	.byte	0x04, 0x1c
        /*0046*/ 	.short	(.L_2057 - .L_2056)


	//   ....[0]....
.L_2056:
        /*0048*/ 	.word	0x00000850


	//   ....[1]....
        /*004c*/ 	.word	0x00001900


	//   ....[2]....
        /*0050*/ 	.word	0x00001950


	//----- nvinfo : EIATTR_MAX_THREADS
	.align		4
.L_2057:
        /*0054*/ 	.byte	0x04, 0x05
        /*0056*/ 	.short	(.L_2059 - .L_2058)
.L_2058:
        /*0058*/ 	.word	0x00000080
        /*005c*/ 	.word	0x00000001
        /*0060*/ 	.word	0x00000001


	//----- nvinfo : EIATTR_CRS_STACK_SIZE
	.align		4
.L_2059:
        /*0064*/ 	.byte	0x04, 0x1e
        /*0066*/ 	.short	(.L_2061 - .L_2060)
.L_2060:
        /*0068*/ 	.word	0x00000000


	//----- nvinfo : EIATTR_CBANK_PARAM_SIZE
	.align		4
.L_2061:
        /*006c*/ 	.byte	0x03, 0x19
        /*006e*/ 	.short	0x0028


	//----- nvinfo : EIATTR_PARAM_CBANK
	.align		4
        /*0070*/ 	.byte	0x04, 0x0a
        /*0072*/ 	.short	(.L_2063 - .L_2062)
	.align		4
.L_2062:
        /*0074*/ 	.word	index@(.nv.constant0._ZN2at6native29vectorized_elementwise_kernelILi8EZZZNS0_17logit_kernel_cudaERNS_18TensorIteratorBaseERKN3c106ScalarEENKUlvE_clEvENKUlvE0_clEvEUlfE0_St5arrayIPcLm2EEEEviT0_T1_)
        /*0078*/ 	.short	0x0210
        /*007a*/ 	.short	0x0028


	//----- nvinfo : EIATTR_SW_WAR
	.align		4
.L_2063:
        /*007c*/ 	.byte	0x04, 0x36
        /*007e*/ 	.short	(.L_2065 - .L_2064)
.L_2064:
        /*0080*/ 	.word	0x00000008
.L_2065:


//--------------------- .nv.info._ZN2at6native18elementwise_kernelILi128ELi4EZNS0_15gpu_kernel_implIZZZNS0_17logit_kernel_cudaERNS_18TensorIteratorBaseERKN3c106ScalarEENKUlvE_clEvENKUlvE0_clEvEUlfE_EEvS4_RKT_EUliE_EEviT1_ --------------------------
	.section	.nv.info._ZN2at6native18elementwise_kernelILi128ELi4EZNS0_15gpu_kernel_implIZZZNS0_17logit_kernel_cudaERNS_18TensorIteratorBaseERKN3c106ScalarEENKUlvE_clEvENKUlvE0_clEvEUlfE_EEvS4_RKT_EUliE_EEviT1_,"",@"SHT_CUDA_INFO"
	.sectionflags	@""
	.align	4


	//----- nvinfo : EIATTR_CUDA_API_VERSION
	.align		4
        /*0000*/ 	.byte	0x04, 0x37
        /*0002*/ 	.short	(.L_2067 - .L_2066)
.L_2066:
        /*0004*/ 	.word	0x00000082


	//----- nvinfo : EIATTR_KPARAM_INFO
	.align		4
.L_2067:
        /*0008*/ 	.byte	0x04, 0x17
        /*000a*/ 	.short	(.L_2069 - .L_2068)
.L_2068:
        /*000c*/ 	.word	0x00000000
        /*0010*/ 	.short	0x0001
        /*0012*/ 	.short	0x0008
        /*0014*/ 	.byte	0x00, 0xf0, 0x61, 0x08


	//----- nvinfo : EIATTR_KPARAM_INFO
	.align		4
.L_2069:
        /*0018*/ 	.byte	0x04, 0x17
        /*001a*/ 	.short	(.L_2071 - .L_2070)
.L_2070:
        /*001c*/ 	.word	0x00000000
        /*0020*/ 	.short	0x0000
        /*0022*/ 	.short	0x0000
        /*0024*/ 	.byte	0x00, 0xf0, 0x11, 0x00


	//----- nvinfo : EIATTR_SPARSE_MMA_MASK
	.align		4
.L_2071:
        /*0028*/ 	.byte	0x03, 0x50
        /*002a*/ 	.short	0x0000


	//----- nvinfo : EIATTR_MAXREG_COUNT
	.align		4
        /*002c*/ 	.byte	0x03, 0x1b
        /*002e*/ 	.short	0x0080


	//----- nvinfo : EIATTR_EXTERNS
	.align		4
        /*0030*/ 	.byte	0x04, 0x0f
        /*0032*/ 	.short	(.L_2073 - .L_2072)


	//   ....[0]....
	.align		4
.L_2072:
        /*0034*/ 	.word	index@(__assertfail)


	//----- nvinfo : EIATTR_MERCURY_ISA_VERSION
	.align		4
.L_2073:
        /*0038*/ 	.byte	0x03, 0x5f
        /*003a*/ 	.short	0x0101


	//----- nvinfo : EIATTR_SYSCALL_OFFSETS
	.align		4
        /*003c*/ 	.byte	0x04, 0x46
        /*003e*/ 	.short	(.L_2075 - .L_2074)


	//   ....[0]....
.L_2074:
        /*0040*/ 	.word	0x00002150


	//   ....[1]....
        /*0044*/ 	.word	0x00002ff0


	//   ....[2]....
        /*0048*/ 	.word	0x00005180


	//   ....[3]....
        /*004c*/ 	.word	0x00006020


	//   ....[4]....
        /*0050*/ 	.word	0x000081a0


	//   ....[5]....
        /*0054*/ 	.word	0x00009040


	//   ....[6]....
        /*0058*/ 	.word	0x0000b1b0


	//   ....[7]....
        /*005c*/ 	.word	0x0000c050


	//----- nvinfo : EIATTR_EXIT_INSTR_OFFSETS
	.align		4
.L_2075:
        /*0060*/ 	.byte	0x04, 0x1c
        /*0062*/ 	.short	(.L_2077 - .L_2076)


	//   ....[0]....
.L_2076:
        /*0064*/ 	.word	0x000090f0


	//   ....[1]....
        /*0068*/ 	.word	0x0000b370


	//   ....[2]....
        /*006c*/ 	.word	0x0000b3b0


	//   ....[3]....
        /*0070*/ 	.word	0x0000b440


	//   ....[4]....
        /*0074*/ 	.word	0x0000b470


	//   ....[5]....
        /*0078*/ 	.word	0x0000b4a0


	//   ....[6]....
        /*007c*/ 	.word	0x0000b520


	//   ....[7]....
        /*0080*/ 	.word	0x0000b550


	//   ....[8]....
        /*0084*/ 	.word	0x0000b5e0


	//   ....[9]....
        /*0088*/ 	.word	0x0000b620


	//   ....[10]....
        /*008c*/ 	.word	0x0000b660


	//   ....[11]....
        /*0090*/ 	.word	0x0000b720


	//   ....[12]....
        /*0094*/ 	.word	0x0000b770


	//   ....[13]....
        /*0098*/ 	.word	0x0000b8f0


	//   ....[14]....
        /*009c*/ 	.word	0x0000ba40


	//   ....[15]....
        /*00a0*/ 	.word	0x0000ba70


	//   ....[16]....
        /*00a4*/ 	.word	0x0000bb20


	//   ....[17]....
        /*00a8*/ 	.word	0x0000bc90


	//   ....[18]....
        /*00ac*/ 	.word	0x0000be00


	//   ....[19]....
        /*00b0*/ 	.word	0x0000bf50


	//   ....[20]....
        /*00b4*/ 	.word	0x0000c060


	//   ....[21]....
        /*00b8*/ 	.word	0x0000c090


	//   ....[22]....
        /*00bc*/ 	.word	0x0000c0c0


	//----- nvinfo : EIATTR_MAX_THREADS
	.align		4
.L_2077:
        /*00c0*/ 	.byte	0x04, 0x05
        /*00c2*/ 	.short	(.L_2079 - .L_2078)
.L_2078:
        /*00c4*/ 	.word	0x00000080
        /*00c8*/ 	.word	0x00000001
        /*00cc*/ 	.word	0x00000001


	//----- nvinfo : EIATTR_CRS_STACK_SIZE
	.align		4
.L_2079:
        /*00d0*/ 	.byte	0x04, 0x1e
        /*00d2*/ 	.short	(.L_2081 - .L_2080)
.L_2080:
        /*00d4*/ 	.word	0x00000000


	//----- nvinfo : EIATTR_CBANK_PARAM_SIZE
	.align		4
.L_2081:
        /*00d8*/ 	.byte	0x03, 0x19
        /*00da*/ 	.short	0x0220


	//----- nvinfo : EIATTR_PARAM_CBANK
	.align		4
        /*00dc*/ 	.byte	0x04, 0x0a
        /*00de*/ 	.short	(.L_2083 - .L_2082)
	.align		4
.L_2082:
        /*00e0*/ 	.word	index@(.nv.constant0._ZN2at6native18elementwise_kernelILi128ELi4EZNS0_15gpu_kernel_implIZZZNS0_17logit_kernel_cudaERNS_18TensorIteratorBaseERKN3c106ScalarEENKUlvE_clEvENKUlvE0_clEvEUlfE_EEvS4_RKT_EUliE_EEviT1_)
        /*00e4*/ 	.short	0x0210
        /*00e6*/ 	.short	0x0220


	//----- nvinfo : EIATTR_SW_WAR
	.align		4
.L_2083:
        /*00e8*/ 	.byte	0x04, 0x36
        /*00ea*/ 	.short	(.L_2085 - .L_2084)
.L_2084:
        /*00ec*/ 	.word	0x00000008
.L_2085:


//--------------------- .nv.info._ZN2at6native27unrolled_elementwise_kernelIZZZNS0_17logit_kernel_cudaERNS_18TensorIteratorBaseERKN3c106ScalarEENKUlvE_clEvENKUlvE0_clEvEUlfE_St5arrayIPcLm2EELi4E23TrivialOffsetCalculatorILi1EjESF_NS0_6memory12LoadWithCastILi1EEENSG_13StoreWithCastILi1EEEEEviT_T0_T2_T3_T4_T5_ --------------------------
	.section	.nv.info._ZN2at6native27unrolled_elementwise_kernelIZZZNS0_17logit_kernel_cudaERNS_18TensorIteratorBaseERKN3c106ScalarEENKUlvE_clEvENKUlvE0_clEvEUlfE_St5arrayIPcLm2EELi4E23TrivialOffsetCalculatorILi1EjESF_NS0_6memory12LoadWithCastILi1EEENSG_13StoreWithCastILi1EEEEEviT_T0_T2_T3_T4_T5_,"",@"SHT_CUDA_INFO"
	.sectionflags	@""
	.align	4


	//----- nvinfo : EIATTR_CUDA_API_VERSION
	.align		4
        /*0000*/ 	.byte	0x04, 0x37
        /*0002*/ 	.short	(.L_2087 - .L_2086)
.L_2086:
        /*0004*/ 	.word	0x00000082


	//----- nvinfo : EIATTR_KPARAM_INFO
	.align		4
.L_2087:
        /*0008*/ 	.byte	0x04, 0x17
        /*000a*/ 	.short	(.L_2089 - .L_2088)
.L_2088:
        /*000c*/ 	.word	0x00000000
        /*0010*/ 	.short	0x0006
        /*0012*/ 	.short	0x0024
        /*0014*/ 	.byte	0x00, 0xf0, 0x21, 0x00


	//----- nvinfo : EIATTR_KPARAM_INFO
	.align		4
.L_2089:
        /*0018*/ 	.byte	0x04, 0x17
        /*001a*/ 	.short	(.L_2091 - .L_2090)
.L_2090:
        /*001c*/ 	.word	0x00000000
        /*0020*/ 	.short	0x0005
        /*0022*/ 	.short	0x001c
        /*0024*/ 	.byte	0x00, 0xf0, 0x21, 0x00


	//----- nvinfo : EIATTR_KPARAM_INFO
	.align		4
.L_2091:
        /*0028*/ 	.byte	0x04, 0x17
        /*002a*/ 	.short	(.L_2093 - .L_2092)
.L_2092:
        /*002c*/ 	.word	0x00000000
        /*0030*/ 	.short	0x0004
        /*0032*/ 	.short	0x0019
        /*0034*/ 	.byte	0x00, 0xf0, 0x05, 0x00


	//----- nvinfo : EIATTR_KPARAM_INFO
	.align		4
.L_2093:
        /*0038*/ 	.byte	0x04, 0x17
        /*003a*/ 	.short	(.L_2095 - .L_2094)
.L_2094:
        /*003c*/ 	.word	0x00000000
        /*0040*/ 	.short	0x0003
        /*0042*/ 	.short	0x0018
        /*0044*/ 	.byte	0x00, 0xf0, 0x05, 0x00


	//----- nvinfo : EIATTR_KPARAM_INFO
	.align		4
.L_2095:
        /*0048*/ 	.byte	0x04, 0x17
        /*004a*/ 	.short	(.L_2097 - .L_2096)
.L_2096:
        /*004c*/ 	.word	0x00000000
        /*0050*/ 	.short	0x0002
        /*0052*/ 	.short	0x0008
        /*0054*/ 	.byte	0x00, 0xf0, 0x41, 0x00


	//----- nvinfo : EIATTR_KPARAM_INFO
	.align		4
.L_2097:
        /*0058*/ 	.byte	0x04, 0x17
        /*005a*/ 	.short	(.L_2099 - .L_2098)
.L_2098:
        /*005c*/ 	.word	0x00000000
        /*0060*/ 	.short	0x0001
        /*0062*/ 	.short	0x0004
        /*0064*/ 	.byte	0x00, 0xf0, 0x05, 0x00


	//----- nvinfo : EIATTR_KPARAM_INFO
	.align		4
.L_2099:
        /*0068*/ 	.byte	0x04, 0x17
        /*006a*/ 	.short	(.L_2101 - .L_2100)
.L_2100:
        /*006c*/ 	.word	0x00000000
        /*0070*/ 	.short	0x0000
        /*0072*/ 	.short	0x0000
        /*0074*/ 	.byte	0x00, 0xf0, 0x11, 0x00


	//----- nvinfo : EIATTR_SPARSE_MMA_MASK
	.align		4
.L_2101:
        /*0078*/ 	.byte	0x03, 0x50
        /*007a*/ 	.short	0x0000


	//----- nvinfo : EIATTR_MAXREG_COUNT
	.align		4
        /*007c*/ 	.byte	0x03, 0x1b
        /*007e*/ 	.short	0x00ff


	//----- nvinfo : EIATTR_EXTERNS
	.align		4
        /*0080*/ 	.byte	0x04, 0x0f
        /*0082*/ 	.short	(.L_2103 - .L_2102)


	//   ....[0]....
	.align		4
.L_2102:
        /*0084*/ 	.word	index@(__assertfail)


	//----- nvinfo : EIATTR_MERCURY_ISA_VERSION
	.align		4
.L_2103:
        /*0088*/ 	.byte	0x03, 0x5f
        /*008a*/ 	.short	0x0101


	//----- nvinfo : EIATTR_SYSCALL_OFFSETS
	.align		4
        /*008c*/ 	.byte	0x04, 0x46
        /*008e*/ 	.short	(.L_2105 - .L_2104)


	//   ....[0]....
.L_2104:
        /*0090*/ 	.word	0x00000e70


	//   ....[1]....
        /*0094*/ 	.word	0x00001d20


	//   ....[2]....
        /*0098*/ 	.word	0x00002be0


	//   ....[3]....
        /*009c*/ 	.word	0x00003a40


	//   ....[4]....
        /*00a0*/ 	.word	0x00004bf0


	//   ....[5]....
        /*00a4*/ 	.word	0x00005af0


	//   ....[6]....
        /*00a8*/ 	.word	0x000069b0


	//   ....[7]....
        /*00ac*/ 	.word	0x00007870


	//----- nvinfo : EIATTR_EXIT_INSTR_OFFSETS
	.align		4
.L_2105:
        /*00b0*/ 	.byte	0x04, 0x1c
        /*00b2*/ 	.short	(.L_2107 - .L_2106)


	//   ....[0]....
.L_2106:
        /*00b4*/ 	.word	0x00006a50


	//   ....[1]....
        /*00b8*/ 	.word	0x00006b90


	//   ....[2]....
        /*00bc*/ 	.word	0x00006bd0


	//   ....[3]....
        /*00c0*/ 	.word	0x00006c60


	//   ....[4]....
        /*00c4*/ 	.word	0x00006c90


	//   ....[5]....
        /*00c8*/ 	.word	0x00006cc0


	//   ....[6]....
        /*00cc*/ 	.word	0x00006d40


	//   ....[7]....
        /*00d0*/ 	.word	0x00006d70


	//   ....[8]....
        /*00d4*/ 	.word	0x00006e00


	//   ....[9]....
        /*00d8*/ 	.word	0x00006e40


	//   ....[10]....
        /*00dc*/ 	.word	0x00006e80


	//   ....[11]....
        /*00e0*/ 	.word	0x00006f40


	//   ....[12]....
        /*00e4*/ 	.word	0x00006f90


	//   ....[13]....
        /*00e8*/ 	.word	0x00007110


	//   ....[14]....
        /*00ec*/ 	.word	0x00007260


	//   ....[15]....
        /*00f0*/ 	.word	0x00007290


	//   ....[16]....
        /*00f4*/ 	.word	0x00007340


	//   ....[17]....
        /*00f8*/ 	.word	0x000074b0


	//   ....[18]....
        /*00fc*/ 	.word	0x00007620


	//   ....[19]....
        /*0100*/ 	.word	0x00007770


	//   ....[20]....
        /*0104*/ 	.word	0x00007880


	//   ....[21]....
        /*0108*/ 	.word	0x000078b0


	//   ....[22]....
        /*010c*/ 	.word	0x000078e0


	//----- nvinfo : EIATTR_MAX_THREADS
	.align		4
.L_2107:
        /*0110*/ 	.byte	0x04, 0x05
        /*0112*/ 	.short	(.L_2109 - .L_2108)
.L_2108:
        /*0114*/ 	.word	0x00000080
        /*0118*/ 	.word	0x00000001
        /*011c*/ 	.word	0x00000001


	//----- nvinfo : EIATTR_CRS_STACK_SIZE
	.align		4
.L_2109:
        /*0120*/ 	.byte	0x04, 0x1e
        /*0122*/ 	.short	(.L_2111 - .L_2110)
.L_2110:
        /*0124*/ 	.word	0x00000000


	//----- nvinfo : EIATTR_CBANK_PARAM_SIZE
	.align		4
.L_2111:
        /*0128*/ 	.byte	0x03, 0x19
        /*012a*/ 	.short	0x002c


	//----- nvinfo : EIATTR_PARAM_CBANK
	.align		4
        /*012c*/ 	.byte	0x04, 0x0a
        /*012e*/ 	.short	(.L_2113 - .L_2112)
	.align		4
.L_2112:
        /*0130*/ 	.word	index@(.nv.constant0._ZN2at6native27unrolled_elementwise_kernelIZZZNS0_17logit_kernel_cudaERNS_18TensorIteratorBaseERKN3c106ScalarEENKUlvE_clEvENKUlvE0_clEvEUlfE_St5arrayIPcLm2EELi4E23TrivialOffsetCalculatorILi1EjESF_NS0_6memory12LoadWithCastILi1EEENSG_13StoreWithCastILi1EEEEEviT_T0_T2_T3_T4_T5_)
        /*0134*/ 	.short	0x0210
        /*0136*/ 	.short	0x002c


	//----- nvinfo : EIATTR_SW_WAR
	.align		4
.L_2113:
        /*0138*/ 	.byte	0x04, 0x36
        /*013a*/ 	.short	(.L_2115 - .L_2114)
.L_2114:
        /*013c*/ 	.word	0x00000008
.L_2115:


//--------------------- .nv.info._ZN2at6native18elementwise_kernelILi128ELi2EZNS0_22gpu_kernel_impl_nocastIZZZNS0_17logit_kernel_cudaERNS_18TensorIteratorBaseERKN3c106ScalarEENKUlvE_clEvENKUlvE0_clEvEUlfE_EEvS4_RKT_EUliE_EEviT1_ --------------------------
	.section	.nv.info._ZN2at6native18elementwise_kernelILi128ELi2EZNS0_22gpu_kernel_impl_nocastIZZZNS0_17logit_kernel_cudaERNS_18TensorIteratorBaseERKN3c106ScalarEENKUlvE_clEvENKUlvE0_clEvEUlfE_EEvS4_RKT_EUliE_EEviT1_,"",@"SHT_CUDA_INFO"
	.sectionflags	@""
	.align	4


	//----- nvinfo : EIATTR_CUDA_API_VERSION
	.align		4
        /*0000*/ 	.byte	0x04, 0x37
        /*0002*/ 	.short	(.L_2117 - .L_2116)
.L_2116:
        /*0004*/ 	.word	0x00000082


	//----- nvinfo : EIATTR_KPARAM_INFO
	.align		4
.L_2117:
        /*0008*/ 	.byte	0x04, 0x17
        /*000a*/ 	.short	(.L_2119 - .L_2118)
.L_2118:
        /*000c*/ 	.word	0x00000000
        /*0010*/ 	.short	0x0001
        /*0012*/ 	.short	0x0008
        /*0014*/ 	.byte	0x00, 0xf0, 0x61, 0x08


	//----- nvinfo : EIATTR_KPARAM_INFO
	.align		4
.L_2119:
        /*0018*/ 	.byte	0x04, 0x17
        /*001a*/ 	.short	(.L_2121 - .L_2120)
.L_2120:
        /*001c*/ 	.word	0x00000000
        /*0020*/ 	.short	0x0000
        /*0022*/ 	.short	0x0000
        /*0024*/ 	.byte	0x00, 0xf0, 0x11, 0x00


	//----- nvinfo : EIATTR_SPARSE_MMA_MASK
	.align		4
.L_2121:
        /*0028*/ 	.byte	0x03, 0x50
        /*002a*/ 	.short	0x0000


	//----- nvinfo : EIATTR_MAXREG_COUNT
	.align		4
        /*002c*/ 	.byte	0x03, 0x1b
        /*002e*/ 	.short	0x0080


	//----- nvinfo : EIATTR_MERCURY_ISA_VERSION
	.align		4
        /*0030*/ 	.byte	0x03, 0x5f
        /*0032*/ 	.short	0x0101


	//----- nvinfo : EIATTR_EXIT_INSTR_OFFSETS
	.align		4
        /*0034*/ 	.byte	0x04, 0x1c
        /*0036*/ 	.short	(.L_2123 - .L_2122)


	//   ....[0]....
.L_2122:
        /*0038*/ 	.word	0x00001480


	//   ....[1]....
        /*003c*/ 	.word	0x00002850


	//----- nvinfo : EIATTR_MAX_THREADS
	.align		4
.L_2123:
        /*0040*/ 	.byte	0x04, 0x05
        /*0042*/ 	.short	(.L_2125 - .L_2124)
.L_2124:
        /*0044*/ 	.word	0x00000080
        /*0048*/ 	.word	0x00000001
        /*004c*/ 	.word	0x00000001


	//----- nvinfo : EIATTR_CRS_STACK_SIZE
	.align		4
.L_2125:
        /*0050*/ 	.byte	0x04, 0x1e
        /*0052*/ 	.short	(.L_2127 - .L_2126)
.L_2126:
        /*0054*/ 	.word	0x00000000


	//----- nvinfo : EIATTR_CBANK_PARAM_SIZE
	.align		4
.L_2127:
        /*0058*/ 	.byte	0x03, 0x19
        /*005a*/ 	.short	0x0220


	//----- nvinfo : EIATTR_PARAM_CBANK
	.align		4
        /*005c*/ 	.byte	0x04, 0x0a
        /*005e*/ 	.short	(.L_2129 - .L_2128)
	.align		4
.L_2128:
        /*0060*/ 	.word	index@(.nv.constant0._ZN2at6native18elementwise_kernelILi128ELi2EZNS0_22gpu_kernel_impl_nocastIZZZNS0_17logit_kernel_cudaERNS_18TensorIteratorBaseERKN3c106ScalarEENKUlvE_clEvENKUlvE0_clEvEUlfE_EEvS4_RKT_EUliE_EEviT1_)
        /*0064*/ 	.short	0x0210
        /*0066*/ 	.short	0x0220


	//----- nvinfo : EIATTR_SW_WAR
	.align		4
.L_2129:
        /*0068*/ 	.byte	0x04, 0x36
        /*006a*/ 	.short	(.L_2131 - .L_2130)
.L_2130:
        /*006c*/ 	.word	0x00000008
.L_2131:


//--------------------- .nv.info._ZN2at6native27unrolled_elementwise_kernelIZZZNS0_17logit_kernel_cudaERNS_18TensorIteratorBaseERKN3c106ScalarEENKUlvE_clEvENKUlvE0_clEvEUlfE_St5arrayIPcLm2EELi4E23TrivialOffsetCalculatorILi1EjESF_NS0_6memory15LoadWithoutCastENSG_16StoreWithoutCastEEEviT_T0_T2_T3_T4_T5_ --------------------------
	.section	.nv.info._ZN2at6native27unrolled_elementwise_kernelIZZZNS0_17logit_kernel_cudaERNS_18TensorIteratorBaseERKN3c106ScalarEENKUlvE_clEvENKUlvE0_clEvEUlfE_St5arrayIPcLm2EELi4E23TrivialOffsetCalculatorILi1EjESF_NS0_6memory15LoadWithoutCastENSG_16StoreWithoutCastEEEviT_T0_T2_T3_T4_T5_,"",@"SHT_CUDA_INFO"
	.sectionflags	@""
	.align	4


	//----- nvinfo : EIATTR_CUDA_API_VERSION
	.align		4
        /*0000*/ 	.byte	0x04, 0x37
        /*0002*/ 	.short	(.L_2133 - .L_2132)
.L_2132:
        /*0004*/ 	.word	0x00000082


	//----- nvinfo : EIATTR_KPARAM_INFO
	.align		4
.L_2133:
        /*0008*/ 	.byte	0x04, 0x17
        /*000a*/ 	.short	(.L_2135 - .L_2134)
.L_2134:
        /*000c*/ 	.word	0x00000000
        /*0010*/ 	.short	0x0006
        /*0012*/ 	.short	0x001b
        /*0014*/ 	.byte	0x00, 0xf0, 0x05, 0x00


	//----- nvinfo : EIATTR_KPARAM_INFO
	.align		4
.L_2135:
        /*0018*/ 	.byte	0x04, 0x17
        /*001a*/ 	.short	(.L_2137 - .L_2136)
.L_2136:
        /*001c*/ 	.word	0x00000000
        /*0020*/ 	.short	0x0005
        /*0022*/ 	.short	0x001a
        /*0024*/ 	.byte	0x00, 0xf0, 0x05, 0x00


	//----- nvinfo : EIATTR_KPARAM_INFO
	.align		4
.L_2137:
        /*0028*/ 	.byte	0x04, 0x17
        /*002a*/ 	.short	(.L_2139 - .L_2138)
.L_2138:
        /*002c*/ 	.word	0x00000000
        /*0030*/ 	.short	0x0004
        /*0032*/ 	.short	0x0019
        /*0034*/ 	.byte	0x00, 0xf0, 0x05, 0x00


	//----- nvinfo : EIATTR_KPARAM_INFO
	.align		4
.L_2139:
        /*0038*/ 	.byte	0x04, 0x17
        /*003a*/ 	.short	(.L_2141 - .L_2140)
.L_2140:
        /*003c*/ 	.word	0x00000000
        /*0040*/ 	.short	0x0003
        /*0042*/ 	.short	0x0018
        /*0044*/ 	.byte	0x00, 0xf0, 0x05, 0x00


	//----- nvinfo : EIATTR_KPARAM_INFO
	.align		4
.L_2141:
        /*0048*/ 	.byte	0x04, 0x17
        /*004a*/ 	.short	(.L_2143 - .L_2142)
.L_2142:
        /*004c*/ 	.word	0x00000000
        /*0050*/ 	.short	0x0002
        /*0052*/ 	.short	0x0008
        /*0054*/ 	.byte	0x00, 0xf0, 0x41, 0x00


	//----- nvinfo : EIATTR_KPARAM_INFO
	.align		4
.L_2143:
        /*0058*/ 	.byte	0x04, 0x17
        /*005a*/ 	.short	(.L_2145 - .L_2144)
.L_2144:
        /*005c*/ 	.word	0x00000000
        /*0060*/ 	.short	0x0001
        /*0062*/ 	.short	0x0004
        /*0064*/ 	.byte	0x00, 0xf0, 0x05, 0x00


	//----- nvinfo : EIATTR_KPARAM_INFO
	.align		4
.L_2145:
        /*0068*/ 	.byte	0x04, 0x17
        /*006a*/ 	.short	(.L_2147 - .L_2146)
.L_2146:
        /*006c*/ 	.word	0x00000000
        /*0070*/ 	.short	0x0000
        /*0072*/ 	.short	0x0000
        /*0074*/ 	.byte	0x00, 0xf0, 0x11, 0x00


	//----- nvinfo : EIATTR_SPARSE_MMA_MASK
	.align		4
.L_2147:
        /*0078*/ 	.byte	0x03, 0x50
        /*007a*/ 	.short	0x0000


	//----- nvinfo : EIATTR_MAXREG_COUNT
	.align		4
        /*007c*/ 	.byte	0x03, 0x1b
        /*007e*/ 	.short	0x00ff


	//----- nvinfo : EIATTR_MERCURY_ISA_VERSION
	.align		4
        /*0080*/ 	.byte	0x03, 0x5f
        /*0082*/ 	.short	0x0101


	//----- nvinfo : EIATTR_EXIT_INSTR_OFFSETS
	.align		4
        /*0084*/ 	.byte	0x04, 0x1c
        /*0086*/ 	.short	(.L_2149 - .L_2148)


	//   ....[0]....
.L_2148:
        /*0088*/ 	.word	0x000004d0


	//   ....[1]....
        /*008c*/ 	.word	0x00000550


	//----- nvinfo : EIATTR_MAX_THREADS
	.align		4
.L_2149:
        /*0090*/ 	.byte	0x04, 0x05
        /*0092*/ 	.short	(.L_2151 - .L_2150)
.L_2150:
        /*0094*/ 	.word	0x00000080
        /*0098*/ 	.word	0x00000001
        /*009c*/ 	.word	0x00000001


	//----- nvinfo : EIATTR_CRS_STACK_SIZE
	.align		4
.L_2151:
        /*00a0*/ 	.byte	0x04, 0x1e
        /*00a2*/ 	.short	(.L_2153 - .L_2152)
.L_2152:
        /*00a4*/ 	.word	0x00000000


	//----- nvinfo : EIATTR_CBANK_PARAM_SIZE
	.align		4
.L_2153:
        /*00a8*/ 	.byte	0x03, 0x19
        /*00aa*/ 	.short	0x001c


	//----- nvinfo : EIATTR_PARAM_CBANK
	.align		4
        /*00ac*/ 	.byte	0x04, 0x0a
        /*00ae*/ 	.short	(.L_2155 - .L_2154)
	.align		4
.L_2154:
        /*00b0*/ 	.word	index@(.nv.constant0._ZN2at6native27unrolled_elementwise_kernelIZZZNS0_17logit_kernel_cudaERNS_18TensorIteratorBaseERKN3c106ScalarEENKUlvE_clEvENKUlvE0_clEvEUlfE_St5arrayIPcLm2EELi4E23TrivialOffsetCalculatorILi1EjESF_NS0_6memory15LoadWithoutCastENSG_16StoreWithoutCastEEEviT_T0_T2_T3_T4_T5_)
        /*00b4*/ 	.short	0x0210
        /*00b6*/ 	.short	0x001c


	//----- nvinfo : EIATTR_SW_WAR
	.align		4
.L_2155:
        /*00b8*/ 	.byte	0x04, 0x36
        /*00ba*/ 	.short	(.L_2157 - .L_2156)
.L_2156:
        /*00bc*/ 	.word	0x00000008
.L_2157:


//--------------------- .nv.info._ZN2at6native29vectorized_elementwise_kernelILi2EZZZNS0_17logit_kernel_cudaERNS_18TensorIteratorBaseERKN3c106ScalarEENKUlvE_clEvENKUlvE0_clEvEUlfE_St5arrayIPcLm2EEEEviT0_T1_ --------------------------
	.section	.nv.info._ZN2at6native29vectorized_elementwise_kernelILi2EZZZNS0_17logit_kernel_cudaERNS_18TensorIteratorBaseERKN3c106ScalarEENKUlvE_clEvENKUlvE0_clEvEUlfE_St5arrayIPcLm2EEEEviT0_T1_,"",@"SHT_CUDA_INFO"
	.sectionflags	@""
	.align	4


	//----- nvinfo : EIATTR_CUDA_API_VERSION
	.align		4
        /*0000*/ 	.byte	0x04, 0x37
        /*0002*/ 	.short	(.L_2159 - .L_2158)
.L_2158:
        /*0004*/ 	.word	0x00000082


	//----- nvinfo : EIATTR_KPARAM_INFO
	.align		4
.L_2159:
        /*0008*/ 	.byte	0x04, 0x17
        /*000a*/ 	.short	(.L_2161 - .L_2160)
.L_2160:
        /*000c*/ 	.word	0x00000000
        /*0010*/ 	.short	0x0002
        /*0012*/ 	.short	0x0008
        /*0014*/ 	.byte	0x00, 0xf0, 0x41, 0x00


	//----- nvinfo : EIATTR_KPARAM_INFO
	.align		4
.L_2161:
        /*0018*/ 	.byte	0x04, 0x17
        /*001a*/ 	.short	(.L_2163 - .L_2162)
.L_2162:
        /*001c*/ 	.word	0x00000000
        /*0020*/ 	.short	0x0001
        /*0022*/ 	.short	0x0004
        /*0024*/ 	.byte	0x00, 0xf0, 0x05, 0x00


	//----- nvinfo : EIATTR_KPARAM_INFO
	.align		4
.L_2163:
        /*0028*/ 	.byte	0x04, 0x17
        /*002a*/ 	.short	(.L_2165 - .L_2164)
.L_2164:
        /*002c*/ 	.word	0x00000000
        /*0030*/ 	.short	0x0000
        /*0032*/ 	.short	0x0000
        /*0034*/ 	.byte	0x00, 0xf0, 0x11, 0x00


	//----- nvinfo : EIATTR_SPARSE_MMA_MASK
	.align		4
.L_2165:
        /*0038*/ 	.byte	0x03, 0x50
        /*003a*/ 	.short	0x0000


	//----- nvinfo : EIATTR_MAXREG_COUNT
	.align		4
        /*003c*/ 	.byte	0x03, 0x1b
        /*003e*/ 	.short	0x00ff


	//----- nvinfo : EIATTR_MERCURY_ISA_VERSION
	.align		4
        /*0040*/ 	.byte	0x03, 0x5f
        /*0042*/ 	.short	0x0101


	//----- nvinfo : EIATTR_EXIT_INSTR_OFFSETS
	.align		4
        /*0044*/ 	.byte	0x04, 0x1c
        /*0046*/ 	.short	(.L_2167 - .L_2166)


	//   ....[0]....
.L_2166:
        /*0048*/ 	.word	0x000003f0


	//   ....[1]....
        /*004c*/ 	.word	0x00000e40


	//   ....[2]....
        /*0050*/ 	.word	0x00000e90


	//----- nvinfo : EIATTR_MAX_THREADS
	.align		4
.L_2167:
        /*0054*/ 	.byte	0x04, 0x05
        /*0056*/ 	.short	(.L_2169 - .L_2168)
.L_2168:
        /*0058*/ 	.word	0x00000080
        /*005c*/ 	.word	0x00000001
        /*0060*/ 	.word	0x00000001


	//----- nvinfo : EIATTR_CRS_STACK_SIZE
	.align		4
.L_2169:
        /*0064*/ 	.byte	0x04, 0x1e
        /*0066*/ 	.short	(.L_2171 - .L_2170)
.L_2170:
        /*0068*/ 	.word	0x00000000


	//----- nvinfo : EIATTR_CBANK_PARAM_SIZE
	.align		4
.L_2171:
        /*006c*/ 	.byte	0x03, 0x19
        /*006e*/ 	.short	0x0018


	//----- nvinfo : EIATTR_PARAM_CBANK
	.align		4
        /*0070*/ 	.byte	0x04, 0x0a
        /*0072*/ 	.short	(.L_2173 - .L_2172)
	.align		4
.L_2172:
        /*0074*/ 	.word	index@(.nv.constant0._ZN2at6native29vectorized_elementwise_kernelILi2EZZZNS0_17logit_kernel_cudaERNS_18TensorIteratorBaseERKN3c106ScalarEENKUlvE_clEvENKUlvE0_clEvEUlfE_St5arrayIPcLm2EEEEviT0_T1_)
        /*0078*/ 	.short	0x0210
        /*007a*/ 	.short	0x0018


	//----- nvinfo : EIATTR_SW_WAR
	.align		4
.L_2173:
        /*007c*/ 	.byte	0x04, 0x36
        /*007e*/ 	.short	(.L_2175 - .L_2174)
.L_2174:
        /*0080*/ 	.word	0x00000008
.L_2175:


//--------------------- .nv.info._ZN2at6native29vectorized_elementwise_kernelILi4EZZZNS0_17logit_kernel_cudaERNS_18TensorIteratorBaseERKN3c106ScalarEENKUlvE_clEvENKUlvE0_clEvEUlfE_St5arrayIPcLm2EEEEviT0_T1_ --------------------------
	.section	.nv.info._ZN2at6native29vectorized_elementwise_kernelILi4EZZZNS0_17logit_kernel_cudaERNS_18TensorIteratorBaseERKN3c106ScalarEENKUlvE_clEvENKUlvE0_clEvEUlfE_St5arrayIPcLm2EEEEviT0_T1_,"",@"SHT_CUDA_INFO"
	.sectionflags	@""
	.align	4


	//----- nvinfo : EIATTR_CUDA_API_VERSION
	.align		4
        /*0000*/ 	.byte	0x04, 0x37
        /*0002*/ 	.short	(.L_2177 - .L_2176)
.L_2176:
        /*0004*/ 	.word	0x00000082


	//----- nvinfo : EIATTR_KPARAM_INFO
	.align		4
.L_2177:
        /*0008*/ 	.byte	0x04, 0x17
        /*000a*/ 	.short	(.L_2179 - .L_2178)
.L_2178:
        /*000c*/ 	.word	0x00000000
        /*0010*/ 	.short	0x0002
        /*0012*/ 	.short	0x0008
        /*0014*/ 	.byte	0x00, 0xf0, 0x41, 0x00


	//----- nvinfo : EIATTR_KPARAM_INFO
	.align		4
.L_2179:
        /*0018*/ 	.byte	0x04, 0x17
        /*001a*/ 	.short	(.L_2181 - .L_2180)
.L_2180:
        /*001c*/ 	.word	0x00000000
        /*0020*/ 	.short	0x0001
        /*0022*/ 	.short	0x0004
        /*0024*/ 	.byte	0x00, 0xf0, 0x05, 0x00


	//----- nvinfo : EIATTR_KPARAM_INFO
	.align		4
.L_2181:
        /*0028*/ 	.byte	0x04, 0x17
        /*002a*/ 	.short	(.L_2183 - .L_2182)
.L_2182:
        /*002c*/ 	.word	0x00000000
        /*0030*/ 	.short	0x0000
        /*0032*/ 	.short	0x0000
        /*0034*/ 	.byte	0x00, 0xf0, 0x11, 0x00


	//----- nvinfo : EIATTR_SPARSE_MMA_MASK
	.align		4
.L_2183:
        /*0038*/ 	.byte	0x03, 0x50
        /*003a*/ 	.short	0x0000


	//----- nvinfo : EIATTR_MAXREG_COUNT
	.align		4
        /*003c*/ 	.byte	0x03, 0x1b
        /*003e*/ 	.short	0x00ff


	//----- nvinfo : EIATTR_MERCURY_ISA_VERSION
	.align		4
        /*0040*/ 	.byte	0x03, 0x5f
        /*0042*/ 	.short	0x0101


	//----- nvinfo : EIATTR_EXIT_INSTR_OFFSETS
	.align		4
        /*0044*/ 	.byte	0x04, 0x1c
        /*0046*/ 	.short	(.L_2185 - .L_2184)


	//   ....[0]....
.L_2184:
        /*0048*/ 	.word	0x000003b0


	//   ....[1]....
        /*004c*/ 	.word	0x00000e00


	//   ....[2]....
        /*0050*/ 	.word	0x00000e50


	//----- nvinfo : EIATTR_MAX_THREADS
	.align		4
.L_2185:
        /*0054*/ 	.byte	0x04, 0x05
        /*0056*/ 	.short	(.L_2187 - .L_2186)
.L_2186:
        /*0058*/ 	.word	0x00000080
        /*005c*/ 	.word	0x00000001
        /*0060*/ 	.word	0x00000001


	//----- nvinfo : EIATTR_CRS_STACK_SIZE
	.align		4
.L_2187:
        /*0064*/ 	.byte	0x04, 0x1e
        /*0066*/ 	.short	(.L_2189 - .L_2188)
.L_2188:
        /*0068*/ 	.word	0x00000000


	//----- nvinfo : EIATTR_CBANK_PARAM_SIZE
	.align		4
.L_2189:
        /*006c*/ 	.byte	0x03, 0x19
        /*006e*/ 	.short	0x0018


	//----- nvinfo : EIATTR_PARAM_CBANK
	.align		4
        /*0070*/ 	.byte	0x04, 0x0a
        /*0072*/ 	.short	(.L_2191 - .L_2190)
	.align		4
.L_2190:
        /*0074*/ 	.word	index@(.nv.constant0._ZN2at6native29vectorized_elementwise_kernelILi4EZZZNS0_17logit_kernel_cudaERNS_18TensorIteratorBaseERKN3c106ScalarEENKUlvE_clEvENKUlvE0_clEvEUlfE_St5arrayIPcLm2EEEEviT0_T1_)
        /*0078*/ 	.short	0x0210
        /*007a*/ 	.short	0x0018


	//----- nvinfo : EIATTR_SW_WAR
	.align		4
.L_2191:
        /*007c*/ 	.byte	0x04, 0x36
        /*007e*/ 	.short	(.L_2193 - .L_2192)
.L_2192:
        /*0080*/ 	.word	0x00000008
.L_2193:


//--------------------- .nv.info._ZN2at6native29vectorized_elementwise_kernelILi8EZZZNS0_17logit_kernel_cudaERNS_18TensorIteratorBaseERKN3c106ScalarEENKUlvE_clEvENKUlvE0_clEvEUlfE_St5arrayIPcLm2EEEEviT0_T1_ --------------------------
	.section	.nv.info._ZN2at6native29vectorized_elementwise_kernelILi8EZZZNS0_17logit_kernel_cudaERNS_18TensorIteratorBaseERKN3c106ScalarEENKUlvE_clEvENKUlvE0_clEvEUlfE_St5arrayIPcLm2EEEEviT0_T1_,"",@"SHT_CUDA_INFO"
	.sectionflags	@""
	.align	4


	//----- nvinfo : EIATTR_CUDA_API_VERSION
	.align		4
        /*0000*/ 	.byte	0x04, 0x37
        /*0002*/ 	.short	(.L_2195 - .L_2194)
.L_2194:
        /*0004*/ 	.word	0x00000082


	//----- nvinfo : EIATTR_KPARAM_INFO
	.align		4
.L_2195:
        /*0008*/ 	.byte	0x04, 0x17
        /*000a*/ 	.short	(.L_2197 - .L_2196)
.L_2196:
        /*000c*/ 	.word	0x00000000
        /*0010*/ 	.short	0x0002
        /*0012*/ 	.short	0x0008
        /*0014*/ 	.byte	0x00, 0xf0, 0x41, 0x00


	//----- nvinfo : EIATTR_KPARAM_INFO
	.align		4
.L_2197:
        /*0018*/ 	.byte	0x04, 0x17
        /*001a*/ 	.short	(.L_2199 - .L_2198)
.L_2198:
        /*001c*/ 	.word	0x00000000
        /*0020*/ 	.short	0x0001
        /*0022*/ 	.short	0x0004
        /*0024*/ 	.byte	0x00, 0xf0, 0x05, 0x00


	//----- nvinfo : EIATTR_KPARAM_INFO
	.align		4
.L_2199:
        /*0028*/ 	.byte	0x04, 0x17
        /*002a*/ 	.short	(.L_2201 - .L_2200)
.L_2200:
        /*002c*/ 	.word	0x00000000
        /*0030*/ 	.short	0x0000
        /*0032*/ 	.short	0x0000
        /*0034*/ 	.byte	0x00, 0xf0, 0x11, 0x00


	//----- nvinfo : EIATTR_SPARSE_MMA_MASK
	.align		4
.L_2201:
        /*0038*/ 	.byte	0x03, 0x50
        /*003a*/ 	.short	0x0000


	//----- nvinfo : EIATTR_MAXREG_COUNT
	.align		4
        /*003c*/ 	.byte	0x03, 0x1b
        /*003e*/ 	.short	0x00ff


	//----- nvinfo : EIATTR_MERCURY_ISA_VERSION
	.align		4
        /*0040*/ 	.byte	0x03, 0x5f
        /*0042*/ 	.short	0x0101


	//----- nvinfo : EIATTR_EXIT_INSTR_OFFSETS
	.align		4
        /*0044*/ 	.byte	0x04, 0x1c
        /*0046*/ 	.short	(.L_2203 - .L_2202)


	//   ....[0]....
.L_2202:
        /*0048*/ 	.word	0x000003b0


	//   ....[1]....
        /*004c*/ 	.word	0x00000e00


	//   ....[2]....
        /*0050*/ 	.word	0x00000e50


	//----- nvinfo : EIATTR_MAX_THREADS
	.align		4
.L_2203:
        /*0054*/ 	.byte	0x04, 0x05
        /*0056*/ 	.short	(.L_2205 - .L_2204)
.L_2204:
        /*0058*/ 	.word	0x00000080
        /*005c*/ 	.word	0x00000001
        /*0060*/ 	.word	0x00000001


	//----- nvinfo : EIATTR_CRS_STACK_SIZE
	.align		4
.L_2205:
        /*0064*/ 	.byte	0x04, 0x1e
        /*0066*/ 	.short	(.L_2207 - .L_2206)
.L_2206:
        /*0068*/ 	.word	0x00000000


	//----- nvinfo : EIATTR_CBANK_PARAM_SIZE
	.align		4
.L_2207:
        /*006c*/ 	.byte	0x03, 0x19
        /*006e*/ 	.short	0x0018


	//----- nvinfo : EIATTR_PARAM_CBANK
	.align		4
        /*0070*/ 	.byte	0x04, 0x0a
        /*0072*/ 	.short	(.L_2209 - .L_2208)
	.align		4
.L_2208:
        /*0074*/ 	.word	index@(.nv.constant0._ZN2at6native29vectorized_elementwise_kernelILi8EZZZNS0_17logit_kernel_cudaERNS_18TensorIteratorBaseERKN3c106ScalarEENKUlvE_clEvENKUlvE0_clEvEUlfE_St5arrayIPcLm2EEEEviT0_T1_)
        /*0078*/ 	.short	0x0210
        /*007a*/ 	.short	0x0018


	//----- nvinfo : EIATTR_SW_WAR
	.align		4
.L_2209:
        /*007c*/ 	.byte	0x04, 0x36
        /*007e*/ 	.short	(.L_2211 - .L_2210)
.L_2210:
        /*0080*/ 	.word	0x00000008
.L_2211:


//--------------------- .nv.info._ZN2at6native18elementwise_kernelILi128ELi4EZNS0_15gpu_kernel_implIZZZNS0_17logit_kernel_cudaERNS_18TensorIteratorBaseERKN3c106ScalarEENKUlvE_clEvENKUlvE_clEvEUldE0_EEvS4_RKT_EUliE_EEviT1_ --------------------------
	.section	.nv.info._ZN2at6native18elementwise_kernelILi128ELi4EZNS0_15gpu_kernel_implIZZZNS0_17logit_kernel_cudaERNS_18TensorIteratorBaseERKN3c106ScalarEENKUlvE_clEvENKUlvE_clEvEUldE0_EEvS4_RKT_EUliE_EEviT1_,"",@"SHT_CUDA_INFO"
	.sectionflags	@""
	.align	4


	//----- nvinfo : EIATTR_CUDA_API_VERSION
	.align		4
        /*0000*/ 	.byte	0x04, 0x37
        /*0002*/ 	.short	(.L_2213 - .L_2212)
.L_2212:
        /*0004*/ 	.word	0x00000082


	//----- nvinfo : EIATTR_KPARAM_INFO
	.align		4
.L_2213:
        /*0008*/ 	.byte	0x04, 0x17
        /*000a*/ 	.short	(.L_2215 - .L_2214)
.L_2214:
        /*000c*/ 	.word	0x00000000
        /*0010*/ 	.short	0x0001
        /*0012*/ 	.short	0x0008
        /*0014*/ 	.byte	0x00, 0xf0, 0xc1, 0x08


	//----- nvinfo : EIATTR_KPARAM_INFO
	.align		4
.L_2215:
        /*0018*/ 	.byte	0x04, 0x17
        /*001a*/ 	.short	(.L_2217 - .L_2216)
.L_2216:
        /*001c*/ 	.word	0x00000000
        /*0020*/ 	.short	0x0000
        /*0022*/ 	.short	0x0000
        /*0024*/ 	.byte	0x00, 0xf0, 0x11, 0x00


	//----- nvinfo : EIATTR_SPARSE_MMA_MASK
	.align		4
.L_2217:
        /*0028*/ 	.byte	0x03, 0x50
        /*002a*/ 	.short	0x0000


	//----- nvinfo : EIATTR_MAXREG_COUNT
	.align		4
        /*002c*/ 	.byte	0x03, 0x1b
        /*002e*/ 	.short	0x0080


	//----- nvinfo : EIATTR_EXTERNS
	.align		4
        /*0030*/ 	.byte	0x04, 0x0f
        /*0032*/ 	.short	(.L_2219 - .L_2218)


	//   ....[0]....
	.align		4
.L_2218:
        /*0034*/ 	.word	index@(__assertfail)


	//----- nvinfo : EIATTR_MERCURY_ISA_VERSION
	.align		4
.L_2219:
        /*0038*/ 	.byte	0x03, 0x5f
        /*003a*/ 	.short	0x0101


	//----- nvinfo : EIATTR_SYSCALL_OFFSETS
	.align		4
        /*003c*/ 	.byte	0x04, 0x46
        /*003e*/ 	.short	(.L_2221 - .L_2220)


	//   ....[0]....
.L_2220:
        /*0040*/ 	.word	0x00002260


	//   ....[1]....
        /*0044*/ 	.word	0x00003ae0


	//   ....[2]....
        /*0048*/ 	.word	0x00005d70


	//   ....[3]....
        /*004c*/ 	.word	0x000075d0


	//   ....[4]....
        /*0050*/ 	.word	0x00009850


	//   ....[5]....
        /*0054*/ 	.word	0x0000b0b0


	//   ....[6]....
        /*0058*/ 	.word	0x0000d320


	//   ....[7]....
        /*005c*/ 	.word	0x0000eb80


	//----- nvinfo : EIATTR_EXIT_INSTR_OFFSETS
	.align		4
.L_2221:
        /*0060*/ 	.byte	0x04, 0x1c
        /*0062*/ 	.short	(.L_2223 - .L_2222)


	//   ....[0]....
.L_2222:
        /*0064*/ 	.word	0x0000b160


	//   ....[1]....
        /*0068*/ 	.word	0x0000dbc0


	//   ....[2]....
        /*006c*/ 	.word	0x0000dc00


	//   ....[3]....
        /*0070*/ 	.word	0x0000dc90


	//   ....[4]....
        /*0074*/ 	.word	0x0000dcc0


	//   ....[5]....
        /*0078*/ 	.word	0x0000dcf0


	//   ....[6]....
        /*007c*/ 	.word	0x0000ddc0


	//   ....[7]....
        /*0080*/ 	.word	0x0000de40


	//   ....[8]....
        /*0084*/ 	.word	0x0000df20


	//   ....[9]....
        /*0088*/ 	.word	0x0000dfb0


	//   ....[10]....
        /*008c*/ 	.word	0x0000dfd0


	//   ....[11]....
        /*0090*/ 	.word	0x0000e090


	//   ....[12]....
        /*0094*/ 	.word	0x0000e0c0


	//   ....[13]....
        /*0098*/ 	.word	0x0000e290


	//   ....[14]....
        /*009c*/ 	.word	0x0000e430


	//   ....[15]....
        /*00a0*/ 	.word	0x0000e4b0


	//   ....[16]....
        /*00a4*/ 	.word	0x0000e560


	//   ....[17]....
        /*00a8*/ 	.word	0x0000e720


	//   ....[18]....
        /*00ac*/ 	.word	0x0000e8e0


	//   ....[19]....
        /*00b0*/ 	.word	0x0000ea80


	//   ....[20]....
        /*00b4*/ 	.word	0x0000eb90


	//   ....[21]....
        /*00b8*/ 	.word	0x0000ebc0


	//   ....[22]....
        /*00bc*/ 	.word	0x0000ebf0


	//----- nvinfo : EIATTR_MAX_THREADS
	.align		4
.L_2223:
        /*00c0*/ 	.byte	0x04, 0x05
        /*00c2*/ 	.short	(.L_2225 - .L_2224)
.L_2224:
        /*00c4*/ 	.word	0x00000080
        /*00c8*/ 	.word	0x00000001
        /*00cc*/ 	.word	0x00000001


	//----- nvinfo : EIATTR_CRS_STACK_SIZE
	.align		4
.L_2225:
        /*00d0*/ 	.byte	0x04, 0x1e
        /*00d2*/ 	.short	(.L_2227 - .L_2226)
.L_2226:
        /*00d4*/ 	.word	0x00000000


	//----- nvinfo : EIATTR_CBANK_PARAM_SIZE
	.align		4
.L_2227:
        /*00d8*/ 	.byte	0x03, 0x19
        /*00da*/ 	.short	0x0238


	//----- nvinfo : EIATTR_PARAM_CBANK
	.align		4
        /*00dc*/ 	.byte	0x04, 0x0a
        /*00de*/ 	.short	(.L_2229 - .L_2228)
	.align		4
.L_2228:
        /*00e0*/ 	.word	index@(.nv.constant0._ZN2at6native18elementwise_kernelILi128ELi4EZNS0_15gpu_kernel_implIZZZNS0_17logit_kernel_cudaERNS_18TensorIteratorBaseERKN3c106ScalarEENKUlvE_clEvENKUlvE_clEvEUldE0_EEvS4_RKT_EUliE_EEviT1_)
        /*00e4*/ 	.short	0x0210
        /*00e6*/ 	.short	0x0238


	//----- nvinfo : EIATTR_SW_WAR
	.align		4
.L_2229:
        /*00e8*/ 	.byte	0x04, 0x36
        /*00ea*/ 	.short	(.L_2231 - .L_2230)
.L_2230:
        /*00ec*/ 	.word	0x00000008
.L_2231:


//--------------------- .nv.info._ZN2at6native27unrolled_elementwise_kernelIZZZNS0_17logit_kernel_cudaERNS_18TensorIteratorBaseERKN3c106ScalarEENKUlvE_clEvENKUlvE_clEvEUldE0_St5arrayIPcLm2EELi4E23TrivialOffsetCalculatorILi1EjESF_NS0_6memory12LoadWithCastILi1EEENSG_13StoreWithCastILi1EEEEEviT_T0_T2_T3_T4_T5_ --------------------------
	.section	.nv.info._ZN2at6native27unrolled_elementwise_kernelIZZZNS0_17logit_kernel_cudaERNS_18TensorIteratorBaseERKN3c106ScalarEENKUlvE_clEvENKUlvE_clEvEUldE0_St5arrayIPcLm2EELi4E23TrivialOffsetCalculatorILi1EjESF_NS0_6memory12LoadWithCastILi1EEENSG_13StoreWithCastILi1EEEEEviT_T0_T2_T3_T4_T5_,"",@"SHT_CUDA_INFO"
	.sectionflags	@""
	.align	4


	//----- nvinfo : EIATTR_CUDA_API_VERSION
	.align		4
        /*0000*/ 	.byte	0x04, 0x37
        /*0002*/ 	.short	(.L_2233 - .L_2232)
.L_2232:
        /*0004*/ 	.word	0x00000082


	//----- nvinfo : EIATTR_KPARAM_INFO
	.align		4
.L_2233:
        /*0008*/ 	.byte	0x04, 0x17
        /*000a*/ 	.short	(.L_2235 - .L_2234)
.L_2234:
        /*000c*/ 	.word	0x00000000
        /*0010*/ 	.short	0x0006
        /*0012*/ 	.short	0x003c
        /*0014*/ 	.byte	0x00, 0xf0, 0x21, 0x00


	//----- nvinfo : EIATTR_KPARAM_INFO
	.align		4
.L_2235:
        /*0018*/ 	.byte	0x04, 0x17
        /*001a*/ 	.short	(.L_2237 - .L_2236)
.L_2236:
        /*001c*/ 	.word	0x00000000
        /*0020*/ 	.short	0x0005
        /*0022*/ 	.short	0x0034
        /*0024*/ 	.byte	0x00, 0xf0, 0x21, 0x00


	//----- nvinfo : EIATTR_KPARAM_INFO
	.align		4
.L_2237:
        /*0028*/ 	.byte	0x04, 0x17
        /*002a*/ 	.short	(.L_2239 - .L_2238)
.L_2238:
        /*002c*/ 	.word	0x00000000
        /*0030*/ 	.short	0x0004
        /*0032*/ 	.short	0x0031
        /*0034*/ 	.byte	0x00, 0xf0, 0x05, 0x00


	//----- nvinfo : EIATTR_KPARAM_INFO
	.align		4
.L_2239:
        /*0038*/ 	.byte	0x04, 0x17
        /*003a*/ 	.short	(.L_2241 - .L_2240)
.L_2240:
        /*003c*/ 	.word	0x00000000
        /*0040*/ 	.short	0x0003
        /*0042*/ 	.short	0x0030
        /*0044*/ 	.byte	0x00, 0xf0, 0x05, 0x00


	//----- nvinfo : EIATTR_KPARAM_INFO
	.align		4
.L_2241:
        /*0048*/ 	.byte	0x04, 0x17
        /*004a*/ 	.short	(.L_2243 - .L_2242)
.L_2242:
        /*004c*/ 	.word	0x00000000
        /*0050*/ 	.short	0x0002
        /*0052*/ 	.short	0x0020
        /*0054*/ 	.byte	0x00, 0xf0, 0x41, 0x00


	//----- nvinfo : EIATTR_KPARAM_INFO
	.align		4
.L_2243:
        /*0058*/ 	.byte	0x04, 0x17
        /*005a*/ 	.short	(.L_2245 - .L_2244)
.L_2244:
        /*005c*/ 	.word	0x00000000
        /*0060*/ 	.short	0x0001
        /*0062*/ 	.short	0x0008
        /*0064*/ 	.byte	0x00, 0xf0, 0x61, 0x00


	//----- nvinfo : EIATTR_KPARAM_INFO
	.align		4
.L_2245:
        /*0068*/ 	.byte	0x04, 0x17
        /*006a*/ 	.short	(.L_2247 - .L_2246)
.L_2246:
        /*006c*/ 	.word	0x00000000
        /*0070*/ 	.short	0x0000
        /*0072*/ 	.short	0x0000
        /*0074*/ 	.byte	0x00, 0xf0, 0x11, 0x00


	//----- nvinfo : EIATTR_SPARSE_MMA_MASK
	.align		4
.L_2247:
        /*0078*/ 	.byte	0x03, 0x50
        /*007a*/ 	.short	0x0000


	//----- nvinfo : EIATTR_MAXREG_COUNT
	.align		4
        /*007c*/ 	.byte	0x03, 0x1b
        /*007e*/ 	.short	0x00ff


	//----- nvinfo : EIATTR_EXTERNS
	.align		4
        /*0080*/ 	.byte	0x04, 0x0f
        /*0082*/ 	.short	(.L_2249 - .L_2248)


	//   ....[0]....
	.align		4
.L_2248:
        /*0084*/ 	.word	index@(__assertfail)


	//----- nvinfo : EIATTR_MERCURY_ISA_VERSION
	.align		4
.L_2249:
        /*0088*/ 	.byte	0x03, 0x5f
        /*008a*/ 	.short	0x0101


	//----- nvinfo : EIATTR_SYSCALL_OFFSETS
	.align		4
        /*008c*/ 	.byte	0x04, 0x46
        /*008e*/ 	.short	(.L_2251 - .L_2250)


	//   ....[0]....
.L_2250:
        /*0090*/ 	.word	0x00000fb0


	//   ....[1]....
        /*0094*/ 	.word	0x00001f50


	//   ....[2]....
        /*0098*/ 	.word	0x00002f00


	//   ....[3]....
        /*009c*/ 	.word	0x00003e80


	//   ....[4]....
        /*00a0*/ 	.word	0x00006f00


	//   ....[5]....
        /*00a4*/ 	.word	0x000080c0


	//   ....[6]....
        /*00a8*/ 	.word	0x00009240


	//   ....[7]....
        /*00ac*/ 	.word	0x0000a3e0


	//----- nvinfo : EIATTR_EXIT_INSTR_OFFSETS
	.align		4
.L_2251:
        /*00b0*/ 	.byte	0x04, 0x1c
        /*00b2*/ 	.short	(.L_2253 - .L_2252)


	//   ....[0]....
.L_2252:
        /*00b4*/ 	.word	0x000092e0


	//   ....[1]....
        /*00b8*/ 	.word	0x00009420


	//   ....[2]....
        /*00bc*/ 	.word	0x00009460


	//   ....[3]....
        /*00c0*/ 	.word	0x000094f0


	//   ....[4]....
        /*00c4*/ 	.word	0x00009520


	//   ....[5]....
        /*00c8*/ 	.word	0x00009550


	//   ....[6]....
        /*00cc*/ 	.word	0x00009620


	//   ....[7]....
        /*00d0*/ 	.word	0x000096a0


	//   ....[8]....
        /*00d4*/ 	.word	0x00009780


	//   ....[9]....
        /*00d8*/ 	.word	0x00009810


	//   ....[10]....
        /*00dc*/ 	.word	0x00009830


	//   ....[11]....
        /*00e0*/ 	.word	0x000098f0


	//   ....[12]....
        /*00e4*/ 	.word	0x00009920


	//   ....[13]....
        /*00e8*/ 	.word	0x00009af0


	//   ....[14]....
        /*00ec*/ 	.word	0x00009c90


	//   ....[15]....
        /*00f0*/ 	.word	0x00009d10


	//   ....[16]....
        /*00f4*/ 	.word	0x00009dc0


	//   ....[17]....
        /*00f8*/ 	.word	0x00009f80


	//   ....[18]....
        /*00fc*/ 	.word	0x0000a140


	//   ....[19]....
        /*0100*/ 	.word	0x0000a2e0


	//   ....[20]....
        /*0104*/ 	.word	0x0000a3f0


	//   ....[21]....
        /*0108*/ 	.word	0x0000a420


	//   ....[22]....
        /*010c*/ 	.word	0x0000a450


	//----- nvinfo : EIATTR_MAX_THREADS
	.align		4
.L_2253:
        /*0110*/ 	.byte	0x04, 0x05
        /*0112*/ 	.short	(.L_2255 - .L_2254)
.L_2254:
        /*0114*/ 	.word	0x00000080
        /*0118*/ 	.word	0x00000001
        /*011c*/ 	.word	0x00000001


	//----- nvinfo : EIATTR_CRS_STACK_SIZE
	.align		4
.L_2255:
        /*0120*/ 	.byte	0x04, 0x1e
        /*0122*/ 	.short	(.L_2257 - .L_2256)
.L_2256:
        /*0124*/ 	.word	0x00000000


	//----- nvinfo : EIATTR_CBANK_PARAM_SIZE
	.align		4
.L_2257:
        /*0128*/ 	.byte	0x03, 0x19
        /*012a*/ 	.short	0x0044


	//----- nvinfo : EIATTR_PARAM_CBANK
	.align		4
        /*012c*/ 	.byte	0x04, 0x0a
        /*012e*/ 	.short	(.L_2259 - .L_2258)
	.align		4
.L_2258:
        /*0130*/ 	.word	index@(.nv.constant0._ZN2at6native27unrolled_elementwise_kernelIZZZNS0_17logit_kernel_cudaERNS_18TensorIteratorBaseERKN3c106ScalarEENKUlvE_clEvENKUlvE_clEvEUldE0_St5arrayIPcLm2EELi4E23TrivialOffsetCalculatorILi1EjESF_NS0_6memory12LoadWithCastILi1EEENSG_13StoreWithCastILi1EEEEEviT_T0_T2_T3_T4_T5_)
        /*0134*/ 	.short	0x0210
        /*0136*/ 	.short	0x0044


	//----- nvinfo : EIATTR_SW_WAR
	.align		4
.L_2259:
        /*0138*/ 	.byte	0x04, 0x36
        /*013a*/ 	.short	(.L_2261 - .L_2260)
.L_2260:
        /*013c*/ 	.word	0x00000008
.L_2261:


//--------------------- .nv.info._ZN2at6native18elementwise_kernelILi128ELi2EZNS0_22gpu_kernel_impl_nocastIZZZNS0_17logit_kernel_cudaERNS_18TensorIteratorBaseERKN3c106ScalarEENKUlvE_clEvENKUlvE_clEvEUldE0_EEvS4_RKT_EUliE_EEviT1_ --------------------------
	.section	.nv.info._ZN2at6native18elementwise_kernelILi128ELi2EZNS0_22gpu_kernel_impl_nocastIZZZNS0_17logit_kernel_cudaERNS_18TensorIteratorBaseERKN3c106ScalarEENKUlvE_clEvENKUlvE_clEvEUldE0_EEvS4_RKT_EUliE_EEviT1_,"",@"SHT_CUDA_INFO"
	.sectionflags	@""
	.align	4


	//----- nvinfo : EIATTR_CUDA_API_VERSION
	.align		4
        /*0000*/ 	.byte	0x04, 0x37
        /*0002*/ 	.short	(.L_2263 - .L_2262)
.L_2262:
        /*0004*/ 	.word	0x00000082


	//----- nvinfo : EIATTR_KPARAM_INFO
	.align		4
.L_2263:
        /*0008*/ 	.byte	0x04, 0x17
        /*000a*/ 	.short	(.L_2265 - .L_2264)
.L_2264:
        /*000c*/ 	.word	0x00000000
        /*0010*/ 	.short	0x0001
        /*0012*/ 	.short	0x0008
        /*0014*/ 	.byte	0x00, 0xf0, 0xa1, 0x08


	//----- nvinfo : EIATTR_KPARAM_INFO
	.align		4
.L_2265:
        /*0018*/ 	.byte	0x04, 0x17
        /*001a*/ 	.short	(.L_2267 - .L_2266)
.L_2266:
        /*001c*/ 	.word	0x00000000
        /*0020*/ 	.short	0x0000
        /*0022*/ 	.short	0x0000
        /*0024*/ 	.byte	0x00, 0xf0, 0x11, 0x00


	//----- nvinfo : EIATTR_SPARSE_MMA_MASK
	.align		4
.L_2267:
        /*0028*/ 	.byte	0x03, 0x50
        /*002a*/ 	.short	0x0000


	//----- nvinfo : EIATTR_MAXREG_COUNT
	.align		4
        /*002c*/ 	.byte	0x03, 0x1b
        /*002e*/ 	.short	0x0080


	//----- nvinfo : EIATTR_MERCURY_ISA_VERSION
	.align		4
        /*0030*/ 	.byte	0x03, 0x5f
        /*0032*/ 	.short	0x0101


	//----- nvinfo : EIATTR_EXIT_INSTR_OFFSETS
	.align		4
        /*0034*/ 	.byte	0x04, 0x1c
        /*0036*/ 	.short	(.L_2269 - .L_2268)


	//   ....[0]....
.L_2268:
        /*0038*/ 	.word	0x00001bd0


	//   ....[1]....
        /*003c*/ 	.word	0x00003670


	//----- nvinfo : EIATTR_MAX_THREADS
	.align		4
.L_2269:
        /*0040*/ 	.byte	0x04, 0x05
        /*0042*/ 	.short	(.L_2271 - .L_2270)
.L_2270:
        /*0044*/ 	.word	0x00000080
        /*0048*/ 	.word	0x00000001
        /*004c*/ 	.word	0x00000001


	//----- nvinfo : EIATTR_CRS_STACK_SIZE
	.align		4
.L_2271:
        /*0050*/ 	.byte	0x04, 0x1e
        /*0052*/ 	.short	(.L_2273 - .L_2272)
.L_2272:
        /*0054*/ 	.word	0x00000000


	//----- nvinfo : EIATTR_CBANK_PARAM_SIZE
	.align		4
.L_2273:
        /*0058*/ 	.byte	0x03, 0x19
        /*005a*/ 	.short	0x0230


	//----- nvinfo : EIATTR_PARAM_CBANK
	.align		4
        /*005c*/ 	.byte	0x04, 0x0a
        /*005e*/ 	.short	(.L_2275 - .L_2274)
	.align		4
.L_2274:
        /*0060*/ 	.word	index@(.nv.constant0._ZN2at6native18elementwise_kernelILi128ELi2EZNS0_22gpu_kernel_impl_nocastIZZZNS0_17logit_kernel_cudaERNS_18TensorIteratorBaseERKN3c106ScalarEENKUlvE_clEvENKUlvE_clEvEUldE0_EEvS4_RKT_EUliE_EEviT1_)
        /*0064*/ 	.short	0x0210
        /*0066*/ 	.short	0x0230


	//----- nvinfo : EIATTR_SW_WAR
	.align		4
.L_2275:
        /*0068*/ 	.byte	0x04, 0x36
        /*006a*/ 	.short	(.L_2277 - .L_2276)
.L_2276:
        /*006c*/ 	.word	0x00000008
.L_2277:


//--------------------- .nv.info._ZN2at6native27unrolled_elementwise_kernelIZZZNS0_17logit_kernel_cudaERNS_18TensorIteratorBaseERKN3c106ScalarEENKUlvE_clEvENKUlvE_clEvEUldE0_St5arrayIPcLm2EELi4E23TrivialOffsetCalculatorILi1EjESF_NS0_6memory15LoadWithoutCastENSG_16StoreWithoutCastEEEviT_T0_T2_T3_T4_T5_ --------------------------
	.section	.nv.info._ZN2at6native27unrolled_elementwise_kernelIZZZNS0_17logit_kernel_cudaERNS_18TensorIteratorBaseERKN3c106ScalarEENKUlvE_clEvENKUlvE_clEvEUldE0_St5arrayIPcLm2EELi4E23TrivialOffsetCalculatorILi1EjESF_NS0_6memory15LoadWithoutCastENSG_16StoreWithoutCastEEEviT_T0_T2_T3_T4_T5_,"",@"SHT_CUDA_INFO"
	.sectionflags	@""
	.align	4


	//----- nvinfo : EIATTR_CUDA_API_VERSION
	.align		4
        /*0000*/ 	.byte	0x04, 0x37
        /*0002*/ 	.short	(.L_2279 - .L_2278)
.L_2278:
        /*0004*/ 	.word	0x00000082


	//----- nvinfo : EIATTR_KPARAM_INFO
	.align		4
.L_2279:
        /*0008*/ 	.byte	0x04, 0x17
        /*000a*/ 	.short	(.L_2281 - .L_2280)
.L_2280:
        /*000c*/ 	.word	0x00000000
        /*0010*/ 	.short	0x0006
        /*0012*/ 	.short	0x0033
        /*0014*/ 	.byte	0x00, 0xf0, 0x05, 0x00


	//----- nvinfo : EIATTR_KPARAM_INFO
	.align		4
.L_2281:
        /*0018*/ 	.byte	0x04, 0x17
        /*001a*/ 	.short	(.L_2283 - .L_2282)
.L_2282:
        /*001c*/ 	.word	0x00000000
        /*0020*/ 	.short	0x0005
        /*0022*/ 	.short	0x0032
        /*0024*/ 	.byte	0x00, 0xf0, 0x05, 0x00


	//----- nvinfo : EIATTR_KPARAM_INFO
	.align		4
.L_2283:
        /*0028*/ 	.byte	0x04, 0x17
        /*002a*/ 	.short	(.L_2285 - .L_2284)
.L_2284:
        /*002c*/ 	.word	0x00000000
        /*0030*/ 	.short	0x0004
        /*0032*/ 	.short	0x0031
        /*0034*/ 	.byte	0x00, 0xf0, 0x05, 0x00


	//----- nvinfo : EIATTR_KPARAM_INFO
	.align		4
.L_2285:
        /*0038*/ 	.byte	0x04, 0x17
        /*003a*/ 	.short	(.L_2287 - .L_2286)
.L_2286:
        /*003c*/ 	.word	0x00000000
        /*0040*/ 	.short	0x0003
        /*0042*/ 	.short	0x0030
        /*0044*/ 	.byte	0x00, 0xf0, 0x05, 0x00


	//----- nvinfo : EIATTR_KPARAM_INFO
	.align		4
.L_2287:
        /*0048*/ 	.byte	0x04, 0x17
        /*004a*/ 	.short	(.L_2289 - .L_2288)
.L_2288:
        /*004c*/ 	.word	0x00000000
        /*0050*/ 	.short	0x0002
        /*0052*/ 	.short	0x0020
        /*0054*/ 	.byte	0x00, 0xf0, 0x41, 0x00


	//----- nvinfo : EIATTR_KPARAM_INFO
	.align		4
.L_2289:
        /*0058*/ 	.byte	0x04, 0x17
        /*005a*/ 	.short	(.L_2291 - .L_2290)
.L_2290:
        /*005c*/ 	.word	0x00000000
        /*0060*/ 	.short	0x0001
        /*0062*/ 	.short	0x0008
        /*0064*/ 	.byte	0x00, 0xf0, 0x61, 0x00


	//----- nvinfo : EIATTR_KPARAM_INFO
	.align		4
.L_2291:
        /*0068*/ 	.byte	0x04, 0x17
        /*006a*/ 	.short	(.L_2293 - .L_2292)
.L_2292:
        /*006c*/ 	.word	0x00000000
        /*0070*/ 	.short	0x0000
        /*0072*/ 	.short	0x0000
        /*0074*/ 	.byte	0x00, 0xf0, 0x11, 0x00


	//----- nvinfo : EIATTR_SPARSE_MMA_MASK
	.align		4
.L_2293:
        /*0078*/ 	.byte	0x03, 0x50
        /*007a*/ 	.short	0x0000


	//----- nvinfo : EIATTR_MAXREG_COUNT
	.align		4
        /*007c*/ 	.byte	0x03, 0x1b
        /*007e*/ 	.short	0x00ff


	//----- nvinfo : EIATTR_MERCURY_ISA_VERSION
	.align		4
        /*0080*/ 	.byte	0x03, 0x5f
        /*0082*/ 	.short	0x0101


	//----- nvinfo : EIATTR_EXIT_INSTR_OFFSETS
	.align		4
        /*0084*/ 	.byte	0x04, 0x1c
        /*0086*/ 	.short	(.L_2295 - .L_2294)


	//   ....[0]....
.L_2294:
        /*0088*/ 	.word	0x000021b0


	//   ....[1]....
        /*008c*/ 	.word	0x00002200


	//----- nvinfo : EIATTR_MAX_THREADS
	.align		4
.L_2295:
        /*0090*/ 	.byte	0x04, 0x05
        /*0092*/ 	.short	(.L_2297 - .L_2296)
.L_2296:
        /*0094*/ 	.word	0x00000080
        /*0098*/ 	.word	0x00000001
        /*009c*/ 	.word	0x00000001


	//----- nvinfo : EIATTR_CRS_STACK_SIZE
	.align		4
.L_2297:
        /*00a0*/ 	.byte	0x04, 0x1e
        /*00a2*/ 	.short	(.L_2299 - .L_2298)
.L_2298:
        /*00a4*/ 	.word	0x00000000


	//----- nvinfo : EIATTR_CBANK_PARAM_SIZE
	.align		4
.L_2299:
        /*00a8*/ 	.byte	0x03, 0x19
        /*00aa*/ 	.short	0x0034


	//----- nvinfo : EIATTR_PARAM_CBANK
	.align		4
        /*00ac*/ 	.byte	0x04, 0x0a
        /*00ae*/ 	.short	(.L_2301 - .L_2300)
	.align		4
.L_2300:
        /*00b0*/ 	.word	index@(.nv.constant0._ZN2at6native27unrolled_elementwise_kernelIZZZNS0_17logit_kernel_cudaERNS_18TensorIteratorBaseERKN3c106ScalarEENKUlvE_clEvENKUlvE_clEvEUldE0_St5arrayIPcLm2EELi4E23TrivialOffsetCalculatorILi1EjESF_NS0_6memory15LoadWithoutCastENSG_16StoreWithoutCastEEEviT_T0_T2_T3_T4_T5_)
        /*00b4*/ 	.short	0x0210
        /*00b6*/ 	.short	0x0034


	//----- nvinfo : EIATTR_SW_WAR
	.align		4
.L_2301:
        /*00b8*/ 	.byte	0x04, 0x36
        /*00ba*/ 	.short	(.L_2303 - .L_2302)
.L_2302:
        /*00bc*/ 	.word	0x00000008
.L_2303:


//--------------------- .nv.info._ZN2at6native29vectorized_elementwise_kernelILi2EZZZNS0_17logit_kernel_cudaERNS_18TensorIteratorBaseERKN3c106ScalarEENKUlvE_clEvENKUlvE_clEvEUldE0_St5arrayIPcLm2EEEEviT0_T1_ --------------------------
	.section	.nv.info._ZN2at6native29vectorized_elementwise_kernelILi2EZZZNS0_17logit_kernel_cudaERNS_18TensorIteratorBaseERKN3c106ScalarEENKUlvE_clEvENKUlvE_clEvEUldE0_St5arrayIPcLm2EEEEviT0_T1_,"",@"SHT_CUDA_INFO"
	.sectionflags	@""
	.align	4


	//----- nvinfo : EIATTR_CUDA_API_VERSION
	.align		4
        /*0000*/ 	.byte	0x04, 0x37
        /*0002*/ 	.short	(.L_2305 - .L_2304)
.L_2304:
        /*0004*/ 	.word	0x00000082


	//----- nvinfo : EIATTR_KPARAM_INFO
	.align		4
.L_2305:
        /*0008*/ 	.byte	0x04, 0x17
        /*000a*/ 	.short	(.L_2307 - .L_2306)
.L_2306:
        /*000c*/ 	.word	0x00000000
        /*0010*/ 	.short	0x0002
        /*0012*/ 	.short	0x0020
        /*0014*/ 	.byte	0x00, 0xf0, 0x41, 0x00


	//----- nvinfo : EIATTR_KPARAM_INFO
	.align		4
.L_2307:
        /*0018*/ 	.byte	0x04, 0x17
        /*001a*/ 	.short	(.L_2309 - .L_2308)
.L_2308:
        /*001c*/ 	.word	0x00000000
        /*0020*/ 	.short	0x0001
        /*0022*/ 	.short	0x0008
        /*0024*/ 	.byte	0x00, 0xf0, 0x61, 0x00


	//----- nvinfo : EIATTR_KPARAM_INFO
	.align		4
.L_2309:
        /*0028*/ 	.byte	0x04, 0x17
        /*002a*/ 	.short	(.L_2311 - .L_2310)
.L_2310:
        /*002c*/ 	.word	0x00000000
        /*0030*/ 	.short	0x0000
        /*0032*/ 	.short	0x0000
        /*0034*/ 	.byte	0x00, 0xf0, 0x11, 0x00


	//----- nvinfo : EIATTR_SPARSE_MMA_MASK
	.align		4
.L_2311:
        /*0038*/ 	.byte	0x03, 0x50
        /*003a*/ 	.short	0x0000


	//----- nvinfo : EIATTR_MAXREG_COUNT
	.align		4
        /*003c*/ 	.byte	0x03, 0x1b
        /*003e*/ 	.short	0x00ff


	//----- nvinfo : EIATTR_MERCURY_ISA_VERSION
	.align		4
        /*0040*/ 	.byte	0x03, 0x5f
        /*0042*/ 	.short	0x0101


	//----- nvinfo : EIATTR_EXIT_INSTR_OFFSETS
	.align		4
        /*0044*/ 	.byte	0x04, 0x1c
        /*0046*/ 	.short	(.L_2313 - .L_2312)


	//   ....[0]....
.L_2312:
        /*0048*/ 	.word	0x00003af0


	//   ....[1]....
        /*004c*/ 	.word	0x00007d40


	//   ....[2]....
        /*0050*/ 	.word	0x00007d90


	//----- nvinfo : EIATTR_MAX_THREADS
	.align		4
.L_2313:
        /*0054*/ 	.byte	0x04, 0x05
        /*0056*/ 	.short	(.L_2315 - .L_2314)
.L_2314:
        /*0058*/ 	.word	0x00000080
        /*005c*/ 	.word	0x00000001
        /*0060*/ 	.word	0x00000001


	//----- nvinfo : EIATTR_CRS_STACK_SIZE
	.align		4
.L_2315:
        /*0064*/ 	.byte	0x04, 0x1e
        /*0066*/ 	.short	(.L_2317 - .L_2316)
.L_2316:
        /*0068*/ 	.word	0x00000000


	//----- nvinfo : EIATTR_CBANK_PARAM_SIZE
	.align		4
.L_2317:
        /*006c*/ 	.byte	0x03, 0x19
        /*006e*/ 	.short	0x0030


	//----- nvinfo : EIATTR_PARAM_CBANK
	.align		4
        /*0070*/ 	.byte	0x04, 0x0a
        /*0072*/ 	.short	(.L_2319 - .L_2318)
	.align		4
.L_2318:
        /*0074*/ 	.word	index@(.nv.constant0._ZN2at6native29vectorized_elementwise_kernelILi2EZZZNS0_17logit_kernel_cudaERNS_18TensorIteratorBaseERKN3c106ScalarEENKUlvE_clEvENKUlvE_clEvEUldE0_St5arrayIPcLm2EEEEviT0_T1_)
        /*0078*/ 	.short	0x0210
        /*007a*/ 	.short	0x0030


	//----- nvinfo : EIATTR_SW_WAR
	.align		4
.L_2319:
        /*007c*/ 	.byte	0x04, 0x36
        /*007e*/ 	.short	(.L_2321 - .L_2320)
.L_2320:
        /*0080*/ 	.word	0x00000008
.L_2321:


//--------------------- .nv.info._ZN2at6native29vectorized_elementwise_kernelILi4EZZZNS0_17logit_kernel_cudaERNS_18TensorIteratorBaseERKN3c106ScalarEENKUlvE_clEvENKUlvE_clEvEUldE0_St5arrayIPcLm2EEEEviT0_T1_ --------------------------
	.section	.nv.info._ZN2at6native29vectorized_elementwise_kernelILi4EZZZNS0_17logit_kernel_cudaERNS_18TensorIteratorBaseERKN3c106ScalarEENKUlvE_clEvENKUlvE_clEvEUldE0_St5arrayIPcLm2EEEEviT0_T1_,"",@"SHT_CUDA_INFO"
	.sectionflags	@""
	.align	4


	//----- nvinfo : EIATTR_CUDA_API_VERSION
	.align		4
        /*0000*/ 	.byte	0x04, 0x37
        /*0002*/ 	.short	(.L_2323 - .L_2322)
.L_2322:
        /*0004*/ 	.word	0x00000082


	//----- nvinfo : EIATTR_KPARAM_INFO
	.align		4
.L_2323:
        /*0008*/ 	.byte	0x04, 0x17
        /*000a*/ 	.short	(.L_2325 - .L_2324)
.L_2324:
        /*000c*/ 	.word	0x00000000
        /*0010*/ 	.short	0x0002
        /*0012*/ 	.short	0x0020
        /*0014*/ 	.byte	0x00, 0xf0, 0x41, 0x00


	//----- nvinfo : EIATTR_KPARAM_INFO
	.align		4
.L_2325:
        /*0018*/ 	.byte	0x04, 0x17
        /*001a*/ 	.short	(.L_2327 - .L_2326)
.L_2326:
        /*001c*/ 	.word	0x00000000
        /*0020*/ 	.short	0x0001
        /*0022*/ 	.short	0x0008
        /*0024*/ 	.byte	0x00, 0xf0, 0x61, 0x00


	//----- nvinfo : EIATTR_KPARAM_INFO
	.align		4
.L_2327:
        /*0028*/ 	.byte	0x04, 0x17
        /*002a*/ 	.short	(.L_2329 - .L_2328)
.L_2328:
        /*002c*/ 	.word	0x00000000
        /*0030*/ 	.short	0x0000
        /*0032*/ 	.short	0x0000
        /*0034*/ 	.byte	0x00, 0xf0, 0x11, 0x00


	//----- nvinfo : EIATTR_SPARSE_MMA_MASK
	.align		4
.L_2329:
        /*0038*/ 	.byte	0x03, 0x50
        /*003a*/ 	.short	0x0000


	//----- nvinfo : EIATTR_MAXREG_COUNT
	.align		4
        /*003c*/ 	.byte	0x03, 0x1b
        /*003e*/ 	.short	0x00ff


	//----- nvinfo : EIATTR_MERCURY_ISA_VERSION
	.align		4
        /*0040*/ 	.byte	0x03, 0x5f
        /*0042*/ 	.short	0x0101


	//----- nvinfo : EIATTR_EXIT_INSTR_OFFSETS
	.align		4
        /*0044*/ 	.byte	0x04, 0x1c
        /*0046*/ 	.short	(.L_2331 - .L_2330)


	//   ....[0]....
.L_2330:
        /*0048*/ 	.word	0x00003af0


	//   ....[1]....
        /*004c*/ 	.word	0x00007d40


	//   ....[2]....
        /*0050*/ 	.word	0x00007d90


	//----- nvinfo : EIATTR_MAX_THREADS
	.align		4
.L_2331:
        /*0054*/ 	.byte	0x04, 0x05
        /*0056*/ 	.short	(.L_2333 - .L_2332)
.L_2332:
        /*0058*/ 	.word	0x00000080
        /*005c*/ 	.word	0x00000001
        /*0060*/ 	.word	0x00000001


	//----- nvinfo : EIATTR_CRS_STACK_SIZE
	.align		4
.L_2333:
        /*0064*/ 	.byte	0x04, 0x1e
        /*0066*/ 	.short	(.L_2335 - .L_2334)
.L_2334:
        /*0068*/ 	.word	0x00000000


	//----- nvinfo : EIATTR_CBANK_PARAM_SIZE
	.align		4
.L_2335:
        /*006c*/ 	.byte	0x03, 0x19
        /*006e*/ 	.short	0x0030


	//----- nvinfo : EIATTR_PARAM_CBANK
	.align		4
        /*0070*/ 	.byte	0x04, 0x0a
        /*0072*/ 	.short	(.L_2337 - .L_2336)
	.align		4
.L_2336:
        /*0074*/ 	.word	index@(.nv.constant0._ZN2at6native29vectorized_elementwise_kernelILi4EZZZNS0_17logit_kernel_cudaERNS_18TensorIteratorBaseERKN3c106ScalarEENKUlvE_clEvENKUlvE_clEvEUldE0_St5arrayIPcLm2EEEEviT0_T1_)
        /*0078*/ 	.short	0x0210
        /*007a*/ 	.short	0x0030


	//----- nvinfo : EIATTR_SW_WAR
	.align		4
.L_2337:
        /*007c*/ 	.byte	0x04, 0x36
        /*007e*/ 	.short	(.L_2339 - .L_2338)
.L_2338:
        /*0080*/ 	.word	0x00000008
.L_2339:


//--------------------- .nv.info._ZN2at6native29vectorized_elementwise_kernelILi8EZZZNS0_17logit_kernel_cudaERNS_18TensorIteratorBaseERKN3c106ScalarEENKUlvE_clEvENKUlvE_clEvEUldE0_St5arrayIPcLm2EEEEviT0_T1_ --------------------------
	.section	.nv.info._ZN2at6native29vectorized_elementwise_kernelILi8EZZZNS0_17logit_kernel_cudaERNS_18TensorIteratorBaseERKN3c106ScalarEENKUlvE_clEvENKUlvE_clEvEUldE0_St5arrayIPcLm2EEEEviT0_T1_,"",@"SHT_CUDA_INFO"
	.sectionflags	@""
	.align	4


	//----- nvinfo : EIATTR_CUDA_API_VERSION
	.align		4
        /*0000*/ 	.byte	0x04, 0x37
        /*0002*/ 	.short	(.L_2341 - .L_2340)
.L_2340:
        /*0004*/ 	.word	0x00000082


	//----- nvinfo : EIATTR_KPARAM_INFO
	.align		4
.L_2341:
        /*0008*/ 	.byte	0x04, 0x17
        /*000a*/ 	.short	(.L_2343 - .L_2342)
.L_2342:
        /*000c*/ 	.word	0x00000000
        /*0010*/ 	.short	0x0002
        /*0012*/ 	.short	0x0020
        /*0014*/ 	.byte	0x00, 0xf0, 0x41, 0x00


	//----- nvinfo : EIATTR_KPARAM_INFO
	.align		4
.L_2343:
        /*0018*/ 	.byte	0x04, 0x17
        /*001a*/ 	.short	(.L_2345 - .L_2344)
.L_2344:
        /*001c*/ 	.word	0x00000000
        /*0020*/ 	.short	0x0001
        /*0022*/ 	.short	0x0008
        /*0024*/ 	.byte	0x00, 0xf0, 0x61, 0x00


	//----- nvinfo : EIATTR_KPARAM_INFO
	.align		4
.L_2345:
        /*0028*/ 	.byte	0x04, 0x17
        /*002a*/ 	.short	(.L_2347 - .L_2346)
.L_2346:
        /*002c*/ 	.word	0x00000000
        /*0030*/ 	.short	0x0000
        /*0032*/ 	.short	0x0000
        /*0034*/ 	.byte	0x00, 0xf0, 0x11, 0x00


	//----- nvinfo : EIATTR_SPARSE_MMA_MASK
	.align		4
.L_2347:
        /*0038*/ 	.byte	0x03, 0x50
        /*003a*/ 	.short	0x0000


	//----- nvinfo : EIATTR_MAXREG_COUNT
	.align		4
        /*003c*/ 	.byte	0x03, 0x1b
        /*003e*/ 	.short	0x00ff


	//----- nvinfo : EIATTR_MERCURY_ISA_VERSION
	.align		4
        /*0040*/ 	.byte	0x03, 0x5f
        /*0042*/ 	.short	0x0101


	//----- nvinfo : EIATTR_EXIT_INSTR_OFFSETS
	.align		4
        /*0044*/ 	.byte	0x04, 0x1c
        /*0046*/ 	.short	(.L_2349 - .L_2348)


	//   ....[0]....
.L_2348:
        /*0048*/ 	.word	0x00003af0


	//   ....[1]....
        /*004c*/ 	.word	0x00007d40


	//   ....[2]....
        /*0050*/ 	.word	0x00007d90


	//----- nvinfo : EIATTR_MAX_THREADS
	.align		4
.L_2349:
        /*0054*/ 	.byte	0x04, 0x05
        /*0056*/ 	.short	(.L_2351 - .L_2350)
.L_2350:
        /*0058*/ 	.word	0x00000080
        /*005c*/ 	.word	0x00000001
        /*0060*/ 	.word	0x00000001


	//----- nvinfo : EIATTR_CRS_STACK_SIZE
	.align		4
.L_2351:
        /*0064*/ 	.byte	0x04, 0x1e
        /*0066*/ 	.short	(.L_2353 - .L_2352)
.L_2352:
        /*0068*/ 	.word	0x00000000


	//----- nvinfo : EIATTR_CBANK_PARAM_SIZE
	.align		4
.L_2353:
        /*006c*/ 	.byte	0x03, 0x19
        /*006e*/ 	.short	0x0030


	//----- nvinfo : EIATTR_PARAM_CBANK
	.align		4
        /*0070*/ 	.byte	0x04, 0x0a
        /*0072*/ 	.short	(.L_2355 - .L_2354)
	.align		4
.L_2354:
        /*0074*/ 	.word	index@(.nv.constant0._ZN2at6native29vectorized_elementwise_kernelILi8EZZZNS0_17logit_kernel_cudaERNS_18TensorIteratorBaseERKN3c106ScalarEENKUlvE_clEvENKUlvE_clEvEUldE0_St5arrayIPcLm2EEEEviT0_T1_)
        /*0078*/ 	.short	0x0210
        /*007a*/ 	.short	0x0030


	//----- nvinfo : EIATTR_SW_WAR
	.align		4
.L_2355:
        /*007c*/ 	.byte	0x04, 0x36
        /*007e*/ 	.short	(.L_2357 - .L_2356)
.L_2356:
        /*0080*/ 	.word	0x00000008
.L_2357:


//--------------------- .nv.info._ZN2at6native18elementwise_kernelILi128ELi4EZNS0_15gpu_kernel_implIZZZNS0_17logit_kernel_cudaERNS_18TensorIteratorBaseERKN3c106ScalarEENKUlvE_clEvENKUlvE_clEvEUldE_EEvS4_RKT_EUliE_EEviT1_ --------------------------
	.section	.nv.info._ZN2at6native18elementwise_kernelILi128ELi4EZNS0_15gpu_kernel_implIZZZNS0_17logit_kernel_cudaERNS_18TensorIteratorBaseERKN3c106ScalarEENKUlvE_clEvENKUlvE_clEvEUldE_EEvS4_RKT_EUliE_EEviT1_,"",@"SHT_CUDA_INFO"
	.sectionflags	@""
	.align	4


	//----- nvinfo : EIATTR_CUDA_API_VERSION
	.align		4
        /*0000*/ 	.byte	0x04, 0x37
        /*0002*/ 	.short	(.L_2359 - .L_2358)
.L_2358:
        /*0004*/ 	.word	0x00000082


	//----- nvinfo : EIATTR_KPARAM_INFO
	.align		4
.L_2359:
        /*0008*/ 	.byte	0x04, 0x17
        /*000a*/ 	.short	(.L_2361 - .L_2360)
.L_2360:
        /*000c*/ 	.word	0x00000000
        /*0010*/ 	.short	0x0001
        /*0012*/ 	.short	0x0008
        /*0014*/ 	.byte	0x00, 0xf0, 0x61, 0x08


	//----- nvinfo : EIATTR_KPARAM_INFO
	.align		4
.L_2361:
        /*0018*/ 	.byte	0x04, 0x17
        /*001a*/ 	.short	(.L_2363 - .L_2362)
.L_2362:
        /*001c*/ 	.word	0x00000000
        /*0020*/ 	.short	0x0000
        /*0022*/ 	.short	0x0000
        /*0024*/ 	.byte	0x00, 0xf0, 0x11, 0x00


	//----- nvinfo : EIATTR_SPARSE_MMA_MASK
	.align		4
.L_2363:
        /*0028*/ 	.byte	0x03, 0x50
        /*002a*/ 	.short	0x0000


	//----- nvinfo : EIATTR_MAXREG_COUNT
	.align		4
        /*002c*/ 	.byte	0x03, 0x1b
        /*002e*/ 	.short	0x0080


	//----- nvinfo : EIATTR_EXTERNS
	.align		4
        /*0030*/ 	.byte	0x04, 0x0f
        /*0032*/ 	.short	(.L_2365 - .L_2364)


	//   ....[0]....
	.align		4
.L_2364:
        /*0034*/ 	.word	index@(__assertfail)


	//----- nvinfo : EIATTR_MERCURY_ISA_VERSION
	.align		4
.L_2365:
        /*0038*/ 	.byte	0x03, 0x5f
        /*003a*/ 	.short	0x0101


	//----- nvinfo : EIATTR_SYSCALL_OFFSETS
	.align		4
        /*003c*/ 	.byte	0x04, 0x46
        /*003e*/ 	.short	(.L_2367 - .L_2366)


	//   ....[0]....
.L_2366:
        /*0040*/ 	.word	0x00002260


	//   ....[1]....
        /*0044*/ 	.word	0x00003a10


	//   ....[2]....
        /*0048*/ 	.word	0x00005ca0


	//   ....[3]....
        /*004c*/ 	.word	0x00007430


	//   ....[4]....
        /*0050*/ 	.word	0x000096b0


	//   ....[5]....
        /*0054*/ 	.word	0x0000ae40


	//   ....[6]....
        /*0058*/ 	.word	0x0000d0b0


	//   ....[7]....
        /*005c*/ 	.word	0x0000e840


	//----- nvinfo : EIATTR_EXIT_INSTR_OFFSETS
	.align		4
.L_2367:
        /*0060*/ 	.byte	0x04, 0x1c
        /*0062*/ 	.short	(.L_2369 - .L_2368)


	//   ....[0]....
.L_2368:
        /*0064*/ 	.word	0x0000aef0


	//   ....[1]....
        /*0068*/ 	.word	0x0000d880


	//   ....[2]....
        /*006c*/ 	.word	0x0000d8c0


	//   ....[3]....
        /*0070*/ 	.word	0x0000d950


	//   ....[4]....
        /*0074*/ 	.word	0x0000d980


	//   ....[5]....
        /*0078*/ 	.word	0x0000d9b0


	//   ....[6]....
        /*007c*/ 	.word	0x0000da80


	//   ....[7]....
        /*0080*/ 	.word	0x0000db00


	//   ....[8]....
        /*0084*/ 	.word	0x0000dbe0


	//   ....[9]....
        /*0088*/ 	.word	0x0000dc70


	//   ....[10]....
        /*008c*/ 	.word	0x0000dc90


	//   ....[11]....
        /*0090*/ 	.word	0x0000dd50


	//   ....[12]....
        /*0094*/ 	.word	0x0000dd80


	//   ....[13]....
        /*0098*/ 	.word	0x0000df50


	//   ....[14]....
        /*009c*/ 	.word	0x0000e0f0


	//   ....[15]....
        /*00a0*/ 	.word	0x0000e170


	//   ....[16]....
        /*00a4*/ 	.word	0x0000e220


	//   ....[17]....
        /*00a8*/ 	.word	0x0000e3e0


	//   ....[18]....
        /*00ac*/ 	.word	0x0000e5a0


	//   ....[19]....
        /*00b0*/ 	.word	0x0000e740


	//   ....[20]....
        /*00b4*/ 	.word	0x0000e850


	//   ....[21]....
        /*00b8*/ 	.word	0x0000e880


	//   ....[22]....
        /*00bc*/ 	.word	0x0000e8b0


	//----- nvinfo : EIATTR_MAX_THREADS
	.align		4
.L_2369:
        /*00c0*/ 	.byte	0x04, 0x05
        /*00c2*/ 	.short	(.L_2371 - .L_2370)
.L_2370:
        /*00c4*/ 	.word	0x00000080
        /*00c8*/ 	.word	0x00000001
        /*00cc*/ 	.word	0x00000001


	//----- nvinfo : EIATTR_CRS_STACK_SIZE
	.align		4
.L_2371:
        /*00d0*/ 	.byte	0x04, 0x1e
        /*00d2*/ 	.short	(.L_2373 - .L_2372)
.L_2372:
        /*00d4*/ 	.word	0x00000000


	//----- nvinfo : EIATTR_CBANK_PARAM_SIZE
	.align		4
.L_2373:
        /*00d8*/ 	.byte	0x03, 0x19
        /*00da*/ 	.short	0x0220


	//----- nvinfo : EIATTR_PARAM_CBANK
	.align		4
        /*00dc*/ 	.byte	0x04, 0x0a
        /*00de*/ 	.short	(.L_2375 - .L_2374)
	.align		4
.L_2374:
        /*00e0*/ 	.word	index@(.nv.constant0._ZN2at6native18elementwise_kernelILi128ELi4EZNS0_15gpu_kernel_implIZZZNS0_17logit_kernel_cudaERNS_18TensorIteratorBaseERKN3c106ScalarEENKUlvE_clEvENKUlvE_clEvEUldE_EEvS4_RKT_EUliE_EEviT1_)
        /*00e4*/ 	.short	0x0210
        /*00e6*/ 	.short	0x0220


	//----- nvinfo : EIATTR_SW_WAR
	.align		4
.L_2375:
        /*00e8*/ 	.byte	0x04, 0x36
        /*00ea*/ 	.short	(.L_2377 - .L_2376)
.L_2376:
        /*00ec*/ 	.word	0x00000008
.L_2377:


//--------------------- .nv.info._ZN2at6native27unrolled_elementwise_kernelIZZZNS0_17logit_kernel_cudaERNS_18TensorIteratorBaseERKN3c106ScalarEENKUlvE_clEvENKUlvE_clEvEUldE_St5arrayIPcLm2EELi4E23TrivialOffsetCalculatorILi1EjESF_NS0_6memory12LoadWithCastILi1EEENSG_13StoreWithCastILi1EEEEEviT_T0_T2_T3_T4_T5_ --------------------------
	.section	.nv.info._ZN2at6native27unrolled_elementwise_kernelIZZZNS0_17logit_kernel_cudaERNS_18TensorIteratorBaseERKN3c106ScalarEENKUlvE_clEvENKUlvE_clEvEUldE_St5arrayIPcLm2EELi4E23TrivialOffsetCalculatorILi1EjESF_NS0_6memory12LoadWithCastILi1EEENSG_13StoreWithCastILi1EEEEEviT_T0_T2_T3_T4_T5_,"",@"SHT_CUDA_INFO"
	.sectionflags	@""
	.align	4


	//----- nvinfo : EIATTR_CUDA_API_VERSION
	.align		4
        /*0000*/ 	.byte	0x04, 0x37
        /*0002*/ 	.short	(.L_2379 - .L_2378)
.L_2378:
        /*0004*/ 	.word	0x00000082


	//----- nvinfo : EIATTR_KPARAM_INFO
	.align		4
.L_2379:
        /*0008*/ 	.byte	0x04, 0x17
        /*000a*/ 	.short	(.L_2381 - .L_2380)
.L_2380:
        /*000c*/ 	.word	0x00000000
        /*0010*/ 	.short	0x0006
        /*0012*/ 	.short	0x0024
        /*0014*/ 	.byte	0x00, 0xf0, 0x21, 0x00


	//----- nvinfo : EIATTR_KPARAM_INFO
	.align		4
.L_2381:
        /*0018*/ 	.byte	0x04, 0x17
        /*001a*/ 	.short	(.L_2383 - .L_2382)
.L_2382:
        /*001c*/ 	.word	0x00000000
        /*0020*/ 	.short	0x0005
        /*0022*/ 	.short	0x001c
        /*0024*/ 	.byte	0x00, 0xf0, 0x21, 0x00


	//----- nvinfo : EIATTR_KPARAM_INFO
	.align		4
.L_2383:
        /*0028*/ 	.byte	0x04, 0x17
        /*002a*/ 	.short	(.L_2385 - .L_2384)
.L_2384:
        /*002c*/ 	.word	0x00000000
        /*0030*/ 	.short	0x0004
        /*0032*/ 	.short	0x0019
        /*0034*/ 	.byte	0x00, 0xf0, 0x05, 0x00


	//----- nvinfo : EIATTR_KPARAM_INFO
	.align		4
.L_2385:
        /*0038*/ 	.byte	0x04, 0x17
        /*003a*/ 	.short	(.L_2387 - .L_2386)
.L_2386:
        /*003c*/ 	.word	0x00000000
        /*0040*/ 	.short	0x0003
        /*0042*/ 	.short	0x0018
        /*0044*/ 	.byte	0x00, 0xf0, 0x05, 0x00


	//----- nvinfo : EIATTR_KPARAM_INFO
	.align		4
.L_2387:
        /*0048*/ 	.byte	0x04, 0x17
        /*004a*/ 	.short	(.L_2389 - .L_2388)
.L_2388:
        /*004c*/ 	.word	0x00000000
        /*0050*/ 	.short	0x0002
        /*0052*/ 	.short	0x0008
        /*0054*/ 	.byte	0x00, 0xf0, 0x41, 0x00


	//----- nvinfo : EIATTR_KPARAM_INFO
	.align		4
.L_2389:
        /*0058*/ 	.byte	0x04, 0x17
        /*005a*/ 	.short	(.L_2391 - .L_2390)
.L_2390:
        /*005c*/ 	.word	0x00000000
        /*0060*/ 	.short	0x0001
        /*0062*/ 	.short	0x0004
        /*0064*/ 	.byte	0x00, 0xf0, 0x05, 0x00


	//----- nvinfo : EIATTR_KPARAM_INFO
	.align		4
.L_2391:
        /*0068*/ 	.byte	0x04, 0x17
        /*006a*/ 	.short	(.L_2393 - .L_2392)
.L_2392:
        /*006c*/ 	.word	0x00000000
        /*0070*/ 	.short	0x0000
        /*0072*/ 	.short	0x0000
        /*0074*/ 	.byte	0x00, 0xf0, 0x11, 0x00


	//----- nvinfo : EIATTR_SPARSE_MMA_MASK
	.align		4
.L_2393:
        /*0078*/ 	.byte	0x03, 0x50
        /*007a*/ 	.short	0x0000


	//----- nvinfo : EIATTR_MAXREG_COUNT
	.align		4
        /*007c*/ 	.byte	0x03, 0x1b
        /*007e*/ 	.short	0x00ff


	//----- nvinfo : EIATTR_EXTERNS
	.align		4
        /*0080*/ 	.byte	0x04, 0x0f
        /*0082*/ 	.short	(.L_2395 - .L_2394)


	//   ....[0]....
	.align		4
.L_2394:
        /*0084*/ 	.word	index@(__assertfail)


	//----- nvinfo : EIATTR_MERCURY_ISA_VERSION
	.align		4
.L_2395:
        /*0088*/ 	.byte	0x03, 0x5f
        /*008a*/ 	.short	0x0101


	//----- nvinfo : EIATTR_SYSCALL_OFFSETS
	.align		4
        /*008c*/ 	.byte	0x04, 0x46
        /*008e*/ 	.short	(.L_2397 - .L_2396)


	//   ....[0]....
.L_2396:
        /*0090*/ 	.word	0x00000f80


	//   ....[1]....
        /*0094*/ 	.word	0x00001f20


	//   ....[2]....
        /*0098*/ 	.word	0x00002ed0


	//   ....[3]....
        /*009c*/ 	.word	0x00003e50


	//   ....[4]....
        /*00a0*/ 	.word	0x00006c10


	//   ....[5]....
        /*00a4*/ 	.word	0x00007dd0


	//   ....[6]....
        /*00a8*/ 	.word	0x00008f50


	//   ....[7]....
        /*00ac*/ 	.word	0x0000a0f0


	//----- nvinfo : EIATTR_EXIT_INSTR_OFFSETS
	.align		4
.L_2397:
        /*00b0*/ 	.byte	0x04, 0x1c
        /*00b2*/ 	.short	(.L_2399 - .L_2398)


	//   ....[0]....
.L_2398:
        /*00b4*/ 	.word	0x00008ff0


	//   ....[1]....
        /*00b8*/ 	.word	0x00009130


	//   ....[2]....
        /*00bc*/ 	.word	0x00009170


	//   ....[3]....
        /*00c0*/ 	.word	0x00009200


	//   ....[4]....
        /*00c4*/ 	.word	0x00009230


	//   ....[5]....
        /*00c8*/ 	.word	0x00009260


	//   ....[6]....
        /*00cc*/ 	.word	0x00009330


	//   ....[7]....
        /*00d0*/ 	.word	0x000093b0


	//   ....[8]....
        /*00d4*/ 	.word	0x00009490


	//   ....[9]....
        /*00d8*/ 	.word	0x00009520


	//   ....[10]....
        /*00dc*/ 	.word	0x00009540


	//   ....[11]....
        /*00e0*/ 	.word	0x00009600


	//   ....[12]....
        /*00e4*/ 	.word	0x00009630


	//   ....[13]....
        /*00e8*/ 	.word	0x00009800


	//   ....[14]....
        /*00ec*/ 	.word	0x000099a0


	//   ....[15]....
        /*00f0*/ 	.word	0x00009a20


	//   ....[16]....
        /*00f4*/ 	.word	0x00009ad0


	//   ....[17]....
        /*00f8*/ 	.word	0x00009c90


	//   ....[18]....
        /*00fc*/ 	.word	0x00009e50


	//   ....[19]....
        /*0100*/ 	.word	0x00009ff0


	//   ....[20]....
        /*0104*/ 	.word	0x0000a100


	//   ....[21]....
        /*0108*/ 	.word	0x0000a130


	//   ....[22]....
        /*010c*/ 	.word	0x0000a160


	//----- nvinfo : EIATTR_MAX_THREADS
	.align		4
.L_2399:
        /*0110*/ 	.byte	0x04, 0x05
        /*0112*/ 	.short	(.L_2401 - .L_2400)
.L_2400:
        /*0114*/ 	.word	0x00000080
        /*0118*/ 	.word	0x00000001
        /*011c*/ 	.word	0x00000001


	//----- nvinfo : EIATTR_CRS_STACK_SIZE
	.align		4
.L_2401:
        /*0120*/ 	.byte	0x04, 0x1e
        /*0122*/ 	.short	(.L_2403 - .L_2402)
.L_2402:
        /*0124*/ 	.word	0x00000000


	//----- nvinfo : EIATTR_CBANK_PARAM_SIZE
	.align		4
.L_2403:
        /*0128*/ 	.byte	0x03, 0x19
        /*012a*/ 	.short	0x002c


	//----- nvinfo : EIATTR_PARAM_CBANK
	.align		4
        /*012c*/ 	.byte	0x04, 0x0a
        /*012e*/ 	.short	(.L_2405 - .L_2404)
	.align		4
.L_2404:
        /*0130*/ 	.word	index@(.nv.constant0._ZN2at6native27unrolled_elementwise_kernelIZZZNS0_17logit_kernel_cudaERNS_18TensorIteratorBaseERKN3c106ScalarEENKUlvE_clEvENKUlvE_clEvEUldE_St5arrayIPcLm2EELi4E23TrivialOffsetCalculatorILi1EjESF_NS0_6memory12LoadWithCastILi1EEENSG_13StoreWithCastILi1EEEEEviT_T0_T2_T3_T4_T5_)
        /*0134*/ 	.short	0x0210
        /*0136*/ 	.short	0x002c


	//----- nvinfo : EIATTR_SW_WAR
	.align		4
.L_2405:
        /*0138*/ 	.byte	0x04, 0x36
        /*013a*/ 	.short	(.L_2407 - .L_2406)
.L_2406:
        /*013c*/ 	.word	0x00000008
.L_2407:


//--------------------- .nv.info._ZN2at6native18elementwise_kernelILi128ELi2EZNS0_22gpu_kernel_impl_nocastIZZZNS0_17logit_kernel_cudaERNS_18TensorIteratorBaseERKN3c106ScalarEENKUlvE_clEvENKUlvE_clEvEUldE_EEvS4_RKT_EUliE_EEviT1_ --------------------------
	.section	.nv.info._ZN2at6native18elementwise_kernelILi128ELi2EZNS0_22gpu_kernel_impl_nocastIZZZNS0_17logit_kernel_cudaERNS_18TensorIteratorBaseERKN3c106ScalarEENKUlvE_clEvENKUlvE_clEvEUldE_EEvS4_RKT_EUliE_EEviT1_,"",@"SHT_CUDA_INFO"
	.sectionflags	@""
	.align	4


	//----- nvinfo : EIATTR_CUDA_API_VERSION
	.align		4
        /*0000*/ 	.byte	0x04, 0x37
        /*0002*/ 	.short	(.L_2409 - .L_2408)
.L_2408:
        /*0004*/ 	.word	0x00000082


	//----- nvinfo : EIATTR_KPARAM_INFO
	.align		4
.L_2409:
        /*0008*/ 	.byte	0x04, 0x17
        /*000a*/ 	.short	(.L_2411 - .L_2410)
.L_2410:
        /*000c*/ 	.word	0x00000000
        /*0010*/ 	.short	0x0001
        /*0012*/ 	.short	0x0008
        /*0014*/ 	.byte	0x00, 0xf0, 0x61, 0x08


	//----- nvinfo : EIATTR_KPARAM_INFO
	.align		4
.L_2411:
        /*0018*/ 	.byte	0x04, 0x17
        /*001a*/ 	.short	(.L_2413 - .L_2412)
.L_2412:
        /*001c*/ 	.word	0x00000000
        /*0020*/ 	.short	0x0000
        /*0022*/ 	.short	0x0000
        /*0024*/ 	.byte	0x00, 0xf0, 0x11, 0x00


	//----- nvinfo : EIATTR_SPARSE_MMA_MASK
	.align		4
.L_2413:
        /*0028*/ 	.byte	0x03, 0x50
        /*002a*/ 	.short	0x0000


	//----- nvinfo : EIATTR_MAXREG_COUNT
	.align		4
        /*002c*/ 	.byte	0x03, 0x1b
        /*002e*/ 	.short	0x0080


	//----- nvinfo : EIATTR_MERCURY_ISA_VERSION
	.align		4
        /*0030*/ 	.byte	0x03, 0x5f
        /*0032*/ 	.short	0x0101


	//----- nvinfo : EIATTR_EXIT_INSTR_OFFSETS
	.align		4
        /*0034*/ 	.byte	0x04, 0x1c
        /*0036*/ 	.short	(.L_2415 - .L_2414)


	//   ....[0]....
.L_2414:
        /*0038*/ 	.word	0x00001ae0


	//   ....[1]....
        /*003c*/ 	.word	0x000034d0


	//----- nvinfo : EIATTR_MAX_THREADS
	.align		4
.L_2415:
        /*0040*/ 	.byte	0x04, 0x05
        /*0042*/ 	.short	(.L_2417 - .L_2416)
.L_2416:
        /*0044*/ 	.word	0x00000080
        /*0048*/ 	.word	0x00000001
        /*004c*/ 	.word	0x00000001


	//----- nvinfo : EIATTR_CRS_STACK_SIZE
	.align		4
.L_2417:
        /*0050*/ 	.byte	0x04, 0x1e
        /*0052*/ 	.short	(.L_2419 - .L_2418)
.L_2418:
        /*0054*/ 	.word	0x00000000


	//----- nvinfo : EIATTR_CBANK_PARAM_SIZE
	.align		4
.L_2419:
        /*0058*/ 	.byte	0x03, 0x19
        /*005a*/ 	.short	0x0220


	//----- nvinfo : EIATTR_PARAM_CBANK
	.align		4
        /*005c*/ 	.byte	0x04, 0x0a
        /*005e*/ 	.short	(.L_2421 - .L_2420)
	.align		4
.L_2420:
        /*0060*/ 	.word	index@(.nv.constant0._ZN2at6native18elementwise_kernelILi128ELi2EZNS0_22gpu_kernel_impl_nocastIZZZNS0_17logit_kernel_cudaERNS_18TensorIteratorBaseERKN3c106ScalarEENKUlvE_clEvENKUlvE_clEvEUldE_EEvS4_RKT_EUliE_EEviT1_)
        /*0064*/ 	.short	0x0210
        /*0066*/ 	.short	0x0220


	//----- nvinfo : EIATTR_SW_WAR
	.align		4
.L_2421:
        /*0068*/ 	.byte	0x04, 0x36
        /*006a*/ 	.short	(.L_2423 - .L_2422)
.L_2422:
        /*006c*/ 	.word	0x00000008
.L_2423:


//--------------------- .nv.info._ZN2at6native27unrolled_elementwise_kernelIZZZNS0_17logit_kernel_cudaERNS_18TensorIteratorBaseERKN3c106ScalarEENKUlvE_clEvENKUlvE_clEvEUldE_St5arrayIPcLm2EELi4E23TrivialOffsetCalculatorILi1EjESF_NS0_6memory15LoadWithoutCastENSG_16StoreWithoutCastEEEviT_T0_T2_T3_T4_T5_ --------------------------
	.section	.nv.info._ZN2at6native27unrolled_elementwise_kernelIZZZNS0_17logit_kernel_cudaERNS_18TensorIteratorBaseERKN3c106ScalarEENKUlvE_clEvENKUlvE_clEvEUldE_St5arrayIPcLm2EELi4E23TrivialOffsetCalculatorILi1EjESF_NS0_6memory15LoadWithoutCastENSG_16StoreWithoutCastEEEviT_T0_T2_T3_T4_T5_,"",@"SHT_CUDA_INFO"
	.sectionflags	@""
	.align	4


	//----- nvinfo : EIATTR_CUDA_API_VERSION
	.align		4
        /*0000*/ 	.byte	0x04, 0x37
        /*0002*/ 	.short	(.L_2425 - .L_2424)
.L_2424:
        /*0004*/ 	.word	0x00000082


	//----- nvinfo : EIATTR_KPARAM_INFO
	.align		4
.L_2425:
        /*0008*/ 	.byte	0x04, 0x17
        /*000a*/ 	.short	(.L_2427 - .L_2426)
.L_2426:
        /*000c*/ 	.word	0x00000000
        /*0010*/ 	.short	0x0006
        /*0012*/ 	.short	0x001b
        /*0014*/ 	.byte	0x00, 0xf0, 0x05, 0x00


	//----- nvinfo : EIATTR_KPARAM_INFO
	.align		4
.L_2427:
        /*0018*/ 	.byte	0x04, 0x17
        /*001a*/ 	.short	(.L_2429 - .L_2428)
.L_2428:
        /*001c*/ 	.word	0x00000000
        /*0020*/ 	.short	0x0005
        /*0022*/ 	.short	0x001a
        /*0024*/ 	.byte	0x00, 0xf0, 0x05, 0x00


	//----- nvinfo : EIATTR_KPARAM_INFO
	.align		4
.L_2429:
        /*0028*/ 	.byte	0x04, 0x17
        /*002a*/ 	.short	(.L_2431 - .L_2430)
.L_2430:
        /*002c*/ 	.word	0x00000000
        /*0030*/ 	.short	0x0004
        /*0032*/ 	.short	0x0019
        /*0034*/ 	.byte	0x00, 0xf0, 0x05, 0x00


	//----- nvinfo : EIATTR_KPARAM_INFO
	.align		4
.L_2431:
        /*0038*/ 	.byte	0x04, 0x17
        /*003a*/ 	.short	(.L_2433 - .L_2432)
.L_2432:
        /*003c*/ 	.word	0x00000000
        /*0040*/ 	.short	0x0003
        /*0042*/ 	.short	0x0018
        /*0044*/ 	.byte	0x00, 0xf0, 0x05, 0x00


	//----- nvinfo : EIATTR_KPARAM_INFO
	.align		4
.L_2433:
        /*0048*/ 	.byte	0x04, 0x17
        /*004a*/ 	.short	(.L_2435 - .L_2434)
.L_2434:
        /*004c*/ 	.word	0x00000000
        /*0050*/ 	.short	0x0002
        /*0052*/ 	.short	0x0008
        /*0054*/ 	.byte	0x00, 0xf0, 0x41, 0x00


	//----- nvinfo : EIATTR_KPARAM_INFO
	.align		4
.L_2435:
        /*0058*/ 	.byte	0x04, 0x17
        /*005a*/ 	.short	(.L_2437 - .L_2436)
.L_2436:
        /*005c*/ 	.word	0x00000000
        /*0060*/ 	.short	0x0001
        /*0062*/ 	.short	0x0004
        /*0064*/ 	.byte	0x00, 0xf0, 0x05, 0x00


	//----- nvinfo : EIATTR_KPARAM_INFO
	.align		4
.L_2437:
        /*0068*/ 	.byte	0x04, 0x17
        /*006a*/ 	.short	(.L_2439 - .L_2438)
.L_2438:
        /*006c*/ 	.word	0x00000000
        /*0070*/ 	.short	0x0000
        /*0072*/ 	.short	0x0000
        /*0074*/ 	.byte	0x00, 0xf0, 0x11, 0x00


	//----- nvinfo : EIATTR_SPARSE_MMA_MASK
	.align		4
.L_2439:
        /*0078*/ 	.byte	0x03, 0x50
        /*007a*/ 	.short	0x0000


	//----- nvinfo : EIATTR_MAXREG_COUNT
	.align		4
        /*007c*/ 	.byte	0x03, 0x1b
        /*007e*/ 	.short	0x00ff


	//----- nvinfo : EIATTR_MERCURY_ISA_VERSION
	.align		4
        /*0080*/ 	.byte	0x03, 0x5f
        /*0082*/ 	.short	0x0101


	//----- nvinfo : EIATTR_EXIT_INSTR_OFFSETS
	.align		4
        /*0084*/ 	.byte	0x04, 0x1c
        /*0086*/ 	.short	(.L_2441 - .L_2440)


	//   ....[0]....
.L_2440:
        /*0088*/ 	.word	0x00001e60


	//   ....[1]....
        /*008c*/ 	.word	0x00001eb0


	//----- nvinfo : EIATTR_MAX_THREADS
	.align		4
.L_2441:
        /*0090*/ 	.byte	0x04, 0x05
        /*0092*/ 	.short	(.L_2443 - .L_2442)
.L_2442:
        /*0094*/ 	.word	0x00000080
        /*0098*/ 	.word	0x00000001
        /*009c*/ 	.word	0x00000001


	//----- nvinfo : EIATTR_CRS_STACK_SIZE
	.align		4
.L_2443:
        /*00a0*/ 	.byte	0x04, 0x1e
        /*00a2*/ 	.short	(.L_2445 - .L_2444)
.L_2444:
        /*00a4*/ 	.word	0x00000000


	//----- nvinfo : EIATTR_CBANK_PARAM_SIZE
	.align		4
.L_2445:
        /*00a8*/ 	.byte	0x03, 0x19
        /*00aa*/ 	.short	0x001c


	//----- nvinfo : EIATTR_PARAM_CBANK
	.align		4
        /*00ac*/ 	.byte	0x04, 0x0a
        /*00ae*/ 	.short	(.L_2447 - .L_2446)
	.align		4
.L_2446:
        /*00b0*/ 	.word	index@(.nv.constant0._ZN2at6native27unrolled_elementwise_kernelIZZZNS0_17logit_kernel_cudaERNS_18TensorIteratorBaseERKN3c106ScalarEENKUlvE_clEvENKUlvE_clEvEUldE_St5arrayIPcLm2EELi4E23TrivialOffsetCalculatorILi1EjESF_NS0_6memory15LoadWithoutCastENSG_16StoreWithoutCastEEEviT_T0_T2_T3_T4_T5_)
        /*00b4*/ 	.short	0x0210
        /*00b6*/ 	.short	0x001c


	//----- nvinfo : EIATTR_SW_WAR
	.align		4
.L_2447:
        /*00b8*/ 	.byte	0x04, 0x36
        /*00ba*/ 	.short	(.L_2449 - .L_2448)
.L_2448:
        /*00bc*/ 	.word	0x00000008
.L_2449:


//--------------------- .nv.info._ZN2at6native29vectorized_elementwise_kernelILi2EZZZNS0_17logit_kernel_cudaERNS_18TensorIteratorBaseERKN3c106ScalarEENKUlvE_clEvENKUlvE_clEvEUldE_St5arrayIPcLm2EEEEviT0_T1_ --------------------------
	.section	.nv.info._ZN2at6native29vectorized_elementwise_kernelILi2EZZZNS0_17logit_kernel_cudaERNS_18TensorIteratorBaseERKN3c106ScalarEENKUlvE_clEvENKUlvE_clEvEUldE_St5arrayIPcLm2EEEEviT0_T1_,"",@"SHT_CUDA_INFO"
	.sectionflags	@""
	.align	4


	//----- nvinfo : EIATTR_CUDA_API_VERSION
	.align		4
        /*0000*/ 	.byte	0x04, 0x37
        /*0002*/ 	.short	(.L_2451 - .L_2450)
.L_2450:
        /*0004*/ 	.word	0x00000082


	//----- nvinfo : EIATTR_KPARAM_INFO
	.align		4
.L_2451:
        /*0008*/ 	.byte	0x04, 0x17
        /*000a*/ 	.short	(.L_2453 - .L_2452)
.L_2452:
        /*000c*/ 	.word	0x00000000
        /*0010*/ 	.short	0x0002
        /*0012*/ 	.short	0x0008
        /*0014*/ 	.byte	0x00, 0xf0, 0x41, 0x00


	//----- nvinfo : EIATTR_KPARAM_INFO
	.align		4
.L_2453:
        /*0018*/ 	.byte	0x04, 0x17
        /*001a*/ 	.short	(.L_2455 - .L_2454)
.L_2454:
        /*001c*/ 	.word	0x00000000
        /*0020*/ 	.short	0x0001
        /*0022*/ 	.short	0x0004
        /*0024*/ 	.byte	0x00, 0xf0, 0x05, 0x00


	//----- nvinfo : EIATTR_KPARAM_INFO
	.align		4
.L_2455:
        /*0028*/ 	.byte	0x04, 0x17
        /*002a*/ 	.short	(.L_2457 - .L_2456)
.L_2456:
        /*002c*/ 	.word	0x00000000
        /*0030*/ 	.short	0x0000
        /*0032*/ 	.short	0x0000
        /*0034*/ 	.byte	0x00, 0xf0, 0x11, 0x00


	//----- nvinfo : EIATTR_SPARSE_MMA_MASK
	.align		4
.L_2457:
        /*0038*/ 	.byte	0x03, 0x50
        /*003a*/ 	.short	0x0000


	//----- nvinfo : EIATTR_MAXREG_COUNT
	.align		4
        /*003c*/ 	.byte	0x03, 0x1b
        /*003e*/ 	.short	0x00ff


	//----- nvinfo : EIATTR_MERCURY_ISA_VERSION
	.align		4
        /*0040*/ 	.byte	0x03, 0x5f
        /*0042*/ 	.short	0x0101


	//----- nvinfo : EIATTR_EXIT_INSTR_OFFSETS
	.align		4
        /*0044*/ 	.byte	0x04, 0x1c
        /*0046*/ 	.short	(.L_2459 - .L_2458)


	//   ....[0]....
.L_2458:
        /*0048*/ 	.word	0x00003560


	//   ....[1]....
        /*004c*/ 	.word	0x00007220


	//   ....[2]....
        /*0050*/ 	.word	0x00007270


	//----- nvinfo : EIATTR_MAX_THREADS
	.align		4
.L_2459:
        /*0054*/ 	.byte	0x04, 0x05
        /*0056*/ 	.short	(.L_2461 - .L_2460)
.L_2460:
        /*0058*/ 	.word	0x00000080
        /*005c*/ 	.word	0x00000001
        /*0060*/ 	.word	0x00000001


	//----- nvinfo : EIATTR_CRS_STACK_SIZE
	.align		4
.L_2461:
        /*0064*/ 	.byte	0x04, 0x1e
        /*0066*/ 	.short	(.L_2463 - .L_2462)
.L_2462:
        /*0068*/ 	.word	0x00000000


	//----- nvinfo : EIATTR_CBANK_PARAM_SIZE
	.align		4
.L_2463:
        /*006c*/ 	.byte	0x03, 0x19
        /*006e*/ 	.short	0x0018


	//----- nvinfo : EIATTR_PARAM_CBANK
	.align		4
        /*0070*/ 	.byte	0x04, 0x0a
        /*0072*/ 	.short	(.L_2465 - .L_2464)
	.align		4
.L_2464:
        /*0074*/ 	.word	index@(.nv.constant0._ZN2at6native29vectorized_elementwise_kernelILi2EZZZNS0_17logit_kernel_cudaERNS_18TensorIteratorBaseERKN3c106ScalarEENKUlvE_clEvENKUlvE_clEvEUldE_St5arrayIPcLm2EEEEviT0_T1_)
        /*0078*/ 	.short	0x0210
        /*007a*/ 	.short	0x0018


	//----- nvinfo : EIATTR_SW_WAR
	.align		4
.L_2465:
        /*007c*/ 	.byte	0x04, 0x36
        /*007e*/ 	.short	(.L_2467 - .L_2466)
.L_2466:
        /*0080*/ 	.word	0x00000008
.L_2467:


//--------------------- .nv.info._ZN2at6native29vectorized_elementwise_kernelILi4EZZZNS0_17logit_kernel_cudaERNS_18TensorIteratorBaseERKN3c106ScalarEENKUlvE_clEvENKUlvE_clEvEUldE_St5arrayIPcLm2EEEEviT0_T1_ --------------------------
	.section	.nv.info._ZN2at6native29vectorized_elementwise_kernelILi4EZZZNS0_17logit_kernel_cudaERNS_18TensorIteratorBaseERKN3c106ScalarEENKUlvE_clEvENKUlvE_clEvEUldE_St5arrayIPcLm2EEEEviT0_T1_,"",@"SHT_CUDA_INFO"
	.sectionflags	@""
	.align	4


	//----- nvinfo : EIATTR_CUDA_API_VERSION
	.align		4
        /*0000*/ 	.byte	0x04, 0x37
        /*0002*/ 	.short	(.L_2469 - .L_2468)
.L_2468:
        /*0004*/ 	.word	0x00000082


	//----- nvinfo : EIATTR_KPARAM_INFO
	.align		4
.L_2469:
        /*0008*/ 	.byte	0x04, 0x17
        /*000a*/ 	.short	(.L_2471 - .L_2470)
.L_2470:
        /*000c*/ 	.word	0x00000000
        /*0010*/ 	.short	0x0002
        /*0012*/ 	.short	0x0008
        /*0014*/ 	.byte	0x00, 0xf0, 0x41, 0x00


	//----- nvinfo : EIATTR_KPARAM_INFO
	.align		4
.L_2471:
        /*0018*/ 	.byte	0x04, 0x17
        /*001a*/ 	.short	(.L_2473 - .L_2472)
.L_2472:
        /*001c*/ 	.word	0x00000000
        /*0020*/ 	.short	0x0001
        /*0022*/ 	.short	0x0004
        /*0024*/ 	.byte	0x00, 0xf0, 0x05, 0x00


	//----- nvinfo : EIATTR_KPARAM_INFO
	.align		4
.L_2473:
        /*0028*/ 	.byte	0x04, 0x17
        /*002a*/ 	.short	(.L_2475 - .L_2474)
.L_2474:
        /*002c*/ 	.word	0x00000000
        /*0030*/ 	.short	0x0000
        /*0032*/ 	.short	0x0000
        /*0034*/ 	.byte	0x00, 0xf0, 0x11, 0x00


	//----- nvinfo : EIATTR_SPARSE_MMA_MASK
	.align		4
.L_2475:
        /*0038*/ 	.byte	0x03, 0x50
        /*003a*/ 	.short	0x0000


	//----- nvinfo : EIATTR_MAXREG_COUNT
	.align		4
        /*003c*/ 	.byte	0x03, 0x1b
        /*003e*/ 	.short	0x00ff


	//----- nvinfo : EIATTR_MERCURY_ISA_VERSION
	.align		4
        /*0040*/ 	.byte	0x03, 0x5f
        /*0042*/ 	.short	0x0101


	//----- nvinfo : EIATTR_EXIT_INSTR_OFFSETS
	.align		4
        /*0044*/ 	.byte	0x04, 0x1c
        /*0046*/ 	.short	(.L_2477 - .L_2476)


	//   ....[0]....
.L_2476:
        /*0048*/ 	.word	0x00003560


	//   ....[1]....
        /*004c*/ 	.word	0x00007220


	//   ....[2]....
        /*0050*/ 	.word	0x00007270


	//----- nvinfo : EIATTR_MAX_THREADS
	.align		4
.L_2477:
        /*0054*/ 	.byte	0x04, 0x05
        /*0056*/ 	.short	(.L_2479 - .L_2478)
.L_2478:
        /*0058*/ 	.word	0x00000080
        /*005c*/ 	.word	0x00000001
        /*0060*/ 	.word	0x00000001


	//----- nvinfo : EIATTR_CRS_STACK_SIZE
	.align		4
.L_2479:
        /*0064*/ 	.byte	0x04, 0x1e
        /*0066*/ 	.short	(.L_2481 - .L_2480)
.L_2480:
        /*0068*/ 	.word	0x00000000


	//----- nvinfo : EIATTR_CBANK_PARAM_SIZE
	.align		4
.L_2481:
        /*006c*/ 	.byte	0x03, 0x19
        /*006e*/ 	.short	0x0018


	//----- nvinfo : EIATTR_PARAM_CBANK
	.align		4
        /*0070*/ 	.byte	0x04, 0x0a
        /*0072*/ 	.short	(.L_2483 - .L_2482)
	.align		4
.L_2482:
        /*0074*/ 	.word	index@(.nv.constant0._ZN2at6native29vectorized_elementwise_kernelILi4EZZZNS0_17logit_kernel_cudaERNS_18TensorIteratorBaseERKN3c106ScalarEENKUlvE_clEvENKUlvE_clEvEUldE_St5arrayIPcLm2EEEEviT0_T1_)
        /*0078*/ 	.short	0x0210
        /*007a*/ 	.short	0x0018


	//----- nvinfo : EIATTR_SW_WAR
	.align		4
.L_2483:
        /*007c*/ 	.byte	0x04, 0x36
        /*007e*/ 	.short	(.L_2485 - .L_2484)
.L_2484:
        /*0080*/ 	.word	0x00000008
.L_2485:


//--------------------- .nv.info._ZN2at6native29vectorized_elementwise_kernelILi8EZZZNS0_17logit_kernel_cudaERNS_18TensorIteratorBaseERKN3c106ScalarEENKUlvE_clEvENKUlvE_clEvEUldE_St5arrayIPcLm2EEEEviT0_T1_ --------------------------
	.section	.nv.info._ZN2at6native29vectorized_elementwise_kernelILi8EZZZNS0_17logit_kernel_cudaERNS_18TensorIteratorBaseERKN3c106ScalarEENKUlvE_clEvENKUlvE_clEvEUldE_St5arrayIPcLm2EEEEviT0_T1_,"",@"SHT_CUDA_INFO"
	.sectionflags	@""
	.align	4


	//----- nvinfo : EIATTR_CUDA_API_VERSION
	.align		4
        /*0000*/ 	.byte	0x04, 0x37
        /*0002*/ 	.short	(.L_2487 - .L_2486)
.L_2486:
        /*0004*/ 	.word	0x00000082


	//----- nvinfo : EIATTR_KPARAM_INFO
	.align		4
.L_2487:
        /*0008*/ 	.byte	0x04, 0x17
        /*000a*/ 	.short	(.L_2489 - .L_2488)
.L_2488:
        /*000c*/ 	.word	0x00000000
        /*0010*/ 	.short	0x0002
        /*0012*/ 	.short	0x0008
        /*0014*/ 	.byte	0x00, 0xf0, 0x41, 0x00


	//----- nvinfo : EIATTR_KPARAM_INFO
	.align		4
.L_2489:
        /*0018*/ 	.byte	0x04, 0x17
        /*001a*/ 	.short	(.L_2491 - .L_2490)
.L_2490:
        /*001c*/ 	.word	0x00000000
        /*0020*/ 	.short	0x0001
        /*0022*/ 	.short	0x0004
        /*0024*/ 	.byte	0x00, 0xf0, 0x05, 0x00


	//----- nvinfo : EIATTR_KPARAM_INFO
	.align		4
.L_2491:
        /*0028*/ 	.byte	0x04, 0x17
        /*002a*/ 	.short	(.L_2493 - .L_2492)
.L_2492:
        /*002c*/ 	.word	0x00000000
        /*0030*/ 	.short	0x0000
        /*0032*/ 	.short	0x0000
        /*0034*/ 	.byte	0x00, 0xf0, 0x11, 0x00


	//----- nvinfo : EIATTR_SPARSE_MMA_MASK
	.align		4
.L_2493:
        /*0038*/ 	.byte	0x03, 0x50
        /*003a*/ 	.short	0x0000


	//----- nvinfo : EIATTR_MAXREG_COUNT
	.align		4
        /*003c*/ 	.byte	0x03, 0x1b
        /*003e*/ 	.short	0x00ff


	//----- nvinfo : EIATTR_MERCURY_ISA_VERSION
	.align		4
        /*0040*/ 	.byte	0x03, 0x5f
        /*0042*/ 	.short	0x0101


	//----- nvinfo : EIATTR_EXIT_INSTR_OFFSETS
	.align		4
        /*0044*/ 	.byte	0x04, 0x1c
        /*0046*/ 	.short	(.L_2495 - .L_2494)


	//   ....[0]....
.L_2494:
        /*0048*/ 	.word	0x00003560


	//   ....[1]....
        /*004c*/ 	.word	0x00007220


	//   ....[2]....
        /*0050*/ 	.word	0x00007270


	//----- nvinfo : EIATTR_MAX_THREADS
	.align		4
.L_2495:
        /*0054*/ 	.byte	0x04, 0x05
        /*0056*/ 	.short	(.L_2497 - .L_2496)
.L_2496:
        /*0058*/ 	.word	0x00000080
        /*005c*/ 	.word	0x00000001
        /*0060*/ 	.word	0x00000001


	//----- nvinfo : EIATTR_CRS_STACK_SIZE
	.align		4
.L_2497:
        /*0064*/ 	.byte	0x04, 0x1e
        /*0066*/ 	.short	(.L_2499 - .L_2498)
.L_2498:
        /*0068*/ 	.word	0x00000000


	//----- nvinfo : EIATTR_CBANK_PARAM_SIZE
	.align		4
.L_2499:
        /*006c*/ 	.byte	0x03, 0x19
        /*006e*/ 	.short	0x0018


	//----- nvinfo : EIATTR_PARAM_CBANK
	.align		4
        /*0070*/ 	.byte	0x04, 0x0a
        /*0072*/ 	.short	(.L_2501 - .L_2500)
	.align		4
.L_2500:
        /*0074*/ 	.word	index@(.nv.constant0._ZN2at6native29vectorized_elementwise_kernelILi8EZZZNS0_17logit_kernel_cudaERNS_18TensorIteratorBaseERKN3c106ScalarEENKUlvE_clEvENKUlvE_clEvEUldE_St5arrayIPcLm2EEEEviT0_T1_)
        /*0078*/ 	.short	0x0210
        /*007a*/ 	.short	0x0018


	//----- nvinfo : EIATTR_SW_WAR
	.align		4
.L_2501:
        /*007c*/ 	.byte	0x04, 0x36
        /*007e*/ 	.short	(.L_2503 - .L_2502)
.L_2502:
        /*0080*/ 	.word	0x00000008
.L_2503:


//--------------------- .nv.info._ZN2at6native18elementwise_kernelILi128ELi4EZNS0_15gpu_kernel_implIZZZNS0_19sigmoid_kernel_cudaERNS_18TensorIteratorBaseEENKUlvE0_clEvENKUlvE2_clEvEUlN3c108BFloat16EE_EEvS4_RKT_EUliE_EEviT1_ --------------------------
	.section	.nv.info._ZN2at6native18elementwise_kernelILi128ELi4EZNS0_15gpu_kernel_implIZZZNS0_19sigmoid_kernel_cudaERNS_18TensorIteratorBaseEENKUlvE0_clEvENKUlvE2_clEvEUlN3c108BFloat16EE_EEvS4_RKT_EUliE_EEviT1_,"",@"SHT_CUDA_INFO"
	.sectionflags	@""
	.align	4


	//----- nvinfo : EIATTR_CUDA_API_VERSION
	.align		4
        /*0000*/ 	.byte	0x04, 0x37
        /*0002*/ 	.short	(.L_2505 - .L_2504)
.L_2504:
        /*0004*/ 	.word	0x00000082


	//----- nvinfo : EIATTR_KPARAM_INFO
	.align		4
.L_2505:
        /*0008*/ 	.byte	0x04, 0x17
        /*000a*/ 	.short	(.L_2507 - .L_2506)
.L_2506:
        /*000c*/ 	.word	0x00000000
        /*0010*/ 	.short	0x0001
        /*0012*/ 	.short	0x0008
        /*0014*/ 	.byte	0x00, 0xf0, 0x61, 0x08


	//----- nvinfo : EIATTR_KPARAM_INFO
	.align		4
.L_2507:
        /*0018*/ 	.byte	0x04, 0x17
        /*001a*/ 	.short	(.L_2509 - .L_2508)
.L_2508:
        /*001c*/ 	.word	0x00000000
        /*0020*/ 	.short	0x0000
        /*0022*/ 	.short	0x0000
        /*0024*/ 	.byte	0x00, 0xf0, 0x11, 0x00


	//----- nvinfo : EIATTR_SPARSE_MMA_MASK
	.align		4
.L_2509:
        /*0028*/ 	.byte	0x03, 0x50
        /*002a*/ 	.short	0x0000


	//----- nvinfo : EIATTR_MAXREG_COUNT
	.align		4
        /*002c*/ 	.byte	0x03, 0x1b
        /*002e*/ 	.short	0x0080


	//----- nvinfo : EIATTR_EXTERNS
	.align		4
        /*0030*/ 	.byte	0x04, 0x0f
        /*0032*/ 	.short	(.L_2511 - .L_2510)


	//   ....[0]....
	.align		4
.L_2510:
        /*0034*/ 	.word	index@(__assertfail)


	//----- nvinfo : EIATTR_MERCURY_ISA_VERSION
	.align		4
.L_2511:
        /*0038*/ 	.byte	0x03, 0x5f
        /*003a*/ 	.short	0x0101


	//----- nvinfo : EIATTR_SYSCALL_OFFSETS
	.align		4
        /*003c*/ 	.byte	0x04, 0x46
        /*003e*/ 	.short	(.L_2513 - .L_2512)


	//   ....[0]....
.L_2512:
        /*0040*/ 	.word	0x000022d0


	//   ....[1]....
        /*0044*/ 	.word	0x00003290


	//   ....[2]....
        /*0048*/ 	.word	0x000055c0


	//   ....[3]....
        /*004c*/ 	.word	0x00006580


	//   ....[4]....
        /*0050*/ 	.word	0x000088a0


	//   ....[5]....
        /*0054*/ 	.word	0x00009860


	//   ....[6]....
        /*0058*/ 	.word	0x0000bb70


	//   ....[7]....
        /*005c*/ 	.word	0x0000cb30


	//----- nvinfo : EIATTR_EXIT_INSTR_OFFSETS
	.align		4
.L_2513:
        /*0060*/ 	.byte	0x04, 0x1c
        /*0062*/ 	.short	(.L_2515 - .L_2514)


	//   ....[0]....
.L_2514:
        /*0064*/ 	.word	0x00009930


	//   ....[1]....
        /*0068*/ 	.word	0x0000bd60


	//   ....[2]....
        /*006c*/ 	.word	0x0000bda0


	//   ....[3]....
        /*0070*/ 	.word	0x0000be40


	//   ....[4]....
        /*0074*/ 	.word	0x0000be80


	//   ....[5]....
        /*0078*/ 	.word	0x0000bec0


	//   ....[6]....
        /*007c*/ 	.word	0x0000bf50


	//   ....[7]....
        /*0080*/ 	.word	0x0000bf90


	//   ....[8]....
        /*0084*/ 	.word	0x0000c030


	//   ....[9]....
        /*0088*/ 	.word	0x0000c080


	//   ....[10]....
        /*008c*/ 	.word	0x0000c0d0


	//   ....[11]....
        /*0090*/ 	.word	0x0000c1a0


	//   ....[12]....
        /*0094*/ 	.word	0x0000c200


	//   ....[13]....
        /*0098*/ 	.word	0x0000c390


	//   ....[14]....
        /*009c*/ 	.word	0x0000c4f0


	//   ....[15]....
        /*00a0*/ 	.word	0x0000c510


	//   ....[16]....
        /*00a4*/ 	.word	0x0000c5d0


	//   ....[17]....
        /*00a8*/ 	.word	0x0000c750


	//   ....[18]....
        /*00ac*/ 	.word	0x0000c8d0


	//   ....[19]....
        /*00b0*/ 	.word	0x0000ca30


	//   ....[20]....
        /*00b4*/ 	.word	0x0000cb40


	//   ....[21]....
        /*00b8*/ 	.word	0x0000cb80


	//   ....[22]....
        /*00bc*/ 	.word	0x0000cbc0


	//----- nvinfo : EIATTR_MAX_THREADS
	.align		4
.L_2515:
        /*00c0*/ 	.byte	0x04, 0x05
        /*00c2*/ 	.short	(.L_2517 - .L_2516)
.L_2516:
        /*00c4*/ 	.word	0x00000080
        /*00c8*/ 	.word	0x00000001
        /*00cc*/ 	.word	0x00000001


	//----- nvinfo : EIATTR_CRS_STACK_SIZE
	.align		4
.L_2517:
        /*00d0*/ 	.byte	0x04, 0x1e
        /*00d2*/ 	.short	(.L_2519 - .L_2518)
.L_2518:
        /*00d4*/ 	.word	0x00000000


	//----- nvinfo : EIATTR_CBANK_PARAM_SIZE
	.align		4
.L_2519:
        /*00d8*/ 	.byte	0x03, 0x19
        /*00da*/ 	.short	0x0220


	//----- nvinfo : EIATTR_PARAM_CBANK
	.align		4
        /*00dc*/ 	.byte	0x04, 0x0a
        /*00de*/ 	.short	(.L_2521 - .L_2520)
	.align		4
.L_2520:
        /*00e0*/ 	.word	index@(.nv.constant0._ZN2at6native18elementwise_kernelILi128ELi4EZNS0_15gpu_kernel_implIZZZNS0_19sigmoid_kernel_cudaERNS_18TensorIteratorBaseEENKUlvE0_clEvENKUlvE2_clEvEUlN3c108BFloat16EE_EEvS4_RKT_EUliE_EEviT1_)
        /*00e4*/ 	.short	0x0210
        /*00e6*/ 	.short	0x0220


	//----- nvinfo : EIATTR_SW_WAR
	.align		4
.L_2521:
        /*00e8*/ 	.byte	0x04, 0x36
        /*00ea*/ 	.short	(.L_2523 - .L_2522)
.L_2522:
        /*00ec*/ 	.word	0x00000008
.L_2523:


//--------------------- .nv.info._ZN2at6native27unrolled_elementwise_kernelIZZZNS0_19sigmoid_kernel_cudaERNS_18TensorIteratorBaseEENKUlvE0_clEvENKUlvE2_clEvEUlN3c108BFloat16EE_St5arrayIPcLm2EELi4E23TrivialOffsetCalculatorILi1EjESD_NS0_6memory12LoadWithCastILi1EEENSE_13StoreWithCastILi1EEEEEviT_T0_T2_T3_T4_T5_ --------------------------
	.section	.nv.info._ZN2at6native27unrolled_elementwise_kernelIZZZNS0_19sigmoid_kernel_cudaERNS_18TensorIteratorBaseEENKUlvE0_clEvENKUlvE2_clEvEUlN3c108BFloat16EE_St5arrayIPcLm2EELi4E23TrivialOffsetCalculatorILi1EjESD_NS0_6memory12LoadWithCastILi1EEENSE_13StoreWithCastILi1EEEEEviT_T0_T2_T3_T4_T5_,"",@"SHT_CUDA_INFO"
	.sectionflags	@""
	.align	4


	//----- nvinfo : EIATTR_CUDA_API_VERSION
	.align		4
        /*0000*/ 	.byte	0x04, 0x37
        /*0002*/ 	.short	(.L_2525 - .L_2524)
.L_2524:
        /*0004*/ 	.word	0x00000082


	//----- nvinfo : EIATTR_KPARAM_INFO
	.align		4
.L_2525:
        /*0008*/ 	.byte	0x04, 0x17
        /*000a*/ 	.short	(.L_2527 - .L_2526)
.L_2526:
        /*000c*/ 	.word	0x00000000
        /*0010*/ 	.short	0x0006
        /*0012*/ 	.short	0x0024
        /*0014*/ 	.byte	0x00, 0xf0, 0x21, 0x00


	//----- nvinfo : EIATTR_KPARAM_INFO
	.align		4
.L_2527:
        /*0018*/ 	.byte	0x04, 0x17
        /*001a*/ 	.short	(.L_2529 - .L_2528)
.L_2528:
        /*001c*/ 	.word	0x00000000
        /*0020*/ 	.short	0x0005
        /*0022*/ 	.short	0x001c
        /*0024*/ 	.byte	0x00, 0xf0, 0x21, 0x00


	//----- nvinfo : EIATTR_KPARAM_INFO
	.align		4
.L_2529:
        /*0028*/ 	.byte	0x04, 0x17
        /*002a*/ 	.short	(.L_2531 - .L_2530)
.L_2530:
        /*002c*/ 	.word	0x00000000
        /*0030*/ 	.short	0x0004
        /*0032*/ 	.short	0x0019
        /*0034*/ 	.byte	0x00, 0xf0, 0x05, 0x00


	//----- nvinfo : EIATTR_KPARAM_INFO
	.align		4
.L_2531:
        /*0038*/ 	.byte	0x04, 0x17
        /*003a*/ 	.short	(.L_2533 - .L_2532)
.L_2532:
        /*003c*/ 	.word	0x00000000
        /*0040*/ 	.short	0x0003
        /*0042*/ 	.short	0x0018
        /*0044*/ 	.byte	0x00, 0xf0, 0x05, 0x00


	//----- nvinfo : EIATTR_KPARAM_INFO
	.align		4
.L_2533:
        /*0048*/ 	.byte	0x04, 0x17
        /*004a*/ 	.short	(.L_2535 - .L_2534)
.L_2534:
        /*004c*/ 	.word	0x00000000
        /*0050*/ 	.short	0x0002
        /*0052*/ 	.short	0x0008
        /*0054*/ 	.byte	0x00, 0xf0, 0x41, 0x00


	//----- nvinfo : EIATTR_KPARAM_INFO
	.align		4
.L_2535:
        /*0058*/ 	.byte	0x04, 0x17
        /*005a*/ 	.short	(.L_2537 - .L_2536)
.L_2536:
        /*005c*/ 	.word	0x00000000
        /*0060*/ 	.short	0x0001
        /*0062*/ 	.short	0x0004
        /*0064*/ 	.byte	0x00, 0xf0, 0x05, 0x00


	//----- nvinfo : EIATTR_KPARAM_INFO
	.align		4
.L_2537:
        /*0068*/ 	.byte	0x04, 0x17
        /*006a*/ 	.short	(.L_2539 - .L_2538)
.L_2538:
        /*006c*/ 	.word	0x00000000
        /*0070*/ 	.short	0x0000
        /*0072*/ 	.short	0x0000
        /*0074*/ 	.byte	0x00, 0xf0, 0x11, 0x00


	//----- nvinfo : EIATTR_SPARSE_MMA_MASK
	.align		4
.L_2539:
        /*0078*/ 	.byte	0x03, 0x50
        /*007a*/ 	.short	0x0000


	//----- nvinfo : EIATTR_MAXREG_COUNT
	.align		4
        /*007c*/ 	.byte	0x03, 0x1b
        /*007e*/ 	.short	0x00ff


	//----- nvinfo : EIATTR_EXTERNS
	.align		4
        /*0080*/ 	.byte	0x04, 0x0f
        /*0082*/ 	.short	(.L_2541 - .L_2540)


	//   ....[0]....
	.align		4
.L_2540:
        /*0084*/ 	.word	index@(__assertfail)


	//----- nvinfo : EIATTR_MERCURY_ISA_VERSION
	.align		4
.L_2541:
        /*0088*/ 	.byte	0x03, 0x5f
        /*008a*/ 	.short	0x0101


	//----- nvinfo : EIATTR_SYSCALL_OFFSETS
	.align		4
        /*008c*/ 	.byte	0x04, 0x46
        /*008e*/ 	.short	(.L_2543 - .L_2542)


	//   ....[0]....
.L_2542:
        /*0090*/ 	.word	0x000010e0


	//   ....[1]....
        /*0094*/ 	.word	0x00002220


	//   ....[2]....
        /*0098*/ 	.word	0x00003370


	//   ....[3]....
        /*009c*/ 	.word	0x00004490


	//   ....[4]....
        /*00a0*/ 	.word	0x000057d0


	//   ....[5]....
        /*00a4*/ 	.word	0x000067f0


	//   ....[6]....
        /*00a8*/ 	.word	0x000077d0


	//   ....[7]....
        /*00ac*/ 	.word	0x000087b0


	//----- nvinfo : EIATTR_EXIT_INSTR_OFFSETS
	.align		4
.L_2543:
        /*00b0*/ 	.byte	0x04, 0x1c
        /*00b2*/ 	.short	(.L_2545 - .L_2544)


	//   ....[0]....
.L_2544:
        /*00b4*/ 	.word	0x00007890


	//   ....[1]....
        /*00b8*/ 	.word	0x000079e0


	//   ....[2]....
        /*00bc*/ 	.word	0x00007a20


	//   ....[3]....
        /*00c0*/ 	.word	0x00007ac0


	//   ....[4]....
        /*00c4*/ 	.word	0x00007b00


	//   ....[5]....
        /*00c8*/ 	.word	0x00007b40


	//   ....[6]....
        /*00cc*/ 	.word	0x00007bd0


	//   ....[7]....
        /*00d0*/ 	.word	0x00007c10


	//   ....[8]....
        /*00d4*/ 	.word	0x00007cb0


	//   ....[9]....
        /*00d8*/ 	.word	0x00007d00


	//   ....[10]....
        /*00dc*/ 	.word	0x00007d50


	//   ....[11]....
        /*00e0*/ 	.word	0x00007e20


	//   ....[12]....
        /*00e4*/ 	.word	0x00007e80


	//   ....[13]....
        /*00e8*/ 	.word	0x00008010


	//   ....[14]....
        /*00ec*/ 	.word	0x00008170


	//   ....[15]....
        /*00f0*/ 	.word	0x00008190


	//   ....[16]....
        /*00f4*/ 	.word	0x00008250


	//   ....[17]....
        /*00f8*/ 	.word	0x000083d0


	//   ....[18]....
        /*00fc*/ 	.word	0x00008550


	//   ....[19]....
        /*0100*/ 	.word	0x000086b0


	//   ....[20]....
        /*0104*/ 	.word	0x000087c0


	//   ....[21]....
        /*0108*/ 	.word	0x00008800


	//   ....[22]....
        /*010c*/ 	.word	0x00008840


	//----- nvinfo : EIATTR_MAX_THREADS
	.align		4
.L_2545:
        /*0110*/ 	.byte	0x04, 0x05
        /*0112*/ 	.short	(.L_2547 - .L_2546)
.L_2546:
        /*0114*/ 	.word	0x00000080
        /*0118*/ 	.word	0x00000001
        /*011c*/ 	.word	0x00000001


	//----- nvinfo : EIATTR_CRS_STACK_SIZE
	.align		4
.L_2547:
        /*0120*/ 	.byte	0x04, 0x1e
        /*0122*/ 	.short	(.L_2549 - .L_2548)
.L_2548:
        /*0124*/ 	.word	0x00000000


	//----- nvinfo : EIATTR_CBANK_PARAM_SIZE
	.align		4
.L_2549:
        /*0128*/ 	.byte	0x03, 0x19
        /*012a*/ 	.short	0x002c


	//----- nvinfo : EIATTR_PARAM_CBANK
	.align		4
        /*012c*/ 	.byte	0x04, 0x0a
        /*012e*/ 	.short	(.L_2551 - .L_2550)
	.align		4
.L_2550:
        /*0130*/ 	.word	index@(.nv.constant0._ZN2at6native27unrolled_elementwise_kernelIZZZNS0_19sigmoid_kernel_cudaERNS_18TensorIteratorBaseEENKUlvE0_clEvENKUlvE2_clEvEUlN3c108BFloat16EE_St5arrayIPcLm2EELi4E23TrivialOffsetCalculatorILi1EjESD_NS0_6memory12LoadWithCastILi1EEENSE_13StoreWithCastILi1EEEEEviT_T0_T2_T3_T4_T5_)
        /*0134*/ 	.short	0x0210
        /*0136*/ 	.short	0x002c


	//----- nvinfo : EIATTR_SW_WAR
	.align		4
.L_2551:
        /*0138*/ 	.byte	0x04, 0x36
        /*013a*/ 	.short	(.L_2553 - .L_2552)
.L_2552:
        /*013c*/ 	.word	0x00000008
.L_2553:


//--------------------- .nv.info._ZN2at6native18elementwise_kernelILi128ELi4EZNS0_22gpu_kernel_impl_nocastIZZZNS0_19sigmoid_kernel_cudaERNS_18TensorIteratorBaseEENKUlvE0_clEvENKUlvE2_clEvEUlN3c108BFloat16EE_EEvS4_RKT_EUliE_EEviT1_ --------------------------
	.section	.nv.info._ZN2at6native18elementwise_kernelILi128ELi4EZNS0_22gpu_kernel_impl_nocastIZZZNS0_19sigmoid_kernel_cudaERNS_18TensorIteratorBaseEENKUlvE0_clEvENKUlvE2_clEvEUlN3c108BFloat16EE_EEvS4_RKT_EUliE_EEviT1_,"",@"SHT_CUDA_INFO"
	.sectionflags	@""
	.align	4


	//----- nvinfo : EIATTR_CUDA_API_VERSION
	.align		4
        /*0000*/ 	.byte	0x04, 0x37
        /*0002*/ 	.short	(.L_2555 - .L_2554)
.L_2554:
        /*0004*/ 	.word	0x00000082


	//----- nvinfo : EIATTR_KPARAM_INFO
	.align		4
.L_2555:
        /*0008*/ 	.byte	0x04, 0x17
        /*000a*/ 	.short	(.L_2557 - .L_2556)
.L_2556:
        /*000c*/ 	.word	0x00000000
        /*0010*/ 	.short	0x0001
        /*0012*/ 	.short	0x0008
        /*0014*/ 	.byte	0x00, 0xf0, 0x61, 0x08


	//----- nvinfo : EIATTR_KPARAM_INFO
	.align		4
.L_2557:
        /*0018*/ 	.byte	0x04, 0x17
        /*001a*/ 	.short	(.L_2559 - .L_2558)
.L_2558:
        /*001c*/ 	.word	0x00000000
        /*0020*/ 	.short	0x0000
        /*0022*/ 	.short	0x0000
        /*0024*/ 	.byte	0x00, 0xf0, 0x11, 0x00


	//----- nvinfo : EIATTR_SPARSE_MMA_MASK
	.align		4
.L_2559:
        /*0028*/ 	.byte	0x03, 0x50
        /*002a*/ 	.short	0x0000


	//----- nvinfo : EIATTR_MAXREG_COUNT
	.align		4
        /*002c*/ 	.byte	0x03, 0x1b
        /*002e*/ 	.short	0x0080


	//----- nvinfo : EIATTR_MERCURY_ISA_VERSION
	.align		4
        /*0030*/ 	.byte	0x03, 0x5f
        /*0032*/ 	.short	0x0101


	//----- nvinfo : EIATTR_EXIT_INSTR_OFFSETS
	.align		4
        /*0034*/ 	.byte	0x04, 0x1c
        /*0036*/ 	.short	(.L_2561 - .L_2560)


	//   ....[0]....
.L_2560:
        /*0038*/ 	.word	0x00003c80


	//   ....[1]....
        /*003c*/ 	.word	0x00005050


	//----- nvinfo : EIATTR_MAX_THREADS
	.align		4
.L_2561:
        /*0040*/ 	.byte	0x04, 0x05
        /*0042*/ 	.short	(.L_2563 - .L_2562)
.L_2562:
        /*0044*/ 	.word	0x00000080
        /*0048*/ 	.word	0x00000001
        /*004c*/ 	.word	0x00000001


	//----- nvinfo : EIATTR_CRS_STACK_SIZE
	.align		4
.L_2563:
        /*0050*/ 	.byte	0x04, 0x1e
        /*0052*/ 	.short	(.L_2565 - .L_2564)
.L_2564:
        /*0054*/ 	.word	0x00000000


	//----- nvinfo : EIATTR_CBANK_PARAM_SIZE
	.align		4
.L_2565:
        /*0058*/ 	.byte	0x03, 0x19
        /*005a*/ 	.short	0x0220


	//----- nvinfo : EIATTR_PARAM_CBANK
	.align		4
        /*005c*/ 	.byte	0x04, 0x0a
        /*005e*/ 	.short	(.L_2567 - .L_2566)
	.align		4
.L_2566:
        /*0060*/ 	.word	index@(.nv.constant0._ZN2at6native18elementwise_kernelILi128ELi4EZNS0_22gpu_kernel_impl_nocastIZZZNS0_19sigmoid_kernel_cudaERNS_18TensorIteratorBaseEENKUlvE0_clEvENKUlvE2_clEvEUlN3c108BFloat16EE_EEvS4_RKT_EUliE_EEviT1_)
        /*0064*/ 	.short	0x0210
        /*0066*/ 	.short	0x0220


	//----- nvinfo : EIATTR_SW_WAR
	.align		4
.L_2567:
        /*0068*/ 	.byte	0x04, 0x36
        /*006a*/ 	.short	(.L_2569 - .L_2568)
.L_2568:
        /*006c*/ 	.word	0x00000008
.L_2569:


//--------------------- .nv.info._ZN2at6native27unrolled_elementwise_kernelIZZZNS0_19sigmoid_kernel_cudaERNS_18TensorIteratorBaseEENKUlvE0_clEvENKUlvE2_clEvEUlN3c108BFloat16EE_St5arrayIPcLm2EELi4E23TrivialOffsetCalculatorILi1EjESD_NS0_6memory15LoadWithoutCastENSE_16StoreWithoutCastEEEviT_T0_T2_T3_T4_T5_ --------------------------
	.section	.nv.info._ZN2at6native27unrolled_elementwise_kernelIZZZNS0_19sigmoid_kernel_cudaERNS_18TensorIteratorBaseEENKUlvE0_clEvENKUlvE2_clEvEUlN3c108BFloat16EE_St5arrayIPcLm2EELi4E23TrivialOffsetCalculatorILi1EjESD_NS0_6memory15LoadWithoutCastENSE_16StoreWithoutCastEEEviT_T0_T2_T3_T4_T5_,"",@"SHT_CUDA_INFO"
	.sectionflags	@""
	.align	4


	//----- nvinfo : EIATTR_CUDA_API_VERSION
	.align		4
        /*0000*/ 	.byte	0x04, 0x37
        /*0002*/ 	.short	(.L_2571 - .L_2570)
.L_2570:
        /*0004*/ 	.word	0x00000082


	//----- nvinfo : EIATTR_KPARAM_INFO
	.align		4
.L_2571:
        /*0008*/ 	.byte	0x04, 0x17
        /*000a*/ 	.short	(.L_2573 - .L_2572)
.L_2572:
        /*000c*/ 	.word	0x00000000
        /*0010*/ 	.short	0x0006
        /*0012*/ 	.short	0x001b
        /*0014*/ 	.byte	0x00, 0xf0, 0x05, 0x00


	//----- nvinfo : EIATTR_KPARAM_INFO
	.align		4
.L_2573:
        /*0018*/ 	.byte	0x04, 0x17
        /*001a*/ 	.short	(.L_2575 - .L_2574)
.L_2574:
        /*001c*/ 	.word	0x00000000
        /*0020*/ 	.short	0x0005
        /*0022*/ 	.short	0x001a
        /*0024*/ 	.byte	0x00, 0xf0, 0x05, 0x00


	//----- nvinfo : EIATTR_KPARAM_INFO
	.align		4
.L_2575:
        /*0028*/ 	.byte	0x04, 0x17
        /*002a*/ 	.short	(.L_2577 - .L_2576)
.L_2576:
        /*002c*/ 	.word	0x00000000
        /*0030*/ 	.short	0x0004
        /*0032*/ 	.short	0x0019
        /*0034*/ 	.byte	0x00, 0xf0, 0x05, 0x00


	//----- nvinfo : EIATTR_KPARAM_INFO
	.align		4
.L_2577:
        /*0038*/ 	.byte	0x04, 0x17
        /*003a*/ 	.short	(.L_2579 - .L_2578)
.L_2578:
        /*003c*/ 	.word	0x00000000
        /*0040*/ 	.short	0x0003
        /*0042*/ 	.short	0x0018
        /*0044*/ 	.byte	0x00, 0xf0, 0x05, 0x00


	//----- nvinfo : EIATTR_KPARAM_INFO
	.align		4
.L_2579:
        /*0048*/ 	.byte	0x04, 0x17
        /*004a*/ 	.short	(.L_2581 - .L_2580)
.L_2580:
        /*004c*/ 	.word	0x00000000
        /*0050*/ 	.short	0x0002
        /*0052*/ 	.short	0x0008
        /*0054*/ 	.byte	0x00, 0xf0, 0x41, 0x00


	//----- nvinfo : EIATTR_KPARAM_INFO
	.align		4
.L_2581:
        /*0058*/ 	.byte	0x04, 0x17
        /*005a*/ 	.short	(.L_2583 - .L_2582)
.L_2582:
        /*005c*/ 	.word	0x00000000
        /*0060*/ 	.short	0x0001
        /*0062*/ 	.short	0x0004
        /*0064*/ 	.byte	0x00, 0xf0, 0x05, 0x00


	//----- nvinfo : EIATTR_KPARAM_INFO
	.align		4
.L_2583:
        /*0068*/ 	.byte	0x04, 0x17
        /*006a*/ 	.short	(.L_2585 - .L_2584)
.L_2584:
        /*006c*/ 	.word	0x00000000
        /*0070*/ 	.short	0x0000
        /*0072*/ 	.short	0x0000
        /*0074*/ 	.byte	0x00, 0xf0, 0x11, 0x00


	//----- nvinfo : EIATTR_SPARSE_MMA_MASK
	.align		4
.L_2585:
        /*0078*/ 	.byte	0x03, 0x50
        /*007a*/ 	.short	0x0000


	//----- nvinfo : EIATTR_MAXREG_COUNT
	.align		4
        /*007c*/ 	.byte	0x03, 0x1b
        /*007e*/ 	.short	0x00ff


	//----- nvinfo : EIATTR_MERCURY_ISA_VERSION
	.align		4
        /*0080*/ 	.byte	0x03, 0x5f
        /*0082*/ 	.short	0x0101


	//----- nvinfo : EIATTR_EXIT_INSTR_OFFSETS
	.align		4
        /*0084*/ 	.byte	0x04, 0x1c
        /*0086*/ 	.short	(.L_2587 - .L_2586)


	//   ....[0]....
.L_2586:
        /*0088*/ 	.word	0x00000530


	//   ....[1]....
        /*008c*/ 	.word	0x000005a0


	//----- nvinfo : EIATTR_MAX_THREADS
	.align		4
.L_2587:
        /*0090*/ 	.byte	0x04, 0x05
        /*0092*/ 	.short	(.L_2589 - .L_2588)
.L_2588:
        /*0094*/ 	.word	0x00000080
        /*0098*/ 	.word	0x00000001
        /*009c*/ 	.word	0x00000001


	//----- nvinfo : EIATTR_CRS_STACK_SIZE
	.align		4
.L_2589:
        /*00a0*/ 	.byte	0x04, 0x1e
        /*00a2*/ 	.short	(.L_2591 - .L_2590)
.L_2590:
        /*00a4*/ 	.word	0x00000000


	//----- nvinfo : EIATTR_CBANK_PARAM_SIZE
	.align		4
.L_2591:
        /*00a8*/ 	.byte	0x03, 0x19
        /*00aa*/ 	.short	0x001c


	//----- nvinfo : EIATTR_PARAM_CBANK
	.align		4
        /*00ac*/ 	.byte	0x04, 0x0a
        /*00ae*/ 	.short	(.L_2593 - .L_2592)
	.align		4
.L_2592:
        /*00b0*/ 	.word	index@(.nv.constant0._ZN2at6native27unrolled_elementwise_kernelIZZZNS0_19sigmoid_kernel_cudaERNS_18TensorIteratorBaseEENKUlvE0_clEvENKUlvE2_clEvEUlN3c108BFloat16EE_St5arrayIPcLm2EELi4E23TrivialOffsetCalculatorILi1EjESD_NS0_6memory15LoadWithoutCastENSE_16StoreWithoutCastEEEviT_T0_T2_T3_T4_T5_)
        /*00b4*/ 	.short	0x0210
        /*00b6*/ 	.short	0x001c


	//----- nvinfo : EIATTR_SW_WAR
	.align		4
.L_2593:
        /*00b8*/ 	.byte	0x04, 0x36
        /*00ba*/ 	.short	(.L_2595 - .L_2594)
.L_2594:
        /*00bc*/ 	.word	0x00000008
.L_2595:


//--------------------- .nv.info._ZN2at6native29vectorized_elementwise_kernelILi2EZZZNS0_19sigmoid_kernel_cudaERNS_18TensorIteratorBaseEENKUlvE0_clEvENKUlvE2_clEvEUlN3c108BFloat16EE_St5arrayIPcLm2EEEEviT0_T1_ --------------------------
	.section	.nv.info._ZN2at6native29vectorized_elementwise_kernelILi2EZZZNS0_19sigmoid_kernel_cudaERNS_18TensorIteratorBaseEENKUlvE0_clEvENKUlvE2_clEvEUlN3c108BFloat16EE_St5arrayIPcLm2EEEEviT0_T1_,"",@"SHT_CUDA_INFO"
	.sectionflags	@""
	.align	4


	//----- nvinfo : EIATTR_CUDA_API_VERSION
	.align		4
        /*0000*/ 	.byte	0x04, 0x37
        /*0002*/ 	.short	(.L_2597 - .L_2596)
.L_2596:
        /*0004*/ 	.word	0x00000082


	//----- nvinfo : EIATTR_KPARAM_INFO
	.align		4
.L_2597:
        /*0008*/ 	.byte	0x04, 0x17
        /*000a*/ 	.short	(.L_2599 - .L_2598)
.L_2598:
        /*000c*/ 	.word	0x00000000
        /*0010*/ 	.short	0x0002
        /*0012*/ 	.short	0x0008
        /*0014*/ 	.byte	0x00, 0xf0, 0x41, 0x00


	//----- nvinfo : EIATTR_KPARAM_INFO
	.align		4
.L_2599:
        /*0018*/ 	.byte	0x04, 0x17
        /*001a*/ 	.short	(.L_2601 - .L_2600)
.L_2600:
        /*001c*/ 	.word	0x00000000
        /*0020*/ 	.short	0x0001
        /*0022*/ 	.short	0x0004
        /*0024*/ 	.byte	0x00, 0xf0, 0x05, 0x00


	//----- nvinfo : EIATTR_KPARAM_INFO
	.align		4
.L_2601:
        /*0028*/ 	.byte	0x04, 0x17
        /*002a*/ 	.short	(.L_2603 - .L_2602)
.L_2602:
        /*002c*/ 	.word	0x00000000
        /*0030*/ 	.short	0x0000
        /*0032*/ 	.short	0x0000
        /*0034*/ 	.byte	0x00, 0xf0, 0x11, 0x00


	//----- nvinfo : EIATTR_SPARSE_MMA_MASK
	.align		4
.L_2603:
        /*0038*/ 	.byte	0x03, 0x50
        /*003a*/ 	.short	0x0000


	//----- nvinfo : EIATTR_MAXREG_COUNT
	.align		4
        /*003c*/ 	.byte	0x03, 0x1b
        /*003e*/ 	.short	0x00ff


	//----- nvinfo : EIATTR_MERCURY_ISA_VERSION
	.align		4
        /*0040*/ 	.byte	0x03, 0x5f
        /*0042*/ 	.short	0x0101


	//----- nvinfo : EIATTR_EXIT_INSTR_OFFSETS
	.align		4
        /*0044*/ 	.byte	0x04, 0x1c
        /*0046*/ 	.short	(.L_2605 - .L_2604)


	//   ....[0]....
.L_2604:
        /*0048*/ 	.word	0x00000470


	//   ....[1]....
        /*004c*/ 	.word	0x00000f40


	//   ....[2]....
        /*0050*/ 	.word	0x00000f90


	//----- nvinfo : EIATTR_MAX_THREADS
	.align		4
.L_2605:
        /*0054*/ 	.byte	0x04, 0x05
        /*0056*/ 	.short	(.L_2607 - .L_2606)
.L_2606:
        /*0058*/ 	.word	0x00000080
        /*005c*/ 	.word	0x00000001
        /*0060*/ 	.word	0x00000001


	//----- nvinfo : EIATTR_CRS_STACK_SIZE
	.align		4
.L_2607:
        /*0064*/ 	.byte	0x04, 0x1e
        /*0066*/ 	.short	(.L_2609 - .L_2608)
.L_2608:
        /*0068*/ 	.word	0x00000000


	//----- nvinfo : EIATTR_CBANK_PARAM_SIZE
	.align		4
.L_2609:
        /*006c*/ 	.byte	0x03, 0x19
        /*006e*/ 	.short	0x0018


	//----- nvinfo : EIATTR_PARAM_CBANK
	.align		4
        /*0070*/ 	.byte	0x04, 0x0a
        /*0072*/ 	.short	(.L_2611 - .L_2610)
	.align		4
.L_2610:
        /*0074*/ 	.word	index@(.nv.constant0._ZN2at6native29vectorized_elementwise_kernelILi2EZZZNS0_19sigmoid_kernel_cudaERNS_18TensorIteratorBaseEENKUlvE0_clEvENKUlvE2_clEvEUlN3c108BFloat16EE_St5arrayIPcLm2EEEEviT0_T1_)
        /*0078*/ 	.short	0x0210
        /*007a*/ 	.short	0x0018


	//----- nvinfo : EIATTR_SW_WAR
	.align		4
.L_2611:
        /*007c*/ 	.byte	0x04, 0x36
        /*007e*/ 	.short	(.L_2613 - .L_2612)
.L_2612:
        /*0080*/ 	.word	0x00000008
.L_2613:


//--------------------- .nv.info._ZN2at6native29vectorized_elementwise_kernelILi4EZZZNS0_19sigmoid_kernel_cudaERNS_18TensorIteratorBaseEENKUlvE0_clEvENKUlvE2_clEvEUlN3c108BFloat16EE_St5arrayIPcLm2EEEEviT0_T1_ --------------------------
	.section	.nv.info._ZN2at6native29vectorized_elementwise_kernelILi4EZZZNS0_19sigmoid_kernel_cudaERNS_18TensorIteratorBaseEENKUlvE0_clEvENKUlvE2_clEvEUlN3c108BFloat16EE_St5arrayIPcLm2EEEEviT0_T1_,"",@"SHT_CUDA_INFO"
	.sectionflags	@""
	.align	4


	//----- nvinfo : EIATTR_CUDA_API_VERSION
	.align		4
        /*0000*/ 	.byte	0x04, 0x37
        /*0002*/ 	.short	(.L_2615 - .L_2614)
.L_2614:
        /*0004*/ 	.word	0x00000082


	//----- nvinfo : EIATTR_KPARAM_INFO
	.align		4
.L_2615:
        /*0008*/ 	.byte	0x04, 0x17
        /*000a*/ 	.short	(.L_2617 - .L_2616)
.L_2616:
        /*000c*/ 	.word	0x00000000
        /*0010*/ 	.short	0x0002
        /*0012*/ 	.short	0x0008
        /*0014*/ 	.byte	0x00, 0xf0, 0x41, 0x00


	//----- nvinfo : EIATTR_KPARAM_INFO
	.align		4
.L_2617:
        /*0018*/ 	.byte	0x04, 0x17
        /*001a*/ 	.short	(.L_2619 - .L_2618)
.L_2618:
        /*001c*/ 	.word	0x00000000
        /*0020*/ 	.short	0x0001
        /*0022*/ 	.short	0x0004
        /*0024*/ 	.byte	0x00, 0xf0, 0x05, 0x00


	//----- nvinfo : EIATTR_KPARAM_INFO
	.align		4
.L_2619:
        /*0028*/ 	.byte	0x04, 0x17
        /*002a*/ 	.short	(.L_2621 - .L_2620)
.L_2620:
        /*002c*/ 	.word	0x00000000
        /*0030*/ 	.short	0x0000
        /*0032*/ 	.short	0x0000
        /*0034*/ 	.byte	0x00, 0xf0, 0x11, 0x00


	//----- nvinfo : EIATTR_SPARSE_MMA_MASK
	.align		4
.L_2621:
        /*0038*/ 	.byte	0x03, 0x50
        /*003a*/ 	.short	0x0000


	//----- nvinfo : EIATTR_MAXREG_COUNT
	.align		4
        /*003c*/ 	.byte	0x03, 0x1b
        /*003e*/ 	.short	0x00ff


	//----- nvinfo : EIATTR_MERCURY_ISA_VERSION
	.align		4
        /*0040*/ 	.byte	0x03, 0x5f
        /*0042*/ 	.short	0x0101


	//----- nvinfo : EIATTR_EXIT_INSTR_OFFSETS
	.align		4
        /*0044*/ 	.byte	0x04, 0x1c
        /*0046*/ 	.short	(.L_2623 - .L_2622)


	//   ....[0]....
.L_2622:
        /*0048*/ 	.word	0x00000430


	//   ....[1]....
        /*004c*/ 	.word	0x00000f00


	//   ....[2]....
        /*0050*/ 	.word	0x00000f50


	//----- nvinfo : EIATTR_MAX_THREADS
	.align		4
.L_2623:
        /*0054*/ 	.byte	0x04, 0x05
        /*0056*/ 	.short	(.L_2625 - .L_2624)
.L_2624:
        /*0058*/ 	.word	0x00000080
        /*005c*/ 	.word	0x00000001
        /*0060*/ 	.word	0x00000001


	//----- nvinfo : EIATTR_CRS_STACK_SIZE
	.align		4
.L_2625:
        /*0064*/ 	.byte	0x04, 0x1e
        /*0066*/ 	.short	(.L_2627 - .L_2626)
.L_2626:
        /*0068*/ 	.word	0x00000000


	//----- nvinfo : EIATTR_CBANK_PARAM_SIZE
	.align		4
.L_2627:
        /*006c*/ 	.byte	0x03, 0x19
        /*006e*/ 	.short	0x0018


	//----- nvinfo : EIATTR_PARAM_CBANK
	.align		4
        /*0070*/ 	.byte	0x04, 0x0a
        /*0072*/ 	.short	(.L_2629 - .L_2628)
	.align		4
.L_2628:
        /*0074*/ 	.word	index@(.nv.constant0._ZN2at6native29vectorized_elementwise_kernelILi4EZZZNS0_19sigmoid_kernel_cudaERNS_18TensorIteratorBaseEENKUlvE0_clEvENKUlvE2_clEvEUlN3c108BFloat16EE_St5arrayIPcLm2EEEEviT0_T1_)
        /*0078*/ 	.short	0x0210
        /*007a*/ 	.short	0x0018


	//----- nvinfo : EIATTR_SW_WAR
	.align		4
.L_2629:
        /*007c*/ 	.byte	0x04, 0x36
        /*007e*/ 	.short	(.L_2631 - .L_2630)
.L_2630:
        /*0080*/ 	.word	0x00000008
.L_2631:


//--------------------- .nv.info._ZN2at6native29vectorized_elementwise_kernelILi8EZZZNS0_19sigmoid_kernel_cudaERNS_18TensorIteratorBaseEENKUlvE0_clEvENKUlvE2_clEvEUlN3c108BFloat16EE_St5arrayIPcLm2EEEEviT0_T1_ --------------------------
	.section	.nv.info._ZN2at6native29vectorized_elementwise_kernelILi8EZZZNS0_19sigmoid_kernel_cudaERNS_18TensorIteratorBaseEENKUlvE0_clEvENKUlvE2_clEvEUlN3c108BFloat16EE_St5arrayIPcLm2EEEEviT0_T1_,"",@"SHT_CUDA_INFO"
	.sectionflags	@""
	.align	4


	//----- nvinfo : EIATTR_CUDA_API_VERSION
	.align		4
        /*0000*/ 	.byte	0x04, 0x37
        /*0002*/ 	.short	(.L_2633 - .L_2632)
.L_2632:
        /*0004*/ 	.word	0x00000082


	//----- nvinfo : EIATTR_KPARAM_INFO
	.align		4
.L_2633:
        /*0008*/ 	.byte	0x04, 0x17
        /*000a*/ 	.short	(.L_2635 - .L_2634)
.L_2634:
        /*000c*/ 	.word	0x00000000
        /*0010*/ 	.short	0x0002
        /*0012*/ 	.short	0x0008
        /*0014*/ 	.byte	0x00, 0xf0, 0x41, 0x00


	//----- nvinfo : EIATTR_KPARAM_INFO
	.align		4
.L_2635:
        /*0018*/ 	.byte	0x04, 0x17
        /*001a*/ 	.short	(.L_2637 - .L_2636)
.L_2636:
        /*001c*/ 	.word	0x00000000
        /*0020*/ 	.short	0x0001
        /*0022*/ 	.short	0x0004
        /*0024*/ 	.byte	0x00, 0xf0, 0x05, 0x00


	//----- nvinfo : EIATTR_KPARAM_INFO
	.align		4
.L_2637:
        /*0028*/ 	.byte	0x04, 0x17
        /*002a*/ 	.short	(.L_2639 - .L_2638)
.L_2638:
        /*002c*/ 	.word	0x00000000
        /*0030*/ 	.short	0x0000
        /*0032*/ 	.short	0x0000
        /*0034*/ 	.byte	0x00, 0xf0, 0x11, 0x00


	//----- nvinfo : EIATTR_SPARSE_MMA_MASK
	.align		4
.L_2639:
        /*0038*/ 	.byte	0x03, 0x50
        /*003a*/ 	.short	0x0000


	//----- nvinfo : EIATTR_MAXREG_COUNT
	.align		4
        /*003c*/ 	.byte	0x03, 0x1b
        /*003e*/ 	.short	0x00ff


	//----- nvinfo : EIATTR_MERCURY_ISA_VERSION
	.align		4
        /*0040*/ 	.byte	0x03, 0x5f
        /*0042*/ 	.short	0x0101


	//----- nvinfo : EIATTR_EXIT_INSTR_OFFSETS
	.align		4
        /*0044*/ 	.byte	0x04, 0x1c
        /*0046*/ 	.short	(.L_2641 - .L_2640)


	//   ....[0]....
.L_2640:
        /*0048*/ 	.word	0x00000410


	//   ....[1]....
        /*004c*/ 	.word	0x00000ee0


	//   ....[2]....
        /*0050*/ 	.word	0x00000f30


	//----- nvinfo : EIATTR_MAX_THREADS
	.align		4
.L_2641:
        /*0054*/ 	.byte	0x04, 0x05
        /*0056*/ 	.short	(.L_2643 - .L_2642)
.L_2642:
        /*0058*/ 	.word	0x00000080
        /*005c*/ 	.word	0x00000001
        /*0060*/ 	.word	0x00000001


	//----- nvinfo : EIATTR_CRS_STACK_SIZE
	.align		4
.L_2643:
        /*0064*/ 	.byte	0x04, 0x1e
        /*0066*/ 	.short	(.L_2645 - .L_2644)
.L_2644:
        /*0068*/ 	.word	0x00000000


	//----- nvinfo : EIATTR_CBANK_PARAM_SIZE
	.align		4
.L_2645:
        /*006c*/ 	.byte	0x03, 0x19
        /*006e*/ 	.short	0x0018


	//----- nvinfo : EIATTR_PARAM_CBANK
	.align		4
        /*0070*/ 	.byte	0x04, 0x0a
        /*0072*/ 	.short	(.L_2647 - .L_2646)
	.align		4
.L_2646:
        /*0074*/ 	.word	index@(.nv.constant0._ZN2at6native29vectorized_elementwise_kernelILi8EZZZNS0_19sigmoid_kernel_cudaERNS_18TensorIteratorBaseEENKUlvE0_clEvENKUlvE2_clEvEUlN3c108BFloat16EE_St5arrayIPcLm2EEEEviT0_T1_)
        /*0078*/ 	.short	0x0210
        /*007a*/ 	.short	0x0018


	//----- nvinfo : EIATTR_SW_WAR
	.align		4
.L_2647:
        /*007c*/ 	.byte	0x04, 0x36
        /*007e*/ 	.short	(.L_2649 - .L_2648)
.L_2648:
        /*0080*/ 	.word	0x00000008
.L_2649:


//--------------------- .nv.info._ZN2at6native18elementwise_kernelILi128ELi4EZNS0_15gpu_kernel_implIZZZNS0_19sigmoid_kernel_cudaERNS_18TensorIteratorBaseEENKUlvE0_clEvENKUlvE1_clEvEUlN3c104HalfEE_EEvS4_RKT_EUliE_EEviT1_ --------------------------
	.section	.nv.info._ZN2at6native18elementwise_kernelILi128ELi4EZNS0_15gpu_kernel_implIZZZNS0_19sigmoid_kernel_cudaERNS_18TensorIteratorBaseEENKUlvE0_clEvENKUlvE1_clEvEUlN3c104HalfEE_EEvS4_RKT_EUliE_EEviT1_,"",@"SHT_CUDA_INFO"
	.sectionflags	@""
	.align	4


	//----- nvinfo : EIATTR_CUDA_API_VERSION
	.align		4
        /*0000*/ 	.byte	0x04, 0x37
        /*0002*/ 	.short	(.L_2651 - .L_2650)
.L_2650:
        /*0004*/ 	.word	0x00000082


	//----- nvinfo : EIATTR_KPARAM_INFO
	.align		4
.L_2651:
        /*0008*/ 	.byte	0x04, 0x17
        /*000a*/ 	.short	(.L_2653 - .L_2652)
.L_2652:
        /*000c*/ 	.word	0x00000000
        /*0010*/ 	.short	0x0001
        /*0012*/ 	.short	0x0008
        /*0014*/ 	.byte	0x00, 0xf0, 0x61, 0x08


	//----- nvinfo : EIATTR_KPARAM_INFO
	.align		4
.L_2653:
        /*0018*/ 	.byte	0x04, 0x17
        /*001a*/ 	.short	(.L_2655 - .L_2654)
.L_2654:
        /*001c*/ 	.word	0x00000000
        /*0020*/ 	.short	0x0000
        /*0022*/ 	.short	0x0000
        /*0024*/ 	.byte	0x00, 0xf0, 0x11, 0x00


	//----- nvinfo : EIATTR_SPARSE_MMA_MASK
	.align		4
.L_2655:
        /*0028*/ 	.byte	0x03, 0x50
        /*002a*/ 	.short	0x0000


	//----- nvinfo : EIATTR_MAXREG_COUNT
	.align		4
        /*002c*/ 	.byte	0x03, 0x1b
        /*002e*/ 	.short	0x0080


	//----- nvinfo : EIATTR_EXTERNS
	.align		4
        /*0030*/ 	.byte	0x04, 0x0f
        /*0032*/ 	.short	(.L_2657 - .L_2656)


	//   ....[0]....
	.align		4
.L_2656:
        /*0034*/ 	.word	index@(__assertfail)


	//----- nvinfo : EIATTR_MERCURY_ISA_VERSION
	.align		4
.L_2657:
        /*0038*/ 	.byte	0x03, 0x5f
        /*003a*/ 	.short	0x0101


	//----- nvinfo : EIATTR_SYSCALL_OFFSETS
	.align		4
        /*003c*/ 	.byte	0x04, 0x46
        /*003e*/ 	.short	(.L_2659 - .L_2658)


	//   ....[0]....
.L_2658:
        /*0040*/ 	.word	0x000022b0


	//   ....[1]....
        /*0044*/ 	.word	0x00003270


	//   ....[2]....
        /*0048*/ 	.word	0x00005580


	//   ....[3]....
        /*004c*/ 	.word	0x00006540


	//   ....[4]....
        /*0050*/ 	.word	0x00008840


	//   ....[5]....
        /*0054*/ 	.word	0x00009800


	//   ....[6]....
        /*0058*/ 	.word	0x0000baf0


	//   ....[7]....
        /*005c*/ 	.word	0x0000cab0


	//----- nvinfo : EIATTR_EXIT_INSTR_OFFSETS
	.align		4
.L_2659:
        /*0060*/ 	.byte	0x04, 0x1c
        /*0062*/ 	.short	(.L_2661 - .L_2660)


	//   ....[0]....
.L_2660:
        /*0064*/ 	.word	0x000098d0


	//   ....[1]....
        /*0068*/ 	.word	0x0000bce0


	//   ....[2]....
        /*006c*/ 	.word	0x0000bd20


	//   ....[3]....
        /*0070*/ 	.word	0x0000bdc0


	//   ....[4]....
        /*0074*/ 	.word	0x0000be00


	//   ....[5]....
        /*0078*/ 	.word	0x0000be40


	//   ....[6]....
        /*007c*/ 	.word	0x0000bed0


	//   ....[7]....
        /*0080*/ 	.word	0x0000bef0


	//   ....[8]....
        /*0084*/ 	.word	0x0000bf90


	//   ....[9]....
        /*0088*/ 	.word	0x0000bfe0


	//   ....[10]....
        /*008c*/ 	.word	0x0000c030


	//   ....[11]....
        /*0090*/ 	.word	0x0000c100


	//   ....[12]....
        /*0094*/ 	.word	0x0000c160


	//   ....[13]....
        /*0098*/ 	.word	0x0000c2f0


	//   ....[14]....
        /*009c*/ 	.word	0x0000c450


	//   ....[15]....
        /*00a0*/ 	.word	0x0000c490


	//   ....[16]....
        /*00a4*/ 	.word	0x0000c550


	//   ....[17]....
        /*00a8*/ 	.word	0x0000c6d0


	//   ....[18]....
        /*00ac*/ 	.word	0x0000c850


	//   ....[19]....
        /*00b0*/ 	.word	0x0000c9b0


	//   ....[20]....
        /*00b4*/ 	.word	0x0000cac0


	//   ....[21]....
        /*00b8*/ 	.word	0x0000cb00


	//   ....[22]....
        /*00bc*/ 	.word	0x0000cb40


	//----- nvinfo : EIATTR_MAX_THREADS
	.align		4
.L_2661:
        /*00c0*/ 	.byte	0x04, 0x05
        /*00c2*/ 	.short	(.L_2663 - .L_2662)
.L_2662:
        /*00c4*/ 	.word	0x00000080
        /*00c8*/ 	.word	0x00000001
        /*00cc*/ 	.word	0x00000001


	//----- nvinfo : EIATTR_CRS_STACK_SIZE
	.align		4
.L_2663:
        /*00d0*/ 	.byte	0x04, 0x1e
        /*00d2*/ 	.short	(.L_2665 - .L_2664)
.L_2664:
        /*00d4*/ 	.word	0x00000000


	//----- nvinfo : EIATTR_CBANK_PARAM_SIZE
	.align		4
.L_2665:
        /*00d8*/ 	.byte	0x03, 0x19
        /*00da*/ 	.short	0x0220


	//----- nvinfo : EIATTR_PARAM_CBANK
	.align		4
        /*00dc*/ 	.byte	0x04, 0x0a
        /*00de*/ 	.short	(.L_2667 - .L_2666)
	.align		4
.L_2666:
        /*00e0*/ 	.word	index@(.nv.constant0._ZN2at6native18elementwise_kernelILi128ELi4EZNS0_15gpu_kernel_implIZZZNS0_19sigmoid_kernel_cudaERNS_18TensorIteratorBaseEENKUlvE0_clEvENKUlvE1_clEvEUlN3c104HalfEE_EEvS4_RKT_EUliE_EEviT1_)
        /*00e4*/ 	.short	0x0210
        /*00e6*/ 	.short	0x0220


	//----- nvinfo : EIATTR_SW_WAR
	.align		4
.L_2667:
        /*00e8*/ 	.byte	0x04, 0x36
        /*00ea*/ 	.short	(.L_2669 - .L_2668)
.L_2668:
        /*00ec*/ 	.word	0x00000008
.L_2669:


//--------------------- .nv.info._ZN2at6native27unrolled_elementwise_kernelIZZZNS0_19sigmoid_kernel_cudaERNS_18TensorIteratorBaseEENKUlvE0_clEvENKUlvE1_clEvEUlN3c104HalfEE_St5arrayIPcLm2EELi4E23TrivialOffsetCalculatorILi1EjESD_NS0_6memory12LoadWithCastILi1EEENSE_13StoreWithCastILi1EEEEEviT_T0_T2_T3_T4_T5_ --------------------------
	.section	.nv.info._ZN2at6native27unrolled_elementwise_kernelIZZZNS0_19sigmoid_kernel_cudaERNS_18TensorIteratorBaseEENKUlvE0_clEvENKUlvE1_clEvEUlN3c104HalfEE_St5arrayIPcLm2EELi4E23TrivialOffsetCalculatorILi1EjESD_NS0_6memory12LoadWithCastILi1EEENSE_13StoreWithCastILi1EEEEEviT_T0_T2_T3_T4_T5_,"",@"SHT_CUDA_INFO"
	.sectionflags	@""
	.align	4


	//----- nvinfo : EIATTR_CUDA_API_VERSION
	.align		4
        /*0000*/ 	.byte	0x04, 0x37
        /*0002*/ 	.short	(.L_2671 - .L_2670)
.L_2670:
        /*0004*/ 	.word	0x00000082


	//----- nvinfo : EIATTR_KPARAM_INFO
	.align		4
.L_2671:
        /*0008*/ 	.byte	0x04, 0x17
        /*000a*/ 	.short	(.L_2673 - .L_2672)
.L_2672:
        /*000c*/ 	.word	0x00000000
        /*0010*/ 	.short	0x0006
        /*0012*/ 	.short	0x0024
        /*0014*/ 	.byte	0x00, 0xf0, 0x21, 0x00


	//----- nvinfo : EIATTR_KPARAM_INFO
	.align		4
.L_2673:
        /*0018*/ 	.byte	0x04, 0x17
        /*001a*/ 	.short	(.L_2675 - .L_2674)
.L_2674:
        /*001c*/ 	.word	0x00000000
        /*0020*/ 	.short	0x0005
        /*0022*/ 	.short	0x001c
        /*0024*/ 	.byte	0x00, 0xf0, 0x21, 0x00


	//----- nvinfo : EIATTR_KPARAM_INFO
	.align		4
.L_2675:
        /*0028*/ 	.byte	0x04, 0x17
        /*002a*/ 	.short	(.L_2677 - .L_2676)
.L_2676:
        /*002c*/ 	.word	0x00000000
        /*0030*/ 	.short	0x0004
        /*0032*/ 	.short	0x0019
        /*0034*/ 	.byte	0x00, 0xf0, 0x05, 0x00


	//----- nvinfo : EIATTR_KPARAM_INFO
	.align		4
.L_2677:
        /*0038*/ 	.byte	0x04, 0x17
        /*003a*/ 	.short	(.L_2679 - .L_2678)
.L_2678:
        /*003c*/ 	.word	0x00000000
        /*0040*/ 	.short	0x0003
        /*0042*/ 	.short	0x0018
        /*0044*/ 	.byte	0x00, 0xf0, 0x05, 0x00


	//----- nvinfo : EIATTR_KPARAM_INFO
	.align		4
.L_2679:
        /*0048*/ 	.byte	0x04, 0x17
        /*004a*/ 	.short	(.L_2681 - .L_2680)
.L_2680:
        /*004c*/ 	.word	0x00000000
        /*0050*/ 	.short	0x0002
        /*0052*/ 	.short	0x0008
        /*0054*/ 	.byte	0x00, 0xf0, 0x41, 0x00


	//----- nvinfo : EIATTR_KPARAM_INFO
	.align		4
.L_2681:
        /*0058*/ 	.byte	0x04, 0x17
        /*005a*/ 	.short	(.L_2683 - .L_2682)
.L_2682:
        /*005c*/ 	.word	0x00000000
        /*0060*/ 	.short	0x0001
        /*0062*/ 	.short	0x0004
        /*0064*/ 	.byte	0x00, 0xf0, 0x05, 0x00


	//----- nvinfo : EIATTR_KPARAM_INFO
	.align		4
.L_2683:
        /*0068*/ 	.byte	0x04, 0x17
        /*006a*/ 	.short	(.L_2685 - .L_2684)
.L_2684:
        /*006c*/ 	.word	0x00000000
        /*0070*/ 	.short	0x0000
        /*0072*/ 	.short	0x0000
        /*0074*/ 	.byte	0x00, 0xf0, 0x11, 0x00


	//----- nvinfo : EIATTR_SPARSE_MMA_MASK
	.align		4
.L_2685:
        /*0078*/ 	.byte	0x03, 0x50
        /*007a*/ 	.short	0x0000


	//----- nvinfo : EIATTR_MAXREG_COUNT
	.align		4
        /*007c*/ 	.byte	0x03, 0x1b
        /*007e*/ 	.short	0x00ff


	//----- nvinfo : EIATTR_EXTERNS
	.align		4
        /*0080*/ 	.byte	0x04, 0x0f
        /*0082*/ 	.short	(.L_2687 - .L_2686)


	//   ....[0]....
	.align		4
.L_2686:
        /*0084*/ 	.word	index@(__assertfail)


	//----- nvinfo : EIATTR_MERCURY_ISA_VERSION
	.align		4
.L_2687:
        /*0088*/ 	.byte	0x03, 0x5f
        /*008a*/ 	.short	0x0101


	//----- nvinfo : EIATTR_SYSCALL_OFFSETS
	.align		4
        /*008c*/ 	.byte	0x04, 0x46
        /*008e*/ 	.short	(.L_2689 - .L_2688)


	//   ....[0]....
.L_2688:
        /*0090*/ 	.word	0x000010b0


	//   ....[1]....
        /*0094*/ 	.word	0x000021c0


	//   ....[2]....
        /*0098*/ 	.word	0x000032e0


	//   ....[3]....
        /*009c*/ 	.word	0x000043d0


	//   ....[4]....
        /*00a0*/ 	.word	0x00005710


	//   ....[5]....
        /*00a4*/ 	.word	0x00006730


	//   ....[6]....
        /*00a8*/ 	.word	0x00007710


	//   ....[7]....
        /*00ac*/ 	.word	0x000086f0


	//----- nvinfo : EIATTR_EXIT_INSTR_OFFSETS
	.align		4
.L_2689:
        /*00b0*/ 	.byte	0x04, 0x1c
        /*00b2*/ 	.short	(.L_2691 - .L_2690)


	//   ....[0]....
.L_2690:
        /*00b4*/ 	.word	0x000077d0


	//   ....[1]....
        /*00b8*/ 	.word	0x00007920


	//   ....[2]....
        /*00bc*/ 	.word	0x00007960


	//   ....[3]....
        /*00c0*/ 	.word	0x00007a00


	//   ....[4]....
        /*00c4*/ 	.word	0x00007a40


	//   ....[5]....
        /*00c8*/ 	.word	0x00007a80


	//   ....[6]....
        /*00cc*/ 	.word	0x00007b10


	//   ....[7]....
        /*00d0*/ 	.word	0x00007b30


	//   ....[8]....
        /*00d4*/ 	.word	0x00007bd0


	//   ....[9]....
        /*00d8*/ 	.word	0x00007c20


	//   ....[10]....
        /*00dc*/ 	.word	0x00007c70


	//   ....[11]....
        /*00e0*/ 	.word	0x00007d40


	//   ....[12]....
        /*00e4*/ 	.word	0x00007da0


	//   ....[13]....
        /*00e8*/ 	.word	0x00007f30


	//   ....[14]....
        /*00ec*/ 	.word	0x00008090


	//   ....[15]....
        /*00f0*/ 	.word	0x000080d0


	//   ....[16]....
        /*00f4*/ 	.word	0x00008190


	//   ....[17]....
        /*00f8*/ 	.word	0x00008310


	//   ....[18]....
        /*00fc*/ 	.word	0x00008490


	//   ....[19]....
        /*0100*/ 	.word	0x000085f0


	//   ....[20]....
        /*0104*/ 	.word	0x00008700


	//   ....[21]....
        /*0108*/ 	.word	0x00008740


	//   ....[22]....
        /*010c*/ 	.word	0x00008780


	//----- nvinfo : EIATTR_MAX_THREADS
	.align		4
.L_2691:
        /*0110*/ 	.byte	0x04, 0x05
        /*0112*/ 	.short	(.L_2693 - .L_2692)
.L_2692:
        /*0114*/ 	.word	0x00000080
        /*0118*/ 	.word	0x00000001
        /*011c*/ 	.word	0x00000001


	//----- nvinfo : EIATTR_CRS_STACK_SIZE
	.align		4
.L_2693:
        /*0120*/ 	.byte	0x04, 0x1e
        /*0122*/ 	.short	(.L_2695 - .L_2694)
.L_2694:
        /*0124*/ 	.word	0x00000000


	//----- nvinfo : EIATTR_CBANK_PARAM_SIZE
	.align		4
.L_2695:
        /*0128*/ 	.byte	0x03, 0x19
        /*012a*/ 	.short	0x002c


	//----- nvinfo : EIATTR_PARAM_CBANK
	.align		4
        /*012c*/ 	.byte	0x04, 0x0a
        /*012e*/ 	.short	(.L_2697 - .L_2696)
	.align		4
.L_2696:
        /*0130*/ 	.word	index@(.nv.constant0._ZN2at6native27unrolled_elementwise_kernelIZZZNS0_19sigmoid_kernel_cudaERNS_18TensorIteratorBaseEENKUlvE0_clEvENKUlvE1_clEvEUlN3c104HalfEE_St5arrayIPcLm2EELi4E23TrivialOffsetCalculatorILi1EjESD_NS0_6memory12LoadWithCastILi1EEENSE_13StoreWithCastILi1EEEEEviT_T0_T2_T3_T4_T5_)
        /*0134*/ 	.short	0x0210
        /*0136*/ 	.short	0x002c


	//----- nvinfo : EIATTR_SW_WAR
	.align		4
.L_2697:
        /*0138*/ 	.byte	0x04, 0x36
        /*013a*/ 	.short	(.L_2699 - .L_2698)
.L_2698:
        /*013c*/ 	.word	0x00000008
.L_2699:


//--------------------- .nv.info._ZN2at6native18elementwise_kernelILi128ELi4EZNS0_22gpu_kernel_impl_nocastIZZZNS0_19sigmoid_kernel_cudaERNS_18TensorIteratorBaseEENKUlvE0_clEvENKUlvE1_clEvEUlN3c104HalfEE_EEvS4_RKT_EUliE_EEviT1_ --------------------------
	.section	.nv.info._ZN2at6native18elementwise_kernelILi128ELi4EZNS0_22gpu_kernel_impl_nocastIZZZNS0_19sigmoid_kernel_cudaERNS_18TensorIteratorBaseEENKUlvE0_clEvENKUlvE1_clEvEUlN3c104HalfEE_EEvS4_RKT_EUliE_EEviT1_,"",@"SHT_CUDA_INFO"
	.sectionflags	@""
	.align	4


	//----- nvinfo : EIATTR_CUDA_API_VERSION
	.align		4
        /*0000*/ 	.byte	0x04, 0x37
        /*0002*/ 	.short	(.L_2701 - .L_2700)
.L_2700:
        /*0004*/ 	.word	0x00000082


	//----- nvinfo : EIATTR_KPARAM_INFO
	.align		4
.L_2701:
        /*0008*/ 	.byte	0x04, 0x17
        /*000a*/ 	.short	(.L_2703 - .L_2702)
.L_2702:
        /*000c*/ 	.word	0x00000000
        /*0010*/ 	.short	0x0001
        /*0012*/ 	.short	0x0008
        /*0014*/ 	.byte	0x00, 0xf0, 0x61, 0x08


	//----- nvinfo : EIATTR_KPARAM_INFO
	.align		4
.L_2703:
        /*0018*/ 	.byte	0x04, 0x17
        /*001a*/ 	.short	(.L_2705 - .L_2704)
.L_2704:
        /*001c*/ 	.word	0x00000000
        /*0020*/ 	.short	0x0000
        /*0022*/ 	.short	0x0000
        /*0024*/ 	.byte	0x00, 0xf0, 0x11, 0x00


	//----- nvinfo : EIATTR_SPARSE_MMA_MASK
	.align		4
.L_2705:
        /*0028*/ 	.byte	0x03, 0x50
        /*002a*/ 	.short	0x0000


	//----- nvinfo : EIATTR_MAXREG_COUNT
	.align		4
        /*002c*/ 	.byte	0x03, 0x1b
        /*002e*/ 	.short	0x0080


	//----- nvinfo : EIATTR_MERCURY_ISA_VERSION
	.align		4
        /*0030*/ 	.byte	0x03, 0x5f
        /*0032*/ 	.short	0x0101


	//----- nvinfo : EIATTR_EXIT_INSTR_OFFSETS
	.align		4
        /*0034*/ 	.byte	0x04, 0x1c
        /*0036*/ 	.short	(.L_2707 - .L_2706)


	//   ....[0]....
.L_2706:
        /*0038*/ 	.word	0x00003c80


	//   ....[1]....
        /*003c*/ 	.word	0x00005050


	//----- nvinfo : EIATTR_MAX_THREADS
	.align		4
.L_2707:
        /*0040*/ 	.byte	0x04, 0x05
        /*0042*/ 	.short	(.L_2709 - .L_2708)
.L_2708:
        /*0044*/ 	.word	0x00000080
        /*0048*/ 	.word	0x00000001
        /*004c*/ 	.word	0x00000001


	//----- nvinfo : EIATTR_CRS_STACK_SIZE
	.align		4
.L_2709:
        /*0050*/ 	.byte	0x04, 0x1e
        /*0052*/ 	.short	(.L_2711 - .L_2710)
.L_2710:
        /*0054*/ 	.word	0x00000000


	//----- nvinfo : EIATTR_CBANK_PARAM_SIZE
	.align		4
.L_2711:
        /*0058*/ 	.byte	0x03, 0x19
        /*005a*/ 	.short	0x0220


	//----- nvinfo : EIATTR_PARAM_CBANK
	.align		4
        /*005c*/ 	.byte	0x04, 0x0a
        /*005e*/ 	.short	(.L_2713 - .L_2712)
	.align		4
.L_2712:
        /*0060*/ 	.word	index@(.nv.constant0._ZN2at6native18elementwise_kernelILi128ELi4EZNS0_22gpu_kernel_impl_nocastIZZZNS0_19sigmoid_kernel_cudaERNS_18TensorIteratorBaseEENKUlvE0_clEvENKUlvE1_clEvEUlN3c104HalfEE_EEvS4_RKT_EUliE_EEviT1_)
        /*0064*/ 	.short	0x0210
        /*0066*/ 	.short	0x0220


	//----- nvinfo : EIATTR_SW_WAR
	.align		4
.L_2713:
        /*0068*/ 	.byte	0x04, 0x36
        /*006a*/ 	.short	(.L_2715 - .L_2714)
.L_2714:
        /*006c*/ 	.word	0x00000008
.L_2715:


//--------------------- .nv.info._ZN2at6native27unrolled_elementwise_kernelIZZZNS0_19sigmoid_kernel_cudaERNS_18TensorIteratorBaseEENKUlvE0_clEvENKUlvE1_clEvEUlN3c104HalfEE_St5arrayIPcLm2EELi4E23TrivialOffsetCalculatorILi1EjESD_NS0_6memory15LoadWithoutCastENSE_16StoreWithoutCastEEEviT_T0_T2_T3_T4_T5_ --------------------------
	.section	.nv.info._ZN2at6native27unrolled_elementwise_kernelIZZZNS0_19sigmoid_kernel_cudaERNS_18TensorIteratorBaseEENKUlvE0_clEvENKUlvE1_clEvEUlN3c104HalfEE_St5arrayIPcLm2EELi4E23TrivialOffsetCalculatorILi1EjESD_NS0_6memory15LoadWithoutCastENSE_16StoreWithoutCastEEEviT_T0_T2_T3_T4_T5_,"",@"SHT_CUDA_INFO"
	.sectionflags	@""
	.align	4


	//----- nvinfo : EIATTR_CUDA_API_VERSION
	.align		4
        /*0000*/ 	.byte	0x04, 0x37
        /*0002*/ 	.short	(.L_2717 - .L_2716)
.L_2716:
        /*0004*/ 	.word	0x00000082


	//----- nvinfo : EIATTR_KPARAM_INFO
	.align		4
.L_2717:
        /*0008*/ 	.byte	0x04, 0x17
        /*000a*/ 	.short	(.L_2719 - .L_2718)
.L_2718:
        /*000c*/ 	.word	0x00000000
        /*0010*/ 	.short	0x0006
        /*0012*/ 	.short	0x001b
        /*0014*/ 	.byte	0x00, 0xf0, 0x05, 0x00


	//----- nvinfo : EIATTR_KPARAM_INFO
	.align		4
.L_2719:
        /*0018*/ 	.byte	0x04, 0x17
        /*001a*/ 	.short	(.L_2721 - .L_2720)
.L_2720:
        /*001c*/ 	.word	0x00000000
        /*0020*/ 	.short	0x0005
        /*0022*/ 	.short	0x001a
        /*0024*/ 	.byte	0x00, 0xf0, 0x05, 0x00


	//----- nvinfo : EIATTR_KPARAM_INFO
	.align		4
.L_2721:
        /*0028*/ 	.byte	0x04, 0x17
        /*002a*/ 	.short	(.L_2723 - .L_2722)
.L_2722:
        /*002c*/ 	.word	0x00000000
        /*0030*/ 	.short	0x0004
        /*0032*/ 	.short	0x0019
        /*0034*/ 	.byte	0x00, 0xf0, 0x05, 0x00


	//----- nvinfo : EIATTR_KPARAM_INFO
	.align		4
.L_2723:
        /*0038*/ 	.byte	0x04, 0x17
        /*003a*/ 	.short	(.L_2725 - .L_2724)
.L_2724:
        /*003c*/ 	.word	0x00000000
        /*0040*/ 	.short	0x0003
        /*0042*/ 	.short	0x0018
        /*0044*/ 	.byte	0x00, 0xf0, 0x05, 0x00


	//----- nvinfo : EIATTR_KPARAM_INFO
	.align		4
.L_2725:
        /*0048*/ 	.byte	0x04, 0x17
        /*004a*/ 	.short	(.L_2727 - .L_2726)
.L_2726:
        /*004c*/ 	.word	0x00000000
        /*0050*/ 	.short	0x0002
        /*0052*/ 	.short	0x0008
        /*0054*/ 	.byte	0x00, 0xf0, 0x41, 0x00


	//----- nvinfo : EIATTR_KPARAM_INFO
	.align		4
.L_2727:
        /*0058*/ 	.byte	0x04, 0x17
        /*005a*/ 	.short	(.L_2729 - .L_2728)
.L_2728:
        /*005c*/ 	.word	0x00000000
        /*0060*/ 	.short	0x0001
        /*0062*/ 	.short	0x0004
        /*0064*/ 	.byte	0x00, 0xf0, 0x05, 0x00


	//----- nvinfo : EIATTR_KPARAM_INFO
	.align		4
.L_2729:
        /*0068*/ 	.byte	0x04, 0x17
        /*006a*/ 	.short	(.L_2731 - .L_2730)
.L_2730:
        /*006c*/ 	.word	0x00000000
        /*0070*/ 	.short	0x0000
        /*0072*/ 	.short	0x0000
        /*0074*/ 	.byte	0x00, 0xf0, 0x11, 0x00


	//----- nvinfo : EIATTR_SPARSE_MMA_MASK
	.align		4
.L_2731:
        /*0078*/ 	.byte	0x03, 0x50
        /*007a*/ 	.short	0x0000


	//----- nvinfo : EIATTR_MAXREG_COUNT
	.align		4
        /*007c*/ 	.byte	0x03, 0x1b
        /*007e*/ 	.short	0x00ff


	//----- nvinfo : EIATTR_MERCURY_ISA_VERSION
	.align		4
        /*0080*/ 	.byte	0x03, 0x5f
        /*0082*/ 	.short	0x0101


	//----- nvinfo : EIATTR_EXIT_INSTR_OFFSETS
	.align		4
        /*0084*/ 	.byte	0x04, 0x1c
        /*0086*/ 	.short	(.L_2733 - .L_2732)


	//   ....[0]....
.L_2732:
        /*0088*/ 	.word	0x00000530


	//   ....[1]....
        /*008c*/ 	.word	0x000005a0


	//----- nvinfo : EIATTR_MAX_THREADS
	.align		4
.L_2733:
        /*0090*/ 	.byte	0x04, 0x05
        /*0092*/ 	.short	(.L_2735 - .L_2734)
.L_2734:
        /*0094*/ 	.word	0x00000080
        /*0098*/ 	.word	0x00000001
        /*009c*/ 	.word	0x00000001


	//----- nvinfo : EIATTR_CRS_STACK_SIZE
	.align		4
.L_2735:
        /*00a0*/ 	.byte	0x04, 0x1e
        /*00a2*/ 	.short	(.L_2737 - .L_2736)
.L_2736:
        /*00a4*/ 	.word	0x00000000


	//----- nvinfo : EIATTR_CBANK_PARAM_SIZE
	.align		4
.L_2737:
        /*00a8*/ 	.byte	0x03, 0x19
        /*00aa*/ 	.short	0x001c


	//----- nvinfo : EIATTR_PARAM_CBANK
	.align		4
        /*00ac*/ 	.byte	0x04, 0x0a
        /*00ae*/ 	.short	(.L_2739 - .L_2738)
	.align		4
.L_2738:
        /*00b0*/ 	.word	index@(.nv.constant0._ZN2at6native27unrolled_elementwise_kernelIZZZNS0_19sigmoid_kernel_cudaERNS_18TensorIteratorBaseEENKUlvE0_clEvENKUlvE1_clEvEUlN3c104HalfEE_St5arrayIPcLm2EELi4E23TrivialOffsetCalculatorILi1EjESD_NS0_6memory15LoadWithoutCastENSE_16StoreWithoutCastEEEviT_T0_T2_T3_T4_T5_)
        /*00b4*/ 	.short	0x0210
        /*00b6*/ 	.short	0x001c


	//----- nvinfo : EIATTR_SW_WAR
	.align		4
.L_2739:
        /*00b8*/ 	.byte	0x04, 0x36
        /*00ba*/ 	.short	(.L_2741 - .L_2740)
.L_2740:
        /*00bc*/ 	.word	0x00000008
.L_2741:


//--------------------- .nv.info._ZN2at6native29vectorized_elementwise_kernelILi2EZZZNS0_19sigmoid_kernel_cudaERNS_18TensorIteratorBaseEENKUlvE0_clEvENKUlvE1_clEvEUlN3c104HalfEE_St5arrayIPcLm2EEEEviT0_T1_ --------------------------
	.section	.nv.info._ZN2at6native29vectorized_elementwise_kernelILi2EZZZNS0_19sigmoid_kernel_cudaERNS_18TensorIteratorBaseEENKUlvE0_clEvENKUlvE1_clEvEUlN3c104HalfEE_St5arrayIPcLm2EEEEviT0_T1_,"",@"SHT_CUDA_INFO"
	.sectionflags	@""
	.align	4


	//----- nvinfo : EIATTR_CUDA_API_VERSION
	.align		4
        /*0000*/ 	.byte	0x04, 0x37
        /*0002*/ 	.short	(.L_2743 - .L_2742)
.L_2742:
        /*0004*/ 	.word	0x00000082


	//----- nvinfo : EIATTR_KPARAM_INFO
	.align		4
.L_2743:
        /*0008*/ 	.byte	0x04, 0x17
        /*000a*/ 	.short	(.L_2745 - .L_2744)
.L_2744:
        /*000c*/ 	.word	0x00000000
        /*0010*/ 	.short	0x0002
        /*0012*/ 	.short	0x0008
        /*0014*/ 	.byte	0x00, 0xf0, 0x41, 0x00


	//----- nvinfo : EIATTR_KPARAM_INFO
	.align		4
.L_2745:
        /*0018*/ 	.byte	0x04, 0x17
        /*001a*/ 	.short	(.L_2747 - .L_2746)
.L_2746:
        /*001c*/ 	.word	0x00000000
        /*0020*/ 	.short	0x0001
        /*0022*/ 	.short	0x0004
        /*0024*/ 	.byte	0x00, 0xf0, 0x05, 0x00


	//----- nvinfo : EIATTR_KPARAM_INFO
	.align		4
.L_2747:
        /*0028*/ 	.byte	0x04, 0x17
        /*002a*/ 	.short	(.L_2749 - .L_2748)
.L_2748:
        /*002c*/ 	.word	0x00000000
        /*0030*/ 	.short	0x0000
        /*0032*/ 	.short	0x0000
        /*0034*/ 	.byte	0x00, 0xf0, 0x11, 0x00


	//----- nvinfo : EIATTR_SPARSE_MMA_MASK
	.align		4
.L_2749:
        /*0038*/ 	.byte	0x03, 0x50
        /*003a*/ 	.short	0x0000


	//----- nvinfo : EIATTR_MAXREG_COUNT
	.align		4
        /*003c*/ 	.byte	0x03, 0x1b
        /*003e*/ 	.short	0x00ff


	//----- nvinfo : EIATTR_MERCURY_ISA_VERSION
	.align		4
        /*0040*/ 	.byte	0x03, 0x5f
        /*0042*/ 	.short	0x0101


	//----- nvinfo : EIATTR_EXIT_INSTR_OFFSETS
	.align		4
        /*0044*/ 	.byte	0x04, 0x1c
        /*0046*/ 	.short	(.L_2751 - .L_2750)


	//   ....[0]....
.L_2750:
        /*0048*/ 	.word	0x00000430


	//   ....[1]....
        /*004c*/ 	.word	0x00000f00


	//   ....[2]....
        /*0050*/ 	.word	0x00000f50


	//----- nvinfo : EIATTR_MAX_THREADS
	.align		4
.L_2751:
        /*0054*/ 	.byte	0x04, 0x05
        /*0056*/ 	.short	(.L_2753 - .L_2752)
.L_2752:
        /*0058*/ 	.word	0x00000080
        /*005c*/ 	.word	0x00000001
        /*0060*/ 	.word	0x00000001


	//----- nvinfo : EIATTR_CRS_STACK_SIZE
	.align		4
.L_2753:
        /*0064*/ 	.byte	0x04, 0x1e
        /*0066*/ 	.short	(.L_2755 - .L_2754)
.L_2754:
        /*0068*/ 	.word	0x00000000


	//----- nvinfo : EIATTR_CBANK_PARAM_SIZE
	.align		4
.L_2755:
        /*006c*/ 	.byte	0x03, 0x19
        /*006e*/ 	.short	0x0018


	//----- nvinfo : EIATTR_PARAM_CBANK
	.align		4
        /*0070*/ 	.byte	0x04, 0x0a
        /*0072*/ 	.short	(.L_2757 - .L_2756)
	.align		4
.L_2756:
        /*0074*/ 	.word	index@(.nv.constant0._ZN2at6native29vectorized_elementwise_kernelILi2EZZZNS0_19sigmoid_kernel_cudaERNS_18TensorIteratorBaseEENKUlvE0_clEvENKUlvE1_clEvEUlN3c104HalfEE_St5arrayIPcLm2EEEEviT0_T1_)
        /*0078*/ 	.short	0x0210
        /*007a*/ 	.short	0x0018


	//----- nvinfo : EIATTR_SW_WAR
	.align		4
.L_2757:
        /*007c*/ 	.byte	0x04, 0x36
        /*007e*/ 	.short	(.L_2759 - .L_2758)
.L_2758:
        /*0080*/ 	.word	0x00000008
.L_2759:


//--------------------- .nv.info._ZN2at6native29vectorized_elementwise_kernelILi4EZZZNS0_19sigmoid_kernel_cudaERNS_18TensorIteratorBaseEENKUlvE0_clEvENKUlvE1_clEvEUlN3c104HalfEE_St5arrayIPcLm2EEEEviT0_T1_ --------------------------
	.section	.nv.info._ZN2at6native29vectorized_elementwise_kernelILi4EZZZNS0_19sigmoid_kernel_cudaERNS_18TensorIteratorBaseEENKUlvE0_clEvENKUlvE1_clEvEUlN3c104HalfEE_St5arrayIPcLm2EEEEviT0_T1_,"",@"SHT_CUDA_INFO"
	.sectionflags	@""
	.align	4


	//----- nvinfo : EIATTR_CUDA_API_VERSION
	.align		4
        /*0000*/ 	.byte	0x04, 0x37
        /*0002*/ 	.short	(.L_2761 - .L_2760)
.L_2760:
        /*0004*/ 	.word	0x00000082


	//----- nvinfo : EIATTR_KPARAM_INFO
	.align		4
.L_2761:
        /*0008*/ 	.byte	0x04, 0x17
        /*000a*/ 	.short	(.L_2763 - .L_2762)
.L_2762:
        /*000c*/ 	.word	0x00000000
        /*0010*/ 	.short	0x0002
        /*0012*/ 	.short	0x0008
        /*0014*/ 	.byte	0x00, 0xf0, 0x41, 0x00


	//----- nvinfo : EIATTR_KPARAM_INFO
	.align		4
.L_2763:
        /*0018*/ 	.byte	0x04, 0x17
        /*001a*/ 	.short	(.L_2765 - .L_2764)
.L_2764:
        /*001c*/ 	.word	0x00000000
        /*0020*/ 	.short	0x0001
        /*0022*/ 	.short	0x0004
        /*0024*/ 	.byte	0x00, 0xf0, 0x05, 0x00


	//----- nvinfo : EIATTR_KPARAM_INFO
	.align		4
.L_2765:
        /*0028*/ 	.byte	0x04, 0x17
        /*002a*/ 	.short	(.L_2767 - .L_2766)
.L_2766:
        /*002c*/ 	.word	0x00000000
        /*0030*/ 	.short	0x0000
        /*0032*/ 	.short	0x0000
        /*0034*/ 	.byte	0x00, 0xf0, 0x11, 0x00


	//----- nvinfo : EIATTR_SPARSE_MMA_MASK
	.align		4
.L_2767:
        /*0038*/ 	.byte	0x03, 0x50
        /*003a*/ 	.short	0x0000


	//----- nvinfo : EIATTR_MAXREG_COUNT
	.align		4
        /*003c*/ 	.byte	0x03, 0x1b
        /*003e*/ 	.short	0x00ff


	//----- nvinfo : EIATTR_MERCURY_ISA_VERSION
	.align		4
        /*0040*/ 	.byte	0x03, 0x5f
        /*0042*/ 	.short	0x0101


	//----- nvinfo : EIATTR_EXIT_INSTR_OFFSETS
	.align		4
        /*0044*/ 	.byte	0x04, 0x1c
        /*0046*/ 	.short	(.L_2769 - .L_2768)


	//   ....[0]....
.L_2768:
        /*0048*/ 	.word	0x000003f0


	//   ....[1]....
        /*004c*/ 	.word	0x00000ec0


	//   ....[2]....
        /*0050*/ 	.word	0x00000f10


	//----- nvinfo : EIATTR_MAX_THREADS
	.align		4
.L_2769:
        /*0054*/ 	.byte	0x04, 0x05
        /*0056*/ 	.short	(.L_2771 - .L_2770)
.L_2770:
        /*0058*/ 	.word	0x00000080
        /*005c*/ 	.word	0x00000001
        /*0060*/ 	.word	0x00000001


	//----- nvinfo : EIATTR_CRS_STACK_SIZE
	.align		4
.L_2771:
        /*0064*/ 	.byte	0x04, 0x1e
        /*0066*/ 	.short	(.L_2773 - .L_2772)
.L_2772:
        /*0068*/ 	.word	0x00000000


	//----- nvinfo : EIATTR_CBANK_PARAM_SIZE
	.align		4
.L_2773:
        /*006c*/ 	.byte	0x03, 0x19
        /*006e*/ 	.short	0x0018


	//----- nvinfo : EIATTR_PARAM_CBANK
	.align		4
        /*0070*/ 	.byte	0x04, 0x0a
        /*0072*/ 	.short	(.L_2775 - .L_2774)
	.align		4
.L_2774:
        /*0074*/ 	.word	index@(.nv.constant0._ZN2at6native29vectorized_elementwise_kernelILi4EZZZNS0_19sigmoid_kernel_cudaERNS_18TensorIteratorBaseEENKUlvE0_clEvENKUlvE1_clEvEUlN3c104HalfEE_St5arrayIPcLm2EEEEviT0_T1_)
        /*0078*/ 	.short	0x0210
        /*007a*/ 	.short	0x0018


	//----- nvinfo : EIATTR_SW_WAR
	.align		4
.L_2775:
        /*007c*/ 	.byte	0x04, 0x36
        /*007e*/ 	.short	(.L_2777 - .L_2776)
.L_2776:
        /*0080*/ 	.word	0x00000008
.L_2777:


//--------------------- .nv.info._ZN2at6native29vectorized_elementwise_kernelILi8EZZZNS0_19sigmoid_kernel_cudaERNS_18TensorIteratorBaseEENKUlvE0_clEvENKUlvE1_clEvEUlN3c104HalfEE_St5arrayIPcLm2EEEEviT0_T1_ --------------------------
	.section	.nv.info._ZN2at6native29vectorized_elementwise_kernelILi8EZZZNS0_19sigmoid_kernel_cudaERNS_18TensorIteratorBaseEENKUlvE0_clEvENKUlvE1_clEvEUlN3c104HalfEE_St5arrayIPcLm2EEEEviT0_T1_,"",@"SHT_CUDA_INFO"
	.sectionflags	@""
	.align	4


	//----- nvinfo : EIATTR_CUDA_API_VERSION
	.align		4
        /*0000*/ 	.byte	0x04, 0x37
        /*0002*/ 	.short	(.L_2779 - .L_2778)
.L_2778:
        /*0004*/ 	.word	0x00000082


	//----- nvinfo : EIATTR_KPARAM_INFO
	.align		4
.L_2779:
        /*0008*/ 	.byte	0x04, 0x17
        /*000a*/ 	.short	(.L_2781 - .L_2780)
.L_2780:
        /*000c*/ 	.word	0x00000000
        /*0010*/ 	.short	0x0002
        /*0012*/ 	.short	0x0008
        /*0014*/ 	.byte	0x00, 0xf0, 0x41, 0x00


	//----- nvinfo : EIATTR_KPARAM_INFO
	.align		4
.L_2781:
        /*0018*/ 	.byte	0x04, 0x17
        /*001a*/ 	.short	(.L_2783 - .L_2782)
.L_2782:
        /*001c*/ 	.word	0x00000000
        /*0020*/ 	.short	0x0001
        /*0022*/ 	.short	0x0004
        /*0024*/ 	.byte	0x00, 0xf0, 0x05, 0x00


	//----- nvinfo : EIATTR_KPARAM_INFO
	.align		4
.L_2783:
        /*0028*/ 	.byte	0x04, 0x17
        /*002a*/ 	.short	(.L_2785 - .L_2784)
.L_2784:
        /*002c*/ 	.word	0x00000000
        /*0030*/ 	.short	0x0000
        /*0032*/ 	.short	0x0000
        /*0034*/ 	.byte	0x00, 0xf0, 0x11, 0x00


	//----- nvinfo : EIATTR_SPARSE_MMA_MASK
	.align		4
.L_2785:
        /*0038*/ 	.byte	0x03, 0x50
        /*003a*/ 	.short	0x0000


	//----- nvinfo : EIATTR_MAXREG_COUNT
	.align		4
        /*003c*/ 	.byte	0x03, 0x1b
        /*003e*/ 	.short	0x00ff


	//----- nvinfo : EIATTR_MERCURY_ISA_VERSION
	.align		4
        /*0040*/ 	.byte	0x03, 0x5f
        /*0042*/ 	.short	0x0101


	//----- nvinfo : EIATTR_EXIT_INSTR_OFFSETS
	.align		4
        /*0044*/ 	.byte	0x04, 0x1c
        /*0046*/ 	.short	(.L_2787 - .L_2786)


	//   ....[0]....
.L_2786:
        /*0048*/ 	.word	0x000003d0


	//   ....[1]....
        /*004c*/ 	.word	0x00000ea0


	//   ....[2]....
        /*0050*/ 	.word	0x00000ef0


	//----- nvinfo : EIATTR_MAX_THREADS
	.align		4
.L_2787:
        /*0054*/ 	.byte	0x04, 0x05
        /*0056*/ 	.short	(.L_2789 - .L_2788)
.L_2788:
        /*0058*/ 	.word	0x00000080
        /*005c*/ 	.word	0x00000001
        /*0060*/ 	.word	0x00000001


	//----- nvinfo : EIATTR_CRS_STACK_SIZE
	.align		4
.L_2789:
        /*0064*/ 	.byte	0x04, 0x1e
        /*0066*/ 	.short	(.L_2791 - .L_2790)
.L_2790:
        /*0068*/ 	.word	0x00000000


	//----- nvinfo : EIATTR_CBANK_PARAM_SIZE
	.align		4
.L_2791:
        /*006c*/ 	.byte	0x03, 0x19
        /*006e*/ 	.short	0x0018


	//----- nvinfo : EIATTR_PARAM_CBANK
	.align		4
        /*0070*/ 	.byte	0x04, 0x0a
        /*0072*/ 	.short	(.L_2793 - .L_2792)
	.align		4
.L_2792:
        /*0074*/ 	.word	index@(.nv.constant0._ZN2at6native29vectorized_elementwise_kernelILi8EZZZNS0_19sigmoid_kernel_cudaERNS_18TensorIteratorBaseEENKUlvE0_clEvENKUlvE1_clEvEUlN3c104HalfEE_St5arrayIPcLm2EEEEviT0_T1_)
        /*0078*/ 	.short	0x0210
        /*007a*/ 	.short	0x0018


	//----- nvinfo : EIATTR_SW_WAR
	.align		4
.L_2793:
        /*007c*/ 	.byte	0x04, 0x36
        /*007e*/ 	.short	(.L_2795 - .L_2794)
.L_2794:
        /*0080*/ 	.word	0x00000008
.L_2795:


//--------------------- .nv.info._ZN2at6native18elementwise_kernelILi128ELi4EZNS0_15gpu_kernel_implIZZZNS0_19sigmoid_kernel_cudaERNS_18TensorIteratorBaseEENKUlvE0_clEvENKUlvE0_clEvEUlfE_EEvS4_RKT_EUliE_EEviT1_ --------------------------
	.section	.nv.info._ZN2at6native18elementwise_kernelILi128ELi4EZNS0_15gpu_kernel_implIZZZNS0_19sigmoid_kernel_cudaERNS_18TensorIteratorBaseEENKUlvE0_clEvENKUlvE0_clEvEUlfE_EEvS4_RKT_EUliE_EEviT1_,"",@"SHT_CUDA_INFO"
	.sectionflags	@""
	.align	4


	//----- nvinfo : EIATTR_CUDA_API_VERSION
	.align		4
        /*0000*/ 	.byte	0x04, 0x37
        /*0002*/ 	.short	(.L_2797 - .L_2796)
.L_2796:
        /*0004*/ 	.word	0x00000082


	//----- nvinfo : EIATTR_KPARAM_INFO
	.align		4
.L_2797:
        /*0008*/ 	.byte	0x04, 0x17
        /*000a*/ 	.short	(.L_2799 - .L_2798)
.L_2798:
        /*000c*/ 	.word	0x00000000
        /*0010*/ 	.short	0x0001
        /*0012*/ 	.short	0x0008
        /*0014*/ 	.byte	0x00, 0xf0, 0x61, 0x08


	//----- nvinfo : EIATTR_KPARAM_INFO
	.align		4
.L_2799:
        /*0018*/ 	.byte	0x04, 0x17
        /*001a*/ 	.short	(.L_2801 - .L_2800)
.L_2800:
        /*001c*/ 	.word	0x00000000
        /*0020*/ 	.short	0x0000
        /*0022*/ 	.short	0x0000
        /*0024*/ 	.byte	0x00, 0xf0, 0x11, 0x00


	//----- nvinfo : EIATTR_SPARSE_MMA_MASK
	.align		4
.L_2801:
        /*0028*/ 	.byte	0x03, 0x50
        /*002a*/ 	.short	0x0000


	//----- nvinfo : EIATTR_MAXREG_COUNT
	.align		4
        /*002c*/ 	.byte	0x03, 0x1b
        /*002e*/ 	.short	0x0080


	//----- nvinfo : EIATTR_EXTERNS
	.align		4
        /*0030*/ 	.byte	0x04, 0x0f
        /*0032*/ 	.short	(.L_2803 - .L_2802)


	//   ....[0]....
	.align		4
.L_2802:
        /*0034*/ 	.word	index@(__assertfail)


	//----- nvinfo : EIATTR_MERCURY_ISA_VERSION
	.align		4
.L_2803:
        /*0038*/ 	.byte	0x03, 0x5f
        /*003a*/ 	.short	0x0101


	//----- nvinfo : EIATTR_SYSCALL_OFFSETS
	.align		4
        /*003c*/ 	.byte	0x04, 0x46
        /*003e*/ 	.short	(.L_2805 - .L_2804)


	//   ....[0]....
.L_2804:
        /*0040*/ 	.word	0x00002150


	//   ....[1]....
        /*0044*/ 	.word	0x00002fe0


	//   ....[2]....
        /*0048*/ 	.word	0x00005170


	//   ....[3]....
        /*004c*/ 	.word	0x00006000


	//   ....[4]....
        /*0050*/ 	.word	0x00008180


	//   ....[5]....
        /*0054*/ 	.word	0x00009010


	//   ....[6]....
        /*0058*/ 	.word	0x0000b180


	//   ....[7]....
        /*005c*/ 	.word	0x0000c010


	//----- nvinfo : EIATTR_EXIT_INSTR_OFFSETS
	.align		4
.L_2805:
        /*0060*/ 	.byte	0x04, 0x1c
        /*0062*/ 	.short	(.L_2807 - .L_2806)


	//   ....[0]....
.L_2806:
        /*0064*/ 	.word	0x000090c0


	//   ....[1]....
        /*0068*/ 	.word	0x0000b330


	//   ....[2]....
        /*006c*/ 	.word	0x0000b370


	//   ....[3]....
        /*0070*/ 	.word	0x0000b400


	//   ....[4]....
        /*0074*/ 	.word	0x0000b430


	//   ....[5]....
        /*0078*/ 	.word	0x0000b460


	//   ....[6]....
        /*007c*/ 	.word	0x0000b4e0


	//   ....[7]....
        /*0080*/ 	.word	0x0000b510


	//   ....[8]....
        /*0084*/ 	.word	0x0000b5a0


	//   ....[9]....
        /*0088*/ 	.word	0x0000b5e0


	//   ....[10]....
        /*008c*/ 	.word	0x0000b620


	//   ....[11]....
        /*0090*/ 	.word	0x0000b6e0


	//   ....[12]....
        /*0094*/ 	.word	0x0000b730


	//   ....[13]....
        /*0098*/ 	.word	0x0000b8b0


	//   ....[14]....
        /*009c*/ 	.word	0x0000ba00


	//   ....[15]....
        /*00a0*/ 	.word	0x0000ba30


	//   ....[16]....
        /*00a4*/ 	.word	0x0000bae0


	//   ....[17]....
        /*00a8*/ 	.word	0x0000bc50


	//   ....[18]....
        /*00ac*/ 	.word	0x0000bdc0


	//   ....[19]....
        /*00b0*/ 	.word	0x0000bf10


	//   ....[20]....
        /*00b4*/ 	.word	0x0000c020


	//   ....[21]....
        /*00b8*/ 	.word	0x0000c050


	//   ....[22]....
        /*00bc*/ 	.word	0x0000c080


	//----- nvinfo : EIATTR_MAX_THREADS
	.align		4
.L_2807:
        /*00c0*/ 	.byte	0x04, 0x05
        /*00c2*/ 	.short	(.L_2809 - .L_2808)
.L_2808:
        /*00c4*/ 	.word	0x00000080
        /*00c8*/ 	.word	0x00000001
        /*00cc*/ 	.word	0x00000001


	//----- nvinfo : EIATTR_CRS_STACK_SIZE
	.align		4
.L_2809:
        /*00d0*/ 	.byte	0x04, 0x1e
        /*00d2*/ 	.short	(.L_2811 - .L_2810)
.L_2810:
        /*00d4*/ 	.word	0x00000000


	//----- nvinfo : EIATTR_CBANK_PARAM_SIZE
	.align		4
.L_2811:
        /*00d8*/ 	.byte	0x03, 0x19
        /*00da*/ 	.short	0x0220


	//----- nvinfo : EIATTR_PARAM_CBANK
	.align		4
        /*00dc*/ 	.byte	0x04, 0x0a
        /*00de*/ 	.short	(.L_2813 - .L_2812)
	.align		4
.L_2812:
        /*00e0*/ 	.word	index@(.nv.constant0._ZN2at6native18elementwise_kernelILi128ELi4EZNS0_15gpu_kernel_implIZZZNS0_19sigmoid_kernel_cudaERNS_18TensorIteratorBaseEENKUlvE0_clEvENKUlvE0_clEvEUlfE_EEvS4_RKT_EUliE_EEviT1_)
        /*00e4*/ 	.short	0x0210
        /*00e6*/ 	.short	0x0220


	//----- nvinfo : EIATTR_SW_WAR
	.align		4
.L_2813:
        /*00e8*/ 	.byte	0x04, 0x36
        /*00ea*/ 	.short	(.L_2815 - .L_2814)
.L_2814:
        /*00ec*/ 	.word	0x00000008
.L_2815:


//--------------------- .nv.info._ZN2at6native27unrolled_elementwise_kernelIZZZNS0_19sigmoid_kernel_cudaERNS_18TensorIteratorBaseEENKUlvE0_clEvENKUlvE0_clEvEUlfE_St5arrayIPcLm2EELi4E23TrivialOffsetCalculatorILi1EjESB_NS0_6memory12LoadWithCastILi1EEENSC_13StoreWithCastILi1EEEEEviT_T0_T2_T3_T4_T5_ --------------------------
	.section	.nv.info._ZN2at6native27unrolled_elementwise_kernelIZZZNS0_19sigmoid_kernel_cudaERNS_18TensorIteratorBaseEENKUlvE0_clEvENKUlvE0_clEvEUlfE_St5arrayIPcLm2EELi4E23TrivialOffsetCalculatorILi1EjESB_NS0_6memory12LoadWithCastILi1EEENSC_13StoreWithCastILi1EEEEEviT_T0_T2_T3_T4_T5_,"",@"SHT_CUDA_INFO"
	.sectionflags	@""
	.align	4


	//----- nvinfo : EIATTR_CUDA_API_VERSION
	.align		4
        /*0000*/ 	.byte	0x04, 0x37
        /*0002*/ 	.short	(.L_2817 - .L_2816)
.L_2816:
        /*0004*/ 	.word	0x00000082


	//----- nvinfo : EIATTR_KPARAM_INFO
	.align		4
.L_2817:
        /*0008*/ 	.byte	0x04, 0x17
        /*000a*/ 	.short	(.L_2819 - .L_2818)
.L_2818:
        /*000c*/ 	.word	0x00000000
        /*0010*/ 	.short	0x0006
        /*0012*/ 	.short	0x0024
        /*0014*/ 	.byte	0x00, 0xf0, 0x21, 0x00


	//----- nvinfo : EIATTR_KPARAM_INFO
	.align		4
.L_2819:
        /*0018*/ 	.byte	0x04, 0x17
        /*001a*/ 	.short	(.L_2821 - .L_2820)
.L_2820:
        /*001c*/ 	.word	0x00000000
        /*0020*/ 	.short	0x0005
        /*0022*/ 	.short	0x001c
        /*0024*/ 	.byte	0x00, 0xf0, 0x21, 0x00


	//----- nvinfo : EIATTR_KPARAM_INFO
	.align		4
.L_2821:
        /*0028*/ 	.byte	0x04, 0x17
        /*002a*/ 	.short	(.L_2823 - .L_2822)
.L_2822:
        /*002c*/ 	.word	0x00000000
        /*0030*/ 	.short	0x0004
        /*0032*/ 	.short	0x0019
        /*0034*/ 	.byte	0x00, 0xf0, 0x05, 0x00


	//----- nvinfo : EIATTR_KPARAM_INFO
	.align		4
.L_2823:
        /*0038*/ 	.byte	0x04, 0x17
        /*003a*/ 	.short	(.L_2825 - .L_2824)
.L_2824:
        /*003c*/ 	.word	0x00000000
        /*0040*/ 	.short	0x0003
        /*0042*/ 	.short	0x0018
        /*0044*/ 	.byte	0x00, 0xf0, 0x05, 0x00


	//----- nvinfo : EIATTR_KPARAM_INFO
	.align		4
.L_2825:
        /*0048*/ 	.byte	0x04, 0x17
        /*004a*/ 	.short	(.L_2827 - .L_2826)
.L_2826:
        /*004c*/ 	.word	0x00000000
        /*0050*/ 	.short	0x0002
        /*0052*/ 	.short	0x0008
        /*0054*/ 	.byte	0x00, 0xf0, 0x41, 0x00


	//----- nvinfo : EIATTR_KPARAM_INFO
	.align		4
.L_2827:
        /*0058*/ 	.byte	0x04, 0x17
        /*005a*/ 	.short	(.L_2829 - .L_2828)
.L_2828:
        /*005c*/ 	.word	0x00000000
        /*0060*/ 	.short	0x0001
        /*0062*/ 	.short	0x0004
        /*0064*/ 	.byte	0x00, 0xf0, 0x05, 0x00


	//----- nvinfo : EIATTR_KPARAM_INFO
	.align		4
.L_2829:
        /*0068*/ 	.byte	0x04, 0x17
        /*006a*/ 	.short	(.L_2831 - .L_2830)
.L_2830:
        /*006c*/ 	.word	0x00000000
        /*0070*/ 	.short	0x0000
        /*0072*/ 	.short	0x0000
        /*0074*/ 	.byte	0x00, 0xf0, 0x11, 0x00


	//----- nvinfo : EIATTR_SPARSE_MMA_MASK
	.align		4
.L_2831:
        /*0078*/ 	.byte	0x03, 0x50
        /*007a*/ 	.short	0x0000


	//----- nvinfo : EIATTR_MAXREG_COUNT
	.align		4
        /*007c*/ 	.byte	0x03, 0x1b
        /*007e*/ 	.short	0x00ff


	//----- nvinfo : EIATTR_EXTERNS
	.align		4
        /*0080*/ 	.byte	0x04, 0x0f
        /*0082*/ 	.short	(.L_2833 - .L_2832)


	//   ....[0]....
	.align		4
.L_2832:
        /*0084*/ 	.word	index@(__assertfail)


	//----- nvinfo : EIATTR_MERCURY_ISA_VERSION
	.align		4
.L_2833:
        /*0088*/ 	.byte	0x03, 0x5f
        /*008a*/ 	.short	0x0101


	//----- nvinfo : EIATTR_SYSCALL_OFFSETS
	.align		4
        /*008c*/ 	.byte	0x04, 0x46
        /*008e*/ 	.short	(.L_2835 - .L_2834)


	//   ....[0]....
.L_2834:
        /*0090*/ 	.word	0x00000e70


	//   ....[1]....
        /*0094*/ 	.word	0x00001d20


	//   ....[2]....
        /*0098*/ 	.word	0x00002be0


	//   ....[3]....
        /*009c*/ 	.word	0x00003a40


	//   ....[4]....
        /*00a0*/ 	.word	0x00004bc0


	//   ....[5]....
        /*00a4*/ 	.word	0x00005ac0


	//   ....[6]....
        /*00a8*/ 	.word	0x00006980


	//   ....[7]....
        /*00ac*/ 	.word	0x00007840


	//----- nvinfo : EIATTR_EXIT_INSTR_OFFSETS
	.align		4
.L_2835:
        /*00b0*/ 	.byte	0x04, 0x1c
        /*00b2*/ 	.short	(.L_2837 - .L_2836)


	//   ....[0]....
.L_2836:
        /*00b4*/ 	.word	0x00006a20


	//   ....[1]....
        /*00b8*/ 	.word	0x00006b60


	//   ....[2]....
        /*00bc*/ 	.word	0x00006ba0


	//   ....[3]....
        /*00c0*/ 	.word	0x00006c30


	//   ....[4]....
        /*00c4*/ 	.word	0x00006c60


	//   ....[5]....
        /*00c8*/ 	.word	0x00006c90


	//   ....[6]....
        /*00cc*/ 	.word	0x00006d10


	//   ....[7]....
        /*00d0*/ 	.word	0x00006d40


	//   ....[8]....
        /*00d4*/ 	.word	0x00006dd0


	//   ....[9]....
        /*00d8*/ 	.word	0x00006e10


	//   ....[10]....
        /*00dc*/ 	.word	0x00006e50


	//   ....[11]....
        /*00e0*/ 	.word	0x00006f10


	//   ....[12]....
        /*00e4*/ 	.word	0x00006f60


	//   ....[13]....
        /*00e8*/ 	.word	0x000070e0


	//   ....[14]....
        /*00ec*/ 	.word	0x00007230


	//   ....[15]....
        /*00f0*/ 	.word	0x00007260


	//   ....[16]....
        /*00f4*/ 	.word	0x00007310


	//   ....[17]....
        /*00f8*/ 	.word	0x00007480


	//   ....[18]....
        /*00fc*/ 	.word	0x000075f0


	//   ....[19]....
        /*0100*/ 	.word	0x00007740


	//   ....[20]....
        /*0104*/ 	.word	0x00007850


	//   ....[21]....
        /*0108*/ 	.word	0x00007880


	//   ....[22]....
        /*010c*/ 	.word	0x000078b0


	//----- nvinfo : EIATTR_MAX_THREADS
	.align		4
.L_2837:
        /*0110*/ 	.byte	0x04, 0x05
        /*0112*/ 	.short	(.L_2839 - .L_2838)
.L_2838:
        /*0114*/ 	.word	0x00000080
        /*0118*/ 	.word	0x00000001
        /*011c*/ 	.word	0x00000001


	//----- nvinfo : EIATTR_CRS_STACK_SIZE
	.align		4
.L_2839:
        /*0120*/ 	.byte	0x04, 0x1e
        /*0122*/ 	.short	(.L_2841 - .L_2840)
.L_2840:
        /*0124*/ 	.word	0x00000000


	//----- nvinfo : EIATTR_CBANK_PARAM_SIZE
	.align		4
.L_2841:
        /*0128*/ 	.byte	0x03, 0x19
        /*012a*/ 	.short	0x002c


	//----- nvinfo : EIATTR_PARAM_CBANK
	.align		4
        /*012c*/ 	.byte	0x04, 0x0a
        /*012e*/ 	.short	(.L_2843 - .L_2842)
	.align		4
.L_2842:
        /*0130*/ 	.word	index@(.nv.constant0._ZN2at6native27unrolled_elementwise_kernelIZZZNS0_19sigmoid_kernel_cudaERNS_18TensorIteratorBaseEENKUlvE0_clEvENKUlvE0_clEvEUlfE_St5arrayIPcLm2EELi4E23TrivialOffsetCalculatorILi1EjESB_NS0_6memory12LoadWithCastILi1EEENSC_13StoreWithCastILi1EEEEEviT_T0_T2_T3_T4_T5_)
        /*0134*/ 	.short	0x0210
        /*0136*/ 	.short	0x002c


	//----- nvinfo : EIATTR_SW_WAR
	.align		4
.L_2843:
        /*0138*/ 	.byte	0x04, 0x36
        /*013a*/ 	.short	(.L_2845 - .L_2844)
.L_2844:
        /*013c*/ 	.word	0x00000008
.L_2845:


//--------------------- .nv.info._ZN2at6native18elementwise_kernelILi128ELi2EZNS0_22gpu_kernel_impl_nocastIZZZNS0_19sigmoid_kernel_cudaERNS_18TensorIteratorBaseEENKUlvE0_clEvENKUlvE0_clEvEUlfE_EEvS4_RKT_EUliE_EEviT1_ --------------------------
	.section	.nv.info._ZN2at6native18elementwise_kernelILi128ELi2EZNS0_22gpu_kernel_impl_nocastIZZZNS0_19sigmoid_kernel_cudaERNS_18TensorIteratorBaseEENKUlvE0_clEvENKUlvE0_clEvEUlfE_EEvS4_RKT_EUliE_EEviT1_,"",@"SHT_CUDA_INFO"
	.sectionflags	@""
	.align	4


	//----- nvinfo : EIATTR_CUDA_API_VERSION
	.align		4
        /*0000*/ 	.byte	0x04, 0x37
        /*0002*/ 	.short	(.L_2847 - .L_2846)
.L_2846:
        /*0004*/ 	.word	0x00000082


	//----- nvinfo : EIATTR_KPARAM_INFO
	.align		4
.L_2847:
        /*0008*/ 	.byte	0x04, 0x17
        /*000a*/ 	.short	(.L_2849 - .L_2848)
.L_2848:
        /*000c*/ 	.word	0x00000000
        /*0010*/ 	.short	0x0001
        /*0012*/ 	.short	0x0008
        /*0014*/ 	.byte	0x00, 0xf0, 0x61, 0x08


	//----- nvinfo : EIATTR_KPARAM_INFO
	.align		4
.L_2849:
        /*0018*/ 	.byte	0x04, 0x17
        /*001a*/ 	.short	(.L_2851 - .L_2850)
.L_2850:
        /*001c*/ 	.word	0x00000000
        /*0020*/ 	.short	0x0000
        /*0022*/ 	.short	0x0000
        /*0024*/ 	.byte	0x00, 0xf0, 0x11, 0x00


	//----- nvinfo : EIATTR_SPARSE_MMA_MASK
	.align		4
.L_2851:
        /*0028*/ 	.byte	0x03, 0x50
        /*002a*/ 	.short	0x0000


	//----- nvinfo : EIATTR_MAXREG_COUNT
	.align		4
        /*002c*/ 	.byte	0x03, 0x1b
        /*002e*/ 	.short	0x0080


	//----- nvinfo : EIATTR_MERCURY_ISA_VERSION
	.align		4
        /*0030*/ 	.byte	0x03, 0x5f
        /*0032*/ 	.short	0x0101


	//----- nvinfo : EIATTR_EXIT_INSTR_OFFSETS
	.align		4
        /*0034*/ 	.byte	0x04, 0x1c
        /*0036*/ 	.short	(.L_2853 - .L_2852)


	//   ....[0]....
.L_2852:
        /*0038*/ 	.word	0x00001470


	//   ....[1]....
        /*003c*/ 	.word	0x00002830


	//----- nvinfo : EIATTR_MAX_THREADS
	.align		4
.L_2853:
        /*0040*/ 	.byte	0x04, 0x05
        /*0042*/ 	.short	(.L_2855 - .L_2854)
.L_2854:
        /*0044*/ 	.word	0x00000080
        /*0048*/ 	.word	0x00000001
        /*004c*/ 	.word	0x00000001


	//----- nvinfo : EIATTR_CRS_STACK_SIZE
	.align		4
.L_2855:
        /*0050*/ 	.byte	0x04, 0x1e
        /*0052*/ 	.short	(.L_2857 - .L_2856)
.L_2856:
        /*0054*/ 	.word	0x00000000


	//----- nvinfo : EIATTR_CBANK_PARAM_SIZE
	.align		4
.L_2857:
        /*0058*/ 	.byte	0x03, 0x19
        /*005a*/ 	.short	0x0220


	//----- nvinfo : EIATTR_PARAM_CBANK
	.align		4
        /*005c*/ 	.byte	0x04, 0x0a
        /*005e*/ 	.short	(.L_2859 - .L_2858)
	.align		4
.L_2858:
        /*0060*/ 	.word	index@(.nv.constant0._ZN2at6native18elementwise_kernelILi128ELi2EZNS0_22gpu_kernel_impl_nocastIZZZNS0_19sigmoid_kernel_cudaERNS_18TensorIteratorBaseEENKUlvE0_clEvENKUlvE0_clEvEUlfE_EEvS4_RKT_EUliE_EEviT1_)
        /*0064*/ 	.short	0x0210
        /*0066*/ 	.short	0x0220


	//----- nvinfo : EIATTR_SW_WAR
	.align		4
.L_2859:
        /*0068*/ 	.byte	0x04, 0x36
        /*006a*/ 	.short	(.L_2861 - .L_2860)
.L_2860:
        /*006c*/ 	.word	0x00000008
.L_2861:


//--------------------- .nv.info._ZN2at6native27unrolled_elementwise_kernelIZZZNS0_19sigmoid_kernel_cudaERNS_18TensorIteratorBaseEENKUlvE0_clEvENKUlvE0_clEvEUlfE_St5arrayIPcLm2EELi4E23TrivialOffsetCalculatorILi1EjESB_NS0_6memory15LoadWithoutCastENSC_16StoreWithoutCastEEEviT_T0_T2_T3_T4_T5_ --------------------------
	.section	.nv.info._ZN2at6native27unrolled_elementwise_kernelIZZZNS0_19sigmoid_kernel_cudaERNS_18TensorIteratorBaseEENKUlvE0_clEvENKUlvE0_clEvEUlfE_St5arrayIPcLm2EELi4E23TrivialOffsetCalculatorILi1EjESB_NS0_6memory15LoadWithoutCastENSC_16StoreWithoutCastEEEviT_T0_T2_T3_T4_T5_,"",@"SHT_CUDA_INFO"
	.sectionflags	@""
	.align	4


	//----- nvinfo : EIATTR_CUDA_API_VERSION
	.align		4
        /*0000*/ 	.byte	0x04, 0x37
        /*0002*/ 	.short	(.L_2863 - .L_2862)
.L_2862:
        /*0004*/ 	.word	0x00000082


	//----- nvinfo : EIATTR_KPARAM_INFO
	.align		4
.L_2863:
        /*0008*/ 	.byte	0x04, 0x17
        /*000a*/ 	.short	(.L_2865 - .L_2864)
.L_2864:
        /*000c*/ 	.word	0x00000000
        /*0010*/ 	.short	0x0006
        /*0012*/ 	.short	0x001b
        /*0014*/ 	.byte	0x00, 0xf0, 0x05, 0x00


	//----- nvinfo : EIATTR_KPARAM_INFO
	.align		4
.L_2865:
        /*0018*/ 	.byte	0x04, 0x17
        /*001a*/ 	.short	(.L_2867 - .L_2866)
.L_2866:
        /*001c*/ 	.word	0x00000000
        /*0020*/ 	.short	0x0005
        /*0022*/ 	.short	0x001a
        /*0024*/ 	.byte	0x00, 0xf0, 0x05, 0x00


	//----- nvinfo : EIATTR_KPARAM_INFO
	.align		4
.L_2867:
        /*0028*/ 	.byte	0x04, 0x17
        /*002a*/ 	.short	(.L_2869 - .L_2868)
.L_2868:
        /*002c*/ 	.word	0x00000000
        /*0030*/ 	.short	0x0004
        /*0032*/ 	.short	0x0019
        /*0034*/ 	.byte	0x00, 0xf0, 0x05, 0x00


	//----- nvinfo : EIATTR_KPARAM_INFO
	.align		4
.L_2869:
        /*0038*/ 	.byte	0x04, 0x17
        /*003a*/ 	.short	(.L_2871 - .L_2870)
.L_2870:
        /*003c*/ 	.word	0x00000000
        /*0040*/ 	.short	0x0003
        /*0042*/ 	.short	0x0018
        /*0044*/ 	.byte	0x00, 0xf0, 0x05, 0x00


	//----- nvinfo : EIATTR_KPARAM_INFO
	.align		4
.L_2871:
        /*0048*/ 	.byte	0x04, 0x17
        /*004a*/ 	.short	(.L_2873 - .L_2872)
.L_2872:
        /*004c*/ 	.word	0x00000000
        /*0050*/ 	.short	0x0002
        /*0052*/ 	.short	0x0008
        /*0054*/ 	.byte	0x00, 0xf0, 0x41, 0x00


	//----- nvinfo : EIATTR_KPARAM_INFO
	.align		4
.L_2873:
        /*0058*/ 	.byte	0x04, 0x17
        /*005a*/ 	.short	(.L_2875 - .L_2874)
.L_2874:
        /*005c*/ 	.word	0x00000000
        /*0060*/ 	.short	0x0001
        /*0062*/ 	.short	0x0004
        /*0064*/ 	.byte	0x00, 0xf0, 0x05, 0x00


	//----- nvinfo : EIATTR_KPARAM_INFO
	.align		4
.L_2875:
        /*0068*/ 	.byte	0x04, 0x17
        /*006a*/ 	.short	(.L_2877 - .L_2876)
.L_2876:
        /*006c*/ 	.word	0x00000000
        /*0070*/ 	.short	0x0000
        /*0072*/ 	.short	0x0000
        /*0074*/ 	.byte	0x00, 0xf0, 0x11, 0x00


	//----- nvinfo : EIATTR_SPARSE_MMA_MASK
	.align		4
.L_2877:
        /*0078*/ 	.byte	0x03, 0x50
        /*007a*/ 	.short	0x0000


	//----- nvinfo : EIATTR_MAXREG_COUNT
	.align		4
        /*007c*/ 	.byte	0x03, 0x1b
        /*007e*/ 	.short	0x00ff


	//----- nvinfo : EIATTR_MERCURY_ISA_VERSION
	.align		4
        /*0080*/ 	.byte	0x03, 0x5f
        /*0082*/ 	.short	0x0101


	//----- nvinfo : EIATTR_EXIT_INSTR_OFFSETS
	.align		4
        /*0084*/ 	.byte	0x04, 0x1c
        /*0086*/ 	.short	(.L_2879 - .L_2878)


	//   ....[0]....
.L_2878:
        /*0088*/ 	.word	0x000004b0


	//   ....[1]....
        /*008c*/ 	.word	0x00000520


	//----- nvinfo : EIATTR_MAX_THREADS
	.align		4
.L_2879:
        /*0090*/ 	.byte	0x04, 0x05
        /*0092*/ 	.short	(.L_2881 - .L_2880)
.L_2880:
        /*0094*/ 	.word	0x00000080
        /*0098*/ 	.word	0x00000001
        /*009c*/ 	.word	0x00000001


	//----- nvinfo : EIATTR_CRS_STACK_SIZE
	.align		4
.L_2881:
        /*00a0*/ 	.byte	0x04, 0x1e
        /*00a2*/ 	.short	(.L_2883 - .L_2882)
.L_2882:
        /*00a4*/ 	.word	0x00000000


	//----- nvinfo : EIATTR_CBANK_PARAM_SIZE
	.align		4
.L_2883:
        /*00a8*/ 	.byte	0x03, 0x19
        /*00aa*/ 	.short	0x001c


	//----- nvinfo : EIATTR_PARAM_CBANK
	.align		4
        /*00ac*/ 	.byte	0x04, 0x0a
        /*00ae*/ 	.short	(.L_2885 - .L_2884)
	.align		4
.L_2884:
        /*00b0*/ 	.word	index@(.nv.constant0._ZN2at6native27unrolled_elementwise_kernelIZZZNS0_19sigmoid_kernel_cudaERNS_18TensorIteratorBaseEENKUlvE0_clEvENKUlvE0_clEvEUlfE_St5arrayIPcLm2EELi4E23TrivialOffsetCalculatorILi1EjESB_NS0_6memory15LoadWithoutCastENSC_16StoreWithoutCastEEEviT_T0_T2_T3_T4_T5_)
        /*00b4*/ 	.short	0x0210
        /*00b6*/ 	.short	0x001c


	//----- nvinfo : EIATTR_SW_WAR
	.align		4
.L_2885:
        /*00b8*/ 	.byte	0x04, 0x36
        /*00ba*/ 	.short	(.L_2887 - .L_2886)
.L_2886:
        /*00bc*/ 	.word	0x00000008
.L_2887:


//--------------------- .nv.info._ZN2at6native29vectorized_elementwise_kernelILi2EZZZNS0_19sigmoid_kernel_cudaERNS_18TensorIteratorBaseEENKUlvE0_clEvENKUlvE0_clEvEUlfE_St5arrayIPcLm2EEEEviT0_T1_ --------------------------
	.section	.nv.info._ZN2at6native29vectorized_elementwise_kernelILi2EZZZNS0_19sigmoid_kernel_cudaERNS_18TensorIteratorBaseEENKUlvE0_clEvENKUlvE0_clEvEUlfE_St5arrayIPcLm2EEEEviT0_T1_,"",@"SHT_CUDA_INFO"
	.sectionflags	@""
	.align	4


	//----- nvinfo : EIATTR_CUDA_API_VERSION
	.align		4
        /*0000*/ 	.byte	0x04, 0x37
        /*0002*/ 	.short	(.L_2889 - .L_2888)
.L_2888:
        /*0004*/ 	.word	0x00000082


	//----- nvinfo : EIATTR_KPARAM_INFO
	.align		4
.L_2889:
        /*0008*/ 	.byte	0x04, 0x17
        /*000a*/ 	.short	(.L_2891 - .L_2890)
.L_2890:
        /*000c*/ 	.word	0x00000000
        /*0010*/ 	.short	0x0002
        /*0012*/ 	.short	0x0008
        /*0014*/ 	.byte	0x00, 0xf0, 0x41, 0x00


	//----- nvinfo : EIATTR_KPARAM_INFO
	.align		4
.L_2891:
        /*0018*/ 	.byte	0x04, 0x17
        /*001a*/ 	.short	(.L_2893 - .L_2892)
.L_2892:
        /*001c*/ 	.word	0x00000000
        /*0020*/ 	.short	0x0001
        /*0022*/ 	.short	0x0004
        /*0024*/ 	.byte	0x00, 0xf0, 0x05, 0x00


	//----- nvinfo : EIATTR_KPARAM_INFO
	.align		4
.L_2893:
        /*0028*/ 	.byte	0x04, 0x17
        /*002a*/ 	.short	(.L_2895 - .L_2894)
.L_2894:
        /*002c*/ 	.word	0x00000000
        /*0030*/ 	.short	0x0000
        /*0032*/ 	.short	0x0000
        /*0034*/ 	.byte	0x00, 0xf0, 0x11, 0x00


	//----- nvinfo : EIATTR_SPARSE_MMA_MASK
	.align		4
.L_2895:
        /*0038*/ 	.byte	0x03, 0x50
        /*003a*/ 	.short	0x0000


	//----- nvinfo : EIATTR_MAXREG_COUNT
	.align		4
        /*003c*/ 	.byte	0x03, 0x1b
        /*003e*/ 	.short	0x00ff


	//----- nvinfo : EIATTR_MERCURY_ISA_VERSION
	.align		4
        /*0040*/ 	.byte	0x03, 0x5f
        /*0042*/ 	.short	0x0101


	//----- nvinfo : EIATTR_EXIT_INSTR_OFFSETS
	.align		4
        /*0044*/ 	.byte	0x04, 0x1c
        /*0046*/ 	.short	(.L_2897 - .L_2896)


	//   ....[0]....
.L_2896:
        /*0048*/ 	.word	0x00000370


	//   ....[1]....
        /*004c*/ 	.word	0x00000d40


	//   ....[2]....
        /*0050*/ 	.word	0x00000d90


	//----- nvinfo : EIATTR_MAX_THREADS
	.align		4
.L_2897:
        /*0054*/ 	.byte	0x04, 0x05
        /*0056*/ 	.short	(.L_2899 - .L_2898)
.L_2898:
        /*0058*/ 	.word	0x00000080
        /*005c*/ 	.word	0x00000001
        /*0060*/ 	.word	0x00000001


	//----- nvinfo : EIATTR_CRS_STACK_SIZE
	.align		4
.L_2899:
        /*0064*/ 	.byte	0x04, 0x1e
        /*0066*/ 	.short	(.L_2901 - .L_2900)
.L_2900:
        /*0068*/ 	.word	0x00000000


	//----- nvinfo : EIATTR_CBANK_PARAM_SIZE
	.align		4
.L_2901:
        /*006c*/ 	.byte	0x03, 0x19
        /*006e*/ 	.short	0x0018


	//----- nvinfo : EIATTR_PARAM_CBANK
	.align		4
        /*0070*/ 	.byte	0x04, 0x0a
        /*0072*/ 	.short	(.L_2903 - .L_2902)
	.align		4
.L_2902:
        /*0074*/ 	.word	index@(.nv.constant0._ZN2at6native29vectorized_elementwise_kernelILi2EZZZNS0_19sigmoid_kernel_cudaERNS_18TensorIteratorBaseEENKUlvE0_clEvENKUlvE0_clEvEUlfE_St5arrayIPcLm2EEEEviT0_T1_)
        /*0078*/ 	.short	0x0210
        /*007a*/ 	.short	0x0018


	//----- nvinfo : EIATTR_SW_WAR
	.align		4
.L_2903:
        /*007c*/ 	.byte	0x04, 0x36
        /*007e*/ 	.short	(.L_2905 - .L_2904)
.L_2904:
        /*0080*/ 	.word	0x00000008
.L_2905:


//--------------------- .nv.info._ZN2at6native29vectorized_elementwise_kernelILi4EZZZNS0_19sigmoid_kernel_cudaERNS_18TensorIteratorBaseEENKUlvE0_clEvENKUlvE0_clEvEUlfE_St5arrayIPcLm2EEEEviT0_T1_ --------------------------
	.section	.nv.info._ZN2at6native29vectorized_elementwise_kernelILi4EZZZNS0_19sigmoid_kernel_cudaERNS_18TensorIteratorBaseEENKUlvE0_clEvENKUlvE0_clEvEUlfE_St5arrayIPcLm2EEEEviT0_T1_,"",@"SHT_CUDA_INFO"
	.sectionflags	@""
	.align	4


	//----- nvinfo : EIATTR_CUDA_API_VERSION
	.align		4
        /*0000*/ 	.byte	0x04, 0x37
        /*0002*/ 	.short	(.L_2907 - .L_2906)
.L_2906:
        /*0004*/ 	.word	0x00000082


	//----- nvinfo : EIATTR_KPARAM_INFO
	.align		4
.L_2907:
        /*0008*/ 	.byte	0x04, 0x17
        /*000a*/ 	.short	(.L_2909 - .L_2908)
.L_2908:
        /*000c*/ 	.word	0x00000000
        /*0010*/ 	.short	0x0002
        /*0012*/ 	.short	0x0008
        /*0014*/ 	.byte	0x00, 0xf0, 0x41, 0x00


	//----- nvinfo : EIATTR_KPARAM_INFO
	.align		4
.L_2909:
        /*0018*/ 	.byte	0x04, 0x17
        /*001a*/ 	.short	(.L_2911 - .L_2910)
.L_2910:
        /*001c*/ 	.word	0x00000000
        /*0020*/ 	.short	0x0001
        /*0022*/ 	.short	0x0004
        /*0024*/ 	.byte	0x00, 0xf0, 0x05, 0x00


	//----- nvinfo : EIATTR_KPARAM_INFO
	.align		4
.L_2911:
        /*0028*/ 	.byte	0x04, 0x17
        /*002a*/ 	.short	(.L_2913 - .L_2912)
.L_2912:
        /*002c*/ 	.word	0x00000000
        /*0030*/ 	.short	0x0000
        /*0032*/ 	.short	0x0000
        /*0034*/ 	.byte	0x00, 0xf0, 0x11, 0x00


	//----- nvinfo : EIATTR_SPARSE_MMA_MASK
	.align		4
.L_2913:
        /*0038*/ 	.byte	0x03, 0x50
        /*003a*/ 	.short	0x0000


	//----- nvinfo : EIATTR_MAXREG_COUNT
	.align		4
        /*003c*/ 	.byte	0x03, 0x1b
        /*003e*/ 	.short	0x00ff


	//----- nvinfo : EIATTR_MERCURY_ISA_VERSION
	.align		4
        /*0040*/ 	.byte	0x03, 0x5f
        /*0042*/ 	.short	0x0101


	//----- nvinfo : EIATTR_EXIT_INSTR_OFFSETS
	.align		4
        /*0044*/ 	.byte	0x04, 0x1c
        /*0046*/ 	.short	(.L_2915 - .L_2914)


	//   ....[0]....
.L_2914:
        /*0048*/ 	.word	0x00000330


	//   ....[1]....
        /*004c*/ 	.word	0x00000d00


	//   ....[2]....
        /*0050*/ 	.word	0x00000d50


	//----- nvinfo : EIATTR_MAX_THREADS
	.align		4
.L_2915:
        /*0054*/ 	.byte	0x04, 0x05
        /*0056*/ 	.short	(.L_2917 - .L_2916)
.L_2916:
        /*0058*/ 	.word	0x00000080
        /*005c*/ 	.word	0x00000001
        /*0060*/ 	.word	0x00000001


	//----- nvinfo : EIATTR_CRS_STACK_SIZE
	.align		4
.L_2917:
        /*0064*/ 	.byte	0x04, 0x1e
        /*0066*/ 	.short	(.L_2919 - .L_2918)
.L_2918:
        /*0068*/ 	.word	0x00000000


	//----- nvinfo : EIATTR_CBANK_PARAM_SIZE
	.align		4
.L_2919:
        /*006c*/ 	.byte	0x03, 0x19
        /*006e*/ 	.short	0x0018


	//----- nvinfo : EIATTR_PARAM_CBANK
	.align		4
        /*0070*/ 	.byte	0x04, 0x0a
        /*0072*/ 	.short	(.L_2921 - .L_2920)
	.align		4
.L_2920:
        /*0074*/ 	.word	index@(.nv.constant0._ZN2at6native29vectorized_elementwise_kernelILi4EZZZNS0_19sigmoid_kernel_cudaERNS_18TensorIteratorBaseEENKUlvE0_clEvENKUlvE0_clEvEUlfE_St5arrayIPcLm2EEEEviT0_T1_)
        /*0078*/ 	.short	0x0210
        /*007a*/ 	.short	0x0018


	//----- nvinfo : EIATTR_SW_WAR
	.align		4
.L_2921:
        /*007c*/ 	.byte	0x04, 0x36
        /*007e*/ 	.short	(.L_2923 - .L_2922)
.L_2922:
        /*0080*/ 	.word	0x00000008
.L_2923:


//--------------------- .nv.info._ZN2at6native29vectorized_elementwise_kernelILi8EZZZNS0_19sigmoid_kernel_cudaERNS_18TensorIteratorBaseEENKUlvE0_clEvENKUlvE0_clEvEUlfE_St5arrayIPcLm2EEEEviT0_T1_ --------------------------
	.section	.nv.info._ZN2at6native29vectorized_elementwise_kernelILi8EZZZNS0_19sigmoid_kernel_cudaERNS_18TensorIteratorBaseEENKUlvE0_clEvENKUlvE0_clEvEUlfE_St5arrayIPcLm2EEEEviT0_T1_,"",@"SHT_CUDA_INFO"
	.sectionflags	@""
	.align	4


	//----- nvinfo : EIATTR_CUDA_API_VERSION
	.align		4
        /*0000*/ 	.byte	0x04, 0x37
        /*0002*/ 	.short	(.L_2925 - .L_2924)
.L_2924:
        /*0004*/ 	.word	0x00000082


	//----- nvinfo : EIATTR_KPARAM_INFO
	.align		4
.L_2925:
        /*0008*/ 	.byte	0x04, 0x17
        /*000a*/ 	.short	(.L_2927 - .L_2926)
.L_2926:
        /*000c*/ 	.word	0x00000000
        /*0010*/ 	.short	0x0002
        /*0012*/ 	.short	0x0008
        /*0014*/ 	.byte	0x00, 0xf0, 0x41, 0x00


	//----- nvinfo : EIATTR_KPARAM_INFO
	.align		4
.L_2927:
        /*0018*/ 	.byte	0x04, 0x17
        /*001a*/ 	.short	(.L_2929 - .L_2928)
.L_2928:
        /*001c*/ 	.word	0x00000000
        /*0020*/ 	.short	0x0001
        /*0022*/ 	.short	0x0004
        /*0024*/ 	.byte	0x00, 0xf0, 0x05, 0x00


	//----- nvinfo : EIATTR_KPARAM_INFO
	.align		4
.L_2929:
        /*0028*/ 	.byte	0x04, 0x17
        /*002a*/ 	.short	(.L_2931 - .L_2930)
.L_2930:
        /*002c*/ 	.word	0x00000000
        /*0030*/ 	.short	0x0000
        /*0032*/ 	.short	0x0000
        /*0034*/ 	.byte	0x00, 0xf0, 0x11, 0x00


	//----- nvinfo : EIATTR_SPARSE_MMA_MASK
	.align		4
.L_2931:
        /*0038*/ 	.byte	0x03, 0x50
        /*003a*/ 	.short	0x0000


	//----- nvinfo : EIATTR_MAXREG_COUNT
	.align		4
        /*003c*/ 	.byte	0x03, 0x1b
        /*003e*/ 	.short	0x00ff


	//----- nvinfo : EIATTR_MERCURY_ISA_VERSION
	.align		4
        /*0040*/ 	.byte	0x03, 0x5f
        /*0042*/ 	.short	0x0101


	//----- nvinfo : EIATTR_EXIT_INSTR_OFFSETS
	.align		4
        /*0044*/ 	.byte	0x04, 0x1c
        /*0046*/ 	.short	(.L_2933 - .L_2932)


	//   ....[0]....
.L_2932:
        /*0048*/ 	.word	0x00000330


	//   ....[1]....
        /*004c*/ 	.word	0x00000d00


	//   ....[2]....
        /*0050*/ 	.word	0x00000d50


	//----- nvinfo : EIATTR_MAX_THREADS
	.align		4
.L_2933:
        /*0054*/ 	.byte	0x04, 0x05
        /*0056*/ 	.short	(.L_2935 - .L_2934)
.L_2934:
        /*0058*/ 	.word	0x00000080
        /*005c*/ 	.word	0x00000001
        /*0060*/ 	.word	0x00000001


	//----- nvinfo : EIATTR_CRS_STACK_SIZE
	.align		4
.L_2935:
        /*0064*/ 	.byte	0x04, 0x1e
        /*0066*/ 	.short	(.L_2937 - .L_2936)
.L_2936:
        /*0068*/ 	.word	0x00000000


	//----- nvinfo : EIATTR_CBANK_PARAM_SIZE
	.align		4
.L_2937:
        /*006c*/ 	.byte	0x03, 0x19
        /*006e*/ 	.short	0x0018


	//----- nvinfo : EIATTR_PARAM_CBANK
	.align		4
        /*0070*/ 	.byte	0x04, 0x0a
        /*0072*/ 	.short	(.L_2939 - .L_2938)
	.align		4
.L_2938:
        /*0074*/ 	.word	index@(.nv.constant0._ZN2at6native29vectorized_elementwise_kernelILi8EZZZNS0_19sigmoid_kernel_cudaERNS_18TensorIteratorBaseEENKUlvE0_clEvENKUlvE0_clEvEUlfE_St5arrayIPcLm2EEEEviT0_T1_)
        /*0078*/ 	.short	0x0210
        /*007a*/ 	.short	0x0018


	//----- nvinfo : EIATTR_SW_WAR
	.align		4
.L_2939:
        /*007c*/ 	.byte	0x04, 0x36
        /*007e*/ 	.short	(.L_2941 - .L_2940)
.L_2940:
        /*0080*/ 	.word	0x00000008
.L_2941:


//--------------------- .nv.info._ZN2at6native18elementwise_kernelILi128ELi4EZNS0_15gpu_kernel_implIZZZNS0_19sigmoid_kernel_cudaERNS_18TensorIteratorBaseEENKUlvE0_clEvENKUlvE_clEvEUldE_EEvS4_RKT_EUliE_EEviT1_ --------------------------
	.section	.nv.info._ZN2at6native18elementwise_kernelILi128ELi4EZNS0_15gpu_kernel_implIZZZNS0_19sigmoid_kernel_cudaERNS_18TensorIteratorBaseEENKUlvE0_clEvENKUlvE_clEvEUldE_EEvS4_RKT_EUliE_EEviT1_,"",@"SHT_CUDA_INFO"
	.sectionflags	@""
	.align	4


	//----- nvinfo : EIATTR_CUDA_API_VERSION
	.align		4
        /*0000*/ 	.byte	0x04, 0x37
        /*0002*/ 	.short	(.L_2943 - .L_2942)
.L_2942:
        /*0004*/ 	.word	0x00000082


	//----- nvinfo : EIATTR_KPARAM_INFO
	.align		4
.L_2943:
        /*0008*/ 	.byte	0x04, 0x17
        /*000a*/ 	.short	(.L_2945 - .L_2944)
.L_2944:
        /*000c*/ 	.word	0x00000000
        /*0010*/ 	.short	0x0001
        /*0012*/ 	.short	0x0008
        /*0014*/ 	.byte	0x00, 0xf0, 0x61, 0x08


	//----- nvinfo : EIATTR_KPARAM_INFO
	.align		4
.L_2945:
        /*0018*/ 	.byte	0x04, 0x17
        /*001a*/ 	.short	(.L_2947 - .L_2946)
.L_2946:
        /*001c*/ 	.word	0x00000000
        /*0020*/ 	.short	0x0000
        /*0022*/ 	.short	0x0000
        /*0024*/ 	.byte	0x00, 0xf0, 0x11, 0x00


	//----- nvinfo : EIATTR_SPARSE_MMA_MASK
	.align		4
.L_2947:
        /*0028*/ 	.byte	0x03, 0x50
        /*002a*/ 	.short	0x0000


	//----- nvinfo : EIATTR_MAXREG_COUNT
	.align		4
        /*002c*/ 	.byte	0x03, 0x1b
        /*002e*/ 	.short	0x0080


	//----- nvinfo : EIATTR_EXTERNS
	.align		4
        /*0030*/ 	.byte	0x04, 0x0f
        /*0032*/ 	.short	(.L_2949 - .L_2948)


	//   ....[0]....
	.align		4
.L_2948:
        /*0034*/ 	.word	index@(__assertfail)


	//----- nvinfo : EIATTR_MERCURY_ISA_VERSION
	.align		4
.L_2949:
        /*0038*/ 	.byte	0x03, 0x5f
        /*003a*/ 	.short	0x0101


	//----- nvinfo : EIATTR_SYSCALL_OFFSETS
	.align		4
        /*003c*/ 	.byte	0x04, 0x46
        /*003e*/ 	.short	(.L_2951 - .L_2950)


	//   ....[0]....
.L_2950:
        /*0040*/ 	.word	0x00002250


	//   ....[1]....
        /*0044*/ 	.word	0x00003840


	//   ....[2]....
        /*0048*/ 	.word	0x00005ad0


	//   ....[3]....
        /*004c*/ 	.word	0x000070c0


	//   ....[4]....
        /*0050*/ 	.word	0x00009340


	//   ....[5]....
        /*0054*/ 	.word	0x0000a930


	//   ....[6]....
        /*0058*/ 	.word	0x0000cba0


	//   ....[7]....
        /*005c*/ 	.word	0x0000e190


	//----- nvinfo : EIATTR_EXIT_INSTR_OFFSETS
	.align		4
.L_2951:
        /*0060*/ 	.byte	0x04, 0x1c
        /*0062*/ 	.short	(.L_2953 - .L_2952)


	//   ....[0]....
.L_2952:
        /*0064*/ 	.word	0x0000a9e0


	//   ....[1]....
        /*0068*/ 	.word	0x0000d1d0


	//   ....[2]....
        /*006c*/ 	.word	0x0000d210


	//   ....[3]....
        /*0070*/ 	.word	0x0000d2a0


	//   ....[4]....
        /*0074*/ 	.word	0x0000d2d0


	//   ....[5]....
        /*0078*/ 	.word	0x0000d300


	//   ....[6]....
        /*007c*/ 	.word	0x0000d3d0


	//   ....[7]....
        /*0080*/ 	.word	0x0000d450


	//   ....[8]....
        /*0084*/ 	.word	0x0000d530


	//   ....[9]....
        /*0088*/ 	.word	0x0000d5c0


	//   ....[10]....
        /*008c*/ 	.word	0x0000d5e0


	//   ....[11]....
        /*0090*/ 	.word	0x0000d6a0


	//   ....[12]....
        /*0094*/ 	.word	0x0000d6d0


	//   ....[13]....
        /*0098*/ 	.word	0x0000d8a0


	//   ....[14]....
        /*009c*/ 	.word	0x0000da40


	//   ....[15]....
        /*00a0*/ 	.word	0x0000dac0


	//   ....[16]....
        /*00a4*/ 	.word	0x0000db70


	//   ....[17]....
        /*00a8*/ 	.word	0x0000dd30


	//   ....[18]....
        /*00ac*/ 	.word	0x0000def0


	//   ....[19]....
        /*00b0*/ 	.word	0x0000e090


	//   ....[20]....
        /*00b4*/ 	.word	0x0000e1a0


	//   ....[21]....
        /*00b8*/ 	.word	0x0000e1d0


	//   ....[22]....
        /*00bc*/ 	.word	0x0000e200


	//----- nvinfo : EIATTR_MAX_THREADS
	.align		4
.L_2953:
        /*00c0*/ 	.byte	0x04, 0x05
        /*00c2*/ 	.short	(.L_2955 - .L_2954)
.L_2954:
        /*00c4*/ 	.word	0x00000080
        /*00c8*/ 	.word	0x00000001
        /*00cc*/ 	.word	0x00000001


	//----- nvinfo : EIATTR_CRS_STACK_SIZE
	.align		4
.L_2955:
        /*00d0*/ 	.byte	0x04, 0x1e
        /*00d2*/ 	.short	(.L_2957 - .L_2956)
.L_2956:
        /*00d4*/ 	.word	0x00000000


	//----- nvinfo : EIATTR_CBANK_PARAM_SIZE
	.align		4
.L_2957:
        /*00d8*/ 	.byte	0x03, 0x19
        /*00da*/ 	.short	0x0220


	//----- nvinfo : EIATTR_PARAM_CBANK
	.align		4
        /*00dc*/ 	.byte	0x04, 0x0a
        /*00de*/ 	.short	(.L_2959 - .L_2958)
	.align		4
.L_2958:
        /*00e0*/ 	.word	index@(.nv.constant0._ZN2at6native18elementwise_kernelILi128ELi4EZNS0_15gpu_kernel_implIZZZNS0_19sigmoid_kernel_cudaERNS_18TensorIteratorBaseEENKUlvE0_clEvENKUlvE_clEvEUldE_EEvS4_RKT_EUliE_EEviT1_)
        /*00e4*/ 	.short	0x0210
        /*00e6*/ 	.short	0x0220


	//----- nvinfo : EIATTR_SW_WAR
	.align		4
.L_2959:
        /*00e8*/ 	.byte	0x04, 0x36
        /*00ea*/ 	.short	(.L_2961 - .L_2960)
.L_2960:
        /*00ec*/ 	.word	0x00000008
.L_2961:


//--------------------- .nv.info._ZN2at6native27unrolled_elementwise_kernelIZZZNS0_19sigmoid_kernel_cudaERNS_18TensorIteratorBaseEENKUlvE0_clEvENKUlvE_clEvEUldE_St5arrayIPcLm2EELi4E23TrivialOffsetCalculatorILi1EjESB_NS0_6memory12LoadWithCastILi1EEENSC_13StoreWithCastILi1EEEEEviT_T0_T2_T3_T4_T5_ --------------------------
	.section	.nv.info._ZN2at6native27unrolled_elementwise_kernelIZZZNS0_19sigmoid_kernel_cudaERNS_18TensorIteratorBaseEENKUlvE0_clEvENKUlvE_clEvEUldE_St5arrayIPcLm2EELi4E23TrivialOffsetCalculatorILi1EjESB_NS0_6memory12LoadWithCastILi1EEENSC_13StoreWithCastILi1EEEEEviT_T0_T2_T3_T4_T5_,"",@"SHT_CUDA_INFO"
	.sectionflags	@""
	.align	4


	//----- nvinfo : EIATTR_CUDA_API_VERSION
	.align		4
        /*0000*/ 	.byte	0x04, 0x37
        /*0002*/ 	.short	(.L_2963 - .L_2962)
.L_2962:
        /*0004*/ 	.word	0x00000082


	//----- nvinfo : EIATTR_KPARAM_INFO
	.align		4
.L_2963:
        /*0008*/ 	.byte	0x04, 0x17
        /*000a*/ 	.short	(.L_2965 - .L_2964)
.L_2964:
        /*000c*/ 	.word	0x00000000
        /*0010*/ 	.short	0x0006
        /*0012*/ 	.short	0x0024
        /*0014*/ 	.byte	0x00, 0xf0, 0x21, 0x00


	//----- nvinfo : EIATTR_KPARAM_INFO
	.align		4
.L_2965:
        /*0018*/ 	.byte	0x04, 0x17
        /*001a*/ 	.short	(.L_2967 - .L_2966)
.L_2966:
        /*001c*/ 	.word	0x00000000
        /*0020*/ 	.short	0x0005
        /*0022*/ 	.short	0x001c
        /*0024*/ 	.byte	0x00, 0xf0, 0x21, 0x00


	//----- nvinfo : EIATTR_KPARAM_INFO
	.align		4
.L_2967:
        /*0028*/ 	.byte	0x04, 0x17
        /*002a*/ 	.short	(.L_2969 - .L_2968)
.L_2968:
        /*002c*/ 	.word	0x00000000
        /*0030*/ 	.short	0x0004
        /*0032*/ 	.short	0x0019
        /*0034*/ 	.byte	0x00, 0xf0, 0x05, 0x00


	//----- nvinfo : EIATTR_KPARAM_INFO
	.align		4
.L_2969:
        /*0038*/ 	.byte	0x04, 0x17
        /*003a*/ 	.short	(.L_2971 - .L_2970)
.L_2970:
        /*003c*/ 	.word	0x00000000
        /*0040*/ 	.short	0x0003
        /*0042*/ 	.short	0x0018
        /*0044*/ 	.byte	0x00, 0xf0, 0x05, 0x00


	//----- nvinfo : EIATTR_KPARAM_INFO
	.align		4
.L_2971:
        /*0048*/ 	.byte	0x04, 0x17
        /*004a*/ 	.short	(.L_2973 - .L_2972)
.L_2972:
        /*004c*/ 	.word	0x00000000
        /*0050*/ 	.short	0x0002
        /*0052*/ 	.short	0x0008
        /*0054*/ 	.byte	0x00, 0xf0, 0x41, 0x00


	//----- nvinfo : EIATTR_KPARAM_INFO
	.align		4
.L_2973:
        /*0058*/ 	.byte	0x04, 0x17
        /*005a*/ 	.short	(.L_2975 - .L_2974)
.L_2974:
        /*005c*/ 	.word	0x00000000
        /*0060*/ 	.short	0x0001
        /*0062*/ 	.short	0x0004
        /*0064*/ 	.byte	0x00, 0xf0, 0x05, 0x00


	//----- nvinfo : EIATTR_KPARAM_INFO
	.align		4
.L_2975:
        /*0068*/ 	.byte	0x04, 0x17
        /*006a*/ 	.short	(.L_2977 - .L_2976)
.L_2976:
        /*006c*/ 	.word	0x00000000
        /*0070*/ 	.short	0x0000
        /*0072*/ 	.short	0x0000
        /*0074*/ 	.byte	0x00, 0xf0, 0x11, 0x00


	//----- nvinfo : EIATTR_SPARSE_MMA_MASK
	.align		4
.L_2977:
        /*0078*/ 	.byte	0x03, 0x50
        /*007a*/ 	.short	0x0000


	//----- nvinfo : EIATTR_MAXREG_COUNT
	.align		4
        /*007c*/ 	.byte	0x03, 0x1b
        /*007e*/ 	.short	0x00ff


	//----- nvinfo : EIATTR_EXTERNS
	.align		4
        /*0080*/ 	.byte	0x04, 0x0f
        /*0082*/ 	.short	(.L_2979 - .L_2978)


	//   ....[0]....
	.align		4
.L_2978:
        /*0084*/ 	.word	index@(__assertfail)


	//----- nvinfo : EIATTR_MERCURY_ISA_VERSION
	.align		4
.L_2979:
        /*0088*/ 	.byte	0x03, 0x5f
        /*008a*/ 	.short	0x0101


	//----- nvinfo : EIATTR_SYSCALL_OFFSETS
	.align		4
        /*008c*/ 	.byte	0x04, 0x46
        /*008e*/ 	.short	(.L_2981 - .L_2980)


	//   ....[0]....
.L_2980:
        /*0090*/ 	.word	0x00000f80


	//   ....[1]....
        /*0094*/ 	.word	0x00001f20


	//   ....[2]....
        /*0098*/ 	.word	0x00002ed0


	//   ....[3]....
        /*009c*/ 	.word	0x00003e50


	//   ....[4]....
        /*00a0*/ 	.word	0x00006560


	//   ....[5]....
        /*00a4*/ 	.word	0x00007720


	//   ....[6]....
        /*00a8*/ 	.word	0x000088a0


	//   ....[7]....
        /*00ac*/ 	.word	0x00009a40


	//----- nvinfo : EIATTR_EXIT_INSTR_OFFSETS
	.align		4
.L_2981:
        /*00b0*/ 	.byte	0x04, 0x1c
        /*00b2*/ 	.short	(.L_2983 - .L_2982)


	//   ....[0]....
.L_2982:
        /*00b4*/ 	.word	0x00008940


	//   ....[1]....
        /*00b8*/ 	.word	0x00008a80


	//   ....[2]....
        /*00bc*/ 	.word	0x00008ac0


	//   ....[3]....
        /*00c0*/ 	.word	0x00008b50


	//   ....[4]....
        /*00c4*/ 	.word	0x00008b80


	//   ....[5]....
        /*00c8*/ 	.word	0x00008bb0


	//   ....[6]....
        /*00cc*/ 	.word	0x00008c80


	//   ....[7]....
        /*00d0*/ 	.word	0x00008d00


	//   ....[8]....
        /*00d4*/ 	.word	0x00008de0


	//   ....[9]....
        /*00d8*/ 	.word	0x00008e70


	//   ....[10]....
        /*00dc*/ 	.word	0x00008e90


	//   ....[11]....
        /*00e0*/ 	.word	0x00008f50


	//   ....[12]....
        /*00e4*/ 	.word	0x00008f80


	//   ....[13]....
        /*00e8*/ 	.word	0x00009150


	//   ....[14]....
        /*00ec*/ 	.word	0x000092f0


	//   ....[15]....
        /*00f0*/ 	.word	0x00009370


	//   ....[16]....
        /*00f4*/ 	.word	0x00009420


	//   ....[17]....
        /*00f8*/ 	.word	0x000095e0


	//   ....[18]....
        /*00fc*/ 	.word	0x000097a0


	//   ....[19]....
        /*0100*/ 	.word	0x00009940


	//   ....[20]....
        /*0104*/ 	.word	0x00009a50


	//   ....[21]....
        /*0108*/ 	.word	0x00009a80


	//   ....[22]....
        /*010c*/ 	.word	0x00009ab0


	//----- nvinfo : EIATTR_MAX_THREADS
	.align		4
.L_2983:
        /*0110*/ 	.byte	0x04, 0x05
        /*0112*/ 	.short	(.L_2985 - .L_2984)
.L_2984:
        /*0114*/ 	.word	0x00000080
        /*0118*/ 	.word	0x00000001
        /*011c*/ 	.word	0x00000001


	//----- nvinfo : EIATTR_CRS_STACK_SIZE
	.align		4
.L_2985:
        /*0120*/ 	.byte	0x04, 0x1e
        /*0122*/ 	.short	(.L_2987 - .L_2986)
.L_2986:
        /*0124*/ 	.word	0x00000000


	//----- nvinfo : EIATTR_CBANK_PARAM_SIZE
	.align		4
.L_2987:
        /*0128*/ 	.byte	0x03, 0x19
        /*012a*/ 	.short	0x002c


	//----- nvinfo : EIATTR_PARAM_CBANK
	.align		4
        /*012c*/ 	.byte	0x04, 0x0a
        /*012e*/ 	.short	(.L_2989 - .L_2988)
	.align		4
.L_2988:
        /*0130*/ 	.word	index@(.nv.constant0._ZN2at6native27unrolled_elementwise_kernelIZZZNS0_19sigmoid_kernel_cudaERNS_18TensorIteratorBaseEENKUlvE0_clEvENKUlvE_clEvEUldE_St5arrayIPcLm2EELi4E23TrivialOffsetCalculatorILi1EjESB_NS0_6memory12LoadWithCastILi1EEENSC_13StoreWithCastILi1EEEEEviT_T0_T2_T3_T4_T5_)
        /*0134*/ 	.short	0x0210
        /*0136*/ 	.short	0x002c


	//----- nvinfo : EIATTR_SW_WAR
	.align		4
.L_2989:
        /*0138*/ 	.byte	0x04, 0x36
        /*013a*/ 	.short	(.L_2991 - .L_2990)
.L_2990:
        /*013c*/ 	.word	0x00000008
.L_2991:


//--------------------- .nv.info._ZN2at6native18elementwise_kernelILi128ELi2EZNS0_22gpu_kernel_impl_nocastIZZZNS0_19sigmoid_kernel_cudaERNS_18TensorIteratorBaseEENKUlvE0_clEvENKUlvE_clEvEUldE_EEvS4_RKT_EUliE_EEviT1_ --------------------------
	.section	.nv.info._ZN2at6native18elementwise_kernelILi128ELi2EZNS0_22gpu_kernel_impl_nocastIZZZNS0_19sigmoid_kernel_cudaERNS_18TensorIteratorBaseEENKUlvE0_clEvENKUlvE_clEvEUldE_EEvS4_RKT_EUliE_EEviT1_,"",@"SHT_CUDA_INFO"
	.sectionflags	@""
	.align	4


	//----- nvinfo : EIATTR_CUDA_API_VERSION
	.align		4
        /*0000*/ 	.byte	0x04, 0x37
        /*0002*/ 	.short	(.L_2993 - .L_2992)
.L_2992:
        /*0004*/ 	.word	0x00000082


	//----- nvinfo : EIATTR_KPARAM_INFO
	.align		4
.L_2993:
        /*0008*/ 	.byte	0x04, 0x17
        /*000a*/ 	.short	(.L_2995 - .L_2994)
.L_2994:
        /*000c*/ 	.word	0x00000000
        /*0010*/ 	.short	0x0001
        /*0012*/ 	.short	0x0008
        /*0014*/ 	.byte	0x00, 0xf0, 0x61, 0x08


	//----- nvinfo : EIATTR_KPARAM_INFO
	.align		4
.L_2995:
        /*0018*/ 	.byte	0x04, 0x17
        /*001a*/ 	.short	(.L_2997 - .L_2996)
.L_2996:
        /*001c*/ 	.word	0x00000000
        /*0020*/ 	.short	0x0000
        /*0022*/ 	.short	0x0000
        /*0024*/ 	.byte	0x00, 0xf0, 0x11, 0x00


	//----- nvinfo : EIATTR_SPARSE_MMA_MASK
	.align		4
.L_2997:
        /*0028*/ 	.byte	0x03, 0x50
        /*002a*/ 	.short	0x0000


	//----- nvinfo : EIATTR_MAXREG_COUNT
	.align		4
        /*002c*/ 	.byte	0x03, 0x1b
        /*002e*/ 	.short	0x0080


	//----- nvinfo : EIATTR_MERCURY_ISA_VERSION
	.align		4
        /*0030*/ 	.byte	0x03, 0x5f
        /*0032*/ 	.short	0x0101


	//----- nvinfo : EIATTR_EXIT_INSTR_OFFSETS
	.align		4
        /*0034*/ 	.byte	0x04, 0x1c
        /*0036*/ 	.short	(.L_2999 - .L_2998)


	//   ....[0]....
.L_2998:
        /*0038*/ 	.word	0x00001960


	//   ....[1]....
        /*003c*/ 	.word	0x000031f0


	//----- nvinfo : EIATTR_MAX_THREADS
	.align		4
.L_2999:
        /*0040*/ 	.byte	0x04, 0x05
        /*0042*/ 	.short	(.L_3001 - .L_3000)
.L_3000:
        /*0044*/ 	.word	0x00000080
        /*0048*/ 	.word	0x00000001
        /*004c*/ 	.word	0x00000001


	//----- nvinfo : EIATTR_CRS_STACK_SIZE
	.align		4
.L_3001:
        /*0050*/ 	.byte	0x04, 0x1e
        /*0052*/ 	.short	(.L_3003 - .L_3002)
.L_3002:
        /*0054*/ 	.word	0x00000000


	//----- nvinfo : EIATTR_CBANK_PARAM_SIZE
	.align		4
.L_3003:
        /*0058*/ 	.byte	0x03, 0x19
        /*005a*/ 	.short	0x0220


	//----- nvinfo : EIATTR_PARAM_CBANK
	.align		4
        /*005c*/ 	.byte	0x04, 0x0a
        /*005e*/ 	.short	(.L_3005 - .L_3004)
	.align		4
.L_3004:
        /*0060*/ 	.word	index@(.nv.constant0._ZN2at6native18elementwise_kernelILi128ELi2EZNS0_22gpu_kernel_impl_nocastIZZZNS0_19sigmoid_kernel_cudaERNS_18TensorIteratorBaseEENKUlvE0_clEvENKUlvE_clEvEUldE_EEvS4_RKT_EUliE_EEviT1_)
        /*0064*/ 	.short	0x0210
        /*0066*/ 	.short	0x0220


	//----- nvinfo : EIATTR_SW_WAR
	.align		4
.L_3005:
        /*0068*/ 	.byte	0x04, 0x36
        /*006a*/ 	.short	(.L_3007 - .L_3006)
.L_3006:
        /*006c*/ 	.word	0x00000008
.L_3007:


//--------------------- .nv.info._ZN2at6native27unrolled_elementwise_kernelIZZZNS0_19sigmoid_kernel_cudaERNS_18TensorIteratorBaseEENKUlvE0_clEvENKUlvE_clEvEUldE_St5arrayIPcLm2EELi4E23TrivialOffsetCalculatorILi1EjESB_NS0_6memory15LoadWithoutCastENSC_16StoreWithoutCastEEEviT_T0_T2_T3_T4_T5_ --------------------------
	.section	.nv.info._ZN2at6native27unrolled_elementwise_kernelIZZZNS0_19sigmoid_kernel_cudaERNS_18TensorIteratorBaseEENKUlvE0_clEvENKUlvE_clEvEUldE_St5arrayIPcLm2EELi4E23TrivialOffsetCalculatorILi1EjESB_NS0_6memory15LoadWithoutCastENSC_16StoreWithoutCastEEEviT_T0_T2_T3_T4_T5_,"",@"SHT_CUDA_INFO"
	.sectionflags	@""
	.align	4


	//----- nvinfo : EIATTR_CUDA_API_VERSION
	.align		4
        /*0000*/ 	.byte	0x04, 0x37
        /*0002*/ 	.short	(.L_3009 - .L_3008)
.L_3008:
        /*0004*/ 	.word	0x00000082


	//----- nvinfo : EIATTR_KPARAM_INFO
	.align		4
.L_3009:
        /*0008*/ 	.byte	0x04, 0x17
        /*000a*/ 	.short	(.L_3011 - .L_3010)
.L_3010:
        /*000c*/ 	.word	0x00000000
        /*0010*/ 	.short	0x0006
        /*0012*/ 	.short	0x001b
        /*0014*/ 	.byte	0x00, 0xf0, 0x05, 0x00


	//----- nvinfo : EIATTR_KPARAM_INFO
	.align		4
.L_3011:
        /*0018*/ 	.byte	0x04, 0x17
        /*001a*/ 	.short	(.L_3013 - .L_3012)
.L_3012:
        /*001c*/ 	.word	0x00000000
        /*0020*/ 	.short	0x0005
        /*0022*/ 	.short	0x001a
        /*0024*/ 	.byte	0x00, 0xf0, 0x05, 0x00


	//----- nvinfo : EIATTR_KPARAM_INFO
	.align		4
.L_3013:
        /*0028*/ 	.byte	0x04, 0x17
        /*002a*/ 	.short	(.L_3015 - .L_3014)
.L_3014:
        /*002c*/ 	.word	0x00000000
        /*0030*/ 	.short	0x0004
        /*0032*/ 	.short	0x0019
        /*0034*/ 	.byte	0x00, 0xf0, 0x05, 0x00


	//----- nvinfo : EIATTR_KPARAM_INFO
	.align		4
.L_3015:
        /*0038*/ 	.byte	0x04, 0x17
        /*003a*/ 	.short	(.L_3017 - .L_3016)
.L_3016:
        /*003c*/ 	.word	0x00000000
        /*0040*/ 	.short	0x0003
        /*0042*/ 	.short	0x0018
        /*0044*/ 	.byte	0x00, 0xf0, 0x05, 0x00


	//----- nvinfo : EIATTR_KPARAM_INFO
	.align		4
.L_3017:
        /*0048*/ 	.byte	0x04, 0x17
        /*004a*/ 	.short	(.L_3019 - .L_3018)
.L_3018:
        /*004c*/ 	.word	0x00000000
        /*0050*/ 	.short	0x0002
        /*0052*/ 	.short	0x0008
        /*0054*/ 	.byte	0x00, 0xf0, 0x41, 0x00


	//----- nvinfo : EIATTR_KPARAM_INFO
	.align		4
.L_3019:
        /*0058*/ 	.byte	0x04, 0x17
        /*005a*/ 	.short	(.L_3021 - .L_3020)
.L_3020:
        /*005c*/ 	.word	0x00000000
        /*0060*/ 	.short	0x0001
        /*0062*/ 	.short	0x0004
        /*0064*/ 	.byte	0x00, 0xf0, 0x05, 0x00


	//----- nvinfo : EIATTR_KPARAM_INFO
	.align		4
.L_3021:
        /*0068*/ 	.byte	0x04, 0x17
        /*006a*/ 	.short	(.L_3023 - .L_3022)
.L_3022:
        /*006c*/ 	.word	0x00000000
        /*0070*/ 	.short	0x0000
        /*0072*/ 	.short	0x0000
        /*0074*/ 	.byte	0x00, 0xf0, 0x11, 0x00


	//----- nvinfo : EIATTR_SPARSE_MMA_MASK
	.align		4
.L_3023:
        /*0078*/ 	.byte	0x03, 0x50
        /*007a*/ 	.short	0x0000


	//----- nvinfo : EIATTR_MAXREG_COUNT
	.align		4
        /*007c*/ 	.byte	0x03, 0x1b
        /*007e*/ 	.short	0x00ff


	//----- nvinfo : EIATTR_MERCURY_ISA_VERSION
	.align		4
        /*0080*/ 	.byte	0x03, 0x5f
        /*0082*/ 	.short	0x0101


	//----- nvinfo : EIATTR_EXIT_INSTR_OFFSETS
	.align		4
        /*0084*/ 	.byte	0x04, 0x1c
        /*0086*/ 	.short	(.L_3025 - .L_3024)


	//   ....[0]....
.L_3024:
        /*0088*/ 	.word	0x00001820


	//   ....[1]....
        /*008c*/ 	.word	0x00001870


	//----- nvinfo : EIATTR_MAX_THREADS
	.align		4
.L_3025:
        /*0090*/ 	.byte	0x04, 0x05
        /*0092*/ 	.short	(.L_3027 - .L_3026)
.L_3026:
        /*0094*/ 	.word	0x00000080
        /*0098*/ 	.word	0x00000001
        /*009c*/ 	.word	0x00000001


	//----- nvinfo : EIATTR_CRS_STACK_SIZE
	.align		4
.L_3027:
        /*00a0*/ 	.byte	0x04, 0x1e
        /*00a2*/ 	.short	(.L_3029 - .L_3028)
.L_3028:
        /*00a4*/ 	.word	0x00000000


	//----- nvinfo : EIATTR_CBANK_PARAM_SIZE
	.align		4
.L_3029:
        /*00a8*/ 	.byte	0x03, 0x19
        /*00aa*/ 	.short	0x001c


	//----- nvinfo : EIATTR_PARAM_CBANK
	.align		4
        /*00ac*/ 	.byte	0x04, 0x0a
        /*00ae*/ 	.short	(.L_3031 - .L_3030)
	.align		4
.L_3030:
        /*00b0*/ 	.word	index@(.nv.constant0._ZN2at6native27unrolled_elementwise_kernelIZZZNS0_19sigmoid_kernel_cudaERNS_18TensorIteratorBaseEENKUlvE0_clEvENKUlvE_clEvEUldE_St5arrayIPcLm2EELi4E23TrivialOffsetCalculatorILi1EjESB_NS0_6memory15LoadWithoutCastENSC_16StoreWithoutCastEEEviT_T0_T2_T3_T4_T5_)
        /*00b4*/ 	.short	0x0210
        /*00b6*/ 	.short	0x001c


	//----- nvinfo : EIATTR_SW_WAR
	.align		4
.L_3031:
        /*00b8*/ 	.byte	0x04, 0x36
        /*00ba*/ 	.short	(.L_3033 - .L_3032)
.L_3032:
        /*00bc*/ 	.word	0x00000008
.L_3033:


//--------------------- .nv.info._ZN2at6native29vectorized_elementwise_kernelILi2EZZZNS0_19sigmoid_kernel_cudaERNS_18TensorIteratorBaseEENKUlvE0_clEvENKUlvE_clEvEUldE_St5arrayIPcLm2EEEEviT0_T1_ --------------------------
	.section	.nv.info._ZN2at6native29vectorized_elementwise_kernelILi2EZZZNS0_19sigmoid_kernel_cudaERNS_18TensorIteratorBaseEENKUlvE0_clEvENKUlvE_clEvEUldE_St5arrayIPcLm2EEEEviT0_T1_,"",@"SHT_CUDA_INFO"
	.sectionflags	@""
	.align	4


	//----- nvinfo : EIATTR_CUDA_API_VERSION
	.align		4
        /*0000*/ 	.byte	0x04, 0x37
        /*0002*/ 	.short	(.L_3035 - .L_3034)
.L_3034:
        /*0004*/ 	.word	0x00000082


	//----- nvinfo : EIATTR_KPARAM_INFO
	.align		4
.L_3035:
        /*0008*/ 	.byte	0x04, 0x17
        /*000a*/ 	.short	(.L_3037 - .L_3036)
.L_3036:
        /*000c*/ 	.word	0x00000000
        /*0010*/ 	.short	0x0002
        /*0012*/ 	.short	0x0008
        /*0014*/ 	.byte	0x00, 0xf0, 0x41, 0x00


	//----- nvinfo : EIATTR_KPARAM_INFO
	.align		4
.L_3037:
        /*0018*/ 	.byte	0x04, 0x17
        /*001a*/ 	.short	(.L_3039 - .L_3038)
.L_3038:
        /*001c*/ 	.word	0x00000000
        /*0020*/ 	.short	0x0001
        /*0022*/ 	.short	0x0004
        /*0024*/ 	.byte	0x00, 0xf0, 0x05, 0x00


	//----- nvinfo : EIATTR_KPARAM_INFO
	.align		4
.L_3039:
        /*0028*/ 	.byte	0x04, 0x17
        /*002a*/ 	.short	(.L_3041 - .L_3040)
.L_3040:
        /*002c*/ 	.word	0x00000000
        /*0030*/ 	.short	0x0000
        /*0032*/ 	.short	0x0000
        /*0034*/ 	.byte	0x00, 0xf0, 0x11, 0x00


	//----- nvinfo : EIATTR_SPARSE_MMA_MASK
	.align		4
.L_3041:
        /*0038*/ 	.byte	0x03, 0x50
        /*003a*/ 	.short	0x0000


	//----- nvinfo : EIATTR_MAXREG_COUNT
	.align		4
        /*003c*/ 	.byte	0x03, 0x1b
        /*003e*/ 	.short	0x00ff


	//----- nvinfo : EIATTR_MERCURY_ISA_VERSION
	.align		4
        /*0040*/ 	.byte	0x03, 0x5f
        /*0042*/ 	.short	0x0101


	//----- nvinfo : EIATTR_EXIT_INSTR_OFFSETS
	.align		4
        /*0044*/ 	.byte	0x04, 0x1c
        /*0046*/ 	.short	(.L_3043 - .L_3042)


	//   ....[0]....
.L_3042:
        /*0048*/ 	.word	0x00001e10


	//   ....[1]....
        /*004c*/ 	.word	0x00004f10


	//   ....[2]....
        /*0050*/ 	.word	0x00004f60


	//----- nvinfo : EIATTR_MAX_THREADS
	.align		4
.L_3043:
        /*0054*/ 	.byte	0x04, 0x05
        /*0056*/ 	.short	(.L_3045 - .L_3044)
.L_3044:
        /*0058*/ 	.word	0x00000080
        /*005c*/ 	.word	0x00000001
        /*0060*/ 	.word	0x00000001


	//----- nvinfo : EIATTR_CRS_STACK_SIZE
	.align		4
.L_3045:
        /*0064*/ 	.byte	0x04, 0x1e
        /*0066*/ 	.short	(.L_3047 - .L_3046)
.L_3046:
        /*0068*/ 	.word	0x00000000


	//----- nvinfo : EIATTR_CBANK_PARAM_SIZE
	.align		4
.L_3047:
        /*006c*/ 	.byte	0x03, 0x19
        /*006e*/ 	.short	0x0018


	//----- nvinfo : EIATTR_PARAM_CBANK
	.align		4
        /*0070*/ 	.byte	0x04, 0x0a
        /*0072*/ 	.short	(.L_3049 - .L_3048)
	.align		4
.L_3048:
        /*0074*/ 	.word	index@(.nv.constant0._ZN2at6native29vectorized_elementwise_kernelILi2EZZZNS0_19sigmoid_kernel_cudaERNS_18TensorIteratorBaseEENKUlvE0_clEvENKUlvE_clEvEUldE_St5arrayIPcLm2EEEEviT0_T1_)
        /*0078*/ 	.short	0x0210
        /*007a*/ 	.short	0x0018


	//----- nvinfo : EIATTR_SW_WAR
	.align		4
.L_3049:
        /*007c*/ 	.byte	0x04, 0x36
        /*007e*/ 	.short	(.L_3051 - .L_3050)
.L_3050:
        /*0080*/ 	.word	0x00000008
.L_3051:


//--------------------- .nv.info._ZN2at6native29vectorized_elementwise_kernelILi4EZZZNS0_19sigmoid_kernel_cudaERNS_18TensorIteratorBaseEENKUlvE0_clEvENKUlvE_clEvEUldE_St5arrayIPcLm2EEEEviT0_T1_ --------------------------
	.section	.nv.info._ZN2at6native29vectorized_elementwise_kernelILi4EZZZNS0_19sigmoid_kernel_cudaERNS_18TensorIteratorBaseEENKUlvE0_clEvENKUlvE_clEvEUldE_St5arrayIPcLm2EEEEviT0_T1_,"",@"SHT_CUDA_INFO"
	.sectionflags	@""
	.align	4


	//----- nvinfo : EIATTR_CUDA_API_VERSION
	.align		4
        /*0000*/ 	.byte	0x04, 0x37
        /*0002*/ 	.short	(.L_3053 - .L_3052)
.L_3052:
        /*0004*/ 	.word	0x00000082


	//----- nvinfo : EIATTR_KPARAM_INFO
	.align		4
.L_3053:
        /*0008*/ 	.byte	0x04, 0x17
        /*000a*/ 	.short	(.L_3055 - .L_3054)
.L_3054:
        /*000c*/ 	.word	0x00000000
        /*0010*/ 	.short	0x0002
        /*0012*/ 	.short	0x0008
        /*0014*/ 	.byte	0x00, 0xf0, 0x41, 0x00


	//----- nvinfo : EIATTR_KPARAM_INFO
	.align		4
.L_3055:
        /*0018*/ 	.byte	0x04, 0x17
        /*001a*/ 	.short	(.L_3057 - .L_3056)
.L_3056:
        /*001c*/ 	.word	0x00000000
        /*0020*/ 	.short	0x0001
        /*0022*/ 	.short	0x0004
        /*0024*/ 	.byte	0x00, 0xf0, 0x05, 0x00


	//----- nvinfo : EIATTR_KPARAM_INFO
	.align		4
.L_3057:
        /*0028*/ 	.byte	0x04, 0x17
        /*002a*/ 	.short	(.L_3059 - .L_3058)
.L_3058:
        /*002c*/ 	.word	0x00000000
        /*0030*/ 	.short	0x0000
        /*0032*/ 	.short	0x0000
        /*0034*/ 	.byte	0x00, 0xf0, 0x11, 0x00


	//----- nvinfo : EIATTR_SPARSE_MMA_MASK
	.align		4
.L_3059:
        /*0038*/ 	.byte	0x03, 0x50
        /*003a*/ 	.short	0x0000


	//----- nvinfo : EIATTR_MAXREG_COUNT
	.align		4
        /*003c*/ 	.byte	0x03, 0x1b
        /*003e*/ 	.short	0x00ff


	//----- nvinfo : EIATTR_MERCURY_ISA_VERSION
	.align		4
        /*0040*/ 	.byte	0x03, 0x5f
        /*0042*/ 	.short	0x0101


	//----- nvinfo : EIATTR_EXIT_INSTR_OFFSETS
	.align		4
        /*0044*/ 	.byte	0x04, 0x1c
        /*0046*/ 	.short	(.L_3061 - .L_3060)


	//   ....[0]....
.L_3060:
        /*0048*/ 	.word	0x00001e10


	//   ....[1]....
        /*004c*/ 	.word	0x00004f10


	//   ....[2]....
        /*0050*/ 	.word	0x00004f60


	//----- nvinfo : EIATTR_MAX_THREADS
	.align		4
.L_3061:
        /*0054*/ 	.byte	0x04, 0x05
        /*0056*/ 	.short	(.L_3063 - .L_3062)
.L_3062:
        /*0058*/ 	.word	0x00000080
        /*005c*/ 	.word	0x00000001
        /*0060*/ 	.word	0x00000001


	//----- nvinfo : EIATTR_CRS_STACK_SIZE
	.align		4
.L_3063:
        /*0064*/ 	.byte	0x04, 0x1e
        /*0066*/ 	.short	(.L_3065 - .L_3064)
.L_3064:
        /*0068*/ 	.word	0x00000000


	//----- nvinfo : EIATTR_CBANK_PARAM_SIZE
	.align		4
.L_3065:
        /*006c*/ 	.byte	0x03, 0x19
        /*006e*/ 	.short	0x0018


	//----- nvinfo : EIATTR_PARAM_CBANK
	.align		4
        /*0070*/ 	.byte	0x04, 0x0a
        /*0072*/ 	.short	(.L_3067 - .L_3066)
	.align		4
.L_3066:
        /*0074*/ 	.word	index@(.nv.constant0._ZN2at6native29vectorized_elementwise_kernelILi4EZZZNS0_19sigmoid_kernel_cudaERNS_18TensorIteratorBaseEENKUlvE0_clEvENKUlvE_clEvEUldE_St5arrayIPcLm2EEEEviT0_T1_)
        /*0078*/ 	.short	0x0210
        /*007a*/ 	.short	0x0018


	//----- nvinfo : EIATTR_SW_WAR
	.align		4
.L_3067:
        /*007c*/ 	.byte	0x04, 0x36
        /*007e*/ 	.short	(.L_3069 - .L_3068)
.L_3068:
        /*0080*/ 	.word	0x00000008
.L_3069:


//--------------------- .nv.info._ZN2at6native29vectorized_elementwise_kernelILi8EZZZNS0_19sigmoid_kernel_cudaERNS_18TensorIteratorBaseEENKUlvE0_clEvENKUlvE_clEvEUldE_St5arrayIPcLm2EEEEviT0_T1_ --------------------------
	.section	.nv.info._ZN2at6native29vectorized_elementwise_kernelILi8EZZZNS0_19sigmoid_kernel_cudaERNS_18TensorIteratorBaseEENKUlvE0_clEvENKUlvE_clEvEUldE_St5arrayIPcLm2EEEEviT0_T1_,"",@"SHT_CUDA_INFO"
	.sectionflags	@""
	.align	4


	//----- nvinfo : EIATTR_CUDA_API_VERSION
	.align		4
        /*0000*/ 	.byte	0x04, 0x37
        /*0002*/ 	.short	(.L_3071 - .L_3070)
.L_3070:
        /*0004*/ 	.word	0x00000082


	//----- nvinfo : EIATTR_KPARAM_INFO
	.align		4
.L_3071:
        /*0008*/ 	.byte	0x04, 0x17
        /*000a*/ 	.short	(.L_3073 - .L_3072)
.L_3072:
        /*000c*/ 	.word	0x00000000
        /*0010*/ 	.short	0x0002
        /*0012*/ 	.short	0x0008
        /*0014*/ 	.byte	0x00, 0xf0, 0x41, 0x00


	//----- nvinfo : EIATTR_KPARAM_INFO
	.align		4
.L_3073:
        /*0018*/ 	.byte	0x04, 0x17
        /*001a*/ 	.short	(.L_3075 - .L_3074)
.L_3074:
        /*001c*/ 	.word	0x00000000
        /*0020*/ 	.short	0x0001
        /*0022*/ 	.short	0x0004
        /*0024*/ 	.byte	0x00, 0xf0, 0x05, 0x00


	//----- nvinfo : EIATTR_KPARAM_INFO
	.align		4
.L_3075:
        /*0028*/ 	.byte	0x04, 0x17
        /*002a*/ 	.short	(.L_3077 - .L_3076)
.L_3076:
        /*002c*/ 	.word	0x00000000
        /*0030*/ 	.short	0x0000
        /*0032*/ 	.short	0x0000
        /*0034*/ 	.byte	0x00, 0xf0, 0x11, 0x00


	//----- nvinfo : EIATTR_SPARSE_MMA_MASK
	.align		4
.L_3077:
        /*0038*/ 	.byte	0x03, 0x50
        /*003a*/ 	.short	0x0000


	//----- nvinfo : EIATTR_MAXREG_COUNT
	.align		4
        /*003c*/ 	.byte	0x03, 0x1b
        /*003e*/ 	.short	0x00ff


	//----- nvinfo : EIATTR_MERCURY_ISA_VERSION
	.align		4
        /*0040*/ 	.byte	0x03, 0x5f
        /*0042*/ 	.short	0x0101


	//----- nvinfo : EIATTR_EXIT_INSTR_OFFSETS
	.align		4
        /*0044*/ 	.byte	0x04, 0x1c
        /*0046*/ 	.short	(.L_3079 - .L_3078)


	//   ....[0]....
.L_3078:
        /*0048*/ 	.word	0x00001e10


	//   ....[1]....
        /*004c*/ 	.word	0x00004f10


	//   ....[2]....
        /*0050*/ 	.word	0x00004f60


	//----- nvinfo : EIATTR_MAX_THREADS
	.align		4
.L_3079:
        /*0054*/ 	.byte	0x04, 0x05
        /*0056*/ 	.short	(.L_3081 - .L_3080)
.L_3080:
        /*0058*/ 	.word	0x00000080
        /*005c*/ 	.word	0x00000001
        /*0060*/ 	.word	0x00000001


	//----- nvinfo : EIATTR_CRS_STACK_SIZE
	.align		4
.L_3081:
        /*0064*/ 	.byte	0x04, 0x1e
        /*0066*/ 	.short	(.L_3083 - .L_3082)
.L_3082:
        /*0068*/ 	.word	0x00000000


	//----- nvinfo : EIATTR_CBANK_PARAM_SIZE
	.align		4
.L_3083:
        /*006c*/ 	.byte	0x03, 0x19
        /*006e*/ 	.short	0x0018


	//----- nvinfo : EIATTR_PARAM_CBANK
	.align		4
        /*0070*/ 	.byte	0x04, 0x0a
        /*0072*/ 	.short	(.L_3085 - .L_3084)
	.align		4
.L_3084:
        /*0074*/ 	.word	index@(.nv.constant0._ZN2at6native29vectorized_elementwise_kernelILi8EZZZNS0_19sigmoid_kernel_cudaERNS_18TensorIteratorBaseEENKUlvE0_clEvENKUlvE_clEvEUldE_St5arrayIPcLm2EEEEviT0_T1_)
        /*0078*/ 	.short	0x0210
        /*007a*/ 	.short	0x0018


	//----- nvinfo : EIATTR_SW_WAR
	.align		4
.L_3085:
        /*007c*/ 	.byte	0x04, 0x36
        /*007e*/ 	.short	(.L_3087 - .L_3086)
.L_3086:
        /*0080*/ 	.word	0x00000008
.L_3087:


//--------------------- .nv.callgraph             --------------------------
	.section	.nv.callgraph,"",@"SHT_CUDA_CALLGRAPH"
	.align	4
	.sectionentsize	8
	.align		4
        /*0000*/ 	.word	0x00000000
	.align		4
        /*0004*/ 	.word	0xffffffff
	.align		4
        /*0008*/ 	.word	index@(_ZN2at6native18elementwise_kernelILi128ELi4EZNS0_15gpu_kernel_implIZZZNS0_15erf_kernel_cudaERNS_18TensorIteratorBaseEENKUlvE_clEvENKUlvE2_clEvEUlN3c108BFloat16EE_EEvS4_RKT_EUliE_EEviT1_)
	.align		4
        /*000c*/ 	.word	index@(__assertfail)
	.align		4
        /*0010*/ 	.word	index@(_ZN2at6native27unrolled_elementwise_kernelIZZZNS0_15erf_kernel_cudaERNS_18TensorIteratorBaseEENKUlvE_clEvENKUlvE2_clEvEUlN3c108BFloat16EE_St5arrayIPcLm2EELi4E23TrivialOffsetCalculatorILi1EjESD_NS0_6memory12LoadWithCastILi1EEENSE_13StoreWithCastILi1EEEEEviT_T0_T2_T3_T4_T5_)
	.align		4
        /*0014*/ 	.word	index@(__assertfail)
	.align		4
        /*0018*/ 	.word	index@(_ZN2at6native18elementwise_kernelILi128ELi4EZNS0_15gpu_kernel_implIZZZNS0_15erf_kernel_cudaERNS_18TensorIteratorBaseEENKUlvE_clEvENKUlvE1_clEvEUlN3c104HalfEE_EEvS4_RKT_EUliE_EEviT1_)
	.align		4
        /*001c*/ 	.word	index@(__assertfail)
	.align		4
        /*0020*/ 	.word	index@(_ZN2at6native27unrolled_elementwise_kernelIZZZNS0_15erf_kernel_cudaERNS_18TensorIteratorBaseEENKUlvE_clEvENKUlvE1_clEvEUlN3c104HalfEE_St5arrayIPcLm2EELi4E23TrivialOffsetCalculatorILi1EjESD_NS0_6memory12LoadWithCastILi1EEENSE_13StoreWithCastILi1EEEEEviT_T0_T2_T3_T4_T5_)
	.align		4
        /*0024*/ 	.word	index@(__assertfail)
	.align		4
        /*0028*/ 	.word	index@(_ZN2at6native18elementwise_kernelILi128ELi4EZNS0_15gpu_kernel_implIZZZNS0_15erf_kernel_cudaERNS_18TensorIteratorBaseEENKUlvE_clEvENKUlvE0_clEvEUlfE_EEvS4_RKT_EUliE_EEviT1_)
	.align		4
        /*002c*/ 	.word	index@(__assertfail)
	.align		4
        /*0030*/ 	.word	index@(_ZN2at6native27unrolled_elementwise_kernelIZZZNS0_15erf_kernel_cudaERNS_18TensorIteratorBaseEENKUlvE_clEvENKUlvE0_clEvEUlfE_St5arrayIPcLm2EELi4E23TrivialOffsetCalculatorILi1EjESB_NS0_6memory12LoadWithCastILi1EEENSC_13StoreWithCastILi1EEEEEviT_T0_T2_T3_T4_T5_)
	.align		4
        /*0034*/ 	.word	index@(__assertfail)
	.align		4
        /*0038*/ 	.word	index@(_ZN2at6native18elementwise_kernelILi128ELi4EZNS0_15gpu_kernel_implIZZZNS0_15erf_kernel_cudaERNS_18TensorIteratorBaseEENKUlvE_clEvENKUlvE_clEvEUldE_EEvS4_RKT_EUliE_EEviT1_)
	.align		4
        /*003c*/ 	.word	index@(__assertfail)
	.align		4
        /*0040*/ 	.word	index@(_ZN2at6native27unrolled_elementwise_kernelIZZZNS0_15erf_kernel_cudaERNS_18TensorIteratorBaseEENKUlvE_clEvENKUlvE_clEvEUldE_St5arrayIPcLm2EELi4E23TrivialOffsetCalculatorILi1EjESB_NS0_6memory12LoadWithCastILi1EEENSC_13StoreWithCastILi1EEEEEviT_T0_T2_T3_T4_T5_)
	.align		4
        /*0044*/ 	.word	index@(__assertfail)
	.align		4
        /*0048*/ 	.word	index@(_ZN2at6native18elementwise_kernelILi128ELi4EZNS0_15gpu_kernel_implIZZZNS0_17logit_kernel_cudaERNS_18TensorIteratorBaseERKN3c106ScalarEENKUlvE_clEvENKUlvE2_clEvEUlNS5_8BFloat16EE0_EEvS4_RKT_EUliE_EEviT1_)
	.align		4
        /*004c*/ 	.word	index@(__assertfail)
	.align		4
        /*0050*/ 	.word	index@(_ZN2at6native27unrolled_elementwise_kernelIZZZNS0_17logit_kernel_cudaERNS_18TensorIteratorBaseERKN3c106ScalarEENKUlvE_clEvENKUlvE2_clEvEUlNS4_8BFloat16EE0_St5arrayIPcLm2EELi4E23TrivialOffsetCalculatorILi1EjESG_NS0_6memory12LoadWithCastILi1EEENSH_13StoreWithCastILi1EEEEEviT_T0_T2_T3_T4_T5_)
	.align		4
        /*0054*/ 	.word	index@(__assertfail)
	.align		4
        /*0058*/ 	.word	index@(_ZN2at6native18elementwise_kernelILi128ELi4EZNS0_15gpu_kernel_implIZZZNS0_17logit_kernel_cudaERNS_18TensorIteratorBaseERKN3c106ScalarEENKUlvE_clEvENKUlvE2_clEvEUlNS5_8BFloat16EE_EEvS4_RKT_EUliE_EEviT1_)
	.align		4
        /*005c*/ 	.word	index@(__assertfail)
	.align		4
        /*0060*/ 	.word	index@(_ZN2at6native27unrolled_elementwise_kernelIZZZNS0_17logit_kernel_cudaERNS_18TensorIteratorBaseERKN3c106ScalarEENKUlvE_clEvENKUlvE2_clEvEUlNS4_8BFloat16EE_St5arrayIPcLm2EELi4E23TrivialOffsetCalculatorILi1EjESG_NS0_6memory12LoadWithCastILi1EEENSH_13StoreWithCastILi1EEEEEviT_T0_T2_T3_T4_T5_)
	.align		4
        /*0064*/ 	.word	index@(__assertfail)
	.align		4
        /*0068*/ 	.word	index@(_ZN2at6native18elementwise_kernelILi128ELi4EZNS0_15gpu_kernel_implIZZZNS0_17logit_kernel_cudaERNS_18TensorIteratorBaseERKN3c106ScalarEENKUlvE_clEvENKUlvE1_clEvEUlNS5_4HalfEE0_EEvS4_RKT_EUliE_EEviT1_)
	.align		4
        /*006c*/ 	.word	index@(__assertfail)
	.align		4
        /*0070*/ 	.word	index@(_ZN2at6native27unrolled_elementwise_kernelIZZZNS0_17logit_kernel_cudaERNS_18TensorIteratorBaseERKN3c106ScalarEENKUlvE_clEvENKUlvE1_clEvEUlNS4_4HalfEE0_St5arrayIPcLm2EELi4E23TrivialOffsetCalculatorILi1EjESG_NS0_6memory12LoadWithCastILi1EEENSH_13StoreWithCastILi1EEEEEviT_T0_T2_T3_T4_T5_)
	.align		4
        /*0074*/ 	.word	index@(__assertfail)
	.align		4
        /*0078*/ 	.word	index@(_ZN2at6native18elementwise_kernelILi128ELi4EZNS0_15gpu_kernel_implIZZZNS0_17logit_kernel_cudaERNS_18TensorIteratorBaseERKN3c106ScalarEENKUlvE_clEvENKUlvE1_clEvEUlNS5_4HalfEE_EEvS4_RKT_EUliE_EEviT1_)
	.align		4
        /*007c*/ 	.word	index@(__assertfail)
	.align		4
        /*0080*/ 	.word	index@(_ZN2at6native27unrolled_elementwise_kernelIZZZNS0_17logit_kernel_cudaERNS_18TensorIteratorBaseERKN3c106ScalarEENKUlvE_clEvENKUlvE1_clEvEUlNS4_4HalfEE_St5arrayIPcLm2EELi4E23TrivialOffsetCalculatorILi1EjESG_NS0_6memory12LoadWithCastILi1EEENSH_13StoreWithCastILi1EEEEEviT_T0_T2_T3_T4_T5_)
	.align		4
        /*0084*/ 	.word	index@(__assertfail)
	.align		4
        /*0088*/ 	.word	index@(_ZN2at6native18elementwise_kernelILi128ELi4EZNS0_15gpu_kernel_implIZZZNS0_17logit_kernel_cudaERNS_18TensorIteratorBaseERKN3c106ScalarEENKUlvE_clEvENKUlvE0_clEvEUlfE0_EEvS4_RKT_EUliE_EEviT1_)
	.align		4
        /*008c*/ 	.word	index@(__assertfail)
	.align		4
        /*0090*/ 	.word	index@(_ZN2at6native27unrolled_elementwise_kernelIZZZNS0_17logit_kernel_cudaERNS_18TensorIteratorBaseERKN3c106ScalarEENKUlvE_clEvENKUlvE0_clEvEUlfE0_St5arrayIPcLm2EELi4E23TrivialOffsetCalculatorILi1EjESF_NS0_6memory12LoadWithCastILi1EEENSG_13StoreWithCastILi1EEEEEviT_T0_T2_T3_T4_T5_)
	.align		4
        /*0094*/ 	.word	index@(__assertfail)
	.align		4
        /*0098*/ 	.word	index@(_ZN2at6native18elementwise_kernelILi128ELi4EZNS0_15gpu_kernel_implIZZZNS0_17logit_kernel_cudaERNS_18TensorIteratorBaseERKN3c106ScalarEENKUlvE_clEvENKUlvE0_clEvEUlfE_EEvS4_RKT_EUliE_EEviT1_)
	.align		4
        /*009c*/ 	.word	index@(__assertfail)
	.align		4
        /*00a0*/ 	.word	index@(_ZN2at6native27unrolled_elementwise_kernelIZZZNS0_17logit_kernel_cudaERNS_18TensorIteratorBaseERKN3c106ScalarEENKUlvE_clEvENKUlvE0_clEvEUlfE_St5arrayIPcLm2EELi4E23TrivialOffsetCalculatorILi1EjESF_NS0_6memory12LoadWithCastILi1EEENSG_13StoreWithCastILi1EEEEEviT_T0_T2_T3_T4_T5_)
	.align		4
        /*00a4*/ 	.word	index@(__assertfail)
	.align		4
        /*00a8*/ 	.word	index@(_ZN2at6native18elementwise_kernelILi128ELi4EZNS0_15gpu_kernel_implIZZZNS0_17logit_kernel_cudaERNS_18TensorIteratorBaseERKN3c106ScalarEENKUlvE_clEvENKUlvE_clEvEUldE0_EEvS4_RKT_EUliE_EEviT1_)
	.align		4
        /*00ac*/ 	.word	index@(__assertfail)
	.align		4
        /*00b0*/ 	.word	index@(_ZN2at6native27unrolled_elementwise_kernelIZZZNS0_17logit_kernel_cudaERNS_18TensorIteratorBaseERKN3c106ScalarEENKUlvE_clEvENKUlvE_clEvEUldE0_St5arrayIPcLm2EELi4E23TrivialOffsetCalculatorILi1EjESF_NS0_6memory12LoadWithCastILi1EEENSG_13StoreWithCastILi1EEEEEviT_T0_T2_T3_T4_T5_)
	.align		4
        /*00b4*/ 	.word	index@(__assertfail)
	.align		4
        /*00b8*/ 	.word	index@(_ZN2at6native18elementwise_kernelILi128ELi4EZNS0_15gpu_kernel_implIZZZNS0_17logit_kernel_cudaERNS_18TensorIteratorBaseERKN3c106ScalarEENKUlvE_clEvENKUlvE_clEvEUldE_EEvS4_RKT_EUliE_EEviT1_)
	.align		4
        /*00bc*/ 	.word	index@(__assertfail)
	.align		4
        /*00c0*/ 	.word	index@(_ZN2at6native27unrolled_elementwise_kernelIZZZNS0_17logit_kernel_cudaERNS_18TensorIteratorBaseERKN3c106ScalarEENKUlvE_clEvENKUlvE_clEvEUldE_St5arrayIPcLm2EELi4E23TrivialOffsetCalculatorILi1EjESF_NS0_6memory12LoadWithCastILi1EEENSG_13StoreWithCastILi1EEEEEviT_T0_T2_T3_T4_T5_)
	.align		4
        /*00c4*/ 	.word	index@(__assertfail)
	.align		4
        /*00c8*/ 	.word	index@(_ZN2at6native18elementwise_kernelILi128ELi4EZNS0_15gpu_kernel_implIZZZNS0_19sigmoid_kernel_cudaERNS_18TensorIteratorBaseEENKUlvE0_clEvENKUlvE2_clEvEUlN3c108BFloat16EE_EEvS4_RKT_EUliE_EEviT1_)
	.align		4
        /*00cc*/ 	.word	index@(__assertfail)
	.align		4
        /*00d0*/ 	.word	index@(_ZN2at6native27unrolled_elementwise_kernelIZZZNS0_19sigmoid_kernel_cudaERNS_18TensorIteratorBaseEENKUlvE0_clEvENKUlvE2_clEvEUlN3c108BFloat16EE_St5arrayIPcLm2EELi4E23TrivialOffsetCalculatorILi1EjESD_NS0_6memory12LoadWithCastILi1EEENSE_13StoreWithCastILi1EEEEEviT_T0_T2_T3_T4_T5_)
	.align		4
        /*00d4*/ 	.word	index@(__assertfail)
	.align		4
        /*00d8*/ 	.word	index@(_ZN2at6native18elementwise_kernelILi128ELi4EZNS0_15gpu_kernel_implIZZZNS0_19sigmoid_kernel_cudaERNS_18TensorIteratorBaseEENKUlvE0_clEvENKUlvE1_clEvEUlN3c104HalfEE_EEvS4_RKT_EUliE_EEviT1_)
	.align		4
        /*00dc*/ 	.word	index@(__assertfail)
	.align		4
        /*00e0*/ 	.word	index@(_ZN2at6native27unrolled_elementwise_kernelIZZZNS0_19sigmoid_kernel_cudaERNS_18TensorIteratorBaseEENKUlvE0_clEvENKUlvE1_clEvEUlN3c104HalfEE_St5arrayIPcLm2EELi4E23TrivialOffsetCalculatorILi1EjESD_NS0_6memory12LoadWithCastILi1EEENSE_13StoreWithCastILi1EEEEEviT_T0_T2_T3_T4_T5_)
	.align		4
        /*00e4*/ 	.word	index@(__assertfail)
	.align		4
        /*00e8*/ 	.word	index@(_ZN2at6native18elementwise_kernelILi128ELi4EZNS0_15gpu_kernel_implIZZZNS0_19sigmoid_kernel_cudaERNS_18TensorIteratorBaseEENKUlvE0_clEvENKUlvE0_clEvEUlfE_EEvS4_RKT_EUliE_EEviT1_)
	.align		4
        /*00ec*/ 	.word	index@(__assertfail)
	.align		4
        /*00f0*/ 	.word	index@(_ZN2at6native27unrolled_elementwise_kernelIZZZNS0_19sigmoid_kernel_cudaERNS_18TensorIteratorBaseEENKUlvE0_clEvENKUlvE0_clEvEUlfE_St5arrayIPcLm2EELi4E23TrivialOffsetCalculatorILi1EjESB_NS0_6memory12LoadWithCastILi1EEENSC_13StoreWithCastILi1EEEEEviT_T0_T2_T3_T4_T5_)
	.align		4
        /*00f4*/ 	.word	index@(__assertfail)
	.align		4
        /*00f8*/ 	.word	index@(_ZN2at6native18elementwise_kernelILi128ELi4EZNS0_15gpu_kernel_implIZZZNS0_19sigmoid_kernel_cudaERNS_18TensorIteratorBaseEENKUlvE0_clEvENKUlvE_clEvEUldE_EEvS4_RKT_EUliE_EEviT1_)
	.align		4
        /*00fc*/ 	.word	index@(__assertfail)
	.align		4
        /*0100*/ 	.word	index@(_ZN2at6native27unrolled_elementwise_kernelIZZZNS0_19sigmoid_kernel_cudaERNS_18TensorIteratorBaseEENKUlvE0_clEvENKUlvE_clEvEUldE_St5arrayIPcLm2EELi4E23TrivialOffsetCalculatorILi1EjESB_NS0_6memory12LoadWithCastILi1EEENSC_13StoreWithCastILi1EEEEEviT_T0_T2_T3_T4_T5_)
	.align		4
        /*0104*/ 	.word	index@(__assertfail)
	.align		4
        /*0108*/ 	.word	0x00000000
	.align		4
        /*010c*/ 	.word	0xfffffffe
	.align		4
        /*0110*/ 	.word	0x00000000
	.align		4
        /*0114*/ 	.word	0xfffffffd
	.align		4
        /*0118*/ 	.word	0x00000000
	.align		4
        /*011c*/ 	.word	0xfffffffc


//--------------------- .nv.constant4             --------------------------
	.section	.nv.constant4,"a",@progbits
	.align	8
	.align		8
.nv.constant4:
        /*0000*/ 	.dword	__assertfail
	.align		8
        /*0008*/ 	.dword	__unnamed_1
	.align		8
        /*0010*/ 	.dword	__unnamed_2
	.align		8
        /*0018*/ 	.dword	__unnamed_3
	.align		8
        /*0020*/ 	.dword	__unnamed_4
	.align		8
        /*0028*/ 	.dword	__unnamed_5
	.align		8
        /*0030*/ 	.dword	__unnamed_6
	.align		8
        /*0038*/ 	.dword	__unnamed_7
	.align		8
        /*0040*/ 	.dword	__unnamed_8
	.align		8
        /*0048*/ 	.dword	_ZN55_INTERNAL_8753a741_24_UnarySpecialOpsKernel_cu_d43536a14cuda3std3__45__cpo5beginE
	.align		8
        /*0050*/ 	.dword	_ZN55_INTERNAL_8753a741_24_UnarySpecialOpsKernel_cu_d43536a14cuda3std3__45__cpo3endE
	.align		8
        /*0058*/ 	.dword	_ZN55_INTERNAL_8753a741_24_UnarySpecialOpsKernel_cu_d43536a14cuda3std3__45__cpo6cbeginE
	.align		8
        /*0060*/ 	.dword	_ZN55_INTERNAL_8753a741_24_UnarySpecialOpsKernel_cu_d43536a14cuda3std3__45__cpo4cendE
	.align		8
        /*0068*/ 	.dword	_ZN55_INTERNAL_8753a741_24_UnarySpecialOpsKernel_cu_d43536a14cuda3std3__45__cpo6rbeginE
	.align		8
        /*0070*/ 	.dword	_ZN55_INTERNAL_8753a741_24_UnarySpecialOpsKernel_cu_d43536a14cuda3std3__45__cpo4rendE
	.align		8
        /*0078*/ 	.dword	_ZN55_INTERNAL_8753a741_24_UnarySpecialOpsKernel_cu_d43536a14cuda3std3__45__cpo7crbeginE
	.align		8
        /*0080*/ 	.dword	_ZN55_INTERNAL_8753a741_24_UnarySpecialOpsKernel_cu_d43536a14cuda3std3__45__cpo5crendE
	.align		8
        /*0088*/ 	.dword	_ZN55_INTERNAL_8753a741_24_UnarySpecialOpsKernel_cu_d43536a14cuda3std3__457_GLOBAL__N__8753a741_24_UnarySpecialOpsKernel_cu_d43536a16ignoreE
	.align		8
        /*0090*/ 	.dword	_ZN55_INTERNAL_8753a741_24_UnarySpecialOpsKernel_cu_d43536a14cuda3std3__419piecewise_constructE
	.align		8
        /*0098*/ 	.dword	_ZN55_INTERNAL_8753a741_24_UnarySpecialOpsKernel_cu_d43536a14cuda3std3__48in_placeE
	.align		8
        /*00a0*/ 	.dword	_ZN55_INTERNAL_8753a741_24_UnarySpecialOpsKernel_cu_d43536a14cuda3std3__420unreachable_sentinelE
	.align		8
        /*00a8*/ 	.dword	_ZN55_INTERNAL_8753a741_24_UnarySpecialOpsKernel_cu_d43536a14cuda3std6ranges3__45__cpo4swapE
	.align		8
        /*00b0*/ 	.dword	_ZN55_INTERNAL_8753a741_24_UnarySpecialOpsKernel_cu_d43536a14cuda3std6ranges3__45__cpo9iter_moveE
	.align		8
        /*00b8*/ 	.dword	_ZN55_INTERNAL_8753a741_24_UnarySpecialOpsKernel_cu_d43536a14cuda3std6ranges3__45__cpo5beginE
	.align		8
        /*00c0*/ 	.dword	_ZN55_INTERNAL_8753a741_24_UnarySpecialOpsKernel_cu_d43536a14cuda3std6ranges3__45__cpo3endE
	.align		8
        /*00c8*/ 	.dword	_ZN55_INTERNAL_8753a741_24_UnarySpecialOpsKernel_cu_d43536a14cuda3std6ranges3__45__cpo6cbeginE
	.align		8
        /*00d0*/ 	.dword	_ZN55_INTERNAL_8753a741_24_UnarySpecialOpsKernel_cu_d43536a14cuda3std6ranges3__45__cpo4cendE
	.align		8
        /*00d8*/ 	.dword	_ZN55_INTERNAL_8753a741_24_UnarySpecialOpsKernel_cu_d43536a14cuda3std6ranges3__45__cpo7advanceE
	.align		8
        /*00e0*/ 	.dword	_ZN55_INTERNAL_8753a741_24_UnarySpecialOpsKernel_cu_d43536a14cuda3std6ranges3__45__cpo9iter_swapE
	.align		8
        /*00e8*/ 	.dword	_ZN55_INTERNAL_8753a741_24_UnarySpecialOpsKernel_cu_d43536a14cuda3std6ranges3__45__cpo4nextE
	.align		8
        /*00f0*/ 	.dword	_ZN55_INTERNAL_8753a741_24_UnarySpecialOpsKernel_cu_d43536a14cuda3std6ranges3__45__cpo4prevE
	.align		8
        /*00f8*/ 	.dword	_ZN55_INTERNAL_8753a741_24_UnarySpecialOpsKernel_cu_d43536a14cuda3std6ranges3__45__cpo4dataE
	.align		8
        /*0100*/ 	.dword	_ZN55_INTERNAL_8753a741_24_UnarySpecialOpsKernel_cu_d43536a14cuda3std6ranges3__45__cpo5cdataE
	.align		8
        /*0108*/ 	.dword	_ZN55_INTERNAL_8753a741_24_UnarySpecialOpsKernel_cu_d43536a14cuda3std6ranges3__45__cpo4sizeE
	.align		8
        /*0110*/ 	.dword	_ZN55_INTERNAL_8753a741_24_UnarySpecialOpsKernel_cu_d43536a14cuda3std6ranges3__45__cpo5ssizeE
	.align		8
        /*0118*/ 	.dword	_ZN55_INTERNAL_8753a741_24_UnarySpecialOpsKernel_cu_d43536a14cuda3std6ranges3__45__cpo8distanceE
	.align		8
        /*0120*/ 	.dword	_ZN55_INTERNAL_8753a741_24_UnarySpecialOpsKernel_cu_d43536a16thrust23THRUST_300001_SM_900_NS6system6detail10sequential3seqE
	.align		8
        /*0128*/ 	.dword	$str$20
	.align		8
        /*0130*/ 	.dword	$str$21


//--------------------- .text._ZN2at6native18elementwise_kernelILi128ELi4EZNS0_15gpu_kernel_implIZZZNS0_15erf_kernel_cudaERNS_18TensorIteratorBaseEENKUlvE_clEvENKUlvE2_clEvEUlN3c108BFloat16EE_EEvS4_RKT_EUliE_EEviT1_ --------------------------
	.section	.text._ZN2at6native18elementwise_kernelILi128ELi4EZNS0_15gpu_kernel_implIZZZNS0_15erf_kernel_cudaERNS_18TensorIteratorBaseEENKUlvE_clEvENKUlvE2_clEvEUlN3c108BFloat16EE_EEvS4_RKT_EUliE_EEviT1_,"ax",@progbits
	.align	128
        .global         _ZN2at6native18elementwise_kernelILi128ELi4EZNS0_15gpu_kernel_implIZZZNS0_15erf_kernel_cudaERNS_18TensorIteratorBaseEENKUlvE_clEvENKUlvE2_clEvEUlN3c108BFloat16EE_EEvS4_RKT_EUliE_EEviT1_
        .type           _ZN2at6native18elementwise_kernelILi128ELi4EZNS0_15gpu_kernel_implIZZZNS0_15erf_kernel_cudaERNS_18TensorIteratorBaseEENKUlvE_clEvENKUlvE2_clEvEUlN3c108BFloat16EE_EEvS4_RKT_EUliE_EEviT1_,@function
        .size           _ZN2at6native18elementwise_kernelILi128ELi4EZNS0_15gpu_kernel_implIZZZNS0_15erf_kernel_cudaERNS_18TensorIteratorBaseEENKUlvE_clEvENKUlvE2_clEvEUlN3c108BFloat16EE_EEvS4_RKT_EUliE_EEviT1_,(.L_x_11146 - _ZN2at6native18elementwise_kernelILi128ELi4EZNS0_15gpu_kernel_implIZZZNS0_15erf_kernel_cudaERNS_18TensorIteratorBaseEENKUlvE_clEvENKUlvE2_clEvEUlN3c108BFloat16EE_EEvS4_RKT_EUliE_EEviT1_)
        .other          _ZN2at6native18elementwise_kernelILi128ELi4EZNS0_15gpu_kernel_implIZZZNS0_15erf_kernel_cudaERNS_18TensorIteratorBaseEENKUlvE_clEvENKUlvE2_clEvEUlN3c108BFloat16EE_EEvS4_RKT_EUliE_EEviT1_,@"STO_CUDA_ENTRY STV_DEFAULT"
_ZN2at6native18elementwise_kernelILi128ELi4EZNS0_15gpu_kernel_implIZZZNS0_15erf_kernel_cudaERNS_18TensorIteratorBaseEENKUlvE_clEvENKUlvE2_clEvEUlN3c108BFloat16EE_EEvS4_RKT_EUliE_EEviT1_:
.text._ZN2at6native18elementwise_kernelILi128ELi4EZNS0_15gpu_kernel_implIZZZNS0_15erf_kernel_cudaERNS_18TensorIteratorBaseEENKUlvE_clEvENKUlvE2_clEvEUlN3c108BFloat16EE_EEvS4_RKT_EUliE_EEviT1_:
[----:B------:R-:W0:Y:S01]  /*0000*/  LDC R1, c[0x0][0x28] ;  /* 0x00000a00ff017b82 */ /* 0x000e220000000800 */
[----:B------:R-:W1:Y:S01]  /*0010*/  S2R R23, SR_CTAID.X ;  /* 0x0000000000177919 */ /* 0x000e620000002500 */
[----:B------:R-:W-:Y:S01]  /*0020*/  ULDC UR4, c[0x0][0x210] ;  /* 0x0000840000047ab9 */ /* 0x000fe20000000800 */
[----:B------:R-:W-:Y:S01]  /*0030*/  ULDC.64 UR36, c[0x0][0x208] ;  /* 0x0000820000247ab9 */ /* 0x000fe20000000a00 */
[----:B------:R-:W-:Y:S01]  /*0040*/  BSSY B6, `(.L_x_0) ;  /* 0x000034d000067945 */ /* 0x000fe20003800000 */
[----:B------:R-:W1:Y:S02]  /*0050*/  S2R R18, SR_TID.X ;  /* 0x0000000000127919 */ /* 0x000e640000002100 */
[----:B-1----:R-:W-:-:S05]  /*0060*/  IMAD R19, R23, 0x200, R18 ;  /* 0x0000020017137824 */ /* 0x002fca00078e0212 */
[----:B------:R-:W-:-:S13]  /*0070*/  ISETP.GE.AND P0, PT, R19, UR4, PT ;  /* 0x0000000413007c0c */ /* 0x000fda000bf06270 */
[----:B0-----:R-:W-:Y:S05]  /*0080*/  @P0 BRA `(.L_x_1) ;  /* 0x0000003400200947 */ /* 0x001fea0003800000 */
[----:B------:R-:W0:Y:S01]  /*0090*/  LDC R6, c[0x0][0x218] ;  /* 0x00008600ff067b82 */ /* 0x000e220000000800 */
[----:B------:R-:W-:Y:S02]  /*00a0*/  IMAD.MOV.U32 R0, RZ, RZ, RZ ;  /* 0x000000ffff007224 */ /* 0x000fe400078e00ff */
[----:B------:R-:W-:Y:S01]  /*00b0*/  IMAD.MOV.U32 R16, RZ, RZ, RZ ;  /* 0x000000ffff107224 */ /* 0x000fe200078e00ff */
[----:B0-----:R-:W-:-:S13]  /*00c0*/  ISETP.NE.AND P0, PT, R6, RZ, PT ;  /* 0x000000ff0600720c */ /* 0x001fda0003f05270 */
[----:B------:R-:W-:Y:S05]  /*00d0*/  @!P0 BRA `(.L_x_2) ;  /* 0x0000001000b48947 */ /* 0x000fea0003800000 */
[----:B------:R-:W-:Y:S01]  /*00e0*/  IMAD.MOV.U32 R2, RZ, RZ, RZ ;  /* 0x000000ffff027224 */ /* 0x000fe200078e00ff */
[----:B------:R-:W-:Y:S01]  /*00f0*/  ULDC.64 UR4, c[0x0][0x220] ;  /* 0x0000880000047ab9 */ /* 0x000fe20000000a00 */
[----:B------:R-:W-:Y:S01]  /*0100*/  IMAD.MOV.U32 R3, RZ, RZ, R19 ;  /* 0x000000ffff037224 */ /* 0x000fe200078e0013 */
[----:B------:R-:W-:Y:S01]  /*0110*/  ISETP.NE.AND P0, PT, R6, 0x1, PT ;  /* 0x000000010600780c */ /* 0x000fe20003f05270 */
[----:B------:R-:W-:Y:S01]  /*0120*/  IMAD.HI.U32 R4, R19, UR4, R2 ;  /* 0x0000000413047c27 */ /* 0x000fe2000f8e0002 */
[----:B------:R-:W-:-:S04]  /*0130*/  ULDC UR4, c[0x0][0x21c] ;  /* 0x0000870000047ab9 */ /* 0x000fc80000000800 */
[----:B------:R-:W-:-:S05]  /*0140*/  SHF.R.U32.HI R5, RZ, UR5, R4 ;  /* 0x00000005ff057c19 */ /* 0x000fca0008011604 */
[----:B------:R-:W-:-:S04]  /*0150*/  IMAD.MOV R0, RZ, RZ, -R5 ;  /* 0x000000ffff007224 */ /* 0x000fc800078e0a05 */
[----:B------:R-:W-:Y:S01]  /*0160*/  IMAD R19, R0, UR4, R19 ;  /* 0x0000000400137c24 */ /* 0x000fe2000f8e0213 */
[----:B------:R-:W-:-:S03]  /*0170*/  ULDC.64 UR4, c[0x0][0x348] ;  /* 0x0000d20000047ab9 */ /* 0x000fc60000000a00 */
[C---:B------:R-:W-:Y:S02]  /*0180*/  IMAD R16, R19.reuse, UR4, RZ ;  /* 0x0000000413107c24 */ /* 0x040fe4000f8e02ff */
[----:B------:R-:W-:Y:S01]  /*0190*/  IMAD R0, R19, UR5, RZ ;  /* 0x0000000513007c24 */ /* 0x000fe2000f8e02ff */
[----:B------:R-:W-:Y:S06]  /*01a0*/  @!P0 BRA `(.L_x_2) ;  /* 0x0000001000808947 */ /* 0x000fec0003800000 */
[----:B------:R-:W-:Y:S01]  /*01b0*/  IMAD.MOV.U32 R4, RZ, RZ, RZ ;  /* 0x000000ffff047224 */ /* 0x000fe200078e00ff */
[----:B------:R-:W-:Y:S01]  /*01c0*/  ULDC.64 UR8, c[0x0][0x228] ;  /* 0x00008a0000087ab9 */ /* 0x000fe20000000a00 */
[----:B------:R-:W-:Y:S01]  /*01d0*/  ULDC UR6, c[0x0][0x230] ;  /* 0x00008c0000067ab9 */ /* 0x000fe20000000800 */
[----:B------:R-:W-:Y:S01]  /*01e0*/  ISETP.NE.AND P0, PT, R6, 0x2, PT ;  /* 0x000000020600780c */ /* 0x000fe20003f05270 */
[----:B------:R-:W-:-:S05]  /*01f0*/  IMAD.HI.U32 R2, R5, UR9, R4 ;  /* 0x0000000905027c27 */ /* 0x000fca000f8e0004 */
[----:B------:R-:W-:Y:S01]  /*0200*/  SHF.R.U32.HI R3, RZ, UR6, R2 ;  /* 0x00000006ff037c19 */ /* 0x000fe20008011602 */
[----:B------:R-:W-:-:S04]  /*0210*/  ULDC.64 UR6, c[0x0][0x350] ;  /* 0x0000d40000067ab9 */ /* 0x000fc80000000a00 */
[----:B------:R-:W-:-:S04]  /*0220*/  IMAD.MOV R4, RZ, RZ, -R3 ;  /* 0x000000ffff047224 */ /* 0x000fc800078e0a03 */
[----:B------:R-:W-:-:S04]  /*0230*/  IMAD R4, R4, UR8, R5 ;  /* 0x0000000804047c24 */ /* 0x000fc8000f8e0205 */
[C---:B------:R-:W-:Y:S02]  /*0240*/  IMAD R16, R4.reuse, UR6, RZ ;  /* 0x0000000604107c24 */ /* 0x040fe4000f8e02ff */
[----:B------:R-:W-:Y:S02]  /*0250*/  IMAD R0, R4, UR7, RZ ;  /* 0x0000000704007c24 */ /* 0x000fe4000f8e02ff */
[C---:B------:R-:W-:Y:S02]  /*0260*/  IMAD R16, R19.reuse, UR4, R16 ;  /* 0x0000000413107c24 */ /* 0x040fe4000f8e0210 */
[----:B------:R-:W-:Y:S01]  /*0270*/  IMAD R0, R19, UR5, R0 ;  /* 0x0000000513007c24 */ /* 0x000fe2000f8e0200 */
[----:B------:R-:W-:Y:S06]  /*0280*/  @!P0 BRA `(.L_x_2) ;  /* 0x0000001000488947 */ /* 0x000fec0003800000 */
[----:B------:R-:W-:Y:S01]  /*0290*/  IMAD.MOV.U32 R2, RZ, RZ, RZ ;  /* 0x000000ffff027224 */ /* 0x000fe200078e00ff */
[----:B------:R-:W-:Y:S01]  /*02a0*/  ULDC.64 UR4, c[0x0][0x238] ;  /* 0x00008e0000047ab9 */ /* 0x000fe20000000a00 */
[----:B------:R-:W-:Y:S02]  /*02b0*/  ISETP.NE.AND P0, PT, R6, 0x3, PT ;  /* 0x000000030600780c */ /* 0x000fe40003f05270 */
[----:B------:R-:W-:Y:S01]  /*02c0*/  IMAD.HI.U32 R4, R3, UR4, R2 ;  /* 0x0000000403047c27 */ /* 0x000fe2000f8e0002 */
[----:B------:R-:W-:-:S04]  /*02d0*/  ULDC UR4, c[0x0][0x234] ;  /* 0x00008d0000047ab9 */ /* 0x000fc80000000800 */
[----:B------:R-:W-:-:S05]  /*02e0*/  SHF.R.U32.HI R5, RZ, UR5, R4 ;  /* 0x00000005ff057c19 */ /* 0x000fca0008011604 */
[----:B------:R-:W-:-:S04]  /*02f0*/  IMAD.MOV R2, RZ, RZ, -R5 ;  /* 0x000000ffff027224 */ /* 0x000fc800078e0a05 */
[----:B------:R-:W-:Y:S01]  /*0300*/  IMAD R3, R2, UR4, R3 ;  /* 0x0000000402037c24 */ /* 0x000fe2000f8e0203 */
[----:B------:R-:W-:-:S03]  /*0310*/  ULDC.64 UR4, c[0x0][0x358] ;  /* 0x0000d60000047ab9 */ /* 0x000fc60000000a00 */
[C---:B------:R-:W-:Y:S02]  /*0320*/  IMAD R16, R3.reuse, UR4, R16 ;  /* 0x0000000403107c24 */ /* 0x040fe4000f8e0210 */
[----:B------:R-:W-:Y:S01]  /*0330*/  IMAD R0, R3, UR5, R0 ;  /* 0x0000000503007c24 */ /* 0x000fe2000f8e0200 */
        /* <DEDUP_REMOVED lines=254> */
[----:B------:R-:W-:-:S03]  /*1320*/  ULDC.64 UR4, c[0x0][0x340] ;  /* 0x0000d00000047ab9 */ /* 0x000fc60000000a00 */
[----:B------:R-:W-:Y:S01]  /*1330*/  IMAD.HI.U32 R2, R3, UR4, R2 ;  /* 0x0000000403027c27 */ /* 0x000fe2000f8e0002 */
[----:B------:R-:W-:-:S04]  /*1340*/  ULDC UR4, c[0x0][0x33c] ;  /* 0x0000cf0000047ab9 */ /* 0x000fc80000000800 */
[----:B------:R-:W-:-:S05]  /*1350*/  SHF.R.U32.HI R2, RZ, UR5, R2 ;  /* 0x00000005ff027c19 */ /* 0x000fca0008011602 */
[----:B------:R-:W-:-:S04]  /*1360*/  IMAD.MOV R2, RZ, RZ, -R2 ;  /* 0x000000ffff027224 */ /* 0x000fc800078e0a02 */
[----:B------:R-:W-:Y:S01]  /*1370*/  IMAD R3, R2, UR4, R3 ;  /* 0x0000000402037c24 */ /* 0x000fe2000f8e0203 */
[----:B------:R-:W-:-:S03]  /*1380*/  ULDC.64 UR4, c[0x0][0x408] ;  /* 0x0001020000047ab9 */ /* 0x000fc60000000a00 */
[C---:B------:R-:W-:Y:S02]  /*1390*/  IMAD R16, R3.reuse, UR4, R16 ;  /* 0x0000000403107c24 */ /* 0x040fe4000f8e0210 */
[----:B------:R-:W-:-:S07]  /*13a0*/  IMAD R0, R3, UR5, R0 ;  /* 0x0000000503007c24 */ /* 0x000fce000f8e0200 */
.L_x_2:
[----:B------:R-:W0:Y:S01]  /*13b0*/  LDC.U8 R5, c[0x0][0x422] ;  /* 0x00010880ff057b82 */ /* 0x000e220000000000 */
[----:B------:R-:W-:Y:S01]  /*13c0*/  ULDC.64 UR4, c[0x0][0x410] ;  /* 0x0001040000047ab9 */ /* 0x000fe20000000a00 */
[----:B------:R-:W-:Y:S01]  /*13d0*/  ULDC.64 UR6, c[0x0][0x418] ;  /* 0x0001060000067ab9 */ /* 0x000fe20000000a00 */
[----:B------:R-:W-:Y:S02]  /*13e0*/  IADD3 R16, P1, R16, UR4, RZ ;  /* 0x0000000410107c10 */ /* 0x000fe4000ff3e0ff */
[----:B------:R-:W-:-:S03]  /*13f0*/  IADD3 R2, P2, R0, UR6, RZ ;  /* 0x0000000600027c10 */ /* 0x000fc6000ff5e0ff */
[----:B------:R-:W-:Y:S02]  /*1400*/  IMAD.X R17, RZ, RZ, UR5, P1 ;  /* 0x00000005ff117e24 */ /* 0x000fe400088e06ff */
[----:B------:R-:W-:Y:S01]  /*1410*/  IMAD.X R3, RZ, RZ, UR7, P2 ;  /* 0x00000007ff037e24 */ /* 0x000fe200090e06ff */
[----:B0-----:R-:W-:-:S04]  /*1420*/  PRMT R4, R5, 0x9910, RZ ;  /* 0x0000991005047816 */ /* 0x001fc800000000ff */
[----:B------:R-:W-:-:S13]  /*1430*/  ISETP.GT.AND P0, PT, R4, 0x9, PT ;  /* 0x000000090400780c */ /* 0x000fda0003f04270 */
[----:B------:R-:W-:Y:S05]  /*1440*/  @P0 BRA `(.L_x_3) ;  /* 0x0000000400100947 */ /* 0x000fea0003800000 */
[----:B------:R-:W-:-:S13]  /*1450*/  ISETP.GT.AND P0, PT, R4, 0x4, PT ;  /* 0x000000040400780c */ /* 0x000fda0003f04270 */
[----:B------:R-:W-:Y:S05]  /*1460*/  @P0 BRA `(.L_x_4) ;  /* 0x0000000000800947 */ /* 0x000fea0003800000 */
[----:B------:R-:W-:-:S13]  /*1470*/  ISETP.GT.AND P0, PT, R4, 0x1, PT ;  /* 0x000000010400780c */ /* 0x000fda0003f04270 */
[----:B------:R-:W-:Y:S05]  /*1480*/  @P0 BRA `(.L_x_5) ;  /* 0x0000000000300947 */ /* 0x000fea0003800000 */
[----:B------:R-:W-:-:S13]  /*1490*/  ISETP.NE.AND P0, PT, R5, RZ, PT ;  /* 0x000000ff0500720c */ /* 0x000fda0003f05270 */
[----:B------:R-:W-:Y:S05]  /*14a0*/  @!P0 BRA `(.L_x_6) ;  /* 0x0000000000188947 */ /* 0x000fea0003800000 */
[----:B------:R-:W-:-:S13]  /*14b0*/  ISETP.NE.AND P0, PT, R4, 0x1, PT ;  /* 0x000000010400780c */ /* 0x000fda0003f05270 */
[----:B------:R-:W-:Y:S05]  /*14c0*/  @P0 BRA `(.L_x_7) ;  /* 0x0000000c004c0947 */ /* 0x000fea0003800000 */
[----:B------:R-:W2:Y:S02]  /*14d0*/  LDG.E.S8 R2, desc[UR36][R2.64] ;  /* 0x0000002402027981 */ /* 0x000ea4000c1e1300 */
[----:B--2---:R-:W0:Y:S02]  /*14e0*/  I2F.S16 R0, R2 ;  /* 0x0000000200007306 */ /* 0x004e240000101400 */
[----:B0-----:R-:W-:Y:S01]  /*14f0*/  F2FP.BF16.F32.PACK_AB R0, RZ, R0 ;  /* 0x00000000ff00723e */ /* 0x001fe200000010ff */
[----:B------:R-:W-:Y:S06]  /*1500*/  BRA `(.L_x_8) ;  /* 0x0000000c00a07947 */ /* 0x000fec0003800000 */
.L_x_6:
[----:B------:R-:W2:Y:S02]  /*1510*/  LDG.E.U8 R2, desc[UR36][R2.64] ;  /* 0x0000002402027981 */ /* 0x000ea4000c1e1100 */
[----:B--2---:R-:W-:-:S04]  /*1520*/  I2FP.F32.U32 R0, R2 ;  /* 0x0000000200007245 */ /* 0x004fc80000201000 */
[----:B------:R-:W-:Y:S01]  /*1530*/  F2FP.BF16.F32.PACK_AB R0, RZ, R0 ;  /* 0x00000000ff00723e */ /* 0x000fe200000010ff */
[----:B------:R-:W-:Y:S06]  /*1540*/  BRA `(.L_x_8) ;  /* 0x0000000c00907947 */ /* 0x000fec0003800000 */
.L_x_5:
[----:B------:R-:W-:-:S13]  /*1550*/  ISETP.NE.AND P0, PT, R4, 0x2, PT ;  /* 0x000000020400780c */ /* 0x000fda0003f05270 */
[----:B------:R-:W-:Y:S05]  /*1560*/  @!P0 BRA `(.L_x_9) ;  /* 0x0000000000308947 */ /* 0x000fea0003800000 */
[----:B------:R-:W-:-:S13]  /*1570*/  ISETP.NE.AND P0, PT, R4, 0x3, PT ;  /* 0x000000030400780c */ /* 0x000fda0003f05270 */
[----:B------:R-:W-:Y:S05]  /*1580*/  @!P0 BRA `(.L_x_10) ;  /* 0x0000000000188947 */ /* 0x000fea0003800000 */
[----:B------:R-:W-:-:S13]  /*1590*/  ISETP.NE.AND P0, PT, R4, 0x4, PT ;  /* 0x000000040400780c */ /* 0x000fda0003f05270 */
[----:B------:R-:W-:Y:S05]  /*15a0*/  @P0 BRA `(.L_x_7) ;  /* 0x0000000c00140947 */ /* 0x000fea0003800000 */
[----:B------:R-:W2:Y:S02]  /*15b0*/  LDG.E.64 R2, desc[UR36][R2.64] ;  /* 0x0000002402027981 */ /* 0x000ea4000c1e1b00 */
[----:B--2---:R-:W0:Y:S02]  /*15c0*/  I2F.S64 R0, R2 ;  /* 0x0000000200007312 */ /* 0x004e240000301400 */
[----:B0-----:R-:W-:Y:S01]  /*15d0*/  F2FP.BF16.F32.PACK_AB R0, RZ, R0 ;  /* 0x00000000ff00723e */ /* 0x001fe200000010ff */
[----:B------:R-:W-:Y:S06]  /*15e0*/  BRA `(.L_x_8) ;  /* 0x0000000c00687947 */ /* 0x000fec0003800000 */
.L_x_10:
[----:B------:R-:W2:Y:S02]  /*15f0*/  LDG.E R2, desc[UR36][R2.64] ;  /* 0x0000002402027981 */ /* 0x000ea4000c1e1900 */
[----:B--2---:R-:W-:-:S04]  /*1600*/  I2FP.F32.S32 R0, R2 ;  /* 0x0000000200007245 */ /* 0x004fc80000201400 */
[----:B------:R-:W-:Y:S01]  /*1610*/  F2FP.BF16.F32.PACK_AB R0, RZ, R0 ;  /* 0x00000000ff00723e */ /* 0x000fe200000010ff */
[----:B------:R-:W-:Y:S06]  /*1620*/  BRA `(.L_x_8) ;  /* 0x0000000c00587947 */ /* 0x000fec0003800000 */
.L_x_9:
[----:B------:R-:W2:Y:S02]  /*1630*/  LDG.E.U16 R2, desc[UR36][R2.64] ;  /* 0x0000002402027981 */ /* 0x000ea4000c1e1500 */
[----:B--2---:R-:W0:Y:S02]  /*1640*/  I2F.S16 R0, R2 ;  /* 0x0000000200007306 */ /* 0x004e240000101400 */
[----:B0-----:R-:W-:Y:S01]  /*1650*/  F2FP.BF16.F32.PACK_AB R0, RZ, R0 ;  /* 0x00000000ff00723e */ /* 0x001fe200000010ff */
[----:B------:R-:W-:Y:S06]  /*1660*/  BRA `(.L_x_8) ;  /* 0x0000000c00487947 */ /* 0x000fec0003800000 */
.L_x_4:
[----:B------:R-:W-:-:S13]  /*1670*/  ISETP.GT.AND P0, PT, R4, 0x6, PT ;  /* 0x000000060400780c */ /* 0x000fda0003f04270 */
[----:B------:R-:W-:Y:S05]  /*1680*/  @P0 BRA `(.L_x_11) ;  /* 0x00000000002c0947 */ /* 0x000fea0003800000 */
[----:B------:R-:W-:-:S13]  /*1690*/  ISETP.NE.AND P0, PT, R4, 0x5, PT ;  /* 0x000000050400780c */ /* 0x000fda0003f05270 */
[----:B------:R-:W-:Y:S05]  /*16a0*/  @!P0 BRA `(.L_x_12) ;  /* 0x0000000000148947 */ /* 0x000fea0003800000 */
[----:B------:R-:W-:-:S13]  /*16b0*/  ISETP.NE.AND P0, PT, R4, 0x6, PT ;  /* 0x000000060400780c */ /* 0x000fda0003f05270 */
[----:B------:R-:W-:Y:S05]  /*16c0*/  @P0 BRA `(.L_x_7) ;  /* 0x0000000800cc0947 */ /* 0x000fea0003800000 */
[----:B------:R-:W2:Y:S02]  /*16d0*/  LDG.E R2, desc[UR36][R2.64] ;  /* 0x0000002402027981 */ /* 0x000ea4000c1e1900 */
[----:B--2---:R-:W-:Y:S01]  /*16e0*/  F2FP.BF16.F32.PACK_AB R0, RZ, R2 ;  /* 0x00000002ff00723e */ /* 0x004fe200000010ff */
[----:B------:R-:W-:Y:S06]  /*16f0*/  BRA `(.L_x_8) ;  /* 0x0000000c00247947 */ /* 0x000fec0003800000 */
.L_x_12:
[----:B------:R-:W2:Y:S02]  /*1700*/  LDG.E.U16 R0, desc[UR36][R2.64] ;  /* 0x0000002402007981 */ /* 0x000ea4000c1e1500 */
[----:B--2---:R-:W-:-:S05]  /*1710*/  HADD2.F32 R0, -RZ, R0.H0_H0 ;  /* 0x20000000ff007230 */ /* 0x004fca0000004100 */
[----:B------:R-:W-:Y:S01]  /*1720*/  F2FP.BF16.F32.PACK_AB R0, RZ, R0 ;  /* 0x00000000ff00723e */ /* 0x000fe200000010ff */
[----:B------:R-:W-:Y:S06]  /*1730*/  BRA `(.L_x_8) ;  /* 0x0000000c00147947 */ /* 0x000fec0003800000 */
.L_x_11:
[----:B------:R-:W-:-:S13]  /*1740*/  ISETP.NE.AND P0, PT, R4, 0x7, PT ;  /* 0x000000070400780c */ /* 0x000fda0003f05270 */
[----:B------:R-:W-:Y:S05]  /*1750*/  @!P0 BRA `(.L_x_13) ;  /* 0x00000000002c8947 */ /* 0x000fea0003800000 */
[----:B------:R-:W-:-:S13]  /*1760*/  ISETP.NE.AND P0, PT, R4, 0x8, PT ;  /* 0x000000080400780c */ /* 0x000fda0003f05270 */
[----:B------:R-:W-:Y:S05]  /*1770*/  @!P0 BRA `(.L_x_14) ;  /* 0x0000000000148947 */ /* 0x000fea0003800000 */
[----:B------:R-:W-:-:S13]  /*1780*/  ISETP.NE.AND P0, PT, R4, 0x9, PT ;  /* 0x000000090400780c */ /* 0x000fda0003f05270 */
[----:B------:R-:W-:Y:S05]  /*1790*/  @P0 BRA `(.L_x_7) ;  /* 0x0000000800980947 */ /* 0x000fea0003800000 */
[----:B------:R-:W2:Y:S02]  /*17a0*/  LDG.E R2, desc[UR36][R2.64] ;  /* 0x0000002402027981 */ /* 0x000ea4000c1e1900 */
[----:B--2---:R-:W-:Y:S01]  /*17b0*/  F2FP.BF16.F32.PACK_AB R0, RZ, R2 ;  /* 0x00000002ff00723e */ /* 0x004fe200000010ff */
[----:B------:R-:W-:Y:S06]  /*17c0*/  BRA `(.L_x_8) ;  /* 0x0000000800f07947 */ /* 0x000fec0003800000 */
.L_x_14:
[----:B------:R-:W2:Y:S02]  /*17d0*/  LDG.E.U16 R2, desc[UR36][R2.64] ;  /* 0x0000002402027981 */ /* 0x000ea4000c1e1500 */
[----:B--2---:R-:W-:-:S05]  /*17e0*/  HADD2.F32 R0, -RZ, R2.H0_H0 ;  /* 0x20000002ff007230 */ /* 0x004fca0000004100 */
[----:B------:R-:W-:Y:S01]  /*17f0*/  F2FP.BF16.F32.PACK_AB R0, RZ, R0 ;  /* 0x00000000ff00723e */ /* 0x000fe200000010ff */
[----:B------:R-:W-:Y:S06]  /*1800*/  BRA `(.L_x_8) ;  /* 0x0000000800e07947 */ /* 0x000fec0003800000 */
.L_x_13:
[----:B------:R-:W2:Y:S01]  /*1810*/  LDG.E.64 R2, desc[UR36][R2.64] ;  /* 0x0000002402027981 */ /* 0x000ea2000c1e1b00 */
[----:B------:R-:W-:Y:S01]  /*1820*/  UMOV UR4, 0xf0000000 ;  /* 0xf000000000047882 */ /* 0x000fe20000000000 */
[----:B------:R-:W-:Y:S01]  /*1830*/  UMOV UR5, 0x380fffff ;  /* 0x380fffff00057882 */ /* 0x000fe20000000000 */
[----:B--2---:R-:W0:Y:S01]  /*1840*/  F2F.F32.F64 R0, R2 ;  /* 0x0000000200007310 */ /* 0x004e220000301000 */
[----:B------:R-:W-:-:S14]  /*1850*/  DSETP.GEU.AND P0, PT, |R2|, UR4, PT ;  /* 0x0000000402007e2a */ /* 0x000fdc000bf0e200 */
[----:B0-----:R-:W-:-:S05]  /*1860*/  @!P0 FMUL R0, R0, 1.175494350822287508e-38 ;  /* 0x0080000000008820 */ /* 0x001fca0000400000 */
[----:B------:R-:W-:Y:S01]  /*1870*/  F2FP.BF16.F32.PACK_AB R0, RZ, R0 ;  /* 0x00000000ff00723e */ /* 0x000fe200000010ff */
[----:B------:R-:W-:Y:S06]  /*1880*/  BRA `(.L_x_8) ;  /* 0x0000000800c07947 */ /* 0x000fec0003800000 */
.L_x_3:
[----:B------:R-:W-:-:S13]  /*1890*/  ISETP.GT.AND P0, PT, R4, 0x18, PT ;  /* 0x000000180400780c */ /* 0x000fda0003f04270 */
[----:B------:R-:W-:Y:S05]  /*18a0*/  @P0 BRA `(.L_x_15) ;  /* 0x0000000400000947 */ /* 0x000fea0003800000 */
[----:B------:R-:W-:-:S13]  /*18b0*/  ISETP.GT.AND P0, PT, R4, 0xe, PT ;  /* 0x0000000e0400780c */ /* 0x000fda0003f04270 */
[----:B------:R-:W-:Y:S05]  /*18c0*/  @P0 BRA `(.L_x_16) ;  /* 0x0000000000440947 */ /* 0x000fea0003800000 */
[----:B------:R-:W-:-:S13]  /*18d0*/  ISETP.NE.AND P0, PT, R4, 0xa, PT ;  /* 0x0000000a0400780c */ /* 0x000fda0003f05270 */
[----:B------:R-:W-:Y:S05]  /*18e0*/  @!P0 BRA `(.L_x_17) ;  /* 0x00000000001c8947 */ /* 0x000fea0003800000 */
[----:B------:R-:W-:-:S13]  /*18f0*/  ISETP.NE.AND P0, PT, R4, 0xb, PT ;  /* 0x0000000b0400780c */ /* 0x000fda0003f05270 */
[----:B------:R-:W-:Y:S05]  /*1900*/  @P0 BRA `(.L_x_7) ;  /* 0x00000008003c0947 */ /* 0x000fea0003800000 */
[----:B------:R-:W2:Y:S02]  /*1910*/  LDG.E.U8 R2, desc[UR36][R2.64] ;  /* 0x0000002402027981 */ /* 0x000ea4000c1e1100 */
[----:B--2---:R-:W-:-:S04]  /*1920*/  ISETP.NE.AND P0, PT, R2, RZ, PT ;  /* 0x000000ff0200720c */ /* 0x004fc80003f05270 */
[----:B------:R-:W-:-:S04]  /*1930*/  FSEL R0, RZ, 1, !P0 ;  /* 0x3f800000ff007808 */ /* 0x000fc80004000000 */
[----:B------:R-:W-:Y:S01]  /*1940*/  F2FP.BF16.F32.PACK_AB R0, RZ, R0 ;  /* 0x00000000ff00723e */ /* 0x000fe200000010ff */
[----:B------:R-:W-:Y:S06]  /*1950*/  BRA `(.L_x_8) ;  /* 0x00000008008c7947 */ /* 0x000fec0003800000 */
.L_x_17:
        /* <DEDUP_REMOVED lines=8> */
.L_x_16:
[----:B------:R-:W-:-:S13]  /*19e0*/  ISETP.NE.AND P0, PT, R4, 0xf, PT ;  /* 0x0000000f0400780c */ /* 0x000fda0003f05270 */
[----:B------:R-:W-:Y:S05]  /*19f0*/  @!P0 BRA `(.L_x_18) ;  /* 0x0000000000a48947 */ /* 0x000fea0003800000 */
[----:B------:R-:W-:-:S13]  /*1a00*/  ISETP.NE.AND P0, PT, R4, 0x17, PT ;  /* 0x000000170400780c */ /* 0x000fda0003f05270 */
[----:B------:R-:W-:Y:S05]  /*1a10*/  @!P0 BRA `(.L_x_19) ;  /* 0x0000000000608947 */ /* 0x000fea0003800000 */
[----:B------:R-:W-:-:S13]  /*1a20*/  ISETP.NE.AND P0, PT, R4, 0x18, PT ;  /* 0x000000180400780c */ /* 0x000fda0003f05270 */
[----:B------:R-:W-:Y:S05]  /*1a30*/  @P0 BRA `(.L_x_7) ;  /* 0x0000000400f00947 */ /* 0x000fea0003800000 */
[----:B------:R-:W2:Y:S01]  /*1a40*/  LDG.E.U8 R0, desc[UR36][R2.64] ;  /* 0x0000002402007981 */ /* 0x000ea2000c1e1100 */
[----:B------:R-:W-:Y:S02]  /*1a50*/  IMAD.MOV.U32 R8, RZ, RZ, -0x800000 ;  /* 0xff800000ff087424 */ /* 0x000fe400078e00ff */
[----:B--2---:R-:W-:-:S05]  /*1a60*/  IMAD.SHL.U32 R0, R0, 0x1000000, RZ ;  /* 0x0100000000007824 */ /* 0x004fca00078e00ff */
[----:B------:R-:W-:-:S04]  /*1a70*/  LOP3.LUT R4, R0, 0x7f000000, RZ, 0xc0, !PT ;  /* 0x7f00000000047812 */ /* 0x000fc800078ec0ff */
[----:B------:R-:W0:Y:S01]  /*1a80*/  FLO.U32 R5, R4 ;  /* 0x0000000400057300 */ /* 0x000e2200000e0000 */
[C---:B------:R-:W-:Y:S02]  /*1a90*/  VIADD R6, R4.reuse, 0x1000000 ;  /* 0x0100000004067836 */ /* 0x040fe40000000000 */
[----:B------:R-:W-:-:S03]  /*1aa0*/  VIADD R2, R4, 0xffffffff ;  /* 0xffffffff04027836 */ /* 0x000fc60000000000 */
[----:B------:R-:W-:Y:S02]  /*1ab0*/  SHF.R.S32.HI R6, RZ, 0x8, R6 ;  /* 0x00000008ff067819 */ /* 0x000fe40000011406 */
[----:B------:R-:W-:Y:S02]  /*1ac0*/  SHF.R.S32.HI R2, RZ, 0x1f, R2 ;  /* 0x0000001fff027819 */ /* 0x000fe40000011402 */
[----:B0-----:R-:W-:-:S04]  /*1ad0*/  IADD3 R5, -R5, 0x1f, RZ ;  /* 0x0000001f05057810 */ /* 0x001fc80007ffe1ff */
[C---:B------:R-:W-:Y:S01]  /*1ae0*/  ISETP.GT.U32.AND P0, PT, R5.reuse, 0x4, PT ;  /* 0x000000040500780c */ /* 0x040fe20003f04070 */
[----:B------:R-:W-:-:S05]  /*1af0*/  VIADD R5, R5, 0xfffffffc ;  /* 0xfffffffc05057836 */ /* 0x000fca0000000000 */
[----:B------:R-:W-:-:S05]  /*1b00*/  SEL R5, R5, RZ, P0 ;  /* 0x000000ff05057207 */ /* 0x000fca0000000000 */
[----:B------:R-:W-:Y:S01]  /*1b10*/  IMAD R8, R5, R8, 0x3c000000 ;  /* 0x3c00000005087424 */ /* 0x000fe200078e0208 */
[----:B------:R-:W-:-:S04]  /*1b20*/  SHF.L.U32 R5, R4, R5, RZ ;  /* 0x0000000504057219 */ /* 0x000fc800000006ff */
[----:B------:R-:W-:-:S04]  /*1b30*/  LEA.HI R5, R5, R8, RZ, 0x1c ;  /* 0x0000000805057211 */ /* 0x000fc800078fe0ff */
[----:B------:R-:W-:-:S04]  /*1b40*/  LOP3.LUT R5, R5, 0x7f800000, R6, 0xf8, !PT ;  /* 0x7f80000005057812 */ /* 0x000fc800078ef806 */
[----:B------:R-:W-:-:S04]  /*1b50*/  LOP3.LUT R5, R5, R2, RZ, 0x30, !PT ;  /* 0x0000000205057212 */ /* 0x000fc800078e30ff */
[----:B------:R-:W-:-:S04]  /*1b60*/  LOP3.LUT R5, R5, 0x80000000, R0, 0xf8, !PT ;  /* 0x8000000005057812 */ /* 0x000fc800078ef800 */
[----:B------:R-:W-:-:S04]  /*1b70*/  F2FP.BF16.F32.PACK_AB R5, RZ, R5 ;  /* 0x00000005ff05723e */ /* 0x000fc800000010ff */
[----:B------:R-:W-:Y:S01]  /*1b80*/  PRMT R0, R5, 0x7610, R0 ;  /* 0x0000761005007816 */ /* 0x000fe20000000000 */
[----:B------:R-:W-:Y:S06]  /*1b90*/  BRA `(.L_x_8) ;  /* 0x0000000400fc7947 */ /* 0x000fec0003800000 */
.L_x_19:
[----:B------:R-:W2:Y:S02]  /*1ba0*/  LDG.E.U8 R2, desc[UR36][R2.64] ;  /* 0x0000002402027981 */ /* 0x000ea4000c1e1100 */
[C---:B--2---:R-:W-:Y:S02]  /*1bb0*/  IMAD.SHL.U32 R0, R2.reuse, 0x2000000, RZ ;  /* 0x0200000002007824 */ /* 0x044fe400078e00ff */
[----:B------:R-:W-:-:S03]  /*1bc0*/  IMAD.SHL.U32 R5, R2, 0x1000000, RZ ;  /* 0x0100000002057824 */ /* 0x000fc600078e00ff */
[----:B------:R-:W-:-:S13]  /*1bd0*/  ISETP.GE.U32.AND P0, PT, R0, 0x8000000, PT ;  /* 0x080000000000780c */ /* 0x000fda0003f06070 */
[C---:B------:R-:W-:Y:S02]  /*1be0*/  @!P0 IMAD.SHL.U32 R0, R2.reuse, 0x100, RZ ;  /* 0x0000010002008824 */ /* 0x040fe400078e00ff */
[----:B------:R-:W-:-:S03]  /*1bf0*/  @P0 IMAD.SHL.U32 R4, R2, 0x200000, RZ ;  /* 0x0020000002040824 */ /* 0x000fc600078e00ff */
[----:B------:R-:W-:Y:S02]  /*1c00*/  @!P0 LOP3.LUT R0, R0, 0x7f00, RZ, 0xc0, !PT ;  /* 0x00007f0000008812 */ /* 0x000fe400078ec0ff */
[----:B------:R-:W-:Y:S02]  /*1c10*/  @P0 LOP3.LUT R4, R4, 0x70000000, RZ, 0xfc, !PT ;  /* 0x7000000004040812 */ /* 0x000fe400078efcff */
[----:B------:R-:W-:-:S03]  /*1c20*/  @!P0 LOP3.LUT R0, R0, 0x3f000000, RZ, 0xfc, !PT ;  /* 0x3f00000000008812 */ /* 0x000fc600078efcff */
[----:B------:R-:W-:Y:S02]  /*1c30*/  @P0 FMUL.FTZ R4, R4, 1.9259299443872358531e-34 ;  /* 0x0780000004040820 */ /* 0x000fe40000410000 */
[----:B------:R-:W-:-:S05]  /*1c40*/  @!P0 FADD.FTZ R4, R0, -0.5 ;  /* 0xbf00000000048421 */ /* 0x000fca0000010000 */
[----:B------:R-:W-:-:S04]  /*1c50*/  LOP3.LUT R4, R4, 0x80000000, R5, 0xf8, !PT ;  /* 0x8000000004047812 */ /* 0x000fc800078ef805 */
[----:B------:R-:W-:-:S04]  /*1c60*/  F2FP.BF16.F32.PACK_AB R4, RZ, R4 ;  /* 0x00000004ff04723e */ /* 0x000fc800000010ff */
[----:B------:R-:W-:Y:S01]  /*1c70*/  PRMT R0, R4, 0x7610, R0 ;  /* 0x0000761004007816 */ /* 0x000fe20000000000 */
[----:B------:R-:W-:Y:S06]  /*1c80*/  BRA `(.L_x_8) ;  /* 0x0000000400c07947 */ /* 0x000fec0003800000 */
.L_x_18:
[----:B------:R0:W5:Y:S01]  /*1c90*/  LDG.E.U16 R0, desc[UR36][R2.64] ;  /* 0x0000002402007981 */ /* 0x000162000c1e1500 */
[----:B------:R-:W-:Y:S05]  /*1ca0*/  BRA `(.L_x_8) ;  /* 0x0000000400b87947 */ /* 0x000fea0003800000 */
.L_x_15:
[----:B------:R-:W-:-:S13]  /*1cb0*/  ISETP.GT.AND P0, PT, R4, 0x1b, PT ;  /* 0x0000001b0400780c */ /* 0x000fda0003f04270 */
[----:B------:R-:W-:Y:S05]  /*1cc0*/  @P0 BRA `(.L_x_20) ;  /* 0x0000000400080947 */ /* 0x000fea0003800000 */
[----:B------:R-:W-:-:S13]  /*1cd0*/  ISETP.NE.AND P0, PT, R4, 0x19, PT ;  /* 0x000000190400780c */ /* 0x000fda0003f05270 */
[----:B------:R-:W-:Y:S05]  /*1ce0*/  @!P0 BRA `(.L_x_21) ;  /* 0x0000000000908947 */ /* 0x000fea0003800000 */
[----:B------:R-:W-:-:S13]  /*1cf0*/  ISETP.NE.AND P0, PT, R4, 0x1a, PT ;  /* 0x0000001a0400780c */ /* 0x000fda0003f05270 */
[----:B------:R-:W-:Y:S05]  /*1d00*/  @!P0 BRA `(.L_x_22) ;  /* 0x0000000000188947 */ /* 0x000fea0003800000 */
[----:B------:R-:W-:-:S13]  /*1d10*/  ISETP.NE.AND P0, PT, R4, 0x1b, PT ;  /* 0x0000001b0400780c */ /* 0x000fda0003f05270 */
[----:B------:R-:W-:Y:S05]  /*1d20*/  @P0 BRA `(.L_x_7) ;  /* 0x0000000400340947 */ /* 0x000fea0003800000 */
[----:B------:R-:W2:Y:S02]  /*1d30*/  LDG.E.U16 R0, desc[UR36][R2.64] ;  /* 0x0000002402007981 */ /* 0x000ea4000c1e1500 */
[----:B--2---:R-:W-:-:S04]  /*1d40*/  I2FP.F32.U32 R0, R0 ;  /* 0x0000000000007245 */ /* 0x004fc80000201000 */
[----:B------:R-:W-:Y:S01]  /*1d50*/  F2FP.BF16.F32.PACK_AB R0, RZ, R0 ;  /* 0x00000000ff00723e */ /* 0x000fe200000010ff */
[----:B------:R-:W-:Y:S06]  /*1d60*/  BRA `(.L_x_8) ;  /* 0x0000000400887947 */ /* 0x000fec0003800000 */
.L_x_22:
[----:B------:R-:W2:Y:S01]  /*1d70*/  LDG.E.U8 R2, desc[UR36][R2.64] ;  /* 0x0000002402027981 */ /* 0x000ea2000c1e1100 */
[----:B------:R-:W-:Y:S01]  /*1d80*/  BSSY B0, `(.L_x_23) ;  /* 0x0000018000007945 */ /* 0x000fe20003800000 */
[----:B------:R-:W-:Y:S01]  /*1d90*/  IMAD.MOV.U32 R0, RZ, RZ, RZ ;  /* 0x000000ffff007224 */ /* 0x000fe200078e00ff */
[----:B--2---:R-:W-:-:S13]  /*1da0*/  ISETP.NE.AND P0, PT, R2, RZ, PT ;  /* 0x000000ff0200720c */ /* 0x004fda0003f05270 */
[----:B------:R-:W-:Y:S05]  /*1db0*/  @!P0 BRA `(.L_x_24) ;  /* 0x0000000000508947 */ /* 0x000fea0003800000 */
[----:B------:R-:W-:-:S13]  /*1dc0*/  ISETP.NE.AND P0, PT, R2, 0x80, PT ;  /* 0x000000800200780c */ /* 0x000fda0003f05270 */
[----:B------:R-:W-:Y:S01]  /*1dd0*/  @!P0 IMAD.MOV.U32 R0, RZ, RZ, 0x7f800001 ;  /* 0x7f800001ff008424 */ /* 0x000fe200078e00ff */
[----:B------:R-:W-:Y:S06]  /*1de0*/  @!P0 BRA `(.L_x_24) ;  /* 0x0000000000448947 */ /* 0x000fec0003800000 */
[C---:B------:R-:W-:Y:S01]  /*1df0*/  LOP3.LUT P0, R0, R2.reuse, 0x78, RZ, 0xc0, !PT ;  /* 0x0000007802007812 */ /* 0x040fe2000780c0ff */
[----:B------:R-:W-:Y:S01]  /*1e00*/  BSSY B1, `(.L_x_25) ;  /* 0x000000c000017945 */ /* 0x000fe20003800000 */
[----:B------:R-:W-:Y:S02]  /*1e10*/  SHF.R.U32.HI R3, RZ, 0x7, R2 ;  /* 0x00000007ff037819 */ /* 0x000fe40000011602 */
[----:B------:R-:W-:Y:S02]  /*1e20*/  LOP3.LUT R2, R2, 0x7, RZ, 0xc0, !PT ;  /* 0x0000000702027812 */ /* 0x000fe400078ec0ff */
[----:B------:R-:W-:Y:S01]  /*1e30*/  SHF.R.U32.HI R0, RZ, 0x3, R0 ;  /* 0x00000003ff007819 */ /* 0x000fe20000011600 */
[----:B------:R-:W-:-:S06]  /*1e40*/  IMAD.U32 R4, R3, -0x80000000, RZ ;  /* 0x8000000003047824 */ /* 0x000fcc00078e00ff */
[----:B------:R-:W-:Y:S05]  /*1e50*/  @P0 BRA `(.L_x_26) ;  /* 0x0000000000180947 */ /* 0x000fea0003800000 */
[----:B------:R-:W0:Y:S02]  /*1e60*/  FLO.U32 R3, R2 ;  /* 0x0000000200037300 */ /* 0x000e2400000e0000 */
[----:B0-----:R-:W-:-:S04]  /*1e70*/  IADD3 R3, -R3, 0x1f, RZ ;  /* 0x0000001f03037810 */ /* 0x001fc80007ffe1ff */
[----:B------:R-:W-:Y:S01]  /*1e80*/  IADD3 R0, R0, 0x1d, -R3 ;  /* 0x0000001d00007810 */ /* 0x000fe20007ffe803 */
[----:B------:R-:W-:-:S05]  /*1e90*/  VIADD R5, R3, 0xffffffe4 ;  /* 0xffffffe403057836 */ /* 0x000fca0000000000 */
[----:B------:R-:W-:-:S04]  /*1ea0*/  SHF.L.U32 R5, R2, R5, RZ ;  /* 0x0000000502057219 */ /* 0x000fc800000006ff */
[----:B------:R-:W-:-:S07]  /*1eb0*/  LOP3.LUT R2, R5, 0x7, RZ, 0xc0, !PT ;  /* 0x0000000705027812 */ /* 0x000fce00078ec0ff */
.L_x_26:
[----:B------:R-:W-:Y:S05]  /*1ec0*/  BSYNC B1 ;  /* 0x0000000000017941 */ /* 0x000fea0003800000 */
.L_x_25:
[----:B------:R-:W-:Y:S01]  /*1ed0*/  LEA R3, R0, 0x3b800000, 0x17 ;  /* 0x3b80000000037811 */ /* 0x000fe200078eb8ff */
[----:B------:R-:W-:-:S05]  /*1ee0*/  IMAD.SHL.U32 R0, R2, 0x100000, RZ ;  /* 0x0010000002007824 */ /* 0x000fca00078e00ff */
[----:B------:R-:W-:-:S07]  /*1ef0*/  LOP3.LUT R0, R3, R0, R4, 0xfe, !PT ;  /* 0x0000000003007212 */ /* 0x000fce00078efe04 */
.L_x_24:
[----:B------:R-:W-:Y:S05]  /*1f00*/  BSYNC B0 ;  /* 0x0000000000007941 */ /* 0x000fea0003800000 */
.L_x_23:
[----:B------:R-:W-:Y:S01]  /*1f10*/  F2FP.BF16.F32.PACK_AB R0, RZ, R0 ;  /* 0x00000000ff00723e */ /* 0x000fe200000010ff */
[----:B------:R-:W-:Y:S06]  /*1f20*/  BRA `(.L_x_8) ;  /* 0x0000000400187947 */ /* 0x000fec0003800000 */
.L_x_21:
        /* <DEDUP_REMOVED lines=21> */
.L_x_30:
[----:B------:R-:W-:Y:S05]  /*2080*/  BSYNC B1 ;  /* 0x0000000000017941 */ /* 0x000fea0003800000 */
.L_x_29:
[----:B------:R-:W-:Y:S01]  /*2090*/  LEA R3, R0, 0x37800000, 0x17 ;  /* 0x3780000000037811 */ /* 0x000fe200078eb8ff */
[----:B------:R-:W-:-:S05]  /*20a0*/  IMAD.SHL.U32 R0, R2, 0x200000, RZ ;  /* 0x0020000002007824 */ /* 0x000fca00078e00ff */
[----:B------:R-:W-:-:S07]  /*20b0*/  LOP3.LUT R0, R3, R0, R4, 0xfe, !PT ;  /* 0x0000000003007212 */ /* 0x000fce00078efe04 */
.L_x_28:
[----:B------:R-:W-:Y:S05]  /*20c0*/  BSYNC B0 ;  /* 0x0000000000007941 */ /* 0x000fea0003800000 */
.L_x_27:
[----:B------:R-:W-:Y:S01]  /*20d0*/  F2FP.BF16.F32.PACK_AB R0, RZ, R0 ;  /* 0x00000000ff00723e */ /* 0x000fe200000010ff */
[----:B------:R-:W-:Y:S06]  /*20e0*/  BRA `(.L_x_8) ;  /* 0x0000000000a87947 */ /* 0x000fec0003800000 */
.L_x_20:
[----:B------:R-:W-:-:S13]  /*20f0*/  ISETP.NE.AND P0, PT, R4, 0x1c, PT ;  /* 0x0000001c0400780c */ /* 0x000fda0003f05270 */
[----:B------:R-:W-:Y:S05]  /*2100*/  @!P0 BRA `(.L_x_31) ;  /* 0x0000000000948947 */ /* 0x000fea0003800000 */
[----:B------:R-:W-:-:S13]  /*2110*/  ISETP.NE.AND P0, PT, R4, 0x1d, PT ;  /* 0x0000001d0400780c */ /* 0x000fda0003f05270 */
[----:B------:R-:W-:Y:S05]  /*2120*/  @!P0 BRA `(.L_x_32) ;  /* 0x00000000007c8947 */ /* 0x000fea0003800000 */
[----:B------:R-:W-:-:S13]  /*2130*/  ISETP.NE.AND P0, PT, R4, 0x2c, PT ;  /* 0x0000002c0400780c */ /* 0x000fda0003f05270 */
[----:B------:R-:W-:Y:S05]  /*2140*/  @P0 BRA `(.L_x_7) ;  /* 0x00000000002c0947 */ /* 0x000fea0003800000 */
[----:B------:R-:W2:Y:S01]  /*2150*/  LDG.E.U8 R2, desc[UR36][R2.64] ;  /* 0x0000002402027981 */ /* 0x000ea2000c1e1100 */
[----:B------:R-:W-:Y:S01]  /*2160*/  BSSY B0, `(.L_x_33) ;  /* 0x0000007000007945 */ /* 0x000fe20003800000 */
[----:B------:R-:W-:Y:S01]  /*2170*/  IMAD.MOV.U32 R0, RZ, RZ, 0x400000 ;  /* 0x00400000ff007424 */ /* 0x000fe200078e00ff */
[----:B--2---:R-:W-:-:S13]  /*2180*/  ISETP.NE.AND P0, PT, R2, RZ, PT ;  /* 0x000000ff0200720c */ /* 0x004fda0003f05270 */
[----:B------:R-:W-:Y:S05]  /*2190*/  @!P0 BRA `(.L_x_34) ;  /* 0x00000000000c8947 */ /* 0x000fea0003800000 */
[----:B------:R-:W-:-:S13]  /*21a0*/  ISETP.NE.AND P0, PT, R2, 0xff, PT ;  /* 0x000000ff0200780c */ /* 0x000fda0003f05270 */
[----:B------:R-:W-:Y:S02]  /*21b0*/  @!P0 IMAD.MOV.U32 R0, RZ, RZ, 0x7f800001 ;  /* 0x7f800001ff008424 */ /* 0x000fe400078e00ff */
[----:B------:R-:W-:-:S07]  /*21c0*/  @P0 IMAD.SHL.U32 R0, R2, 0x800000, RZ ;  /* 0x0080000002000824 */ /* 0x000fce00078e00ff */
.L_x_34:
[----:B------:R-:W-:Y:S05]  /*21d0*/  BSYNC B0 ;  /* 0x0000000000007941 */ /* 0x000fea0003800000 */
.L_x_33:
[----:B------:R-:W-:Y:S01]  /*21e0*/  F2FP.BF16.F32.PACK_AB R0, RZ, R0 ;  /* 0x00000000ff00723e */ /* 0x000fe200000010ff */
[----:B------:R-:W-:Y:S06]  /*21f0*/  BRA `(.L_x_8) ;  /* 0x0000000000647947 */ /* 0x000fec0003800000 */
.L_x_7:
[----:B------:R-:W-:Y:S01]  /*2200*/  MOV R2, 0x0 ;  /* 0x0000000000027802 */ /* 0x000fe20000000f00 */
[----:B------:R-:W-:Y:S01]  /*2210*/  ULDC.64 UR4, c[0x4][0x128] ;  /* 0x01004a0000047ab9 */ /* 0x000fe20000000a00 */
[----:B------:R-:W-:Y:S01]  /*2220*/  ULDC.64 UR6, c[0x4][0x38] ;  /* 0x01000e0000067ab9 */ /* 0x000fe20000000a00 */
[----:B------:R-:W-:Y:S02]  /*2230*/  IMAD.U32 R4, RZ, RZ, UR4 ;  /* 0x00000004ff047e24 */ /* 0x000fe4000f8e00ff */
[----:B------:R-:W-:Y:S01]  /*2240*/  IMAD.U32 R5, RZ, RZ, UR5 ;  /* 0x00000005ff057e24 */ /* 0x000fe2000f8e00ff */
[----:B------:R-:W0:Y:S01]  /*2250*/  LDC.64 R2, c[0x4][R2] ;  /* 0x0100000002027b82 */ /* 0x000e220000000a00 */
[----:B------:R-:W-:Y:S01]  /*2260*/  ULDC.64 UR4, c[0x4][0x130] ;  /* 0x01004c0000047ab9 */ /* 0x000fe20000000a00 */
[----:B------:R-:W-:Y:S02]  /*2270*/  IMAD.U32 R10, RZ, RZ, UR6 ;  /* 0x00000006ff0a7e24 */ /* 0x000fe4000f8e00ff */
[----:B------:R-:W-:-:S02]  /*2280*/  IMAD.U32 R6, RZ, RZ, UR4 ;  /* 0x00000004ff067e24 */ /* 0x000fc4000f8e00ff */
[----:B------:R-:W-:Y:S02]  /*2290*/  IMAD.U32 R7, RZ, RZ, UR5 ;  /* 0x00000005ff077e24 */ /* 0x000fe4000f8e00ff */
[----:B------:R-:W-:Y:S02]  /*22a0*/  IMAD.U32 R11, RZ, RZ, UR7 ;  /* 0x00000007ff0b7e24 */ /* 0x000fe4000f8e00ff */
[----:B------:R-:W-:Y:S02]  /*22b0*/  IMAD.MOV.U32 R8, RZ, RZ, 0x4e ;  /* 0x0000004eff087424 */ /* 0x000fe400078e00ff */
[----:B------:R-:W-:Y:S02]  /*22c0*/  IMAD.MOV.U32 R12, RZ, RZ, 0x1 ;  /* 0x00000001ff0c7424 */ /* 0x000fe400078e00ff */
[----:B------:R-:W-:-:S07]  /*22d0*/  IMAD.MOV.U32 R13, RZ, RZ, RZ ;  /* 0x000000ffff0d7224 */ /* 0x000fce00078e00ff */
[----:B------:R-:W-:-:S07]  /*22e0*/  LEPC R20, `(.L_x_35) ;  /* 0x000000001014794e */ /* 0x000fce0000000000 */
[----:B0-----:R-:W-:Y:S05]  /*22f0*/  CALL.ABS.NOINC R2 ;  /* 0x0000000002007343 */ /* 0x001fea0003c00000 */
.L_x_35:
[----:B------:R-:W-:Y:S01]  /*2300*/  PRMT R0, RZ, 0x7610, R0 ;  /* 0x00007610ff007816 */ /* 0x000fe20000000000 */
[----:B------:R-:W-:Y:S06]  /*2310*/  BRA `(.L_x_8) ;  /* 0x00000000001c7947 */ /* 0x000fec0003800000 */
.L_x_32:
[----:B------:R-:W2:Y:S02]  /*2320*/  LDG.E.64 R2, desc[UR36][R2.64] ;  /* 0x0000002402027981 */ /* 0x000ea4000c1e1b00 */
[----:B--2---:R-:W0:Y:S02]  /*2330*/  I2F.U64 R0, R2 ;  /* 0x0000000200007312 */ /* 0x004e240000301000 */
[----:B0-----:R-:W-:Y:S01]  /*2340*/  F2FP.BF16.F32.PACK_AB R0, RZ, R0 ;  /* 0x00000000ff00723e */ /* 0x001fe200000010ff */
[----:B------:R-:W-:Y:S06]  /*2350*/  BRA `(.L_x_8) ;  /* 0x00000000000c7947 */ /* 0x000fec0003800000 */
.L_x_31:
[----:B------:R-:W2:Y:S02]  /*2360*/  LDG.E R2, desc[UR36][R2.64] ;  /* 0x0000002402027981 */ /* 0x000ea4000c1e1900 */
[----:B--2---:R-:W-:-:S04]  /*2370*/  I2FP.F32.U32 R0, R2 ;  /* 0x0000000200007245 */ /* 0x004fc80000201000 */
[----:B------:R-:W-:-:S07]  /*2380*/  F2FP.BF16.F32.PACK_AB R0, RZ, R0 ;  /* 0x00000000ff00723e */ /* 0x000fce00000010ff */
.L_x_8:
[----:B-----5:R-:W-:Y:S02]  /*2390*/  IMAD.U32 R0, R0, 0x10000, RZ ;  /* 0x0001000000007824 */ /* 0x020fe400078e00ff */
[----:B------:R-:W-:Y:S02]  /*23a0*/  IMAD.MOV.U32 R4, RZ, RZ, 0x38eb4c3a ;  /* 0x38eb4c3aff047424 */ /* 0x000fe400078e00ff */
[C---:B0-----:R-:W-:Y:S01]  /*23b0*/  FADD.FTZ R2, |R0|.reuse, -RZ ;  /* 0x800000ff00027221 */ /* 0x041fe20000010200 */
[C---:B------:R-:W-:Y:S01]  /*23c0*/  FMUL.FTZ R3, R0.reuse, R0 ;  /* 0x0000000000037220 */ /* 0x040fe20000410000 */
[----:B------:R-:W-:Y:S01]  /*23d0*/  IMAD.MOV.U32 R6, RZ, RZ, 0x3aae005b ;  /* 0x3aae005bff067424 */ /* 0x000fe200078e00ff */
[----:B------:R-:W-:Y:S01]  /*23e0*/  FSETP.GE.FTZ.AND P0, PT, |R0|, 1.0029599666595458984, PT ;  /* 0x3f8060fe0000780b */ /* 0x000fe20003f16200 */
[----:B------:R-:W-:Y:S02]  /*23f0*/  IMAD.MOV.U32 R5, RZ, RZ, 0x3c09919f ;  /* 0x3c09919fff057424 */ /* 0x000fe400078e00ff */
[C---:B------:R-:W-:Y:S01]  /*2400*/  FADD.FTZ R9, -R2.reuse, -RZ ;  /* 0x800000ff02097221 */ /* 0x040fe20000010100 */
[----:B------:R-:W-:Y:S01]  /*2410*/  IMAD.MOV.U32 R7, RZ, RZ, 0x3d24d99a ;  /* 0x3d24d99aff077424 */ /* 0x000fe200078e00ff */
[----:B------:R-:W-:Y:S01]  /*2420*/  FSEL R3, R2, R3, P0 ;  /* 0x0000000302037208 */ /* 0x000fe20000000000 */
[----:B------:R-:W-:Y:S01]  /*2430*/  IMAD.MOV.U32 R8, RZ, RZ, 0x3f69b4f9 ;  /* 0x3f69b4f9ff087424 */ /* 0x000fe200078e00ff */
[----:B------:R-:W-:-:S02]  /*2440*/  FSEL R4, R4, 8.4834944573231041431e-05, P0 ;  /* 0x38b1e96a04047808 */ /* 0x000fc40000000000 */
[----:B------:R-:W-:Y:S02]  /*2450*/  FSEL R6, -R6, -0.00082130916416645050049, P0 ;  /* 0xba574d2006067808 */ /* 0x000fe40000000100 */
[----:B------:R-:W-:Y:S02]  /*2460*/  FSEL R5, R5, 0.0052134888246655464172, P0 ;  /* 0x3baad5ea05057808 */ /* 0x000fe40000000000 */
[----:B------:R-:W-:Y:S01]  /*2470*/  FSEL R7, -R7, -0.026868773624300956726, P0 ;  /* 0xbcdc1be707077808 */ /* 0x000fe20000000100 */
[----:B------:R-:W-:Y:S01]  /*2480*/  FFMA.FTZ R4, R3, R4, R6 ;  /* 0x0000000403047223 */ /* 0x000fe20000010006 */
[----:B------:R-:W-:Y:S01]  /*2490*/  IMAD.MOV.U32 R6, RZ, RZ, 0x3e235519 ;  /* 0x3e235519ff067424 */ /* 0x000fe200078e00ff */
[----:B------:R-:W-:Y:S02]  /*24a0*/  FSEL R9, R9, R0, P0 ;  /* 0x0000000009097208 */ /* 0x000fe40000000000 */
[----:B------:R-:W-:Y:S02]  /*24b0*/  FFMA.FTZ R4, R3, R4, R5 ;  /* 0x0000000403047223 */ /* 0x000fe40000010005 */
[----:B------:R-:W-:Y:S01]  /*24c0*/  FSEL R5, R6, 0.11284004896879196167, P0 ;  /* 0x3de718af06057808 */ /* 0x000fe20000000000 */
[----:B------:R-:W-:-:S02]  /*24d0*/  IMAD.MOV.U32 R6, RZ, RZ, 0x3f210a14 ;  /* 0x3f210a14ff067424 */ /* 0x000fc400078e00ff */
[----:B------:R-:W-:Y:S01]  /*24e0*/  FFMA.FTZ R4, R3, R4, R7 ;  /* 0x0000000403047223 */ /* 0x000fe20000010007 */
[----:B------:R-:W-:-:S03]  /*24f0*/  FSEL R7, R8, -0.37612664699554443359, P0 ;  /* 0xbec093ac08077808 */ /* 0x000fc60000000000 */
[----:B------:R-:W-:Y:S01]  /*2500*/  FFMA.FTZ R4, R3, R4, R5 ;  /* 0x0000000403047223 */ /* 0x000fe20000010005 */
[----:B------:R-:W-:-:S03]  /*2510*/  FSEL R5, R6, 0.12837915122509002686, P0 ;  /* 0x3e0375d306057808 */ /* 0x000fc60000000000 */
[----:B------:R-:W-:-:S04]  /*2520*/  FFMA.FTZ R4, R3, R4, R7 ;  /* 0x0000000403047223 */ /* 0x000fc80000010007 */
[----:B------:R-:W-:Y:S02]  /*2530*/  FFMA.FTZ R4, R3, R4, R5 ;  /* 0x0000000403047223 */ /* 0x000fe40000010005 */
[----:B------:R-:W0:Y:S02]  /*2540*/  LDC.U8 R5, c[0x0][0x421] ;  /* 0x00010840ff057b82 */ /* 0x000e240000000000 */
[----:B------:R-:W-:-:S04]  /*2550*/  FFMA.FTZ R4, R4, R9, R9 ;  /* 0x0000000904047223 */ /* 0x000fc80000010009 */
[----:B------:R-:W1:Y:S02]  /*2560*/  @P0 MUFU.EX2 R2, R4 ;  /* 0x0000000400020308 */ /* 0x000e640000000800 */
[----:B-1----:R-:W-:Y:S01]  /*2570*/  @P0 FADD.FTZ R3, -R2, 1 ;  /* 0x3f80000002030421 */ /* 0x002fe20000010100 */
[----:B0-----:R-:W-:-:S04]  /*2580*/  PRMT R2, R5, 0x9910, RZ ;  /* 0x0000991005027816 */ /* 0x001fc800000000ff */
[----:B------:R-:W-:Y:S01]  /*2590*/  @P0 LOP3.LUT R4, R3, 0x80000000, R0, 0xb8, !PT ;  /* 0x8000000003040812 */ /* 0x000fe200078eb800 */
[----:B------:R-:W-:-:S03]  /*25a0*/  IMAD.MOV.U32 R0, RZ, RZ, R2 ;  /* 0x000000ffff007224 */ /* 0x000fc600078e0002 */
[----:B------:R0:W1:Y:S02]  /*25b0*/  F2F.BF16.F32 R3, R4 ;  /* 0x0000000400037304 */ /* 0x0000640000202000 */
[----:B------:R-:W-:-:S13]  /*25c0*/  ISETP.GT.AND P0, PT, R0, 0x9, PT ;  /* 0x000000090000780c */ /* 0x000fda0003f04270 */
[----:B01----:R-:W-:Y:S05]  /*25d0*/  @P0 BRA `(.L_x_36) ;  /* 0x00000004000c0947 */ /* 0x003fea0003800000 */
        /* <DEDUP_REMOVED lines=8> */
[----:B------:R-:W-:-:S04]  /*2660*/  IMAD.U32 R0, R3, 0x10000, RZ ;  /* 0x0001000003007824 */ /* 0x000fc800078e00ff */
[----:B------:R-:W0:Y:S02]  /*2670*/  F2I.FTZ.TRUNC.NTZ R3, R0 ;  /* 0x0000000000037305 */ /* 0x000e24000021f100 */
[----:B0-----:R4:W-:Y:S01]  /*2680*/  STG.E.U8 desc[UR36][R16.64], R3 ;  /* 0x0000000310007986 */ /* 0x0019e2000c101124 */
[----:B------:R-:W-:Y:S05]  /*2690*/  BRA `(.L_x_41) ;  /* 0x0000000c00947947 */ /* 0x000fea0003800000 */
.L_x_39:
[----:B------:R-:W-:-:S06]  /*26a0*/  IMAD.U32 R3, R3, 0x10000, RZ ;  /* 0x0001000003037824 */ /* 0x000fcc00078e00ff */
[----:B------:R-:W0:Y:S02]  /*26b0*/  F2I.S64.TRUNC R2, R3 ;  /* 0x0000000300027311 */ /* 0x000e24000020d900 */
[----:B0-----:R3:W-:Y:S01]  /*26c0*/  STG.E.U8 desc[UR36][R16.64], R2 ;  /* 0x0000000210007986 */ /* 0x0017e2000c101124 */
[----:B------:R-:W-:Y:S05]  /*26d0*/  BRA `(.L_x_41) ;  /* 0x0000000c00847947 */ /* 0x000fea0003800000 */
.L_x_38:
[----:B------:R-:W-:-:S13]  /*26e0*/  ISETP.NE.AND P0, PT, R0, 0x2, PT ;  /* 0x000000020000780c */ /* 0x000fda0003f05270 */
[----:B------:R-:W-:Y:S05]  /*26f0*/  @!P0 BRA `(.L_x_42) ;  /* 0x0000000000308947 */ /* 0x000fea0003800000 */
[----:B------:R-:W-:-:S13]  /*2700*/  ISETP.NE.AND P0, PT, R0, 0x3, PT ;  /* 0x000000030000780c */ /* 0x000fda0003f05270 */
[----:B------:R-:W-:Y:S05]  /*2710*/  @!P0 BRA `(.L_x_43) ;  /* 0x0000000000188947 */ /* 0x000fea0003800000 */
[----:B------:R-:W-:-:S13]  /*2720*/  ISETP.NE.AND P0, PT, R0, 0x4, PT ;  /* 0x000000040000780c */ /* 0x000fda0003f05270 */
[----:B------:R-:W-:Y:S05]  /*2730*/  @P0 BRA `(.L_x_40) ;  /* 0x0000000c000c0947 */ /* 0x000fea0003800000 */
[----:B------:R-:W-:-:S06]  /*2740*/  IMAD.U32 R3, R3, 0x10000, RZ ;  /* 0x0001000003037824 */ /* 0x000fcc00078e00ff */
[----:B------:R-:W0:Y:S02]  /*2750*/  F2I.S64.TRUNC R2, R3 ;  /* 0x0000000300027311 */ /* 0x000e24000020d900 */
[----:B0-----:R0:W-:Y:S01]  /*2760*/  STG.E.64 desc[UR36][R16.64], R2 ;  /* 0x0000000210007986 */ /* 0x0011e2000c101b24 */
[----:B------:R-:W-:Y:S05]  /*2770*/  BRA `(.L_x_41) ;  /* 0x0000000c005c7947 */ /* 0x000fea0003800000 */
.L_x_43:
[----:B------:R-:W-:-:S06]  /*2780*/  IMAD.U32 R3, R3, 0x10000, RZ ;  /* 0x0001000003037824 */ /* 0x000fcc00078e00ff */
[----:B------:R-:W0:Y:S02]  /*2790*/  F2I.FTZ.TRUNC.NTZ R3, R3 ;  /* 0x0000000300037305 */ /* 0x000e24000021f100 */
[----:B0-----:R1:W-:Y:S01]  /*27a0*/  STG.E desc[UR36][R16.64], R3 ;  /* 0x0000000310007986 */ /* 0x0013e2000c101924 */
[----:B------:R-:W-:Y:S05]  /*27b0*/  BRA `(.L_x_41) ;  /* 0x0000000c004c7947 */ /* 0x000fea0003800000 */
.L_x_42:
[----:B------:R-:W-:-:S06]  /*27c0*/  IMAD.U32 R3, R3, 0x10000, RZ ;  /* 0x0001000003037824 */ /* 0x000fcc00078e00ff */
[----:B------:R-:W0:Y:S02]  /*27d0*/  F2I.FTZ.TRUNC.NTZ R3, R3 ;  /* 0x0000000300037305 */ /* 0x000e24000021f100 */
[----:B0-----:R2:W-:Y:S01]  /*27e0*/  STG.E.U16 desc[UR36][R16.64], R3 ;  /* 0x0000000310007986 */ /* 0x0015e2000c101524 */
[----:B------:R-:W-:Y:S05]  /*27f0*/  BRA `(.L_x_41) ;  /* 0x0000000c003c7947 */ /* 0x000fea0003800000 */
.L_x_37:
[----:B------:R-:W-:-:S13]  /*2800*/  ISETP.GT.AND P0, PT, R0, 0x6, PT ;  /* 0x000000060000780c */ /* 0x000fda0003f04270 */
[----:B------:R-:W-:Y:S05]  /*2810*/  @P0 BRA `(.L_x_44) ;  /* 0x00000000002c0947 */ /* 0x000fea0003800000 */
[----:B------:R-:W-:-:S13]  /*2820*/  ISETP.NE.AND P0, PT, R0, 0x5, PT ;  /* 0x000000050000780c */ /* 0x000fda0003f05270 */
[----:B------:R-:W-:Y:S05]  /*2830*/  @!P0 BRA `(.L_x_45) ;  /* 0x0000000000148947 */ /* 0x000fea0003800000 */
[----:B------:R-:W-:-:S13]  /*2840*/  ISETP.NE.AND P0, PT, R0, 0x6, PT ;  /* 0x000000060000780c */ /* 0x000fda0003f05270 */
[----:B------:R-:W-:Y:S05]  /*2850*/  @P0 BRA `(.L_x_40) ;  /* 0x0000000800c40947 */ /* 0x000fea0003800000 */
[----:B------:R-:W-:-:S05]  /*2860*/  IMAD.U32 R3, R3, 0x10000, RZ ;  /* 0x0001000003037824 */ /* 0x000fca00078e00ff */
[----:B------:R0:W-:Y:S01]  /*2870*/  STG.E desc[UR36][R16.64], R3 ;  /* 0x0000000310007986 */ /* 0x0001e2000c101924 */
[----:B------:R-:W-:Y:S05]  /*2880*/  BRA `(.L_x_41) ;  /* 0x0000000c00187947 */ /* 0x000fea0003800000 */
.L_x_45:
[----:B------:R-:W-:-:S05]  /*2890*/  IMAD.U32 R0, R3, 0x10000, RZ ;  /* 0x0001000003007824 */ /* 0x000fca00078e00ff */
[----:B------:R-:W-:-:S05]  /*28a0*/  F2FP.F16.F32.PACK_AB R0, RZ, R0 ;  /* 0x00000000ff00723e */ /* 0x000fca00000000ff */
[----:B------:R0:W-:Y:S01]  /*28b0*/  STG.E.U16 desc[UR36][R16.64], R0 ;  /* 0x0000000010007986 */ /* 0x0001e2000c101524 */
[----:B------:R-:W-:Y:S05]  /*28c0*/  BRA `(.L_x_41) ;  /* 0x0000000c00087947 */ /* 0x000fea0003800000 */
.L_x_44:
[----:B------:R-:W-:-:S13]  /*28d0*/  ISETP.NE.AND P0, PT, R0, 0x7, PT ;  /* 0x000000070000780c */ /* 0x000fda0003f05270 */
[----:B------:R-:W-:Y:S05]  /*28e0*/  @!P0 BRA `(.L_x_46) ;  /* 0x0000000000348947 */ /* 0x000fea0003800000 */
[----:B------:R-:W-:-:S13]  /*28f0*/  ISETP.NE.AND P0, PT, R0, 0x8, PT ;  /* 0x000000080000780c */ /* 0x000fda0003f05270 */
[----:B------:R-:W-:Y:S05]  /*2900*/  @!P0 BRA `(.L_x_47) ;  /* 0x0000000000188947 */ /* 0x000fea0003800000 */
[----:B------:R-:W-:-:S13]  /*2910*/  ISETP.NE.AND P0, PT, R0, 0x9, PT ;  /* 0x000000090000780c */ /* 0x000fda0003f05270 */
[----:B------:R-:W-:Y:S05]  /*2920*/  @P0 BRA `(.L_x_40) ;  /* 0x0000000800900947 */ /* 0x000fea0003800000 */
[----:B------:R-:W-:Y:S02]  /*2930*/  IMAD.U32 R2, R3, 0x10000, RZ ;  /* 0x0001000003027824 */ /* 0x000fe400078e00ff */
[----:B------:R-:W-:-:S05]  /*2940*/  IMAD.MOV.U32 R3, RZ, RZ, RZ ;  /* 0x000000ffff037224 */ /* 0x000fca00078e00ff */
[----:B------:R0:W-:Y:S01]  /*2950*/  STG.E.64 desc[UR36][R16.64], R2 ;  /* 0x0000000210007986 */ /* 0x0001e2000c101b24 */
[----:B------:R-:W-:Y:S05]  /*2960*/  BRA `(.L_x_41) ;  /* 0x0000000800e07947 */ /* 0x000fea0003800000 */
.L_x_47:
[----:B------:R-:W-:-:S05]  /*2970*/  IMAD.U32 R3, R3, 0x10000, RZ ;  /* 0x0001000003037824 */ /* 0x000fca00078e00ff */
[----:B------:R-:W-:-:S04]  /*2980*/  F2FP.F16.F32.PACK_AB R3, RZ, R3 ;  /* 0x00000003ff03723e */ /* 0x000fc800000000ff */
[----:B------:R-:W-:-:S05]  /*2990*/  PRMT R3, R3, 0x5410, RZ ;  /* 0x0000541003037816 */ /* 0x000fca00000000ff */
[----:B------:R0:W-:Y:S01]  /*29a0*/  STG.E desc[UR36][R16.64], R3 ;  /* 0x0000000310007986 */ /* 0x0001e2000c101924 */
[----:B------:R-:W-:Y:S05]  /*29b0*/  BRA `(.L_x_41) ;  /* 0x0000000800cc7947 */ /* 0x000fea0003800000 */
.L_x_46:
[----:B------:R-:W-:-:S04]  /*29c0*/  IMAD.U32 R2, R3, 0x10000, RZ ;  /* 0x0001000003027824 */ /* 0x000fc800078e00ff */
[----:B------:R-:W-:-:S06]  /*29d0*/  FMUL.FTZ R2, R2, 1 ;  /* 0x3f80000002027820 */ /* 0x000fcc0000410000 */
[----:B------:R-:W0:Y:S02]  /*29e0*/  F2F.F64.F32 R2, R2 ;  /* 0x0000000200027310 */ /* 0x000e240000201800 */
[----:B0-----:R0:W-:Y:S01]  /*29f0*/  STG.E.64 desc[UR36][R16.64], R2 ;  /* 0x0000000210007986 */ /* 0x0011e2000c101b24 */
[----:B------:R-:W-:Y:S05]  /*2a00*/  BRA `(.L_x_41) ;  /* 0x0000000800b87947 */ /* 0x000fea0003800000 */
.L_x_36:
        /* <DEDUP_REMOVED lines=8> */
[----:B------:R-:W-:-:S05]  /*2a90*/  IMAD.U32 R3, R3, 0x10000, RZ ;  /* 0x0001000003037824 */ /* 0x000fca00078e00ff */
[----:B------:R-:W-:-:S04]  /*2aa0*/  FSETP.NEU.FTZ.AND P0, PT, R3, RZ, PT ;  /* 0x000000ff0300720b */ /* 0x000fc80003f1d000 */
[----:B------:R-:W-:-:S05]  /*2ab0*/  SEL R3, RZ, 0x1, !P0 ;  /* 0x00000001ff037807 */ /* 0x000fca0004000000 */
[----:B------:R0:W-:Y:S01]  /*2ac0*/  STG.E.U8 desc[UR36][R16.64], R3 ;  /* 0x0000000310007986 */ /* 0x0001e2000c101124 */
[----:B------:R-:W-:Y:S05]  /*2ad0*/  BRA `(.L_x_41) ;  /* 0x0000000800847947 */ /* 0x000fea0003800000 */
.L_x_50:
[----:B------:R-:W-:Y:S01]  /*2ae0*/  IMAD.U32 R3, R3, 0x10000, RZ ;  /* 0x0001000003037824 */ /* 0x000fe200078e00ff */
[----:B------:R-:W-:-:S03]  /*2af0*/  CS2R R6, SRZ ;  /* 0x0000000000067805 */ /* 0x000fc6000001ff00 */
[----:B------:R-:W-:-:S04]  /*2b00*/  FMUL.FTZ R3, R3, 1 ;  /* 0x3f80000003037820 */ /* 0x000fc80000410000 */
[----:B------:R-:W0:Y:S02]  /*2b10*/  F2F.F64.F32 R4, R3 ;  /* 0x0000000300047310 */ /* 0x000e240000201800 */
[----:B0-----:R0:W-:Y:S01]  /*2b20*/  STG.E.128 desc[UR36][R16.64], R4 ;  /* 0x0000000410007986 */ /* 0x0011e2000c101d24 */
[----:B------:R-:W-:Y:S05]  /*2b30*/  BRA `(.L_x_41) ;  /* 0x00000008006c7947 */ /* 0x000fea0003800000 */
.L_x_49:
[----:B------:R-:W-:-:S13]  /*2b40*/  ISETP.NE.AND P0, PT, R0, 0xf, PT ;  /* 0x0000000f0000780c */ /* 0x000fda0003f05270 */
[----:B------:R-:W-:Y:S05]  /*2b50*/  @!P0 BRA `(.L_x_51) ;  /* 0x0000000000b48947 */ /* 0x000fea0003800000 */
[----:B------:R-:W-:-:S13]  /*2b60*/  ISETP.NE.AND P0, PT, R0, 0x17, PT ;  /* 0x000000170000780c */ /* 0x000fda0003f05270 */
[----:B------:R-:W-:Y:S05]  /*2b70*/  @!P0 BRA `(.L_x_52) ;  /* 0x0000000000548947 */ /* 0x000fea0003800000 */
[----:B------:R-:W-:-:S13]  /*2b80*/  ISETP.NE.AND P0, PT, R0, 0x18, PT ;  /* 0x000000180000780c */ /* 0x000fda0003f05270 */
[----:B------:R-:W-:Y:S05]  /*2b90*/  @P0 BRA `(.L_x_40) ;  /* 0x0000000400f40947 */ /* 0x000fea0003800000 */
[----:B------:R-:W-:Y:S01]  /*2ba0*/  IMAD.U32 R5, R3, 0x10000, RZ ;  /* 0x0001000003057824 */ /* 0x000fe200078e00ff */
[----:B------:R-:W-:Y:S04]  /*2bb0*/  BSSY B0, `(.L_x_53) ;  /* 0x000000e000007945 */ /* 0x000fe80003800000 */
[C---:B------:R-:W-:Y:S02]  /*2bc0*/  LOP3.LUT R2, R5.reuse, 0x7fffffff, RZ, 0xc0, !PT ;  /* 0x7fffffff05027812 */ /* 0x040fe400078ec0ff */
[----:B------:R-:W-:Y:S02]  /*2bd0*/  LOP3.LUT R0, R5, 0x80000000, RZ, 0xc0, !PT ;  /* 0x8000000005007812 */ /* 0x000fe400078ec0ff */
[----:B------:R-:W-:Y:S02]  /*2be0*/  ISETP.GT.U32.AND P0, PT, R2, 0x43efffff, PT ;  /* 0x43efffff0200780c */ /* 0x000fe40003f04070 */
[----:B------:R-:W-:Y:S01]  /*2bf0*/  SHF.R.U32.HI R3, RZ, 0x18, R0 ;  /* 0x00000018ff037819 */ /* 0x000fe20000011600 */
[----:B------:R-:W-:-:S10]  /*2c00*/  IMAD.MOV.U32 R0, RZ, RZ, 0x7f ;  /* 0x0000007fff007424 */ /* 0x000fd400078e00ff */
[----:B------:R-:W-:Y:S05]  /*2c10*/  @P0 BRA `(.L_x_54) ;  /* 0x00000000001c0947 */ /* 0x000fea0003800000 */
[----:B------:R-:W-:-:S13]  /*2c20*/  ISETP.GE.U32.AND P0, PT, R2, 0x3c800000, PT ;  /* 0x3c8000000200780c */ /* 0x000fda0003f06070 */
[----:B------:R-:W-:Y:S01]  /*2c30*/  @P0 SHF.R.U32.HI R0, RZ, 0x14, R5 ;  /* 0x00000014ff000819 */ /* 0x000fe20000011605 */
[----:B------:R-:W-:-:S03]  /*2c40*/  @!P0 FADD.FTZ R2, R2, 16384 ;  /* 0x4680000002028421 */ /* 0x000fc60000010000 */
[----:B------:R-:W-:-:S04]  /*2c50*/  @P0 LOP3.LUT R0, R0, 0x1, RZ, 0xc0, !PT ;  /* 0x0000000100000812 */ /* 0x000fc800078ec0ff */
[----:B------:R-:W-:-:S04]  /*2c60*/  @P0 IADD3 R0, R5, 0x407ffff, R0 ;  /* 0x0407ffff05000810 */ /* 0x000fc80007ffe000 */
[----:B------:R-:W-:Y:S01]  /*2c70*/  @P0 SHF.R.U32.HI R0, RZ, 0x14, R0 ;  /* 0x00000014ff000819 */ /* 0x000fe20000011600 */
[----:B------:R-:W-:-:S07]  /*2c80*/  @!P0 VIADD R0, R2, 0xb9800000 ;  /* 0xb980000002008836 */ /* 0x000fce0000000000 */
.L_x_54:
[----:B------:R-:W-:Y:S05]  /*2c90*/  BSYNC B0 ;  /* 0x0000000000007941 */ /* 0x000fea0003800000 */
.L_x_53:
[----:B------:R-:W-:-:S05]  /*2ca0*/  LOP3.LUT R3, R0, R3, RZ, 0xfc, !PT ;  /* 0x0000000300037212 */ /* 0x000fca00078efcff */
[----:B------:R0:W-:Y:S01]  /*2cb0*/  STG.E.U8 desc[UR36][R16.64], R3 ;  /* 0x0000000310007986 */ /* 0x0001e2000c101124 */
[----:B------:R-:W-:Y:S05]  /*2cc0*/  BRA `(.L_x_41) ;  /* 0x0000000800087947 */ /* 0x000fea0003800000 */
.L_x_52:
[----:B------:R-:W-:Y:S01]  /*2cd0*/  IMAD.U32 R3, R3, 0x10000, RZ ;  /* 0x0001000003037824 */ /* 0x000fe200078e00ff */
[----:B------:R-:W-:Y:S04]  /*2ce0*/  BSSY B0, `(.L_x_55) ;  /* 0x000000f000007945 */ /* 0x000fe80003800000 */
[----:B------:R-:W-:-:S04]  /*2cf0*/  LOP3.LUT R2, R3, 0x7fffffff, RZ, 0xc0, !PT ;  /* 0x7fffffff03027812 */ /* 0x000fc800078ec0ff */
[----:B------:R-:W-:-:S13]  /*2d00*/  ISETP.GT.U32.AND P0, PT, R2, 0x477fffff, PT ;  /* 0x477fffff0200780c */ /* 0x000fda0003f04070 */
[----:B------:R-:W-:Y:S05]  /*2d10*/  @P0 BRA `(.L_x_56) ;  /* 0x0000000000200947 */ /* 0x000fea0003800000 */
[----:B------:R-:W-:-:S13]  /*2d20*/  ISETP.GE.U32.AND P0, PT, R2, 0x38800000, PT ;  /* 0x388000000200780c */ /* 0x000fda0003f06070 */
[----:B------:R-:W-:Y:S01]  /*2d30*/  @P0 SHF.R.U32.HI R0, RZ, 0x15, R3 ;  /* 0x00000015ff000819 */ /* 0x000fe20000011603 */
[----:B------:R-:W-:-:S03]  /*2d40*/  @!P0 FADD.FTZ R2, R2, 128 ;  /* 0x4300000002028421 */ /* 0x000fc60000010000 */
[----:B------:R-:W-:-:S04]  /*2d50*/  @P0 LOP3.LUT R0, R0, 0x1, RZ, 0xc0, !PT ;  /* 0x0000000100000812 */ /* 0x000fc800078ec0ff */
[----:B------:R-:W-:-:S04]  /*2d60*/  @P0 IADD3 R0, R3, 0x80fffff, R0 ;  /* 0x080fffff03000810 */ /* 0x000fc80007ffe000 */
[----:B------:R-:W-:Y:S01]  /*2d70*/  @P0 SHF.R.U32.HI R0, RZ, 0x15, R0 ;  /* 0x00000015ff000819 */ /* 0x000fe20000011600 */
[----:B------:R-:W-:Y:S01]  /*2d80*/  @!P0 VIADD R0, R2, 0xbd000000 ;  /* 0xbd00000002008836 */ /* 0x000fe20000000000 */
[----:B------:R-:W-:Y:S06]  /*2d90*/  BRA `(.L_x_57) ;  /* 0x00000000000c7947 */ /* 0x000fec0003800000 */
.L_x_56:
[----:B------:R-:W-:Y:S01]  /*2da0*/  IMAD.MOV.U32 R0, RZ, RZ, 0x7f ;  /* 0x0000007fff007424 */ /* 0x000fe200078e00ff */
[----:B------:R-:W-:-:S04]  /*2db0*/  ISETP.GT.U32.AND P0, PT, R2, 0x7f800000, PT ;  /* 0x7f8000000200780c */ /* 0x000fc80003f04070 */
[----:B------:R-:W-:-:S09]  /*2dc0*/  SEL R0, R0, 0x7c, P0 ;  /* 0x0000007c00007807 */ /* 0x000fd20000000000 */
.L_x_57:
[----:B------:R-:W-:Y:S05]  /*2dd0*/  BSYNC B0 ;  /* 0x0000000000007941 */ /* 0x000fea0003800000 */
.L_x_55:
[----:B------:R-:W-:-:S04]  /*2de0*/  LOP3.LUT R2, R3, 0x80000000, RZ, 0xc0, !PT ;  /* 0x8000000003027812 */ /* 0x000fc800078ec0ff */
[----:B------:R-:W-:-:S04]  /*2df0*/  SHF.R.U32.HI R3, RZ, 0x18, R2 ;  /* 0x00000018ff037819 */ /* 0x000fc80000011602 */
[----:B------:R-:W-:-:S05]  /*2e00*/  LOP3.LUT R3, R0, R3, RZ, 0xfc, !PT ;  /* 0x0000000300037212 */ /* 0x000fca00078efcff */
[----:B------:R0:W-:Y:S01]  /*2e10*/  STG.E.U8 desc[UR36][R16.64], R3 ;  /* 0x0000000310007986 */ /* 0x0001e2000c101124 */
[----:B------:R-:W-:Y:S05]  /*2e20*/  BRA `(.L_x_41) ;  /* 0x0000000400b07947 */ /* 0x000fea0003800000 */
.L_x_51:
[----:B------:R0:W-:Y:S01]  /*2e30*/  STG.E.U16 desc[UR36][R16.64], R3 ;  /* 0x0000000310007986 */ /* 0x0001e2000c101524 */
[----:B------:R-:W-:Y:S05]  /*2e40*/  BRA `(.L_x_41) ;  /* 0x0000000400a87947 */ /* 0x000fea0003800000 */
.L_x_48:
        /* <DEDUP_REMOVED lines=8> */
[----:B------:R-:W-:-:S06]  /*2ed0*/  IMAD.U32 R3, R3, 0x10000, RZ ;  /* 0x0001000003037824 */ /* 0x000fcc00078e00ff */
[----:B------:R-:W0:Y:S02]  /*2ee0*/  F2I.FTZ.U32.TRUNC.NTZ R3, R3 ;  /* 0x0000000300037305 */ /* 0x000e24000021f000 */
[----:B0-----:R0:W-:Y:S01]  /*2ef0*/  STG.E.U16 desc[UR36][R16.64], R3 ;  /* 0x0000000310007986 */ /* 0x0011e2000c101524 */
[----:B------:R-:W-:Y:S05]  /*2f00*/  BRA `(.L_x_41) ;  /* 0x0000000400787947 */ /* 0x000fea0003800000 */
.L_x_60:
[----:B------:R-:W-:Y:S01]  /*2f10*/  IMAD.U32 R3, R3, 0x10000, RZ ;  /* 0x0001000003037824 */ /* 0x000fe200078e00ff */
[----:B------:R-:W-:Y:S01]  /*2f20*/  BSSY B0, `(.L_x_61) ;  /* 0x0000014000007945 */ /* 0x000fe20003800000 */
[----:B------:R-:W-:-:S03]  /*2f30*/  IMAD.MOV.U32 R8, RZ, RZ, 0x80 ;  /* 0x00000080ff087424 */ /* 0x000fc600078e00ff */
[----:B------:R-:W-:-:S04]  /*2f40*/  LOP3.LUT R2, R3, 0x7fffffff, RZ, 0xc0, !PT ;  /* 0x7fffffff03027812 */ /* 0x000fc800078ec0ff */
[----:B------:R-:W-:-:S13]  /*2f50*/  ISETP.GT.U32.AND P0, PT, R2, 0x437fffff, PT ;  /* 0x437fffff0200780c */ /* 0x000fda0003f04070 */
[----:B------:R-:W-:Y:S05]  /*2f60*/  @P0 BRA `(.L_x_62) ;  /* 0x00000000003c0947 */ /* 0x000fea0003800000 */
[----:B------:R-:W-:-:S13]  /*2f70*/  ISETP.GE.U32.AND P0, PT, R2, 0x3c000000, PT ;  /* 0x3c0000000200780c */ /* 0x000fda0003f06070 */
[----:B------:R-:W-:-:S04]  /*2f80*/  @P0 SHF.R.U32.HI R0, RZ, 0x14, R3 ;  /* 0x00000014ff000819 */ /* 0x000fc80000011603 */
[----:B------:R-:W-:-:S04]  /*2f90*/  @P0 LOP3.LUT R0, R0, 0x1, RZ, 0xc0, !PT ;  /* 0x0000000100000812 */ /* 0x000fc800078ec0ff */
[----:B------:R-:W-:-:S04]  /*2fa0*/  @P0 IADD3 R0, R3, 0x487ffff, R0 ;  /* 0x0487ffff03000810 */ /* 0x000fc80007ffe000 */
[----:B------:R-:W-:-:S04]  /*2fb0*/  @P0 SHF.R.U32.HI R0, RZ, 0x14, R0 ;  /* 0x00000014ff000819 */ /* 0x000fc80000011600 */
[----:B------:R-:W-:Y:S01]  /*2fc0*/  @P0 LOP3.LUT R0, R0, 0xff, RZ, 0xc0, !PT ;  /* 0x000000ff00000812 */ /* 0x000fe200078ec0ff */
[----:B------:R-:W-:Y:S06]  /*2fd0*/  @P0 BRA `(.L_x_63) ;  /* 0x0000000000100947 */ /* 0x000fec0003800000 */
[----:B------:R-:W-:Y:S01]  /*2fe0*/  FADD.FTZ R0, R2, 8192 ;  /* 0x4600000002007421 */ /* 0x000fe20000010000 */
[----:B------:R-:W-:-:S04]  /*2ff0*/  PRMT R8, RZ, 0x7610, R8 ;  /* 0x00007610ff087816 */ /* 0x000fc80000000008 */
[----:B------:R-:W-:-:S13]  /*3000*/  LOP3.LUT P0, R0, R0, 0xff, RZ, 0xc0, !PT ;  /* 0x000000ff00007812 */ /* 0x000fda000780c0ff */
[----:B------:R-:W-:Y:S05]  /*3010*/  @!P0 BRA `(.L_x_62) ;  /* 0x0000000000108947 */ /* 0x000fea0003800000 */
.L_x_63:
[----:B------:R-:W-:-:S04]  /*3020*/  LOP3.LUT R2, R3, 0x80000000, RZ, 0xc0, !PT ;  /* 0x8000000003027812 */ /* 0x000fc800078ec0ff */
[----:B------:R-:W-:-:S04]  /*3030*/  SHF.R.U32.HI R3, RZ, 0x18, R2 ;  /* 0x00000018ff037819 */ /* 0x000fc80000011602 */
[----:B------:R-:W-:-:S04]  /*3040*/  LOP3.LUT R0, R0, R3, RZ, 0xfc, !PT ;  /* 0x0000000300007212 */ /* 0x000fc800078efcff */
[----:B------:R-:W-:-:S07]  /*3050*/  PRMT R8, R0, 0x7610, R8 ;  /* 0x0000761000087816 */ /* 0x000fce0000000008 */
.L_x_62:
[----:B------:R-:W-:Y:S05]  /*3060*/  BSYNC B0 ;  /* 0x0000000000007941 */ /* 0x000fea0003800000 */
.L_x_61:
[----:B------:R0:W-:Y:S01]  /*3070*/  STG.E.U8 desc[UR36][R16.64], R8 ;  /* 0x0000000810007986 */ /* 0x0001e2000c101124 */
[----:B------:R-:W-:Y:S05]  /*3080*/  BRA `(.L_x_41) ;  /* 0x0000000400187947 */ /* 0x000fea0003800000 */
.L_x_59:
        /* <DEDUP_REMOVED lines=17> */
.L_x_66:
[----:B------:R-:W-:-:S04]  /*31a0*/  LOP3.LUT R2, R3, 0x80000000, RZ, 0xc0, !PT ;  /* 0x8000000003027812 */ /* 0x000fc800078ec0ff */
[----:B------:R-:W-:-:S04]  /*31b0*/  SHF.R.U32.HI R3, RZ, 0x18, R2 ;  /* 0x00000018ff037819 */ /* 0x000fc80000011602 */
[----:B------:R-:W-:-:S04]  /*31c0*/  LOP3.LUT R0, R0, R3, RZ, 0xfc, !PT ;  /* 0x0000000300007212 */ /* 0x000fc800078efcff */
[----:B------:R-:W-:-:S07]  /*31d0*/  PRMT R8, R0, 0x7610, R8 ;  /* 0x0000761000087816 */ /* 0x000fce0000000008 */
.L_x_65:
[----:B------:R-:W-:Y:S05]  /*31e0*/  BSYNC B0 ;  /* 0x0000000000007941 */ /* 0x000fea0003800000 */
.L_x_64:
[----:B------:R0:W-:Y:S01]  /*31f0*/  STG.E.U8 desc[UR36][R16.64], R8 ;  /* 0x0000000810007986 */ /* 0x0001e2000c101124 */
[----:B------:R-:W-:Y:S05]  /*3200*/  BRA `(.L_x_41) ;  /* 0x0000000000b87947 */ /* 0x000fea0003800000 */
.L_x_58:
[----:B------:R-:W-:-:S13]  /*3210*/  ISETP.NE.AND P0, PT, R0, 0x1c, PT ;  /* 0x0000001c0000780c */ /* 0x000fda0003f05270 */
[----:B------:R-:W-:Y:S05]  /*3220*/  @!P0 BRA `(.L_x_67) ;  /* 0x0000000000a48947 */ /* 0x000fea0003800000 */
[----:B------:R-:W-:-:S13]  /*3230*/  ISETP.NE.AND P0, PT, R0, 0x1d, PT ;  /* 0x0000001d0000780c */ /* 0x000fda0003f05270 */
[----:B------:R-:W-:Y:S05]  /*3240*/  @!P0 BRA `(.L_x_68) ;  /* 0x00000000008c8947 */ /* 0x000fea0003800000 */
[----:B------:R-:W-:-:S13]  /*3250*/  ISETP.NE.AND P0, PT, R0, 0x2c, PT ;  /* 0x0000002c0000780c */ /* 0x000fda0003f05270 */
[----:B------:R-:W-:Y:S05]  /*3260*/  @P0 BRA `(.L_x_40) ;  /* 0x0000000000400947 */ /* 0x000fea0003800000 */
[----:B------:R-:W-:-:S05]  /*3270*/  IMAD.U32 R3, R3, 0x10000, RZ ;  /* 0x0001000003037824 */ /* 0x000fca00078e00ff */
[----:B------:R-:W-:-:S04]  /*3280*/  SHF.R.U32.HI R4, RZ, 0x17, R3 ;  /* 0x00000017ff047819 */ /* 0x000fc80000011603 */
[----:B------:R-:W-:-:S04]  /*3290*/  LOP3.LUT R2, R4, 0xff, RZ, 0xc0, !PT ;  /* 0x000000ff04027812 */ /* 0x000fc800078ec0ff */
[----:B------:R-:W-:-:S13]  /*32a0*/  ISETP.NE.AND P1, PT, R2, 0xff, PT ;  /* 0x000000ff0200780c */ /* 0x000fda0003f25270 */
[--C-:B------:R-:W-:Y:S02]  /*32b0*/  @P1 SHF.R.U32.HI R0, RZ, 0x16, R3.reuse ;  /* 0x00000016ff001819 */ /* 0x100fe40000011603 */
[----:B------:R-:W-:Y:S01]  /*32c0*/  @P1 LOP3.LUT P0, RZ, R2, 0x3fffff, R3, 0xf8, !PT ;  /* 0x003fffff02ff1812 */ /* 0x000fe2000780f803 */
[----:B------:R-:W-:Y:S01]  /*32d0*/  IMAD.MOV.U32 R3, RZ, RZ, 0xff ;  /* 0x000000ffff037424 */ /* 0x000fe200078e00ff */
[----:B------:R-:W-:-:S04]  /*32e0*/  @P1 LOP3.LUT R0, R0, 0x1, RZ, 0xc0, !PT ;  /* 0x0000000100001812 */ /* 0x000fc800078ec0ff */
[----:B------:R-:W-:Y:S01]  /*32f0*/  @P1 ISETP.EQ.U32.AND P2, PT, R0, 0x1, P0 ;  /* 0x000000010000180c */ /* 0x000fe20000742070 */
[----:B------:R-:W-:Y:S01]  /*3300*/  @P1 VIADD R0, R4, 0x1 ;  /* 0x0000000104001836 */ /* 0x000fe20000000000 */
[----:B------:R-:W-:Y:S02]  /*3310*/  PLOP3.LUT P0, PT, PT, PT, PT, 0x80, 0x0 ;  /* 0x000000000000781c */ /* 0x000fe40003f0f070 */
[----:B------:R-:W-:-:S13]  /*3320*/  @P1 PLOP3.LUT P0, PT, P2, PT, PT, 0x80, 0x0 ;  /* 0x000000000000181c */ /* 0x000fda000170f070 */
[----:B------:R-:W-:-:S04]  /*3330*/  @!P0 IMAD.MOV R0, RZ, RZ, R4 ;  /* 0x000000ffff008224 */ /* 0x000fc800078e0204 */
[----:B------:R-:W-:-:S05]  /*3340*/  @P1 IMAD.MOV.U32 R3, RZ, RZ, R0 ;  /* 0x000000ffff031224 */ /* 0x000fca00078e0000 */
[----:B------:R0:W-:Y:S01]  /*3350*/  STG.E.U8 desc[UR36][R16.64], R3 ;  /* 0x0000000310007986 */ /* 0x0001e2000c101124 */
[----:B------:R-:W-:Y:S05]  /*3360*/  BRA `(.L_x_41) ;  /* 0x0000000000607947 */ /* 0x000fea0003800000 */
.L_x_40:
        /* <DEDUP_REMOVED lines=16> */
.L_x_69:
[----:B------:R-:W-:Y:S05]  /*3470*/  BRA `(.L_x_41) ;  /* 0x00000000001c7947 */ /* 0x000fea0003800000 */
.L_x_68:
[----:B------:R-:W-:-:S06]  /*3480*/  IMAD.U32 R3, R3, 0x10000, RZ ;  /* 0x0001000003037824 */ /* 0x000fcc00078e00ff */
[----:B------:R-:W0:Y:S02]  /*3490*/  F2I.U64.TRUNC R2, R3 ;  /* 0x0000000300027311 */ /* 0x000e24000020d800 */
[----:B0-----:R0:W-:Y:S01]  /*34a0*/  STG.E.64 desc[UR36][R16.64], R2 ;  /* 0x0000000210007986 */ /* 0x0011e2000c101b24 */
[----:B------:R-:W-:Y:S05]  /*34b0*/  BRA `(.L_x_41) ;  /* 0x00000000000c7947 */ /* 0x000fea0003800000 */
.L_x_67:
[----:B------:R-:W-:-:S06]  /*34c0*/  IMAD.U32 R3, R3, 0x10000, RZ ;  /* 0x0001000003037824 */ /* 0x000fcc00078e00ff */
[----:B------:R-:W0:Y:S02]  /*34d0*/  F2I.FTZ.U32.TRUNC.NTZ R3, R3 ;  /* 0x0000000300037305 */ /* 0x000e24000021f000 */
[----:B0-----:R0:W-:Y:S02]  /*34e0*/  STG.E desc[UR36][R16.64], R3 ;  /* 0x0000000310007986 */ /* 0x0011e4000c101924 */
.L_x_41:
[----:B------:R-:W-:-:S04]  /*34f0*/  IMAD R18, R23, 0x200, R18 ;  /* 0x0000020017127824 */ /* 0x000fc800078e0212 */
[----:B------:R-:W-:-:S07]  /*3500*/  VIADD R19, R18, 0x80 ;  /* 0x0000008012137836 */ /* 0x000fce0000000000 */
.L_x_1:
[----:B------:R-:W-:Y:S05]  /*3510*/  BSYNC B6 ;  /* 0x0000000000067941 */ /* 0x000fea0003800000 */
.L_x_0:
[----:B------:R-:W-:Y:S01]  /*3520*/  ULDC UR4, c[0x0][0x210] ;  /* 0x0000840000047ab9 */ /* 0x000fe20000000800 */
[----:B------:R-:W-:Y:S01]  /*3530*/  BSSY B6, `(.L_x_70) ;  /* 0x0000347000067945 */ /* 0x000fe20003800000 */
[----:B------:R-:W-:-:S13]  /*3540*/  ISETP.GE.AND P0, PT, R19, UR4, PT ;  /* 0x0000000413007c0c */ /* 0x000fda000bf06270 */
[----:B------:R-:W-:Y:S05]  /*3550*/  @P0 BRA `(.L_x_71) ;  /* 0x0000003400100947 */ /* 0x000fea0003800000 */
[----:B0-----:R-:W0:Y:S01]  /*3560*/  LDC R6, c[0x0][0x218] ;  /* 0x00008600ff067b82 */ /* 0x001e220000000800 */
[----:B------:R-:W-:Y:S02]  /*3570*/  IMAD.MOV.U32 R0, RZ, RZ, RZ ;  /* 0x000000ffff007224 */ /* 0x000fe400078e00ff */
[----:B-1234-:R-:W-:Y:S01]  /*3580*/  IMAD.MOV.U32 R16, RZ, RZ, RZ ;  /* 0x000000ffff107224 */ /* 0x01efe200078e00ff */
[----:B0-----:R-:W-:-:S13]  /*3590*/  ISETP.NE.AND P0, PT, R6, RZ, PT ;  /* 0x000000ff0600720c */ /* 0x001fda0003f05270 */
[----:B------:R-:W-:Y:S05]  /*35a0*/  @!P0 BRA `(.L_x_72) ;  /* 0x0000001000a88947 */ /* 0x000fea0003800000 */
        /* <DEDUP_REMOVED lines=298> */
.L_x_72:
        /* <DEDUP_REMOVED lines=22> */
.L_x_76:
[----:B------:R-:W2:Y:S02]  /*49b0*/  LDG.E.U8 R2, desc[UR36][R2.64] ;  /* 0x0000002402027981 */ /* 0x000ea4000c1e1100 */
[----:B--2---:R-:W-:-:S04]  /*49c0*/  I2FP.F32.U32 R0, R2 ;  /* 0x0000000200007245 */ /* 0x004fc80000201000 */
[----:B------:R-:W-:Y:S01]  /*49d0*/  F2FP.BF16.F32.PACK_AB R0, RZ, R0 ;  /* 0x00000000ff00723e */ /* 0x000fe200000010ff */
[----:B------:R-:W-:Y:S06]  /*49e0*/  BRA `(.L_x_78) ;  /* 0x0000000c00907947 */ /* 0x000fec0003800000 */
.L_x_75:
        /* <DEDUP_REMOVED lines=10> */
.L_x_80:
[----:B------:R-:W2:Y:S02]  /*4a90*/  LDG.E R2, desc[UR36][R2.64] ;  /* 0x0000002402027981 */ /* 0x000ea4000c1e1900 */
[----:B--2---:R-:W-:-:S04]  /*4aa0*/  I2FP.F32.S32 R0, R2 ;  /* 0x0000000200007245 */ /* 0x004fc80000201400 */
[----:B------:R-:W-:Y:S01]  /*4ab0*/  F2FP.BF16.F32.PACK_AB R0, RZ, R0 ;  /* 0x00000000ff00723e */ /* 0x000fe200000010ff */
[----:B------:R-:W-:Y:S06]  /*4ac0*/  BRA `(.L_x_78) ;  /* 0x0000000c00587947 */ /* 0x000fec0003800000 */
.L_x_79:
[----:B------:R-:W2:Y:S02]  /*4ad0*/  LDG.E.U16 R2, desc[UR36][R2.64] ;  /* 0x0000002402027981 */ /* 0x000ea4000c1e1500 */
[----:B--2---:R-:W0:Y:S02]  /*4ae0*/  I2F.S16 R0, R2 ;  /* 0x0000000200007306 */ /* 0x004e240000101400 */
[----:B0-----:R-:W-:Y:S01]  /*4af0*/  F2FP.BF16.F32.PACK_AB R0, RZ, R0 ;  /* 0x00000000ff00723e */ /* 0x001fe200000010ff */
[----:B------:R-:W-:Y:S06]  /*4b00*/  BRA `(.L_x_78) ;  /* 0x0000000c00487947 */ /* 0x000fec0003800000 */
.L_x_74:
        /* <DEDUP_REMOVED lines=9> */
.L_x_82:
[----:B------:R-:W2:Y:S02]  /*4ba0*/  LDG.E.U16 R0, desc[UR36][R2.64] ;  /* 0x0000002402007981 */ /* 0x000ea4000c1e1500 */
[----:B--2---:R-:W-:-:S05]  /*4bb0*/  HADD2.F32 R0, -RZ, R0.H0_H0 ;  /* 0x20000000ff007230 */ /* 0x004fca0000004100 */
[----:B------:R-:W-:Y:S01]  /*4bc0*/  F2FP.BF16.F32.PACK_AB R0, RZ, R0 ;  /* 0x00000000ff00723e */ /* 0x000fe200000010ff */
[----:B------:R-:W-:Y:S06]  /*4bd0*/  BRA `(.L_x_78) ;  /* 0x0000000c00147947 */ /* 0x000fec0003800000 */
.L_x_81:
        /* <DEDUP_REMOVED lines=9> */
.L_x_84:
[----:B------:R-:W2:Y:S02]  /*4c70*/  LDG.E.U16 R2, desc[UR36][R2.64] ;  /* 0x0000002402027981 */ /* 0x000ea4000c1e1500 */
[----:B--2---:R-:W-:-:S05]  /*4c80*/  HADD2.F32 R0, -RZ, R2.H0_H0 ;  /* 0x20000002ff007230 */ /* 0x004fca0000004100 */
[----:B------:R-:W-:Y:S01]  /*4c90*/  F2FP.BF16.F32.PACK_AB R0, RZ, R0 ;  /* 0x00000000ff00723e */ /* 0x000fe200000010ff */
[----:B------:R-:W-:Y:S06]  /*4ca0*/  BRA `(.L_x_78) ;  /* 0x0000000800e07947 */ /* 0x000fec0003800000 */
.L_x_83:
        /* <DEDUP_REMOVED lines=8> */
.L_x_73:
        /* <DEDUP_REMOVED lines=13> */
.L_x_87:
        /* <DEDUP_REMOVED lines=8> */
.L_x_86:
        /* <DEDUP_REMOVED lines=28> */
.L_x_89:
        /* <DEDUP_REMOVED lines=15> */
.L_x_88:
[----:B------:R0:W5:Y:S01]  /*5130*/  LDG.E.U16 R0, desc[UR36][R2.64] ;  /* 0x0000002402007981 */ /* 0x000162000c1e1500 */
[----:B------:R-:W-:Y:S05]  /*5140*/  BRA `(.L_x_78) ;  /* 0x0000000400b87947 */ /* 0x000fea0003800000 */
.L_x_85:
        /* <DEDUP_REMOVED lines=12> */
.L_x_92:
        /* <DEDUP_REMOVED lines=21> */
.L_x_96:
[----:B------:R-:W-:Y:S05]  /*5360*/  BSYNC B1 ;  /* 0x0000000000017941 */ /* 0x000fea0003800000 */
.L_x_95:
[----:B------:R-:W-:Y:S01]  /*5370*/  LEA R3, R0, 0x3b800000, 0x17 ;  /* 0x3b80000000037811 */ /* 0x000fe200078eb8ff */
[----:B------:R-:W-:-:S05]  /*5380*/  IMAD.SHL.U32 R0, R2, 0x100000, RZ ;  /* 0x0010000002007824 */ /* 0x000fca00078e00ff */
[----:B------:R-:W-:-:S07]  /*5390*/  LOP3.LUT R0, R3, R0, R4, 0xfe, !PT ;  /* 0x0000000003007212 */ /* 0x000fce00078efe04 */
.L_x_94:
[----:B------:R-:W-:Y:S05]  /*53a0*/  BSYNC B0 ;  /* 0x0000000000007941 */ /* 0x000fea0003800000 */
.L_x_93:
[----:B------:R-:W-:Y:S01]  /*53b0*/  F2FP.BF16.F32.PACK_AB R0, RZ, R0 ;  /* 0x00000000ff00723e */ /* 0x000fe200000010ff */
[----:B------:R-:W-:Y:S06]  /*53c0*/  BRA `(.L_x_78) ;  /* 0x0000000400187947 */ /* 0x000fec0003800000 */
.L_x_91:
        /* <DEDUP_REMOVED lines=21> */
.L_x_100:
[----:B------:R-:W-:Y:S05]  /*5520*/  BSYNC B1 ;  /* 0x0000000000017941 */ /* 0x000fea0003800000 */
.L_x_99:
[----:B------:R-:W-:Y:S01]  /*5530*/  LEA R3, R0, 0x37800000, 0x17 ;  /* 0x3780000000037811 */ /* 0x000fe200078eb8ff */
[----:B------:R-:W-:-:S05]  /*5540*/  IMAD.SHL.U32 R0, R2, 0x200000, RZ ;  /* 0x0020000002007824 */ /* 0x000fca00078e00ff */
[----:B------:R-:W-:-:S07]  /*5550*/  LOP3.LUT R0, R3, R0, R4, 0xfe, !PT ;  /* 0x0000000003007212 */ /* 0x000fce00078efe04 */
.L_x_98:
[----:B------:R-:W-:Y:S05]  /*5560*/  BSYNC B0 ;  /* 0x0000000000007941 */ /* 0x000fea0003800000 */
.L_x_97:
[----:B------:R-:W-:Y:S01]  /*5570*/  F2FP.BF16.F32.PACK_AB R0, RZ, R0 ;  /* 0x00000000ff00723e */ /* 0x000fe200000010ff */
[----:B------:R-:W-:Y:S06]  /*5580*/  BRA `(.L_x_78) ;  /* 0x0000000000a87947 */ /* 0x000fec0003800000 */
.L_x_90:
        /* <DEDUP_REMOVED lines=14> */
.L_x_104:
[----:B------:R-:W-:Y:S05]  /*5670*/  BSYNC B0 ;  /* 0x0000000000007941 */ /* 0x000fea0003800000 */
.L_x_103:
[----:B------:R-:W-:Y:S01]  /*5680*/  F2FP.BF16.F32.PACK_AB R0, RZ, R0 ;  /* 0x00000000ff00723e */ /* 0x000fe200000010ff */
[----:B------:R-:W-:Y:S06]  /*5690*/  BRA `(.L_x_78) ;  /* 0x0000000000647947 */ /* 0x000fec0003800000 */
.L_x_77:
        /* <DEDUP_REMOVED lines=16> */
.L_x_105:
[----:B------:R-:W-:Y:S01]  /*57a0*/  PRMT R0, RZ, 0x7610, R0 ;  /* 0x00007610ff007816 */ /* 0x000fe20000000000 */
[----:B------:R-:W-:Y:S06]  /*57b0*/  BRA `(.L_x_78) ;  /* 0x00000000001c7947 */ /* 0x000fec0003800000 */
.L_x_102:
[----:B------:R-:W2:Y:S02]  /*57c0*/  LDG.E.64 R2, desc[UR36][R2.64] ;  /* 0x0000002402027981 */ /* 0x000ea4000c1e1b00 */
[----:B--2---:R-:W0:Y:S02]  /*57d0*/  I2F.U64 R0, R2 ;  /* 0x0000000200007312 */ /* 0x004e240000301000 */
[----:B0-----:R-:W-:Y:S01]  /*57e0*/  F2FP.BF16.F32.PACK_AB R0, RZ, R0 ;  /* 0x00000000ff00723e */ /* 0x001fe200000010ff */
[----:B------:R-:W-:Y:S06]  /*57f0*/  BRA `(.L_x_78) ;  /* 0x00000000000c7947 */ /* 0x000fec0003800000 */
.L_x_101:
[----:B------:R-:W2:Y:S02]  /*5800*/  LDG.E R2, desc[UR36][R2.64] ;  /* 0x0000002402027981 */ /* 0x000ea4000c1e1900 */
[----:B--2---:R-:W-:-:S04]  /*5810*/  I2FP.F32.U32 R0, R2 ;  /* 0x0000000200007245 */ /* 0x004fc80000201000 */
[----:B------:R-:W-:-:S07]  /*5820*/  F2FP.BF16.F32.PACK_AB R0, RZ, R0 ;  /* 0x00000000ff00723e */ /* 0x000fce00000010ff */
.L_x_78:
        /* <DEDUP_REMOVED lines=49> */
.L_x_109:
[----:B------:R-:W-:-:S06]  /*5b40*/  IMAD.U32 R3, R3, 0x10000, RZ ;  /* 0x0001000003037824 */ /* 0x000fcc00078e00ff */
[----:B------:R-:W0:Y:S02]  /*5b50*/  F2I.S64.TRUNC R2, R3 ;  /* 0x0000000300027311 */ /* 0x000e24000020d900 */
[----:B0-----:R0:W-:Y:S01]  /*5b60*/  STG.E.U8 desc[UR36][R16.64], R2 ;  /* 0x0000000210007986 */ /* 0x0011e2000c101124 */
[----:B------:R-:W-:Y:S05]  /*5b70*/  BRA `(.L_x_111) ;  /* 0x0000000c00847947 */ /* 0x000fea0003800000 */
.L_x_108:
        /* <DEDUP_REMOVED lines=10> */
.L_x_113:
[----:B------:R-:W-:-:S06]  /*5c20*/  IMAD.U32 R3, R3, 0x10000, RZ ;  /* 0x0001000003037824 */ /* 0x000fcc00078e00ff */
[----:B------:R-:W0:Y:S02]  /*5c30*/  F2I.FTZ.TRUNC.NTZ R3, R3 ;  /* 0x0000000300037305 */ /* 0x000e24000021f100 */
[----:B0-----:R0:W-:Y:S01]  /*5c40*/  STG.E desc[UR36][R16.64], R3 ;  /* 0x0000000310007986 */ /* 0x0011e2000c101924 */
[----:B------:R-:W-:Y:S05]  /*5c50*/  BRA `(.L_x_111) ;  /* 0x0000000c004c7947 */ /* 0x000fea0003800000 */
.L_x_112:
[----:B------:R-:W-:-:S06]  /*5c60*/  IMAD.U32 R3, R3, 0x10000, RZ ;  /* 0x0001000003037824 */ /* 0x000fcc00078e00ff */
[----:B------:R-:W0:Y:S02]  /*5c70*/  F2I.FTZ.TRUNC.NTZ R3, R3 ;  /* 0x0000000300037305 */ /* 0x000e24000021f100 */
[----:B0-----:R0:W-:Y:S01]  /*5c80*/  STG.E.U16 desc[UR36][R16.64], R3 ;  /* 0x0000000310007986 */ /* 0x0011e2000c101524 */
[----:B------:R-:W-:Y:S05]  /*5c90*/  BRA `(.L_x_111) ;  /* 0x0000000c003c7947 */ /* 0x000fea0003800000 */
.L_x_107:
        /* <DEDUP_REMOVED lines=9> */
.L_x_115:
[----:B------:R-:W-:-:S05]  /*5d30*/  IMAD.U32 R0, R3, 0x10000, RZ ;  /* 0x0001000003007824 */ /* 0x000fca00078e00ff */
[----:B------:R-:W-:-:S05]  /*5d40*/  F2FP.F16.F32.PACK_AB R0, RZ, R0 ;  /* 0x00000000ff00723e */ /* 0x000fca00000000ff */
[----:B------:R0:W-:Y:S01]  /*5d50*/  STG.E.U16 desc[UR36][R16.64], R0 ;  /* 0x0000000010007986 */ /* 0x0001e2000c101524 */
[----:B------:R-:W-:Y:S05]  /*5d60*/  BRA `(.L_x_111) ;  /* 0x0000000c00087947 */ /* 0x000fea0003800000 */
.L_x_114:
        /* <DEDUP_REMOVED lines=10> */
.L_x_117:
[----:B------:R-:W-:-:S05]  /*5e10*/  IMAD.U32 R3, R3, 0x10000, RZ ;  /* 0x0001000003037824 */ /* 0x000fca00078e00ff */
[----:B------:R-:W-:-:S04]  /*5e20*/  F2FP.F16.F32.PACK_AB R3, RZ, R3 ;  /* 0x00000003ff03723e */ /* 0x000fc800000000ff */
[----:B------:R-:W-:-:S05]  /*5e30*/  PRMT R3, R3, 0x5410, RZ ;  /* 0x0000541003037816 */ /* 0x000fca00000000ff */
[----:B------:R0:W-:Y:S01]  /*5e40*/  STG.E desc[UR36][R16.64], R3 ;  /* 0x0000000310007986 */ /* 0x0001e2000c101924 */
[----:B------:R-:W-:Y:S05]  /*5e50*/  BRA `(.L_x_111) ;  /* 0x0000000800cc7947 */ /* 0x000fea0003800000 */
.L_x_116:
[----:B------:R-:W-:-:S04]  /*5e60*/  IMAD.U32 R2, R3, 0x10000, RZ ;  /* 0x0001000003027824 */ /* 0x000fc800078e00ff */
[----:B------:R-:W-:-:S06]  /*5e70*/  FMUL.FTZ R2, R2, 1 ;  /* 0x3f80000002027820 */ /* 0x000fcc0000410000 */
[----:B------:R-:W0:Y:S02]  /*5e80*/  F2F.F64.F32 R2, R2 ;  /* 0x0000000200027310 */ /* 0x000e240000201800 */
[----:B0-----:R0:W-:Y:S01]  /*5e90*/  STG.E.64 desc[UR36][R16.64], R2 ;  /* 0x0000000210007986 */ /* 0x0011e2000c101b24 */
[----:B------:R-:W-:Y:S05]  /*5ea0*/  BRA `(.L_x_111) ;  /* 0x0000000800b87947 */ /* 0x000fea0003800000 */
.L_x_106:
        /* <DEDUP_REMOVED lines=13> */
.L_x_120:
[----:B------:R-:W-:Y:S01]  /*5f80*/  IMAD.U32 R3, R3, 0x10000, RZ ;  /* 0x0001000003037824 */ /* 0x000fe200078e00ff */
[----:B------:R-:W-:-:S03]  /*5f90*/  CS2R R6, SRZ ;  /* 0x0000000000067805 */ /* 0x000fc6000001ff00 */
[----:B------:R-:W-:-:S04]  /*5fa0*/  FMUL.FTZ R3, R3, 1 ;  /* 0x3f80000003037820 */ /* 0x000fc80000410000 */
[----:B------:R-:W0:Y:S02]  /*5fb0*/  F2F.F64.F32 R4, R3 ;  /* 0x0000000300047310 */ /* 0x000e240000201800 */
[----:B0-----:R0:W-:Y:S01]  /*5fc0*/  STG.E.128 desc[UR36][R16.64], R4 ;  /* 0x0000000410007986 */ /* 0x0011e2000c101d24 */
[----:B------:R-:W-:Y:S05]  /*5fd0*/  BRA `(.L_x_111) ;  /* 0x00000008006c7947 */ /* 0x000fea0003800000 */
.L_x_119:
        /* <DEDUP_REMOVED lines=21> */
.L_x_124:
[----:B------:R-:W-:Y:S05]  /*6130*/  BSYNC B0 ;  /* 0x0000000000007941 */ /* 0x000fea0003800000 */
.L_x_123:
[----:B------:R-:W-:-:S05]  /*6140*/  LOP3.LUT R3, R0, R3, RZ, 0xfc, !PT ;  /* 0x0000000300037212 */ /* 0x000fca00078efcff */
[----:B------:R0:W-:Y:S01]  /*6150*/  STG.E.U8 desc[UR36][R16.64], R3 ;  /* 0x0000000310007986 */ /* 0x0001e2000c101124 */
[----:B------:R-:W-:Y:S05]  /*6160*/  BRA `(.L_x_111) ;  /* 0x0000000800087947 */ /* 0x000fea0003800000 */
.L_x_122:
        /* <DEDUP_REMOVED lines=13> */
.L_x_126:
[----:B------:R-:W-:Y:S01]  /*6240*/  IMAD.MOV.U32 R0, RZ, RZ, 0x7f ;  /* 0x0000007fff007424 */ /* 0x000fe200078e00ff */
[----:B------:R-:W-:-:S04]  /*6250*/  ISETP.GT.U32.AND P0, PT, R2, 0x7f800000, PT ;  /* 0x7f8000000200780c */ /* 0x000fc80003f04070 */
[----:B------:R-:W-:-:S09]  /*6260*/  SEL R0, R0, 0x7c, P0 ;  /* 0x0000007c00007807 */ /* 0x000fd20000000000 */
.L_x_127:
[----:B------:R-:W-:Y:S05]  /*6270*/  BSYNC B0 ;  /* 0x0000000000007941 */ /* 0x000fea0003800000 */
.L_x_125:
[----:B------:R-:W-:-:S04]  /*6280*/  LOP3.LUT R2, R3, 0x80000000, RZ, 0xc0, !PT ;  /* 0x8000000003027812 */ /* 0x000fc800078ec0ff */
[----:B------:R-:W-:-:S04]  /*6290*/  SHF.R.U32.HI R3, RZ, 0x18, R2 ;  /* 0x00000018ff037819 */ /* 0x000fc80000011602 */
[----:B------:R-:W-:-:S05]  /*62a0*/  LOP3.LUT R3, R0, R3, RZ, 0xfc, !PT ;  /* 0x0000000300037212 */ /* 0x000fca00078efcff */
[----:B------:R0:W-:Y:S01]  /*62b0*/  STG.E.U8 desc[UR36][R16.64], R3 ;  /* 0x0000000310007986 */ /* 0x0001e2000c101124 */
[----:B------:R-:W-:Y:S05]  /*62c0*/  BRA `(.L_x_111) ;  /* 0x0000000400b07947 */ /* 0x000fea0003800000 */
.L_x_121:
[----:B------:R0:W-:Y:S01]  /*62d0*/  STG.E.U16 desc[UR36][R16.64], R3 ;  /* 0x0000000310007986 */ /* 0x0001e2000c101524 */
[----:B------:R-:W-:Y:S05]  /*62e0*/  BRA `(.L_x_111) ;  /* 0x0000000400a87947 */ /* 0x000fea0003800000 */
.L_x_118:
        /* <DEDUP_REMOVED lines=12> */
.L_x_130:
        /* <DEDUP_REMOVED lines=17> */
.L_x_133:
[----:B------:R-:W-:-:S04]  /*64c0*/  LOP3.LUT R2, R3, 0x80000000, RZ, 0xc0, !PT ;  /* 0x8000000003027812 */ /* 0x000fc800078ec0ff */
[----:B------:R-:W-:-:S04]  /*64d0*/  SHF.R.U32.HI R3, RZ, 0x18, R2 ;  /* 0x00000018ff037819 */ /* 0x000fc80000011602 */
[----:B------:R-:W-:-:S04]  /*64e0*/  LOP3.LUT R0, R0, R3, RZ, 0xfc, !PT ;  /* 0x0000000300007212 */ /* 0x000fc800078efcff */
[----:B------:R-:W-:-:S07]  /*64f0*/  PRMT R8, R0, 0x7610, R8 ;  /* 0x0000761000087816 */ /* 0x000fce0000000008 */
.L_x_132:
[----:B------:R-:W-:Y:S05]  /*6500*/  BSYNC B0 ;  /* 0x0000000000007941 */ /* 0x000fea0003800000 */
.L_x_131:
[----:B------:R3:W-:Y:S01]  /*6510*/  STG.E.U8 desc[UR36][R16.64], R8 ;  /* 0x0000000810007986 */ /* 0x0007e2000c101124 */
[----:B------:R-:W-:Y:S05]  /*6520*/  BRA `(.L_x_111) ;  /* 0x0000000400187947 */ /* 0x000fea0003800000 */
.L_x_129:
        /* <DEDUP_REMOVED lines=17> */
.L_x_136:
[----:B------:R-:W-:-:S04]  /*6640*/  LOP3.LUT R2, R3, 0x80000000, RZ, 0xc0, !PT ;  /* 0x8000000003027812 */ /* 0x000fc800078ec0ff */
[----:B------:R-:W-:-:S04]  /*6650*/  SHF.R.U32.HI R3, RZ, 0x18, R2 ;  /* 0x00000018ff037819 */ /* 0x000fc80000011602 */
[----:B------:R-:W-:-:S04]  /*6660*/  LOP3.LUT R0, R0, R3, RZ, 0xfc, !PT ;  /* 0x0000000300007212 */ /* 0x000fc800078efcff */
[----:B------:R-:W-:-:S07]  /*6670*/  PRMT R8, R0, 0x7610, R8 ;  /* 0x0000761000087816 */ /* 0x000fce0000000008 */
.L_x_135:
[----:B------:R-:W-:Y:S05]  /*6680*/  BSYNC B0 ;  /* 0x0000000000007941 */ /* 0x000fea0003800000 */
.L_x_134:
[----:B------:R0:W-:Y:S01]  /*6690*/  STG.E.U8 desc[UR36][R16.64], R8 ;  /* 0x0000000810007986 */ /* 0x0001e2000c101124 */
[----:B------:R-:W-:Y:S05]  /*66a0*/  BRA `(.L_x_111) ;  /* 0x0000000000b87947 */ /* 0x000fea0003800000 */
.L_x_128:
        /* <DEDUP_REMOVED lines=22> */
.L_x_110:
[----:B------:R-:W-:Y:S01]  /*6810*/  MOV R0, 0x0 ;  /* 0x0000000000007802 */ /* 0x000fe20000000f00 */
[----:B------:R-:W-:Y:S01]  /*6820*/  ULDC.64 UR4, c[0x4][0x128] ;  /* 0x01004a0000047ab9 */ /* 0x000fe20000000a00 */
[----:B------:R-:W-:Y:S01]  /*6830*/  ULDC.64 UR6, c[0x4][0x40] ;  /* 0x0100100000067ab9 */ /* 0x000fe20000000a00 */
[----:B------:R-:W-:Y:S01]  /*6840*/  IMAD.U32 R4, RZ, RZ, UR4 ;  /* 0x00000004ff047e24 */ /* 0x000fe2000f8e00ff */
[----:B------:R0:W1:Y:S01]  /*6850*/  LDC.64 R2, c[0x4][R0] ;  /* 0x0100000000027b82 */ /* 0x0000620000000a00 */
[----:B------:R-:W-:Y:S01]  /*6860*/  IMAD.U32 R5, RZ, RZ, UR5 ;  /* 0x00000005ff057e24 */ /* 0x000fe2000f8e00ff */
[----:B------:R-:W-:Y:S01]  /*6870*/  ULDC.64 UR4, c[0x4][0x130] ;  /* 0x01004c0000047ab9 */ /* 0x000fe20000000a00 */
[----:B------:R-:W-:Y:S02]  /*6880*/  IMAD.U32 R10, RZ, RZ, UR6 ;  /* 0x00000006ff0a7e24 */ /* 0x000fe4000f8e00ff */
[----:B------:R-:W-:Y:S02]  /*6890*/  IMAD.U32 R6, RZ, RZ, UR4 ;  /* 0x00000004ff067e24 */ /* 0x000fe4000f8e00ff */
[----:B------:R-:W-:-:S02]  /*68a0*/  IMAD.U32 R7, RZ, RZ, UR5 ;  /* 0x00000005ff077e24 */ /* 0x000fc4000f8e00ff */
[----:B------:R-:W-:Y:S02]  /*68b0*/  IMAD.U32 R11, RZ, RZ, UR7 ;  /* 0x00000007ff0b7e24 */ /* 0x000fe4000f8e00ff */
[----:B------:R-:W-:Y:S02]  /*68c0*/  IMAD.MOV.U32 R8, RZ, RZ, 0x65 ;  /* 0x00000065ff087424 */ /* 0x000fe400078e00ff */
[----:B------:R-:W-:Y:S02]  /*68d0*/  IMAD.MOV.U32 R12, RZ, RZ, 0x1 ;  /* 0x00000001ff0c7424 */ /* 0x000fe400078e00ff */
[----:B0-----:R-:W-:-:S07]  /*68e0*/  IMAD.MOV.U32 R13, RZ, RZ, RZ ;  /* 0x000000ffff0d7224 */ /* 0x001fce00078e00ff */
[----:B------:R-:W-:-:S07]  /*68f0*/  LEPC R20, `(.L_x_139) ;  /* 0x000000001014794e */ /* 0x000fce0000000000 */
[----:B-1----:R-:W-:Y:S05]  /*6900*/  CALL.ABS.NOINC R2 ;  /* 0x0000000002007343 */ /* 0x002fea0003c00000 */
.L_x_139:
[----:B------:R-:W-:Y:S05]  /*6910*/  BRA `(.L_x_111) ;  /* 0x00000000001c7947 */ /* 0x000fea0003800000 */
.L_x_138:
[----:B------:R-:W-:-:S06]  /*6920*/  IMAD.U32 R3, R3, 0x10000, RZ ;  /* 0x0001000003037824 */ /* 0x000fcc00078e00ff */
[----:B------:R-:W0:Y:S02]  /*6930*/  F2I.U64.TRUNC R2, R3 ;  /* 0x0000000300027311 */ /* 0x000e24000020d800 */
[----:B0-----:R2:W-:Y:S01]  /*6940*/  STG.E.64 desc[UR36][R16.64], R2 ;  /* 0x0000000210007986 */ /* 0x0015e2000c101b24 */
[----:B------:R-:W-:Y:S05]  /*6950*/  BRA `(.L_x_111) ;  /* 0x00000000000c7947 */ /* 0x000fea0003800000 */
.L_x_137:
[----:B------:R-:W-:-:S06]  /*6960*/  IMAD.U32 R3, R3, 0x10000, RZ ;  /* 0x0001000003037824 */ /* 0x000fcc00078e00ff */
[----:B------:R-:W0:Y:S02]  /*6970*/  F2I.FTZ.U32.TRUNC.NTZ R3, R3 ;  /* 0x0000000300037305 */ /* 0x000e24000021f000 */
[----:B0-----:R0:W-:Y:S02]  /*6980*/  STG.E desc[UR36][R16.64], R3 ;  /* 0x0000000310007986 */ /* 0x0011e4000c101924 */
.L_x_111:
[----:B------:R-:W-:-:S07]  /*6990*/  VIADD R19, R19, 0x80 ;  /* 0x0000008013137836 */ /* 0x000fce0000000000 */
.L_x_71:
[----:B------:R-:W-:Y:S05]  /*69a0*/  BSYNC B6 ;  /* 0x0000000000067941 */ /* 0x000fea0003800000 */
.L_x_70:
        /* <DEDUP_REMOVED lines=307> */
.L_x_142:
        /* <DEDUP_REMOVED lines=22> */
.L_x_146:
[----:B------:R-:W2:Y:S02]  /*7e40*/  LDG.E.U8 R2, desc[UR36][R2.64] ;  /* 0x0000002402027981 */ /* 0x000ea4000c1e1100 */
[----:B--2---:R-:W-:-:S04]  /*7e50*/  I2FP.F32.U32 R0, R2 ;  /* 0x0000000200007245 */ /* 0x004fc80000201000 */
[----:B------:R-:W-:Y:S01]  /*7e60*/  F2FP.BF16.F32.PACK_AB R0, RZ, R0 ;  /* 0x00000000ff00723e */ /* 0x000fe200000010ff */
[----:B------:R-:W-:Y:S06]  /*7e70*/  BRA `(.L_x_148) ;  /* 0x0000000c00907947 */ /* 0x000fec0003800000 */
.L_x_145:
        /* <DEDUP_REMOVED lines=10> */
.L_x_150:
[----:B------:R-:W2:Y:S02]  /*7f20*/  LDG.E R2, desc[UR36][R2.64] ;  /* 0x0000002402027981 */ /* 0x000ea4000c1e1900 */
[----:B--2---:R-:W-:-:S04]  /*7f30*/  I2FP.F32.S32 R0, R2 ;  /* 0x0000000200007245 */ /* 0x004fc80000201400 */
[----:B------:R-:W-:Y:S01]  /*7f40*/  F2FP.BF16.F32.PACK_AB R0, RZ, R0 ;  /* 0x00000000ff00723e */ /* 0x000fe200000010ff */
[----:B------:R-:W-:Y:S06]  /*7f50*/  BRA `(.L_x_148) ;  /* 0x0000000c00587947 */ /* 0x000fec0003800000 */
.L_x_149:
[----:B------:R-:W2:Y:S02]  /*7f60*/  LDG.E.U16 R2, desc[UR36][R2.64] ;  /* 0x0000002402027981 */ /* 0x000ea4000c1e1500 */
[----:B--2---:R-:W0:Y:S02]  /*7f70*/  I2F.S16 R0, R2 ;  /* 0x0000000200007306 */ /* 0x004e240000101400 */
[----:B0-----:R-:W-:Y:S01]  /*7f80*/  F2FP.BF16.F32.PACK_AB R0, RZ, R0 ;  /* 0x00000000ff00723e */ /* 0x001fe200000010ff */
[----:B------:R-:W-:Y:S06]  /*7f90*/  BRA `(.L_x_148) ;  /* 0x0000000c00487947 */ /* 0x000fec0003800000 */
.L_x_144:
        /* <DEDUP_REMOVED lines=9> */
.L_x_152:
[----:B------:R-:W2:Y:S02]  /*8030*/  LDG.E.U16 R0, desc[UR36][R2.64] ;  /* 0x0000002402007981 */ /* 0x000ea4000c1e1500 */
[----:B--2---:R-:W-:-:S05]  /*8040*/  HADD2.F32 R0, -RZ, R0.H0_H0 ;  /* 0x20000000ff007230 */ /* 0x004fca0000004100 */
[----:B------:R-:W-:Y:S01]  /*8050*/  F2FP.BF16.F32.PACK_AB R0, RZ, R0 ;  /* 0x00000000ff00723e */ /* 0x000fe200000010ff */
[----:B------:R-:W-:Y:S06]  /*8060*/  BRA `(.L_x_148) ;  /* 0x0000000c00147947 */ /* 0x000fec0003800000 */
.L_x_151:
        /* <DEDUP_REMOVED lines=9> */
.L_x_154:
[----:B------:R-:W2:Y:S02]  /*8100*/  LDG.E.U16 R2, desc[UR36][R2.64] ;  /* 0x0000002402027981 */ /* 0x000ea4000c1e1500 */
[----:B--2---:R-:W-:-:S05]  /*8110*/  HADD2.F32 R0, -RZ, R2.H0_H0 ;  /* 0x20000002ff007230 */ /* 0x004fca0000004100 */
[----:B------:R-:W-:Y:S01]  /*8120*/  F2FP.BF16.F32.PACK_AB R0, RZ, R0 ;  /* 0x00000000ff00723e */ /* 0x000fe200000010ff */
[----:B------:R-:W-:Y:S06]  /*8130*/  BRA `(.L_x_148) ;  /* 0x0000000800e07947 */ /* 0x000fec0003800000 */
.L_x_153:
        /* <DEDUP_REMOVED lines=8> */
.L_x_143:
        /* <DEDUP_REMOVED lines=13> */
.L_x_157:
        /* <DEDUP_REMOVED lines=8> */
.L_x_156:
        /* <DEDUP_REMOVED lines=28> */
.L_x_159:
        /* <DEDUP_REMOVED lines=15> */
.L_x_158:
[----:B------:R0:W5:Y:S01]  /*85c0*/  LDG.E.U16 R0, desc[UR36][R2.64] ;  /* 0x0000002402007981 */ /* 0x000162000c1e1500 */
[----:B------:R-:W-:Y:S05]  /*85d0*/  BRA `(.L_x_148) ;  /* 0x0000000400b87947 */ /* 0x000fea0003800000 */
.L_x_155:
        /* <DEDUP_REMOVED lines=12> */
.L_x_162:
        /* <DEDUP_REMOVED lines=21> */
.L_x_166:
[----:B------:R-:W-:Y:S05]  /*87f0*/  BSYNC B1 ;  /* 0x0000000000017941 */ /* 0x000fea0003800000 */
.L_x_165:
[----:B------:R-:W-:Y:S01]  /*8800*/  LEA R3, R0, 0x3b800000, 0x17 ;  /* 0x3b80000000037811 */ /* 0x000fe200078eb8ff */
[----:B------:R-:W-:-:S05]  /*8810*/  IMAD.SHL.U32 R0, R2, 0x100000, RZ ;  /* 0x0010000002007824 */ /* 0x000fca00078e00ff */
[----:B------:R-:W-:-:S07]  /*8820*/  LOP3.LUT R0, R3, R0, R4, 0xfe, !PT ;  /* 0x0000000003007212 */ /* 0x000fce00078efe04 */
.L_x_164:
[----:B------:R-:W-:Y:S05]  /*8830*/  BSYNC B0 ;  /* 0x0000000000007941 */ /* 0x000fea0003800000 */
.L_x_163:
[----:B------:R-:W-:Y:S01]  /*8840*/  F2FP.BF16.F32.PACK_AB R0, RZ, R0 ;  /* 0x00000000ff00723e */ /* 0x000fe200000010ff */
[----:B------:R-:W-:Y:S06]  /*8850*/  BRA `(.L_x_148) ;  /* 0x0000000400187947 */ /* 0x000fec0003800000 */
.L_x_161:
        /* <DEDUP_REMOVED lines=21> */
.L_x_170:
[----:B------:R-:W-:Y:S05]  /*89b0*/  BSYNC B1 ;  /* 0x0000000000017941 */ /* 0x000fea0003800000 */
.L_x_169:
[----:B------:R-:W-:Y:S01]  /*89c0*/  LEA R3, R0, 0x37800000, 0x17 ;  /* 0x3780000000037811 */ /* 0x000fe200078eb8ff */
[----:B------:R-:W-:-:S05]  /*89d0*/  IMAD.SHL.U32 R0, R2, 0x200000, RZ ;  /* 0x0020000002007824 */ /* 0x000fca00078e00ff */
[----:B------:R-:W-:-:S07]  /*89e0*/  LOP3.LUT R0, R3, R0, R4, 0xfe, !PT ;  /* 0x0000000003007212 */ /* 0x000fce00078efe04 */
.L_x_168:
[----:B------:R-:W-:Y:S05]  /*89f0*/  BSYNC B0 ;  /* 0x0000000000007941 */ /* 0x000fea0003800000 */
.L_x_167:
[----:B------:R-:W-:Y:S01]  /*8a00*/  F2FP.BF16.F32.PACK_AB R0, RZ, R0 ;  /* 0x00000000ff00723e */ /* 0x000fe200000010ff */
[----:B------:R-:W-:Y:S06]  /*8a10*/  BRA `(.L_x_148) ;  /* 0x0000000000a87947 */ /* 0x000fec0003800000 */
.L_x_160:
        /* <DEDUP_REMOVED lines=14> */
.L_x_174:
[----:B------:R-:W-:Y:S05]  /*8b00*/  BSYNC B0 ;  /* 0x0000000000007941 */ /* 0x000fea0003800000 */
.L_x_173:
[----:B------:R-:W-:Y:S01]  /*8b10*/  F2FP.BF16.F32.PACK_AB R0, RZ, R0 ;  /* 0x00000000ff00723e */ /* 0x000fe200000010ff */
[----:B------:R-:W-:Y:S06]  /*8b20*/  BRA `(.L_x_148) ;  /* 0x0000000000647947 */ /* 0x000fec0003800000 */
.L_x_147:
        /* <DEDUP_REMOVED lines=16> */
.L_x_175:
[----:B------:R-:W-:Y:S01]  /*8c30*/  PRMT R0, RZ, 0x7610, R0 ;  /* 0x00007610ff007816 */ /* 0x000fe20000000000 */
[----:B------:R-:W-:Y:S06]  /*8c40*/  BRA `(.L_x_148) ;  /* 0x00000000001c7947 */ /* 0x000fec0003800000 */
.L_x_172:
[----:B------:R-:W2:Y:S02]  /*8c50*/  LDG.E.64 R2, desc[UR36][R2.64] ;  /* 0x0000002402027981 */ /* 0x000ea4000c1e1b00 */
[----:B--2---:R-:W0:Y:S02]  /*8c60*/  I2F.U64 R0, R2 ;  /* 0x0000000200007312 */ /* 0x004e240000301000 */
[----:B0-----:R-:W-:Y:S01]  /*8c70*/  F2FP.BF16.F32.PACK_AB R0, RZ, R0 ;  /* 0x00000000ff00723e */ /* 0x001fe200000010ff */
[----:B------:R-:W-:Y:S06]  /*8c80*/  BRA `(.L_x_148) ;  /* 0x00000000000c7947 */ /* 0x000fec0003800000 */
.L_x_171:
[----:B------:R-:W2:Y:S02]  /*8c90*/  LDG.E R2, desc[UR36][R2.64] ;  /* 0x0000002402027981 */ /* 0x000ea4000c1e1900 */
[----:B--2---:R-:W-:-:S04]  /*8ca0*/  I2FP.F32.U32 R0, R2 ;  /* 0x0000000200007245 */ /* 0x004fc80000201000 */
[----:B------:R-:W-:-:S07]  /*8cb0*/  F2FP.BF16.F32.PACK_AB R0, RZ, R0 ;  /* 0x00000000ff00723e */ /* 0x000fce00000010ff */
.L_x_148:
        /* <DEDUP_REMOVED lines=49> */
.L_x_179:
[----:B------:R-:W-:-:S06]  /*8fd0*/  IMAD.U32 R3, R3, 0x10000, RZ ;  /* 0x0001000003037824 */ /* 0x000fcc00078e00ff */
[----:B------:R-:W0:Y:S02]  /*8fe0*/  F2I.S64.TRUNC R2, R3 ;  /* 0x0000000300027311 */ /* 0x000e24000020d900 */
[----:B0-----:R3:W-:Y:S01]  /*8ff0*/  STG.E.U8 desc[UR36][R16.64], R2 ;  /* 0x0000000210007986 */ /* 0x0017e2000c101124 */
[----:B------:R-:W-:Y:S05]  /*9000*/  BRA `(.L_x_181) ;  /* 0x0000000c00847947 */ /* 0x000fea0003800000 */
.L_x_178:
        /* <DEDUP_REMOVED lines=10> */
.L_x_183:
[----:B------:R-:W-:-:S06]  /*90b0*/  IMAD.U32 R3, R3, 0x10000, RZ ;  /* 0x0001000003037824 */ /* 0x000fcc00078e00ff */
[----:B------:R-:W0:Y:S02]  /*90c0*/  F2I.FTZ.TRUNC.NTZ R3, R3 ;  /* 0x0000000300037305 */ /* 0x000e24000021f100 */
[----:B0-----:R2:W-:Y:S01]  /*90d0*/  STG.E desc[UR36][R16.64], R3 ;  /* 0x0000000310007986 */ /* 0x0015e2000c101924 */
[----:B------:R-:W-:Y:S05]  /*90e0*/  BRA `(.L_x_181) ;  /* 0x0000000c004c7947 */ /* 0x000fea0003800000 */
.L_x_182:
[----:B------:R-:W-:-:S06]  /*90f0*/  IMAD.U32 R3, R3, 0x10000, RZ ;  /* 0x0001000003037824 */ /* 0x000fcc00078e00ff */
[----:B------:R-:W0:Y:S02]  /*9100*/  F2I.FTZ.TRUNC.NTZ R3, R3 ;  /* 0x0000000300037305 */ /* 0x000e24000021f100 */
[----:B0-----:R0:W-:Y:S01]  /*9110*/  STG.E.U16 desc[UR36][R16.64], R3 ;  /* 0x0000000310007986 */ /* 0x0011e2000c101524 */
[----:B------:R-:W-:Y:S05]  /*9120*/  BRA `(.L_x_181) ;  /* 0x0000000c003c7947 */ /* 0x000fea0003800000 */
.L_x_177:
        /* <DEDUP_REMOVED lines=9> */
.L_x_185:
[----:B------:R-:W-:-:S05]  /*91c0*/  IMAD.U32 R0, R3, 0x10000, RZ ;  /* 0x0001000003007824 */ /* 0x000fca00078e00ff */
[----:B------:R-:W-:-:S05]  /*91d0*/  F2FP.F16.F32.PACK_AB R0, RZ, R0 ;  /* 0x00000000ff00723e */ /* 0x000fca00000000ff */
[----:B------:R0:W-:Y:S01]  /*91e0*/  STG.E.U16 desc[UR36][R16.64], R0 ;  /* 0x0000000010007986 */ /* 0x0001e2000c101524 */
[----:B------:R-:W-:Y:S05]  /*91f0*/  BRA `(.L_x_181) ;  /* 0x0000000c00087947 */ /* 0x000fea0003800000 */
.L_x_184:
        /* <DEDUP_REMOVED lines=10> */
.L_x_187:
[----:B------:R-:W-:-:S05]  /*92a0*/  IMAD.U32 R3, R3, 0x10000, RZ ;  /* 0x0001000003037824 */ /* 0x000fca00078e00ff */
[----:B------:R-:W-:-:S04]  /*92b0*/  F2FP.F16.F32.PACK_AB R3, RZ, R3 ;  /* 0x00000003ff03723e */ /* 0x000fc800000000ff */
[----:B------:R-:W-:-:S05]  /*92c0*/  PRMT R3, R3, 0x5410, RZ ;  /* 0x0000541003037816 */ /* 0x000fca00000000ff */
[----:B------:R0:W-:Y:S01]  /*92d0*/  STG.E desc[UR36][R16.64], R3 ;  /* 0x0000000310007986 */ /* 0x0001e2000c101924 */
[----:B------:R-:W-:Y:S05]  /*92e0*/  BRA `(.L_x_181) ;  /* 0x0000000800cc7947 */ /* 0x000fea0003800000 */
.L_x_186:
[----:B------:R-:W-:-:S04]  /*92f0*/  IMAD.U32 R2, R3, 0x10000, RZ ;  /* 0x0001000003027824 */ /* 0x000fc800078e00ff */
[----:B------:R-:W-:-:S06]  /*9300*/  FMUL.FTZ R2, R2, 1 ;  /* 0x3f80000002027820 */ /* 0x000fcc0000410000 */
[----:B------:R-:W0:Y:S02]  /*9310*/  F2F.F64.F32 R2, R2 ;  /* 0x0000000200027310 */ /* 0x000e240000201800 */
[----:B0-----:R0:W-:Y:S01]  /*9320*/  STG.E.64 desc[UR36][R16.64], R2 ;  /* 0x0000000210007986 */ /* 0x0011e2000c101b24 */
[----:B------:R-:W-:Y:S05]  /*9330*/  BRA `(.L_x_181) ;  /* 0x0000000800b87947 */ /* 0x000fea0003800000 */
.L_x_176:
        /* <DEDUP_REMOVED lines=13> */
.L_x_190:
[----:B------:R-:W-:Y:S01]  /*9410*/  IMAD.U32 R3, R3, 0x10000, RZ ;  /* 0x0001000003037824 */ /* 0x000fe200078e00ff */
[----:B------:R-:W-:-:S03]  /*9420*/  CS2R R6, SRZ ;  /* 0x0000000000067805 */ /* 0x000fc6000001ff00 */
[----:B------:R-:W-:-:S04]  /*9430*/  FMUL.FTZ R3, R3, 1 ;  /* 0x3f80000003037820 */ /* 0x000fc80000410000 */
[----:B------:R-:W0:Y:S02]  /*9440*/  F2F.F64.F32 R4, R3 ;  /* 0x0000000300047310 */ /* 0x000e240000201800 */
[----:B0-----:R0:W-:Y:S01]  /*9450*/  STG.E.128 desc[UR36][R16.64], R4 ;  /* 0x0000000410007986 */ /* 0x0011e2000c101d24 */
[----:B------:R-:W-:Y:S05]  /*9460*/  BRA `(.L_x_181) ;  /* 0x00000008006c7947 */ /* 0x000fea0003800000 */
.L_x_189:
        /* <DEDUP_REMOVED lines=21> */
.L_x_194:
[----:B------:R-:W-:Y:S05]  /*95c0*/  BSYNC B0 ;  /* 0x0000000000007941 */ /* 0x000fea0003800000 */
.L_x_193:
[----:B------:R-:W-:-:S05]  /*95d0*/  LOP3.LUT R3, R0, R3, RZ, 0xfc, !PT ;  /* 0x0000000300037212 */ /* 0x000fca00078efcff */
[----:B------:R0:W-:Y:S01]  /*95e0*/  STG.E.U8 desc[UR36][R16.64], R3 ;  /* 0x0000000310007986 */ /* 0x0001e2000c101124 */
[----:B------:R-:W-:Y:S05]  /*95f0*/  BRA `(.L_x_181) ;  /* 0x0000000800087947 */ /* 0x000fea0003800000 */
.L_x_192:
        /* <DEDUP_REMOVED lines=13> */
.L_x_196:
[----:B------:R-:W-:Y:S01]  /*96d0*/  IMAD.MOV.U32 R0, RZ, RZ, 0x7f ;  /* 0x0000007fff007424 */ /* 0x000fe200078e00ff */
[----:B------:R-:W-:-:S04]  /*96e0*/  ISETP.GT.U32.AND P0, PT, R2, 0x7f800000, PT ;  /* 0x7f8000000200780c */ /* 0x000fc80003f04070 */
[----:B------:R-:W-:-:S09]  /*96f0*/  SEL R0, R0, 0x7c, P0 ;  /* 0x0000007c00007807 */ /* 0x000fd20000000000 */
.L_x_197:
[----:B------:R-:W-:Y:S05]  /*9700*/  BSYNC B0 ;  /* 0x0000000000007941 */ /* 0x000fea0003800000 */
.L_x_195:
[----:B------:R-:W-:-:S04]  /*9710*/  LOP3.LUT R2, R3, 0x80000000, RZ, 0xc0, !PT ;  /* 0x8000000003027812 */ /* 0x000fc800078ec0ff */
[----:B------:R-:W-:-:S04]  /*9720*/  SHF.R.U32.HI R3, RZ, 0x18, R2 ;  /* 0x00000018ff037819 */ /* 0x000fc80000011602 */
[----:B------:R-:W-:-:S05]  /*9730*/  LOP3.LUT R3, R0, R3, RZ, 0xfc, !PT ;  /* 0x0000000300037212 */ /* 0x000fca00078efcff */
[----:B------:R0:W-:Y:S01]  /*9740*/  STG.E.U8 desc[UR36][R16.64], R3 ;  /* 0x0000000310007986 */ /* 0x0001e2000c101124 */
[----:B------:R-:W-:Y:S05]  /*9750*/  BRA `(.L_x_181) ;  /* 0x0000000400b07947 */ /* 0x000fea0003800000 */
.L_x_191:
[----:B------:R0:W-:Y:S01]  /*9760*/  STG.E.U16 desc[UR36][R16.64], R3 ;  /* 0x0000000310007986 */ /* 0x0001e2000c101524 */
[----:B------:R-:W-:Y:S05]  /*9770*/  BRA `(.L_x_181) ;  /* 0x0000000400a87947 */ /* 0x000fea0003800000 */
.L_x_188:
        /* <DEDUP_REMOVED lines=12> */
.L_x_200:
        /* <DEDUP_REMOVED lines=17> */
.L_x_203:
[----:B------:R-:W-:-:S04]  /*9950*/  LOP3.LUT R2, R3, 0x80000000, RZ, 0xc0, !PT ;  /* 0x8000000003027812 */ /* 0x000fc800078ec0ff */
[----:B------:R-:W-:-:S04]  /*9960*/  SHF.R.U32.HI R3, RZ, 0x18, R2 ;  /* 0x00000018ff037819 */ /* 0x000fc80000011602 */
[----:B------:R-:W-:-:S04]  /*9970*/  LOP3.LUT R0, R0, R3, RZ, 0xfc, !PT ;  /* 0x0000000300007212 */ /* 0x000fc800078efcff */
[----:B------:R-:W-:-:S07]  /*9980*/  PRMT R8, R0, 0x7610, R8 ;  /* 0x0000761000087816 */ /* 0x000fce0000000008 */
.L_x_202:
[----:B------:R-:W-:Y:S05]  /*9990*/  BSYNC B0 ;  /* 0x0000000000007941 */ /* 0x000fea0003800000 */
.L_x_201:
[----:B------:R0:W-:Y:S01]  /*99a0*/  STG.E.U8 desc[UR36][R16.64], R8 ;  /* 0x0000000810007986 */ /* 0x0001e2000c101124 */
[----:B------:R-:W-:Y:S05]  /*99b0*/  BRA `(.L_x_181) ;  /* 0x0000000400187947 */ /* 0x000fea0003800000 */
.L_x_199:
        /* <DEDUP_REMOVED lines=17> */
.L_x_206:
[----:B------:R-:W-:-:S04]  /*9ad0*/  LOP3.LUT R2, R3, 0x80000000, RZ, 0xc0, !PT ;  /* 0x8000000003027812 */ /* 0x000fc800078ec0ff */
[----:B------:R-:W-:-:S04]  /*9ae0*/  SHF.R.U32.HI R3, RZ, 0x18, R2 ;  /* 0x00000018ff037819 */ /* 0x000fc80000011602 */
[----:B------:R-:W-:-:S04]  /*9af0*/  LOP3.LUT R0, R0, R3, RZ, 0xfc, !PT ;  /* 0x0000000300007212 */ /* 0x000fc800078efcff */
[----:B------:R-:W-:-:S07]  /*9b00*/  PRMT R8, R0, 0x7610, R8 ;  /* 0x0000761000087816 */ /* 0x000fce0000000008 */
.L_x_205:
[----:B------:R-:W-:Y:S05]  /*9b10*/  BSYNC B0 ;  /* 0x0000000000007941 */ /* 0x000fea0003800000 */
.L_x_204:
[----:B------:R0:W-:Y:S01]  /*9b20*/  STG.E.U8 desc[UR36][R16.64], R8 ;  /* 0x0000000810007986 */ /* 0x0001e2000c101124 */
[----:B------:R-:W-:Y:S05]  /*9b30*/  BRA `(.L_x_181) ;  /* 0x0000000000b87947 */ /* 0x000fea0003800000 */
.L_x_198:
        /* <DEDUP_REMOVED lines=22> */
.L_x_180:
        /* <DEDUP_REMOVED lines=16> */
.L_x_209:
[----:B------:R-:W-:Y:S05]  /*9da0*/  BRA `(.L_x_181) ;  /* 0x00000000001c7947 */ /* 0x000fea0003800000 */
.L_x_208:
[----:B------:R-:W-:-:S06]  /*9db0*/  IMAD.U32 R3, R3, 0x10000, RZ ;  /* 0x0001000003037824 */ /* 0x000fcc00078e00ff */
[----:B------:R-:W0:Y:S02]  /*9dc0*/  F2I.U64.TRUNC R2, R3 ;  /* 0x0000000300027311 */ /* 0x000e24000020d800 */
[----:B0-----:R0:W-:Y:S01]  /*9dd0*/  STG.E.64 desc[UR36][R16.64], R2 ;  /* 0x0000000210007986 */ /* 0x0011e2000c101b24 */
[----:B------:R-:W-:Y:S05]  /*9de0*/  BRA `(.L_x_181) ;  /* 0x00000000000c7947 */ /* 0x000fea0003800000 */
.L_x_207:
[----:B------:R-:W-:-:S06]  /*9df0*/  IMAD.U32 R3, R3, 0x10000, RZ ;  /* 0x0001000003037824 */ /* 0x000fcc00078e00ff */
[----:B------:R-:W0:Y:S02]  /*9e00*/  F2I.FTZ.U32.TRUNC.NTZ R3, R3 ;  /* 0x0000000300037305 */ /* 0x000e24000021f000 */
[----:B0-----:R0:W-:Y:S02]  /*9e10*/  STG.E desc[UR36][R16.64], R3 ;  /* 0x0000000310007986 */ /* 0x0011e4000c101924 */
.L_x_181:
[----:B------:R-:W-:-:S07]  /*9e20*/  VIADD R19, R19, 0x80 ;  /* 0x0000008013137836 */ /* 0x000fce0000000000 */
.L_x_141:
[----:B------:R-:W-:Y:S05]  /*9e30*/  BSYNC B6 ;  /* 0x0000000000067941 */ /* 0x000fea0003800000 */
.L_x_140:
[----:B------:R-:W-:Y:S02]  /*9e40*/  ULDC UR4, c[0x0][0x210] ;  /* 0x0000840000047ab9 */ /* 0x000fe40000000800 */
[----:B------:R-:W-:-:S13]  /*9e50*/  ISETP.GE.AND P0, PT, R19, UR4, PT ;  /* 0x0000000413007c0c */ /* 0x000fda000bf06270 */
[----:B------:R-:W-:Y:S05]  /*9e60*/  @P0 EXIT ;  /* 0x000000000000094d */ /* 0x000fea0003800000 */
        /* <DEDUP_REMOVED lines=303> */
.L_x_210:
        /* <DEDUP_REMOVED lines=22> */
.L_x_214:
[----:B------:R-:W2:Y:S02]  /*b2c0*/  LDG.E.U8 R2, desc[UR36][R2.64] ;  /* 0x0000002402027981 */ /* 0x000ea4000c1e1100 */
[----:B--2---:R-:W-:-:S04]  /*b2d0*/  I2FP.F32.U32 R0, R2 ;  /* 0x0000000200007245 */ /* 0x004fc80000201000 */
[----:B------:R-:W-:Y:S01]  /*b2e0*/  F2FP.BF16.F32.PACK_AB R0, RZ, R0 ;  /* 0x00000000ff00723e */ /* 0x000fe200000010ff */
[----:B------:R-:W-:Y:S06]  /*b2f0*/  BRA `(.L_x_216) ;  /* 0x0000000c00907947 */ /* 0x000fec0003800000 */
.L_x_213:
        /* <DEDUP_REMOVED lines=10> */
.L_x_218:
[----:B------:R-:W2:Y:S02]  /*b3a0*/  LDG.E R2, desc[UR36][R2.64] ;  /* 0x0000002402027981 */ /* 0x000ea4000c1e1900 */
[----:B--2---:R-:W-:-:S04]  /*b3b0*/  I2FP.F32.S32 R0, R2 ;  /* 0x0000000200007245 */ /* 0x004fc80000201400 */
[----:B------:R-:W-:Y:S01]  /*b3c0*/  F2FP.BF16.F32.PACK_AB R0, RZ, R0 ;  /* 0x00000000ff00723e */ /* 0x000fe200000010ff */
[----:B------:R-:W-:Y:S06]  /*b3d0*/  BRA `(.L_x_216) ;  /* 0x0000000c00587947 */ /* 0x000fec0003800000 */
.L_x_217:
[----:B------:R-:W2:Y:S02]  /*b3e0*/  LDG.E.U16 R2, desc[UR36][R2.64] ;  /* 0x0000002402027981 */ /* 0x000ea4000c1e1500 */
[----:B--2---:R-:W0:Y:S02]  /*b3f0*/  I2F.S16 R0, R2 ;  /* 0x0000000200007306 */ /* 0x004e240000101400 */
[----:B0-----:R-:W-:Y:S01]  /*b400*/  F2FP.BF16.F32.PACK_AB R0, RZ, R0 ;  /* 0x00000000ff00723e */ /* 0x001fe200000010ff */
[----:B------:R-:W-:Y:S06]  /*b410*/  BRA `(.L_x_216) ;  /* 0x0000000c00487947 */ /* 0x000fec0003800000 */
.L_x_212:
        /* <DEDUP_REMOVED lines=9> */
.L_x_220:
[----:B------:R-:W2:Y:S02]  /*b4b0*/  LDG.E.U16 R0, desc[UR36][R2.64] ;  /* 0x0000002402007981 */ /* 0x000ea4000c1e1500 */
[----:B--2---:R-:W-:-:S05]  /*b4c0*/  HADD2.F32 R0, -RZ, R0.H0_H0 ;  /* 0x20000000ff007230 */ /* 0x004fca0000004100 */
[----:B------:R-:W-:Y:S01]  /*b4d0*/  F2FP.BF16.F32.PACK_AB R0, RZ, R0 ;  /* 0x00000000ff00723e */ /* 0x000fe200000010ff */
[----:B------:R-:W-:Y:S06]  /*b4e0*/  BRA `(.L_x_216) ;  /* 0x0000000c00147947 */ /* 0x000fec0003800000 */
.L_x_219:
        /* <DEDUP_REMOVED lines=9> */
.L_x_222:
[----:B------:R-:W2:Y:S02]  /*b580*/  LDG.E.U16 R2, desc[UR36][R2.64] ;  /* 0x0000002402027981 */ /* 0x000ea4000c1e1500 */
[----:B--2---:R-:W-:-:S05]  /*b590*/  HADD2.F32 R0, -RZ, R2.H0_H0 ;  /* 0x20000002ff007230 */ /* 0x004fca0000004100 */
[----:B------:R-:W-:Y:S01]  /*b5a0*/  F2FP.BF16.F32.PACK_AB R0, RZ, R0 ;  /* 0x00000000ff00723e */ /* 0x000fe200000010ff */
[----:B------:R-:W-:Y:S06]  /*b5b0*/  BRA `(.L_x_216) ;  /* 0x0000000800e07947 */ /* 0x000fec0003800000 */
.L_x_221:
        /* <DEDUP_REMOVED lines=8> */
.L_x_211:
        /* <DEDUP_REMOVED lines=13> */
.L_x_225:
        /* <DEDUP_REMOVED lines=8> */
.L_x_224:
        /* <DEDUP_REMOVED lines=28> */
.L_x_227:
        /* <DEDUP_REMOVED lines=15> */
.L_x_226:
[----:B------:R0:W5:Y:S01]  /*ba40*/  LDG.E.U16 R0, desc[UR36][R2.64] ;  /* 0x0000002402007981 */ /* 0x000162000c1e1500 */
[----:B------:R-:W-:Y:S05]  /*ba50*/  BRA `(.L_x_216) ;  /* 0x0000000400b87947 */ /* 0x000fea0003800000 */
.L_x_223:
        /* <DEDUP_REMOVED lines=12> */
.L_x_230:
        /* <DEDUP_REMOVED lines=21> */
.L_x_234:
[----:B------:R-:W-:Y:S05]  /*bc70*/  BSYNC B1 ;  /* 0x0000000000017941 */ /* 0x000fea0003800000 */
.L_x_233:
[----:B------:R-:W-:Y:S01]  /*bc80*/  LEA R3, R0, 0x3b800000, 0x17 ;  /* 0x3b80000000037811 */ /* 0x000fe200078eb8ff */
[----:B------:R-:W-:-:S05]  /*bc90*/  IMAD.SHL.U32 R0, R2, 0x100000, RZ ;  /* 0x0010000002007824 */ /* 0x000fca00078e00ff */
[----:B------:R-:W-:-:S07]  /*bca0*/  LOP3.LUT R0, R3, R0, R4, 0xfe, !PT ;  /* 0x0000000003007212 */ /* 0x000fce00078efe04 */
.L_x_232:
[----:B------:R-:W-:Y:S05]  /*bcb0*/  BSYNC B0 ;  /* 0x0000000000007941 */ /* 0x000fea0003800000 */
.L_x_231:
[----:B------:R-:W-:Y:S01]  /*bcc0*/  F2FP.BF16.F32.PACK_AB R0, RZ, R0 ;  /* 0x00000000ff00723e */ /* 0x000fe200000010ff */
[----:B------:R-:W-:Y:S06]  /*bcd0*/  BRA `(.L_x_216) ;  /* 0x0000000400187947 */ /* 0x000fec0003800000 */
.L_x_229:
        /* <DEDUP_REMOVED lines=21> */
.L_x_238:
[----:B------:R-:W-:Y:S05]  /*be30*/  BSYNC B1 ;  /* 0x0000000000017941 */ /* 0x000fea0003800000 */
.L_x_237:
[----:B------:R-:W-:Y:S01]  /*be40*/  LEA R3, R0, 0x37800000, 0x17 ;  /* 0x3780000000037811 */ /* 0x000fe200078eb8ff */
[----:B------:R-:W-:-:S05]  /*be50*/  IMAD.SHL.U32 R0, R2, 0x200000, RZ ;  /* 0x0020000002007824 */ /* 0x000fca00078e00ff */
[----:B------:R-:W-:-:S07]  /*be60*/  LOP3.LUT R0, R3, R0, R4, 0xfe, !PT ;  /* 0x0000000003007212 */ /* 0x000fce00078efe04 */
.L_x_236:
[----:B------:R-:W-:Y:S05]  /*be70*/  BSYNC B0 ;  /* 0x0000000000007941 */ /* 0x000fea0003800000 */
.L_x_235:
[----:B------:R-:W-:Y:S01]  /*be80*/  F2FP.BF16.F32.PACK_AB R0, RZ, R0 ;  /* 0x00000000ff00723e */ /* 0x000fe200000010ff */
[----:B------:R-:W-:Y:S06]  /*be90*/  BRA `(.L_x_216) ;  /* 0x0000000000a87947 */ /* 0x000fec0003800000 */
.L_x_228:
        /* <DEDUP_REMOVED lines=14> */
.L_x_242:
[----:B------:R-:W-:Y:S05]  /*bf80*/  BSYNC B0 ;  /* 0x0000000000007941 */ /* 0x000fea0003800000 */
.L_x_241:
[----:B------:R-:W-:Y:S01]  /*bf90*/  F2FP.BF16.F32.PACK_AB R0, RZ, R0 ;  /* 0x00000000ff00723e */ /* 0x000fe200000010ff */
[----:B------:R-:W-:Y:S06]  /*bfa0*/  BRA `(.L_x_216) ;  /* 0x0000000000647947 */ /* 0x000fec0003800000 */
.L_x_215:
        /* <DEDUP_REMOVED lines=16> */
.L_x_243:
[----:B------:R-:W-:Y:S01]  /*c0b0*/  PRMT R0, RZ, 0x7610, R0 ;  /* 0x00007610ff007816 */ /* 0x000fe20000000000 */
[----:B------:R-:W-:Y:S06]  /*c0c0*/  BRA `(.L_x_216) ;  /* 0x00000000001c7947 */ /* 0x000fec0003800000 */
.L_x_240:
[----:B------:R-:W2:Y:S02]  /*c0d0*/  LDG.E.64 R2, desc[UR36][R2.64] ;  /* 0x0000002402027981 */ /* 0x000ea4000c1e1b00 */
[----:B--2---:R-:W0:Y:S02]  /*c0e0*/  I2F.U64 R0, R2 ;  /* 0x0000000200007312 */ /* 0x004e240000301000 */
[----:B0-----:R-:W-:Y:S01]  /*c0f0*/  F2FP.BF16.F32.PACK_AB R0, RZ, R0 ;  /* 0x00000000ff00723e */ /* 0x001fe200000010ff */
[----:B------:R-:W-:Y:S06]  /*c100*/  BRA `(.L_x_216) ;  /* 0x00000000000c7947 */ /* 0x000fec0003800000 */
.L_x_239:
[----:B------:R-:W2:Y:S02]  /*c110*/  LDG.E R2, desc[UR36][R2.64] ;  /* 0x0000002402027981 */ /* 0x000ea4000c1e1900 */
[----:B--2---:R-:W-:-:S04]  /*c120*/  I2FP.F32.U32 R0, R2 ;  /* 0x0000000200007245 */ /* 0x004fc80000201000 */
[----:B------:R-:W-:-:S07]  /*c130*/  F2FP.BF16.F32.PACK_AB R0, RZ, R0 ;  /* 0x00000000ff00723e */ /* 0x000fce00000010ff */
.L_x_216:
        /* <DEDUP_REMOVED lines=47> */
[----:B0-----:R-:W-:Y:S01]  /*c430*/  STG.E.U8 desc[UR36][R16.64], R3 ;  /* 0x0000000310007986 */ /* 0x001fe2000c101124 */
[----:B------:R-:W-:Y:S05]  /*c440*/  EXIT ;  /* 0x000000000000794d */ /* 0x000fea0003800000 */
.L_x_247:
[----:B------:R-:W-:-:S06]  /*c450*/  IMAD.U32 R3, R3, 0x10000, RZ ;  /* 0x0001000003037824 */ /* 0x000fcc00078e00ff */
[----:B------:R-:W0:Y:S02]  /*c460*/  F2I.S64.TRUNC R2, R3 ;  /* 0x0000000300027311 */ /* 0x000e24000020d900 */
[----:B0-----:R-:W-:Y:S01]  /*c470*/  STG.E.U8 desc[UR36][R16.64], R2 ;  /* 0x0000000210007986 */ /* 0x001fe2000c101124 */
[----:B------:R-:W-:Y:S05]  /*c480*/  EXIT ;  /* 0x000000000000794d */ /* 0x000fea0003800000 */
.L_x_246:
        /* <DEDUP_REMOVED lines=8> */
[----:B0-----:R-:W-:Y:S01]  /*c510*/  STG.E.64 desc[UR36][R16.64], R2 ;  /* 0x0000000210007986 */ /* 0x001fe2000c101b24 */
[----:B------:R-:W-:Y:S05]  /*c520*/  EXIT ;  /* 0x000000000000794d */ /* 0x000fea0003800000 */
.L_x_250:
[----:B------:R-:W-:-:S06]  /*c530*/  IMAD.U32 R3, R3, 0x10000, RZ ;  /* 0x0001000003037824 */ /* 0x000fcc00078e00ff */
[----:B------:R-:W0:Y:S02]  /*c540*/  F2I.FTZ.TRUNC.NTZ R3, R3 ;  /* 0x0000000300037305 */ /* 0x000e24000021f100 */
[----:B0-----:R-:W-:Y:S01]  /*c550*/  STG.E desc[UR36][R16.64], R3 ;  /* 0x0000000310007986 */ /* 0x001fe2000c101924 */
[----:B------:R-:W-:Y:S05]  /*c560*/  EXIT ;  /* 0x000000000000794d */ /* 0x000fea0003800000 */
.L_x_249:
[----:B------:R-:W-:-:S06]  /*c570*/  IMAD.U32 R3, R3, 0x10000, RZ ;  /* 0x0001000003037824 */ /* 0x000fcc00078e00ff */
[----:B------:R-:W0:Y:S02]  /*c580*/  F2I.FTZ.TRUNC.NTZ R3, R3 ;  /* 0x0000000300037305 */ /* 0x000e24000021f100 */
[----:B0-----:R-:W-:Y:S01]  /*c590*/  STG.E.U16 desc[UR36][R16.64], R3 ;  /* 0x0000000310007986 */ /* 0x001fe2000c101524 */
[----:B------:R-:W-:Y:S05]  /*c5a0*/  EXIT ;  /* 0x000000000000794d */ /* 0x000fea0003800000 */
.L_x_245:
[----:B------:R-:W-:-:S13]  /*c5b0*/  ISETP.GT.AND P0, PT, R0, 0x6, PT ;  /* 0x000000060000780c */ /* 0x000fda0003f04270 */
[----:B------:R-:W-:Y:S05]  /*c5c0*/  @P0 BRA `(.L_x_251) ;  /* 0x00000000002c0947 */ /* 0x000fea0003800000 */
[----:B------:R-:W-:-:S13]  /*c5d0*/  ISETP.NE.AND P0, PT, R0, 0x5, PT ;  /* 0x000000050000780c */ /* 0x000fda0003f05270 */
[----:B------:R-:W-:Y:S05]  /*c5e0*/  @!P0 BRA `(.L_x_252) ;  /* 0x0000000000148947 */ /* 0x000fea0003800000 */
[----:B------:R-:W-:-:S13]  /*c5f0*/  ISETP.NE.AND P0, PT, R0, 0x6, PT ;  /* 0x000000060000780c */ /* 0x000fda0003f05270 */
[----:B------:R-:W-:Y:S05]  /*c600*/  @P0 BRA `(.L_x_248) ;  /* 0x0000000800c40947 */ /* 0x000fea0003800000 */
[----:B------:R-:W-:-:S05]  /*c610*/  IMAD.U32 R3, R3, 0x10000, RZ ;  /* 0x0001000003037824 */ /* 0x000fca00078e00ff */
[----:B------:R-:W-:Y:S01]  /*c620*/  STG.E desc[UR36][R16.64], R3 ;  /* 0x0000000310007986 */ /* 0x000fe2000c101924 */
[----:B------:R-:W-:Y:S05]  /*c630*/  EXIT ;  /* 0x000000000000794d */ /* 0x000fea0003800000 */
.L_x_252:
[----:B------:R-:W-:-:S05]  /*c640*/  IMAD.U32 R0, R3, 0x10000, RZ ;  /* 0x0001000003007824 */ /* 0x000fca00078e00ff */
[----:B------:R-:W-:-:S05]  /*c650*/  F2FP.F16.F32.PACK_AB R0, RZ, R0 ;  /* 0x00000000ff00723e */ /* 0x000fca00000000ff */
[----:B------:R-:W-:Y:S01]  /*c660*/  STG.E.U16 desc[UR36][R16.64], R0 ;  /* 0x0000000010007986 */ /* 0x000fe2000c101524 */
[----:B------:R-:W-:Y:S05]  /*c670*/  EXIT ;  /* 0x000000000000794d */ /* 0x000fea0003800000 */
.L_x_251:
        /* <DEDUP_REMOVED lines=8> */
[----:B------:R-:W-:Y:S01]  /*c700*/  STG.E.64 desc[UR36][R16.64], R2 ;  /* 0x0000000210007986 */ /* 0x000fe2000c101b24 */
[----:B------:R-:W-:Y:S05]  /*c710*/  EXIT ;  /* 0x000000000000794d */ /* 0x000fea0003800000 */
.L_x_254:
[----:B------:R-:W-:-:S05]  /*c720*/  IMAD.U32 R3, R3, 0x10000, RZ ;  /* 0x0001000003037824 */ /* 0x000fca00078e00ff */
[----:B------:R-:W-:-:S04]  /*c730*/  F2FP.F16.F32.PACK_AB R3, RZ, R3 ;  /* 0x00000003ff03723e */ /* 0x000fc800000000ff */
[----:B------:R-:W-:-:S05]  /*c740*/  PRMT R3, R3, 0x5410, RZ ;  /* 0x0000541003037816 */ /* 0x000fca00000000ff */
[----:B------:R-:W-:Y:S01]  /*c750*/  STG.E desc[UR36][R16.64], R3 ;  /* 0x0000000310007986 */ /* 0x000fe2000c101924 */
[----:B------:R-:W-:Y:S05]  /*c760*/  EXIT ;  /* 0x000000000000794d */ /* 0x000fea0003800000 */
.L_x_253:
[----:B------:R-:W-:-:S04]  /*c770*/  IMAD.U32 R2, R3, 0x10000, RZ ;  /* 0x0001000003027824 */ /* 0x000fc800078e00ff */
[----:B------:R-:W-:-:S06]  /*c780*/  FMUL.FTZ R2, R2, 1 ;  /* 0x3f80000002027820 */ /* 0x000fcc0000410000 */
[----:B------:R-:W0:Y:S02]  /*c790*/  F2F.F64.F32 R2, R2 ;  /* 0x0000000200027310 */ /* 0x000e240000201800 */
[----:B0-----:R-:W-:Y:S01]  /*c7a0*/  STG.E.64 desc[UR36][R16.64], R2 ;  /* 0x0000000210007986 */ /* 0x001fe2000c101b24 */
[----:B------:R-:W-:Y:S05]  /*c7b0*/  EXIT ;  /* 0x000000000000794d */ /* 0x000fea0003800000 */
.L_x_244:
        /* <DEDUP_REMOVED lines=11> */
[----:B------:R-:W-:Y:S01]  /*c870*/  STG.E.U8 desc[UR36][R16.64], R3 ;  /* 0x0000000310007986 */ /* 0x000fe2000c101124 */
[----:B------:R-:W-:Y:S05]  /*c880*/  EXIT ;  /* 0x000000000000794d */ /* 0x000fea0003800000 */
.L_x_257:
[----:B------:R-:W-:Y:S01]  /*c890*/  IMAD.U32 R3, R3, 0x10000, RZ ;  /* 0x0001000003037824 */ /* 0x000fe200078e00ff */
[----:B------:R-:W-:-:S03]  /*c8a0*/  CS2R R6, SRZ ;  /* 0x0000000000067805 */ /* 0x000fc6000001ff00 */
[----:B------:R-:W-:-:S04]  /*c8b0*/  FMUL.FTZ R3, R3, 1 ;  /* 0x3f80000003037820 */ /* 0x000fc80000410000 */
[----:B------:R-:W0:Y:S02]  /*c8c0*/  F2F.F64.F32 R4, R3 ;  /* 0x0000000300047310 */ /* 0x000e240000201800 */
[----:B0-----:R-:W-:Y:S01]  /*c8d0*/  STG.E.128 desc[UR36][R16.64], R4 ;  /* 0x0000000410007986 */ /* 0x001fe2000c101d24 */
[----:B------:R-:W-:Y:S05]  /*c8e0*/  EXIT ;  /* 0x000000000000794d */ /* 0x000fea0003800000 */
.L_x_256:
        /* <DEDUP_REMOVED lines=21> */
.L_x_261:
[----:B------:R-:W-:Y:S05]  /*ca40*/  BSYNC B0 ;  /* 0x0000000000007941 */ /* 0x000fea0003800000 */
.L_x_260:
[----:B------:R-:W-:-:S05]  /*ca50*/  LOP3.LUT R3, R0, R3, RZ, 0xfc, !PT ;  /* 0x0000000300037212 */ /* 0x000fca00078efcff */
[----:B------:R-:W-:Y:S01]  /*ca60*/  STG.E.U8 desc[UR36][R16.64], R3 ;  /* 0x0000000310007986 */ /* 0x000fe2000c101124 */
[----:B------:R-:W-:Y:S05]  /*ca70*/  EXIT ;  /* 0x000000000000794d */ /* 0x000fea0003800000 */
.L_x_259:
        /* <DEDUP_REMOVED lines=13> */
.L_x_263:
[----:B------:R-:W-:Y:S01]  /*cb50*/  IMAD.MOV.U32 R0, RZ, RZ, 0x7f ;  /* 0x0000007fff007424 */ /* 0x000fe200078e00ff */
[----:B------:R-:W-:-:S04]  /*cb60*/  ISETP.GT.U32.AND P0, PT, R2, 0x7f800000, PT ;  /* 0x7f8000000200780c */ /* 0x000fc80003f04070 */
[----:B------:R-:W-:-:S09]  /*cb70*/  SEL R0, R0, 0x7c, P0 ;  /* 0x0000007c00007807 */ /* 0x000fd20000000000 */
.L_x_264:
[----:B------:R-:W-:Y:S05]  /*cb80*/  BSYNC B0 ;  /* 0x0000000000007941 */ /* 0x000fea0003800000 */
.L_x_262:
[----:B------:R-:W-:-:S04]  /*cb90*/  LOP3.LUT R2, R3, 0x80000000, RZ, 0xc0, !PT ;  /* 0x8000000003027812 */ /* 0x000fc800078ec0ff */
[----:B------:R-:W-:-:S04]  /*cba0*/  SHF.R.U32.HI R3, RZ, 0x18, R2 ;  /* 0x00000018ff037819 */ /* 0x000fc80000011602 */
[----:B------:R-:W-:-:S05]  /*cbb0*/  LOP3.LUT R3, R0, R3, RZ, 0xfc, !PT ;  /* 0x0000000300037212 */ /* 0x000fca00078efcff */
[----:B------:R-:W-:Y:S01]  /*cbc0*/  STG.E.U8 desc[UR36][R16.64], R3 ;  /* 0x0000000310007986 */ /* 0x000fe2000c101124 */
[----:B------:R-:W-:Y:S05]  /*cbd0*/  EXIT ;  /* 0x000000000000794d */ /* 0x000fea0003800000 */
.L_x_258:
[----:B------:R-:W-:Y:S01]  /*cbe0*/  STG.E.U16 desc[UR36][R16.64], R3 ;  /* 0x0000000310007986 */ /* 0x000fe2000c101524 */
[----:B------:R-:W-:Y:S05]  /*cbf0*/  EXIT ;  /* 0x000000000000794d */ /* 0x000fea0003800000 */
.L_x_255:
        /* <DEDUP_REMOVED lines=10> */
[----:B0-----:R-:W-:Y:S01]  /*cca0*/  STG.E.U16 desc[UR36][R16.64], R3 ;  /* 0x0000000310007986 */ /* 0x001fe2000c101524 */
[----:B------:R-:W-:Y:S05]  /*ccb0*/  EXIT ;  /* 0x000000000000794d */ /* 0x000fea0003800000 */
.L_x_267:
        /* <DEDUP_REMOVED lines=17> */
.L_x_270:
[----:B------:R-:W-:-:S04]  /*cdd0*/  LOP3.LUT R2, R3, 0x80000000, RZ, 0xc0, !PT ;  /* 0x8000000003027812 */ /* 0x000fc800078ec0ff */
[----:B------:R-:W-:-:S04]  /*cde0*/  SHF.R.U32.HI R3, RZ, 0x18, R2 ;  /* 0x00000018ff037819 */ /* 0x000fc80000011602 */
[----:B------:R-:W-:-:S04]  /*cdf0*/  LOP3.LUT R0, R0, R3, RZ, 0xfc, !PT ;  /* 0x0000000300007212 */ /* 0x000fc800078efcff */
[----:B------:R-:W-:-:S07]  /*ce00*/  PRMT R8, R0, 0x7610, R8 ;  /* 0x0000761000087816 */ /* 0x000fce0000000008 */
.L_x_269:
[----:B------:R-:W-:Y:S05]  /*ce10*/  BSYNC B0 ;  /* 0x0000000000007941 */ /* 0x000fea0003800000 */
.L_x_268:
[----:B------:R-:W-:Y:S01]  /*ce20*/  STG.E.U8 desc[UR36][R16.64], R8 ;  /* 0x0000000810007986 */ /* 0x000fe2000c101124 */
[----:B------:R-:W-:Y:S05]  /*ce30*/  EXIT ;  /* 0x000000000000794d */ /* 0x000fea0003800000 */
.L_x_266:
        /* <DEDUP_REMOVED lines=17> */
.L_x_273:
[----:B------:R-:W-:-:S04]  /*cf50*/  LOP3.LUT R2, R3, 0x80000000, RZ, 0xc0, !PT ;  /* 0x8000000003027812 */ /* 0x000fc800078ec0ff */
[----:B------:R-:W-:-:S04]  /*cf60*/  SHF.R.U32.HI R3, RZ, 0x18, R2 ;  /* 0x00000018ff037819 */ /* 0x000fc80000011602 */
[----:B------:R-:W-:-:S04]  /*cf70*/  LOP3.LUT R0, R0, R3, RZ, 0xfc, !PT ;  /* 0x0000000300007212 */ /* 0x000fc800078efcff */
[----:B------:R-:W-:-:S07]  /*cf80*/  PRMT R8, R0, 0x7610, R8 ;  /* 0x0000761000087816 */ /* 0x000fce0000000008 */
.L_x_272:
[----:B------:R-:W-:Y:S05]  /*cf90*/  BSYNC B0 ;  /* 0x0000000000007941 */ /* 0x000fea0003800000 */
.L_x_271:
[----:B------:R-:W-:Y:S01]  /*cfa0*/  STG.E.U8 desc[UR36][R16.64], R8 ;  /* 0x0000000810007986 */ /* 0x000fe2000c101124 */
[----:B------:R-:W-:Y:S05]  /*cfb0*/  EXIT ;  /* 0x000000000000794d */ /* 0x000fea0003800000 */
.L_x_265:
        /* <DEDUP_REMOVED lines=20> */
[----:B------:R-:W-:Y:S01]  /*d100*/  STG.E.U8 desc[UR36][R16.64], R3 ;  /* 0x0000000310007986 */ /* 0x000fe2000c101124 */
[----:B------:R-:W-:Y:S05]  /*d110*/  EXIT ;  /* 0x000000000000794d */ /* 0x000fea0003800000 */
.L_x_248:
        /* <DEDUP_REMOVED lines=16> */
.L_x_276:
[----:B------:R-:W-:Y:S05]  /*d220*/  EXIT ;  /* 0x000000000000794d */ /* 0x000fea0003800000 */
.L_x_275:
[----:B------:R-:W-:-:S06]  /*d230*/  IMAD.U32 R3, R3, 0x10000, RZ ;  /* 0x0001000003037824 */ /* 0x000fcc00078e00ff */
[----:B------:R-:W0:Y:S02]  /*d240*/  F2I.U64.TRUNC R2, R3 ;  /* 0x0000000300027311 */ /* 0x000e24000020d800 */
[----:B0-----:R-:W-:Y:S01]  /*d250*/  STG.E.64 desc[UR36][R16.64], R2 ;  /* 0x0000000210007986 */ /* 0x001fe2000c101b24 */
[----:B------:R-:W-:Y:S05]  /*d260*/  EXIT ;  /* 0x000000000000794d */ /* 0x000fea0003800000 */
.L_x_274:
[----:B------:R-:W-:-:S06]  /*d270*/  IMAD.U32 R3, R3, 0x10000, RZ ;  /* 0x0001000003037824 */ /* 0x000fcc00078e00ff */
[----:B------:R-:W0:Y:S02]  /*d280*/  F2I.FTZ.U32.TRUNC.NTZ R3, R3 ;  /* 0x0000000300037305 */ /* 0x000e24000021f000 */
[----:B0-----:R-:W-:Y:S01]  /*d290*/  STG.E desc[UR36][R16.64], R3 ;  /* 0x0000000310007986 */ /* 0x001fe2000c101924 */
[----:B------:R-:W-:Y:S05]  /*d2a0*/  EXIT ;  /* 0x000000000000794d */ /* 0x000fea0003800000 */
.L_x_277:
[----:B------:R-:W-:-:S00]  /*d2b0*/  BRA `(.L_x_277) ;  /* 0xfffffffc00fc7947 */ /* 0x000fc0000383ffff */
[----:B------:R-:W-:-:S00]  /*d2c0*/  NOP ;  /* 0x0000000000007918 */ /* 0x000fc00000000000 */
        /* <DEDUP_REMOVED lines=11> */
.L_x_11146:


//--------------------- .text._ZN2at6native27unrolled_elementwise_kernelIZZZNS0_15erf_kernel_cudaERNS_18TensorIteratorBaseEENKUlvE_clEvENKUlvE2_clEvEUlN3c108BFloat16EE_St5arrayIPcLm2EELi4E23TrivialOffsetCalculatorILi1EjESD_NS0_6memory12LoadWithCastILi1EEENSE_13StoreWithCastILi1EEEEEviT_T0_T2_T3_T4_T5_ --------------------------
	.section	.text._ZN2at6native27unrolled_elementwise_kernelIZZZNS0_15erf_kernel_cudaERNS_18TensorIteratorBaseEENKUlvE_clEvENKUlvE2_clEvEUlN3c108BFloat16EE_St5arrayIPcLm2EELi4E23TrivialOffsetCalculatorILi1EjESD_NS0_6memory12LoadWithCastILi1EEENSE_13StoreWithCastILi1EEEEEviT_T0_T2_T3_T4_T5_,"ax",@progbits
	.align	128
        .global         _ZN2at6native27unrolled_elementwise_kernelIZZZNS0_15erf_kernel_cudaERNS_18TensorIteratorBaseEENKUlvE_clEvENKUlvE2_clEvEUlN3c108BFloat16EE_St5arrayIPcLm2EELi4E23TrivialOffsetCalculatorILi1EjESD_NS0_6memory12LoadWithCastILi1EEENSE_13StoreWithCastILi1EEEEEviT_T0_T2_T3_T4_T5_
        .type           _ZN2at6native27unrolled_elementwise_kernelIZZZNS0_15erf_kernel_cudaERNS_18TensorIteratorBaseEENKUlvE_clEvENKUlvE2_clEvEUlN3c108BFloat16EE_St5arrayIPcLm2EELi4E23TrivialOffsetCalculatorILi1EjESD_NS0_6memory12LoadWithCastILi1EEENSE_13StoreWithCastILi1EEEEEviT_T0_T2_T3_T4_T5_,@function
        .size           _ZN2at6native27unrolled_elementwise_kernelIZZZNS0_15erf_kernel_cudaERNS_18TensorIteratorBaseEENKUlvE_clEvENKUlvE2_clEvEUlN3c108BFloat16EE_St5arrayIPcLm2EELi4E23TrivialOffsetCalculatorILi1EjESD_NS0_6memory12LoadWithCastILi1EEENSE_13StoreWithCastILi1EEEEEviT_T0_T2_T3_T4_T5_,(.L_x_11147 - _ZN2at6native27unrolled_elementwise_kernelIZZZNS0_15erf_kernel_cudaERNS_18TensorIteratorBaseEENKUlvE_clEvENKUlvE2_clEvEUlN3c108BFloat16EE_St5arrayIPcLm2EELi4E23TrivialOffsetCalculatorILi1EjESD_NS0_6memory12LoadWithCastILi1EEENSE_13StoreWithCastILi1EEEEEviT_T0_T2_T3_T4_T5_)
        .other          _ZN2at6native27unrolled_elementwise_kernelIZZZNS0_15erf_kernel_cudaERNS_18TensorIteratorBaseEENKUlvE_clEvENKUlvE2_clEvEUlN3c108BFloat16EE_St5arrayIPcLm2EELi4E23TrivialOffsetCalculatorILi1EjESD_NS0_6memory12LoadWithCastILi1EEENSE_13StoreWithCastILi1EEEEEviT_T0_T2_T3_T4_T5_,@"STO_CUDA_ENTRY STV_DEFAULT"
_ZN2at6native27unrolled_elementwise_kernelIZZZNS0_15erf_kernel_cudaERNS_18TensorIteratorBaseEENKUlvE_clEvENKUlvE2_clEvEUlN3c108BFloat16EE_St5arrayIPcLm2EELi4E23TrivialOffsetCalculatorILi1EjESD_NS0_6memory12LoadWithCastILi1EEENSE_13StoreWithCastILi1EEEEEviT_T0_T2_T3_T4_T5_:
.text._ZN2at6native27unrolled_elementwise_kernelIZZZNS0_15erf_kernel_cudaERNS_18TensorIteratorBaseEENKUlvE_clEvENKUlvE2_clEvEUlN3c108BFloat16EE_St5arrayIPcLm2EELi4E23TrivialOffsetCalculatorILi1EjESD_NS0_6memory12LoadWithCastILi1EEENSE_13StoreWithCastILi1EEEEEviT_T0_T2_T3_T4_T5_:
[----:B------:R-:W0:Y:S01]  /*0000*/  LDC R1, c[0x0][0x28] ;  /* 0x00000a00ff017b82 */ /* 0x000e220000000800 */
[----:B------:R-:W1:Y:S07]  /*0010*/  S2R R2, SR_CTAID.X ;  /* 0x0000000000027919 */ /* 0x000e6e0000002500 */
[----:B------:R-:W1:Y:S01]  /*0020*/  LDC R3, c[0x0][0x210] ;  /* 0x00008400ff037b82 */ /* 0x000e620000000800 */
[----:B------:R-:W-:Y:S01]  /*0030*/  ULDC.64 UR36, c[0x0][0x208] ;  /* 0x0000820000247ab9 */ /* 0x000fe20000000a00 */
[----:B------:R-:W-:Y:S01]  /*0040*/  BSSY B6, `(.L_x_278) ;  /* 0x0000118000067945 */ /* 0x000fe20003800000 */
[----:B------:R-:W2:Y:S01]  /*0050*/  S2R R17, SR_TID.X ;  /* 0x0000000000117919 */ /* 0x000ea20000002100 */
[----:B------:R-:W-:-:S02]  /*0060*/  PRMT R18, RZ, 0x7610, R18 ;  /* 0x00007610ff127816 */ /* 0x000fc40000000012 */
[----:B------:R-:W-:Y:S02]  /*0070*/  PRMT R22, RZ, 0x7610, R22 ;  /* 0x00007610ff167816 */ /* 0x000fe40000000016 */
[----:B------:R-:W3:Y:S01]  /*0080*/  LDC.U8 R23, c[0x0][0x22c] ;  /* 0x00008b00ff177b82 */ /* 0x000ee20000000000 */
[----:B-1----:R-:W-:-:S05]  /*0090*/  IMAD R16, R2, -0x200, R3 ;  /* 0xfffffe0002107824 */ /* 0x002fca00078e0203 */
[----:B--2---:R-:W-:-:S13]  /*00a0*/  ISETP.GE.AND P0, PT, R17, R16, PT ;  /* 0x000000101100720c */ /* 0x004fda0003f06270 */
[----:B0--3--:R-:W-:Y:S05]  /*00b0*/  @P0 BRA `(.L_x_279) ;  /* 0x0000001000400947 */ /* 0x009fea0003800000 */
[----:B------:R-:W0:Y:S01]  /*00c0*/  LDC.64 R4, c[0x0][0x220] ;  /* 0x00008800ff047b82 */ /* 0x000e220000000a00 */
[----:B------:R-:W-:Y:S01]  /*00d0*/  PRMT R0, R23, 0x9910, RZ ;  /* 0x0000991017007816 */ /* 0x000fe200000000ff */
[----:B------:R-:W-:Y:S01]  /*00e0*/  IMAD R17, R2, 0x200, R17 ;  /* 0x0000020002117824 */ /* 0x000fe200078e0211 */
[----:B------:R-:W-:Y:S02]  /*00f0*/  ULDC UR4, c[0x0][0x230] ;  /* 0x00008c0000047ab9 */ /* 0x000fe40000000800 */
[----:B------:R-:W-:Y:S01]  /*0100*/  ISETP.GT.AND P0, PT, R0, 0x9, PT ;  /* 0x000000090000780c */ /* 0x000fe20003f04270 */
[----:B------:R-:W-:-:S05]  /*0110*/  IMAD R17, R17, UR4, RZ ;  /* 0x0000000411117c24 */ /* 0x000fca000f8e02ff */
[----:B0-----:R-:W-:-:S05]  /*0120*/  IADD3 R4, P1, R17, R4, RZ ;  /* 0x0000000411047210 */ /* 0x001fca0007f3e0ff */
[----:B------:R-:W-:Y:S02]  /*0130*/  IMAD.X R5, RZ, RZ, R5, P1 ;  /* 0x000000ffff057224 */ /* 0x000fe400008e0605 */
[----:B------:R-:W-:Y:S06]  /*0140*/  @P0 BRA `(.L_x_280) ;  /* 0x0000000400300947 */ /* 0x000fec0003800000 */
        /* <DEDUP_REMOVED lines=10> */
[----:B0-----:R-:W-:-:S04]  /*01f0*/  F2FP.BF16.F32.PACK_AB R0, RZ, R0 ;  /* 0x00000000ff00723e */ /* 0x001fc800000010ff */
[----:B------:R-:W-:Y:S01]  /*0200*/  PRMT R22, R0, 0x7610, R22 ;  /* 0x0000761000167816 */ /* 0x000fe20000000016 */
[----:B------:R-:W-:Y:S06]  /*0210*/  BRA `(.L_x_285) ;  /* 0x0000000c00e07947 */ /* 0x000fec0003800000 */
.L_x_283:
[----:B------:R-:W2:Y:S02]  /*0220*/  LDG.E.U8 R4, desc[UR36][R4.64] ;  /* 0x0000002404047981 */ /* 0x000ea4000c1e1100 */
[----:B--2---:R-:W-:-:S04]  /*0230*/  I2FP.F32.U32 R0, R4 ;  /* 0x0000000400007245 */ /* 0x004fc80000201000 */
[----:B------:R-:W-:-:S04]  /*0240*/  F2FP.BF16.F32.PACK_AB R0, RZ, R0 ;  /* 0x00000000ff00723e */ /* 0x000fc800000010ff */
[----:B------:R-:W-:Y:S01]  /*0250*/  PRMT R22, R0, 0x7610, R22 ;  /* 0x0000761000167816 */ /* 0x000fe20000000016 */
[----:B------:R-:W-:Y:S06]  /*0260*/  BRA `(.L_x_285) ;  /* 0x0000000c00cc7947 */ /* 0x000fec0003800000 */
.L_x_282:
        /* <DEDUP_REMOVED lines=8> */
[----:B0-----:R-:W-:-:S04]  /*02f0*/  F2FP.BF16.F32.PACK_AB R0, RZ, R0 ;  /* 0x00000000ff00723e */ /* 0x001fc800000010ff */
[----:B------:R-:W-:Y:S01]  /*0300*/  PRMT R22, R0, 0x7610, R22 ;  /* 0x0000761000167816 */ /* 0x000fe20000000016 */
[----:B------:R-:W-:Y:S06]  /*0310*/  BRA `(.L_x_285) ;  /* 0x0000000c00a07947 */ /* 0x000fec0003800000 */
.L_x_287:
[----:B------:R-:W2:Y:S02]  /*0320*/  LDG.E R4, desc[UR36][R4.64] ;  /* 0x0000002404047981 */ /* 0x000ea4000c1e1900 */
[----:B--2---:R-:W-:-:S04]  /*0330*/  I2FP.F32.S32 R0, R4 ;  /* 0x0000000400007245 */ /* 0x004fc80000201400 */
[----:B------:R-:W-:-:S04]  /*0340*/  F2FP.BF16.F32.PACK_AB R0, RZ, R0 ;  /* 0x00000000ff00723e */ /* 0x000fc800000010ff */
[----:B------:R-:W-:Y:S01]  /*0350*/  PRMT R22, R0, 0x7610, R22 ;  /* 0x0000761000167816 */ /* 0x000fe20000000016 */
[----:B------:R-:W-:Y:S06]  /*0360*/  BRA `(.L_x_285) ;  /* 0x0000000c008c7947 */ /* 0x000fec0003800000 */
.L_x_286:
[----:B------:R-:W2:Y:S02]  /*0370*/  LDG.E.U16 R4, desc[UR36][R4.64] ;  /* 0x0000002404047981 */ /* 0x000ea4000c1e1500 */
[----:B--2---:R-:W0:Y:S02]  /*0380*/  I2F.S16 R0, R4 ;  /* 0x0000000400007306 */ /* 0x004e240000101400 */
[----:B0-----:R-:W-:-:S04]  /*0390*/  F2FP.BF16.F32.PACK_AB R0, RZ, R0 ;  /* 0x00000000ff00723e */ /* 0x001fc800000010ff */
[----:B------:R-:W-:Y:S01]  /*03a0*/  PRMT R22, R0, 0x7610, R22 ;  /* 0x0000761000167816 */ /* 0x000fe20000000016 */
[----:B------:R-:W-:Y:S06]  /*03b0*/  BRA `(.L_x_285) ;  /* 0x0000000c00787947 */ /* 0x000fec0003800000 */
.L_x_281:
        /* <DEDUP_REMOVED lines=9> */
.L_x_289:
[----:B------:R-:W2:Y:S02]  /*0450*/  LDG.E.U16 R0, desc[UR36][R4.64] ;  /* 0x0000002404007981 */ /* 0x000ea4000c1e1500 */
[----:B--2---:R-:W-:-:S05]  /*0460*/  HADD2.F32 R0, -RZ, R0.H0_H0 ;  /* 0x20000000ff007230 */ /* 0x004fca0000004100 */
[----:B------:R-:W-:-:S04]  /*0470*/  F2FP.BF16.F32.PACK_AB R0, RZ, R0 ;  /* 0x00000000ff00723e */ /* 0x000fc800000010ff */
[----:B------:R-:W-:Y:S01]  /*0480*/  PRMT R22, R0, 0x7610, R22 ;  /* 0x0000761000167816 */ /* 0x000fe20000000016 */
[----:B------:R-:W-:Y:S06]  /*0490*/  BRA `(.L_x_285) ;  /* 0x0000000c00407947 */ /* 0x000fec0003800000 */
.L_x_288:
        /* <DEDUP_REMOVED lines=9> */
.L_x_291:
[----:B------:R-:W2:Y:S02]  /*0530*/  LDG.E.U16 R4, desc[UR36][R4.64] ;  /* 0x0000002404047981 */ /* 0x000ea4000c1e1500 */
[----:B--2---:R-:W-:-:S05]  /*0540*/  HADD2.F32 R0, -RZ, R4.H0_H0 ;  /* 0x20000004ff007230 */ /* 0x004fca0000004100 */
[----:B------:R-:W-:-:S04]  /*0550*/  F2FP.BF16.F32.PACK_AB R0, RZ, R0 ;  /* 0x00000000ff00723e */ /* 0x000fc800000010ff */
[----:B------:R-:W-:Y:S01]  /*0560*/  PRMT R22, R0, 0x7610, R22 ;  /* 0x0000761000167816 */ /* 0x000fe20000000016 */
[----:B------:R-:W-:Y:S06]  /*0570*/  BRA `(.L_x_285) ;  /* 0x0000000c00087947 */ /* 0x000fec0003800000 */
.L_x_290:
[----:B------:R-:W2:Y:S01]  /*0580*/  LDG.E.64 R4, desc[UR36][R4.64] ;  /* 0x0000002404047981 */ /* 0x000ea2000c1e1b00 */
[----:B------:R-:W-:Y:S01]  /*0590*/  UMOV UR4, 0xf0000000 ;  /* 0xf000000000047882 */ /* 0x000fe20000000000 */
[----:B------:R-:W-:Y:S01]  /*05a0*/  UMOV UR5, 0x380fffff ;  /* 0x380fffff00057882 */ /* 0x000fe20000000000 */
[----:B--2---:R-:W0:Y:S01]  /*05b0*/  F2F.F32.F64 R0, R4 ;  /* 0x0000000400007310 */ /* 0x004e220000301000 */
[----:B------:R-:W-:-:S14]  /*05c0*/  DSETP.GEU.AND P0, PT, |R4|, UR4, PT ;  /* 0x0000000404007e2a */ /* 0x000fdc000bf0e200 */
[----:B0-----:R-:W-:-:S05]  /*05d0*/  @!P0 FMUL R0, R0, 1.175494350822287508e-38 ;  /* 0x0080000000008820 */ /* 0x001fca0000400000 */
[----:B------:R-:W-:-:S04]  /*05e0*/  F2FP.BF16.F32.PACK_AB R0, RZ, R0 ;  /* 0x00000000ff00723e */ /* 0x000fc800000010ff */
[----:B------:R-:W-:Y:S01]  /*05f0*/  PRMT R22, R0, 0x7610, R22 ;  /* 0x0000761000167816 */ /* 0x000fe20000000016 */
[----:B------:R-:W-:Y:S06]  /*0600*/  BRA `(.L_x_285) ;  /* 0x0000000800e47947 */ /* 0x000fec0003800000 */
.L_x_280:
        /* <DEDUP_REMOVED lines=11> */
[----:B------:R-:W-:-:S04]  /*06c0*/  F2FP.BF16.F32.PACK_AB R0, RZ, R0 ;  /* 0x00000000ff00723e */ /* 0x000fc800000010ff */
[----:B------:R-:W-:Y:S01]  /*06d0*/  PRMT R22, R0, 0x7610, R22 ;  /* 0x0000761000167816 */ /* 0x000fe20000000016 */
[----:B------:R-:W-:Y:S06]  /*06e0*/  BRA `(.L_x_285) ;  /* 0x0000000800ac7947 */ /* 0x000fec0003800000 */
.L_x_294:
        /* <DEDUP_REMOVED lines=9> */
.L_x_293:
        /* <DEDUP_REMOVED lines=28> */
.L_x_296:
[----:B------:R-:W2:Y:S02]  /*0940*/  LDG.E.U8 R4, desc[UR36][R4.64] ;  /* 0x0000002404047981 */ /* 0x000ea4000c1e1100 */
[----:B--2---:R-:W-:-:S05]  /*0950*/  IMAD.SHL.U32 R0, R4, 0x2000000, RZ ;  /* 0x0200000004007824 */ /* 0x004fca00078e00ff */
[----:B------:R-:W-:-:S13]  /*0960*/  ISETP.GE.U32.AND P0, PT, R0, 0x8000000, PT ;  /* 0x080000000000780c */ /* 0x000fda0003f06070 */
[C---:B------:R-:W-:Y:S02]  /*0970*/  @P0 IMAD.SHL.U32 R3, R4.reuse, 0x200000, RZ ;  /* 0x0020000004030824 */ /* 0x040fe400078e00ff */
[----:B------:R-:W-:-:S03]  /*0980*/  @!P0 IMAD.SHL.U32 R0, R4, 0x100, RZ ;  /* 0x0000010004008824 */ /* 0x000fc600078e00ff */
[----:B------:R-:W-:Y:S02]  /*0990*/  @P0 LOP3.LUT R3, R3, 0xfe00000, RZ, 0xc0, !PT ;  /* 0x0fe0000003030812 */ /* 0x000fe400078ec0ff */
[----:B------:R-:W-:Y:S02]  /*09a0*/  @!P0 LOP3.LUT R0, R0, 0x7f00, RZ, 0xc0, !PT ;  /* 0x00007f0000008812 */ /* 0x000fe400078ec0ff */
[----:B------:R-:W-:Y:S02]  /*09b0*/  @P0 LOP3.LUT R3, R3, 0x70000000, RZ, 0xfc, !PT ;  /* 0x7000000003030812 */ /* 0x000fe400078efcff */
[----:B------:R-:W-:-:S03]  /*09c0*/  @!P0 LOP3.LUT R0, R0, 0x3f000000, RZ, 0xfc, !PT ;  /* 0x3f00000000008812 */ /* 0x000fc600078efcff */
[----:B------:R-:W-:Y:S02]  /*09d0*/  @P0 FMUL.FTZ R3, R3, 1.9259299443872358531e-34 ;  /* 0x0780000003030820 */ /* 0x000fe40000410000 */
[----:B------:R-:W-:Y:S01]  /*09e0*/  @!P0 FADD.FTZ R3, R0, -0.5 ;  /* 0xbf00000000038421 */ /* 0x000fe20000010000 */
[----:B------:R-:W-:-:S05]  /*09f0*/  IMAD.SHL.U32 R0, R4, 0x1000000, RZ ;  /* 0x0100000004007824 */ /* 0x000fca00078e00ff */
[----:B------:R-:W-:-:S04]  /*0a00*/  LOP3.LUT R0, R3, 0x80000000, R0, 0xf8, !PT ;  /* 0x8000000003007812 */ /* 0x000fc800078ef800 */
[----:B------:R-:W-:-:S04]  /*0a10*/  F2FP.BF16.F32.PACK_AB R0, RZ, R0 ;  /* 0x00000000ff00723e */ /* 0x000fc800000010ff */
[----:B------:R-:W-:Y:S01]  /*0a20*/  PRMT R22, R0, 0x7610, R22 ;  /* 0x0000761000167816 */ /* 0x000fe20000000016 */
[----:B------:R-:W-:Y:S06]  /*0a30*/  BRA `(.L_x_285) ;  /* 0x0000000400d87947 */ /* 0x000fec0003800000 */
.L_x_295:
[----:B------:R0:W5:Y:S01]  /*0a40*/  LDG.E.U16 R22, desc[UR36][R4.64] ;  /* 0x0000002404167981 */ /* 0x000162000c1e1500 */
[----:B------:R-:W-:Y:S05]  /*0a50*/  BRA `(.L_x_285) ;  /* 0x0000000400d07947 */ /* 0x000fea0003800000 */
.L_x_292:
        /* <DEDUP_REMOVED lines=10> */
[----:B------:R-:W-:-:S04]  /*0b00*/  F2FP.BF16.F32.PACK_AB R0, RZ, R0 ;  /* 0x00000000ff00723e */ /* 0x000fc800000010ff */
[----:B------:R-:W-:Y:S01]  /*0b10*/  PRMT R22, R0, 0x7610, R22 ;  /* 0x0000761000167816 */ /* 0x000fe20000000016 */
[----:B------:R-:W-:Y:S06]  /*0b20*/  BRA `(.L_x_285) ;  /* 0x00000004009c7947 */ /* 0x000fec0003800000 */
.L_x_299:
        /* <DEDUP_REMOVED lines=21> */
.L_x_303:
[----:B------:R-:W-:Y:S05]  /*0c80*/  BSYNC B1 ;  /* 0x0000000000017941 */ /* 0x000fea0003800000 */
.L_x_302:
[----:B------:R-:W-:Y:S01]  /*0c90*/  LEA R5, R0, 0x3b800000, 0x17 ;  /* 0x3b80000000057811 */ /* 0x000fe200078eb8ff */
[----:B------:R-:W-:-:S05]  /*0ca0*/  IMAD.SHL.U32 R0, R3, 0x100000, RZ ;  /* 0x0010000003007824 */ /* 0x000fca00078e00ff */
[----:B------:R-:W-:-:S07]  /*0cb0*/  LOP3.LUT R0, R5, R0, R6, 0xfe, !PT ;  /* 0x0000000005007212 */ /* 0x000fce00078efe06 */
.L_x_301:
[----:B------:R-:W-:Y:S05]  /*0cc0*/  BSYNC B0 ;  /* 0x0000000000007941 */ /* 0x000fea0003800000 */
.L_x_300:
[----:B------:R-:W-:-:S04]  /*0cd0*/  F2FP.BF16.F32.PACK_AB R0, RZ, R0 ;  /* 0x00000000ff00723e */ /* 0x000fc800000010ff */
[----:B------:R-:W-:Y:S01]  /*0ce0*/  PRMT R22, R0, 0x7610, R22 ;  /* 0x0000761000167816 */ /* 0x000fe20000000016 */
[----:B------:R-:W-:Y:S06]  /*0cf0*/  BRA `(.L_x_285) ;  /* 0x0000000400287947 */ /* 0x000fec0003800000 */
.L_x_298:
        /* <DEDUP_REMOVED lines=21> */
.L_x_307:
[----:B------:R-:W-:Y:S05]  /*0e50*/  BSYNC B1 ;  /* 0x0000000000017941 */ /* 0x000fea0003800000 */
.L_x_306:
[----:B------:R-:W-:Y:S01]  /*0e60*/  LEA R5, R0, 0x37800000, 0x17 ;  /* 0x3780000000057811 */ /* 0x000fe200078eb8ff */
[----:B------:R-:W-:-:S05]  /*0e70*/  IMAD.SHL.U32 R0, R3, 0x200000, RZ ;  /* 0x0020000003007824 */ /* 0x000fca00078e00ff */
[----:B------:R-:W-:-:S07]  /*0e80*/  LOP3.LUT R0, R5, R0, R6, 0xfe, !PT ;  /* 0x0000000005007212 */ /* 0x000fce00078efe06 */
.L_x_305:
[----:B------:R-:W-:Y:S05]  /*0e90*/  BSYNC B0 ;  /* 0x0000000000007941 */ /* 0x000fea0003800000 */
.L_x_304:
[----:B------:R-:W-:-:S04]  /*0ea0*/  F2FP.BF16.F32.PACK_AB R0, RZ, R0 ;  /* 0x00000000ff00723e */ /* 0x000fc800000010ff */
[----:B------:R-:W-:Y:S01]  /*0eb0*/  PRMT R22, R0, 0x7610, R22 ;  /* 0x0000761000167816 */ /* 0x000fe20000000016 */
[----:B------:R-:W-:Y:S06]  /*0ec0*/  BRA `(.L_x_285) ;  /* 0x0000000000b47947 */ /* 0x000fec0003800000 */
.L_x_297:
        /* <DEDUP_REMOVED lines=14> */
.L_x_311:
[----:B------:R-:W-:Y:S05]  /*0fb0*/  BSYNC B0 ;  /* 0x0000000000007941 */ /* 0x000fea0003800000 */
.L_x_310:
[----:B------:R-:W-:-:S04]  /*0fc0*/  F2FP.BF16.F32.PACK_AB R0, RZ, R0 ;  /* 0x00000000ff00723e */ /* 0x000fc800000010ff */
[----:B------:R-:W-:Y:S01]  /*0fd0*/  PRMT R22, R0, 0x7610, R22 ;  /* 0x0000761000167816 */ /* 0x000fe20000000016 */
[----:B------:R-:W-:Y:S06]  /*0fe0*/  BRA `(.L_x_285) ;  /* 0x00000000006c7947 */ /* 0x000fec0003800000 */
.L_x_284:
        /* <DEDUP_REMOVED lines=16> */
.L_x_312:
[----:B------:R-:W-:Y:S01]  /*10f0*/  PRMT R22, RZ, 0x7610, R22 ;  /* 0x00007610ff167816 */ /* 0x000fe20000000016 */
[----:B------:R-:W-:Y:S06]  /*1100*/  BRA `(.L_x_285) ;  /* 0x0000000000247947 */ /* 0x000fec0003800000 */
.L_x_309:
[----:B------:R-:W2:Y:S02]  /*1110*/  LDG.E.64 R4, desc[UR36][R4.64] ;  /* 0x0000002404047981 */ /* 0x000ea4000c1e1b00 */
[----:B--2---:R-:W0:Y:S02]  /*1120*/  I2F.U64 R0, R4 ;  /* 0x0000000400007312 */ /* 0x004e240000301000 */
[----:B0-----:R-:W-:-:S04]  /*1130*/  F2FP.BF16.F32.PACK_AB R0, RZ, R0 ;  /* 0x00000000ff00723e */ /* 0x001fc800000010ff */
[----:B------:R-:W-:Y:S01]  /*1140*/  PRMT R22, R0, 0x7610, R22 ;  /* 0x0000761000167816 */ /* 0x000fe20000000016 */
[----:B------:R-:W-:Y:S06]  /*1150*/  BRA `(.L_x_285) ;  /* 0x0000000000107947 */ /* 0x000fec0003800000 */
.L_x_308:
[----:B------:R-:W2:Y:S02]  /*1160*/  LDG.E R4, desc[UR36][R4.64] ;  /* 0x0000002404047981 */ /* 0x000ea4000c1e1900 */
[----:B--2---:R-:W-:-:S04]  /*1170*/  I2FP.F32.U32 R0, R4 ;  /* 0x0000000400007245 */ /* 0x004fc80000201000 */
[----:B------:R-:W-:-:S04]  /*1180*/  F2FP.BF16.F32.PACK_AB R0, RZ, R0 ;  /* 0x00000000ff00723e */ /* 0x000fc800000010ff */
[----:B------:R-:W-:-:S07]  /*1190*/  PRMT R22, R0, 0x7610, R22 ;  /* 0x0000761000167816 */ /* 0x000fce0000000016 */
.L_x_285:
[----:B------:R-:W1:Y:S02]  /*11a0*/  S2R R17, SR_TID.X ;  /* 0x0000000000117919 */ /* 0x000e640000002100 */
[----:B-1----:R-:W-:-:S07]  /*11b0*/  VIADD R17, R17, 0x80 ;  /* 0x0000008011117836 */ /* 0x002fce0000000000 */
.L_x_279:
[----:B------:R-:W-:Y:S05]  /*11c0*/  BSYNC B6 ;  /* 0x0000000000067941 */ /* 0x000fea0003800000 */
.L_x_278:
[----:B------:R-:W-:Y:S01]  /*11d0*/  ISETP.GE.AND P0, PT, R17, R16, PT ;  /* 0x000000101100720c */ /* 0x000fe20003f06270 */
[----:B------:R-:W-:-:S12]  /*11e0*/  BSSY B6, `(.L_x_313) ;  /* 0x0000111000067945 */ /* 0x000fd80003800000 */
[----:B------:R-:W-:Y:S05]  /*11f0*/  @P0 BRA `(.L_x_314) ;  /* 0x00000010003c0947 */ /* 0x000fea0003800000 */
[----:B0-----:R-:W0:Y:S01]  /*1200*/  LDC.64 R4, c[0x0][0x220] ;  /* 0x00008800ff047b82 */ /* 0x001e220000000a00 */
[----:B------:R-:W-:Y:S01]  /*1210*/  IMAD R0, R2, 0x200, R17 ;  /* 0x0000020002007824 */ /* 0x000fe200078e0211 */
[----:B------:R-:W-:Y:S01]  /*1220*/  PRMT R6, R23, 0x9910, RZ ;  /* 0x0000991017067816 */ /* 0x000fe200000000ff */
[----:B------:R-:W-:Y:S02]  /*1230*/  ULDC UR4, c[0x0][0x230] ;  /* 0x00008c0000047ab9 */ /* 0x000fe40000000800 */
[----:B------:R-:W-:Y:S02]  /*1240*/  IMAD R3, R0, UR4, RZ ;  /* 0x0000000400037c24 */ /* 0x000fe4000f8e02ff */
[----:B------:R-:W-:-:S05]  /*1250*/  IMAD.MOV.U32 R0, RZ, RZ, R6 ;  /* 0x000000ffff007224 */ /* 0x000fca00078e0006 */
[----:B------:R-:W-:Y:S02]  /*1260*/  ISETP.GT.AND P1, PT, R0, 0x9, PT ;  /* 0x000000090000780c */ /* 0x000fe40003f24270 */
[----:B0-----:R-:W-:-:S05]  /*1270*/  IADD3 R4, P0, R3, R4, RZ ;  /* 0x0000000403047210 */ /* 0x001fca0007f1e0ff */
[----:B------:R-:W-:-:S06]  /*1280*/  IMAD.X R5, RZ, RZ, R5, P0 ;  /* 0x000000ffff057224 */ /* 0x000fcc00000e0605 */
        /* <DEDUP_REMOVED lines=14> */
.L_x_318:
[----:B------:R-:W2:Y:S02]  /*1370*/  LDG.E.U8 R4, desc[UR36][R4.64] ;  /* 0x0000002404047981 */ /* 0x000ea4000c1e1100 */
[----:B--2---:R-:W-:-:S04]  /*1380*/  I2FP.F32.U32 R0, R4 ;  /* 0x0000000400007245 */ /* 0x004fc80000201000 */
[----:B------:R-:W-:-:S04]  /*1390*/  F2FP.BF16.F32.PACK_AB R0, RZ, R0 ;  /* 0x00000000ff00723e */ /* 0x000fc800000010ff */
[----:B------:R-:W-:Y:S01]  /*13a0*/  PRMT R18, R0, 0x7610, R18 ;  /* 0x0000761000127816 */ /* 0x000fe20000000012 */
[----:B------:R-:W-:Y:S06]  /*13b0*/  BRA `(.L_x_320) ;  /* 0x0000000c00c87947 */ /* 0x000fec0003800000 */
.L_x_317:
        /* <DEDUP_REMOVED lines=11> */
.L_x_322:
[----:B------:R-:W2:Y:S02]  /*1470*/  LDG.E R4, desc[UR36][R4.64] ;  /* 0x0000002404047981 */ /* 0x000ea4000c1e1900 */
[----:B--2---:R-:W-:-:S04]  /*1480*/  I2FP.F32.S32 R0, R4 ;  /* 0x0000000400007245 */ /* 0x004fc80000201400 */
[----:B------:R-:W-:-:S04]  /*1490*/  F2FP.BF16.F32.PACK_AB R0, RZ, R0 ;  /* 0x00000000ff00723e */ /* 0x000fc800000010ff */
[----:B------:R-:W-:Y:S01]  /*14a0*/  PRMT R18, R0, 0x7610, R18 ;  /* 0x0000761000127816 */ /* 0x000fe20000000012 */
[----:B------:R-:W-:Y:S06]  /*14b0*/  BRA `(.L_x_320) ;  /* 0x0000000c00887947 */ /* 0x000fec0003800000 */
.L_x_321:
[----:B------:R-:W2:Y:S02]  /*14c0*/  LDG.E.U16 R4, desc[UR36][R4.64] ;  /* 0x0000002404047981 */ /* 0x000ea4000c1e1500 */
[----:B--2---:R-:W0:Y:S02]  /*14d0*/  I2F.S16 R0, R4 ;  /* 0x0000000400007306 */ /* 0x004e240000101400 */
[----:B0-----:R-:W-:-:S04]  /*14e0*/  F2FP.BF16.F32.PACK_AB R0, RZ, R0 ;  /* 0x00000000ff00723e */ /* 0x001fc800000010ff */
[----:B------:R-:W-:Y:S01]  /*14f0*/  PRMT R18, R0, 0x7610, R18 ;  /* 0x0000761000127816 */ /* 0x000fe20000000012 */
[----:B------:R-:W-:Y:S06]  /*1500*/  BRA `(.L_x_320) ;  /* 0x0000000c00747947 */ /* 0x000fec0003800000 */
.L_x_316:
        /* <DEDUP_REMOVED lines=9> */
.L_x_324:
[----:B------:R-:W2:Y:S02]  /*15a0*/  LDG.E.U16 R0, desc[UR36][R4.64] ;  /* 0x0000002404007981 */ /* 0x000ea4000c1e1500 */
[----:B--2---:R-:W-:-:S05]  /*15b0*/  HADD2.F32 R0, -RZ, R0.H0_H0 ;  /* 0x20000000ff007230 */ /* 0x004fca0000004100 */
[----:B------:R-:W-:-:S04]  /*15c0*/  F2FP.BF16.F32.PACK_AB R0, RZ, R0 ;  /* 0x00000000ff00723e */ /* 0x000fc800000010ff */
[----:B------:R-:W-:Y:S01]  /*15d0*/  PRMT R18, R0, 0x7610, R18 ;  /* 0x0000761000127816 */ /* 0x000fe20000000012 */
[----:B------:R-:W-:Y:S06]  /*15e0*/  BRA `(.L_x_320) ;  /* 0x0000000c003c7947 */ /* 0x000fec0003800000 */
.L_x_323:
        /* <DEDUP_REMOVED lines=9> */
.L_x_326:
[----:B------:R-:W2:Y:S02]  /*1680*/  LDG.E.U16 R4, desc[UR36][R4.64] ;  /* 0x0000002404047981 */ /* 0x000ea4000c1e1500 */
[----:B--2---:R-:W-:-:S05]  /*1690*/  HADD2.F32 R0, -RZ, R4.H0_H0 ;  /* 0x20000004ff007230 */ /* 0x004fca0000004100 */
[----:B------:R-:W-:-:S04]  /*16a0*/  F2FP.BF16.F32.PACK_AB R0, RZ, R0 ;  /* 0x00000000ff00723e */ /* 0x000fc800000010ff */
[----:B------:R-:W-:Y:S01]  /*16b0*/  PRMT R18, R0, 0x7610, R18 ;  /* 0x0000761000127816 */ /* 0x000fe20000000012 */
[----:B------:R-:W-:Y:S06]  /*16c0*/  BRA `(.L_x_320) ;  /* 0x0000000c00047947 */ /* 0x000fec0003800000 */
.L_x_325:
        /* <DEDUP_REMOVED lines=9> */
.L_x_315:
        /* <DEDUP_REMOVED lines=14> */
.L_x_329:
        /* <DEDUP_REMOVED lines=9> */
.L_x_328:
        /* <DEDUP_REMOVED lines=28> */
.L_x_331:
[----:B------:R-:W2:Y:S02]  /*1a90*/  LDG.E.U8 R4, desc[UR36][R4.64] ;  /* 0x0000002404047981 */ /* 0x000ea4000c1e1100 */
[----:B--2---:R-:W-:-:S05]  /*1aa0*/  IMAD.SHL.U32 R0, R4, 0x2000000, RZ ;  /* 0x0200000004007824 */ /* 0x004fca00078e00ff */
[----:B------:R-:W-:-:S13]  /*1ab0*/  ISETP.GE.U32.AND P0, PT, R0, 0x8000000, PT ;  /* 0x080000000000780c */ /* 0x000fda0003f06070 */
[C---:B------:R-:W-:Y:S02]  /*1ac0*/  @!P0 IMAD.SHL.U32 R0, R4.reuse, 0x100, RZ ;  /* 0x0000010004008824 */ /* 0x040fe400078e00ff */
[----:B------:R-:W-:-:S03]  /*1ad0*/  @P0 IMAD.SHL.U32 R3, R4, 0x200000, RZ ;  /* 0x0020000004030824 */ /* 0x000fc600078e00ff */
        /* <DEDUP_REMOVED lines=10> */
.L_x_330:
[----:B------:R0:W5:Y:S01]  /*1b80*/  LDG.E.U16 R18, desc[UR36][R4.64] ;  /* 0x0000002404127981 */ /* 0x000162000c1e1500 */
[----:B------:R-:W-:Y:S05]  /*1b90*/  BRA `(.L_x_320) ;  /* 0x0000000400d07947 */ /* 0x000fea0003800000 */
.L_x_327:
        /* <DEDUP_REMOVED lines=13> */
.L_x_334:
        /* <DEDUP_REMOVED lines=21> */
.L_x_338:
[----:B------:R-:W-:Y:S05]  /*1dc0*/  BSYNC B1 ;  /* 0x0000000000017941 */ /* 0x000fea0003800000 */
.L_x_337:
[----:B------:R-:W-:Y:S01]  /*1dd0*/  LEA R5, R0, 0x3b800000, 0x17 ;  /* 0x3b80000000057811 */ /* 0x000fe200078eb8ff */
[----:B------:R-:W-:-:S05]  /*1de0*/  IMAD.SHL.U32 R0, R3, 0x100000, RZ ;  /* 0x0010000003007824 */ /* 0x000fca00078e00ff */
[----:B------:R-:W-:-:S07]  /*1df0*/  LOP3.LUT R0, R5, R0, R6, 0xfe, !PT ;  /* 0x0000000005007212 */ /* 0x000fce00078efe06 */
.L_x_336:
[----:B------:R-:W-:Y:S05]  /*1e00*/  BSYNC B0 ;  /* 0x0000000000007941 */ /* 0x000fea0003800000 */
.L_x_335:
[----:B------:R-:W-:-:S04]  /*1e10*/  F2FP.BF16.F32.PACK_AB R0, RZ, R0 ;  /* 0x00000000ff00723e */ /* 0x000fc800000010ff */
[----:B------:R-:W-:Y:S01]  /*1e20*/  PRMT R18, R0, 0x7610, R18 ;  /* 0x0000761000127816 */ /* 0x000fe20000000012 */
[----:B------:R-:W-:Y:S06]  /*1e30*/  BRA `(.L_x_320) ;  /* 0x0000000400287947 */ /* 0x000fec0003800000 */
.L_x_333:
        /* <DEDUP_REMOVED lines=21> */
.L_x_342:
[----:B------:R-:W-:Y:S05]  /*1f90*/  BSYNC B1 ;  /* 0x0000000000017941 */ /* 0x000fea0003800000 */
.L_x_341:
[----:B------:R-:W-:Y:S01]  /*1fa0*/  LEA R5, R0, 0x37800000, 0x17 ;  /* 0x3780000000057811 */ /* 0x000fe200078eb8ff */
[----:B------:R-:W-:-:S05]  /*1fb0*/  IMAD.SHL.U32 R0, R3, 0x200000, RZ ;  /* 0x0020000003007824 */ /* 0x000fca00078e00ff */
[----:B------:R-:W-:-:S07]  /*1fc0*/  LOP3.LUT R0, R5, R0, R6, 0xfe, !PT ;  /* 0x0000000005007212 */ /* 0x000fce00078efe06 */
.L_x_340:
[----:B------:R-:W-:Y:S05]  /*1fd0*/  BSYNC B0 ;  /* 0x0000000000007941 */ /* 0x000fea0003800000 */
.L_x_339:
[----:B------:R-:W-:-:S04]  /*1fe0*/  F2FP.BF16.F32.PACK_AB R0, RZ, R0 ;  /* 0x00000000ff00723e */ /* 0x000fc800000010ff */
[----:B------:R-:W-:Y:S01]  /*1ff0*/  PRMT R18, R0, 0x7610, R18 ;  /* 0x0000761000127816 */ /* 0x000fe20000000012 */
[----:B------:R-:W-:Y:S06]  /*2000*/  BRA `(.L_x_320) ;  /* 0x0000000000b47947 */ /* 0x000fec0003800000 */
.L_x_332:
        /* <DEDUP_REMOVED lines=14> */
.L_x_346:
[----:B------:R-:W-:Y:S05]  /*20f0*/  BSYNC B0 ;  /* 0x0000000000007941 */ /* 0x000fea0003800000 */
.L_x_345:
[----:B------:R-:W-:-:S04]  /*2100*/  F2FP.BF16.F32.PACK_AB R0, RZ, R0 ;  /* 0x00000000ff00723e */ /* 0x000fc800000010ff */
[----:B------:R-:W-:Y:S01]  /*2110*/  PRMT R18, R0, 0x7610, R18 ;  /* 0x0000761000127816 */ /* 0x000fe20000000012 */
[----:B------:R-:W-:Y:S06]  /*2120*/  BRA `(.L_x_320) ;  /* 0x00000000006c7947 */ /* 0x000fec0003800000 */
.L_x_319:
        /* <DEDUP_REMOVED lines=15> */
[----:B0----5:R-:W-:Y:S05]  /*2220*/  CALL.ABS.NOINC R14 ;  /* 0x000000000e007343 */ /* 0x021fea0003c00000 */
.L_x_347:
[----:B------:R-:W-:Y:S01]  /*2230*/  PRMT R18, RZ, 0x7610, R18 ;  /* 0x00007610ff127816 */ /* 0x000fe20000000012 */
[----:B------:R-:W-:Y:S06]  /*2240*/  BRA `(.L_x_320) ;  /* 0x0000000000247947 */ /* 0x000fec0003800000 */
.L_x_344:
[----:B------:R-:W2:Y:S02]  /*2250*/  LDG.E.64 R4, desc[UR36][R4.64] ;  /* 0x0000002404047981 */ /* 0x000ea4000c1e1b00 */
[----:B--2---:R-:W0:Y:S02]  /*2260*/  I2F.U64 R0, R4 ;  /* 0x0000000400007312 */ /* 0x004e240000301000 */
[----:B0-----:R-:W-:-:S04]  /*2270*/  F2FP.BF16.F32.PACK_AB R0, RZ, R0 ;  /* 0x00000000ff00723e */ /* 0x001fc800000010ff */
[----:B------:R-:W-:Y:S01]  /*2280*/  PRMT R18, R0, 0x7610, R18 ;  /* 0x0000761000127816 */ /* 0x000fe20000000012 */
[----:B------:R-:W-:Y:S06]  /*2290*/  BRA `(.L_x_320) ;  /* 0x0000000000107947 */ /* 0x000fec0003800000 */
.L_x_343:
[----:B------:R-:W2:Y:S02]  /*22a0*/  LDG.E R4, desc[UR36][R4.64] ;  /* 0x0000002404047981 */ /* 0x000ea4000c1e1900 */
[----:B--2---:R-:W-:-:S04]  /*22b0*/  I2FP.F32.U32 R0, R4 ;  /* 0x0000000400007245 */ /* 0x004fc80000201000 */
[----:B------:R-:W-:-:S04]  /*22c0*/  F2FP.BF16.F32.PACK_AB R0, RZ, R0 ;  /* 0x00000000ff00723e */ /* 0x000fc800000010ff */
[----:B------:R-:W-:-:S07]  /*22d0*/  PRMT R18, R0, 0x7610, R18 ;  /* 0x0000761000127816 */ /* 0x000fce0000000012 */
.L_x_320:
[----:B------:R-:W-:-:S07]  /*22e0*/  VIADD R17, R17, 0x80 ;  /* 0x0000008011117836 */ /* 0x000fce0000000000 */
.L_x_314:
[----:B------:R-:W-:Y:S05]  /*22f0*/  BSYNC B6 ;  /* 0x0000000000067941 */ /* 0x000fea0003800000 */
.L_x_313:
[----:B------:R-:W-:Y:S01]  /*2300*/  ISETP.GE.AND P0, PT, R17, R16, PT ;  /* 0x000000101100720c */ /* 0x000fe20003f06270 */
[----:B------:R-:W-:Y:S01]  /*2310*/  BSSY B6, `(.L_x_348) ;  /* 0x0000113000067945 */ /* 0x000fe20003800000 */
[----:B------:R-:W-:Y:S02]  /*2320*/  PRMT R19, RZ, 0x7610, R19 ;  /* 0x00007610ff137816 */ /* 0x000fe40000000013 */
[----:B------:R-:W-:-:S09]  /*2330*/  PRMT R24, RZ, 0x7610, R24 ;  /* 0x00007610ff187816 */ /* 0x000fd20000000018 */
        /* <DEDUP_REMOVED lines=24> */
.L_x_353:
[----:B------:R-:W2:Y:S02]  /*24c0*/  LDG.E.U8 R4, desc[UR36][R4.64] ;  /* 0x0000002404047981 */ /* 0x000ea4000c1e1100 */
[----:B--2---:R-:W-:-:S04]  /*24d0*/  I2FP.F32.U32 R0, R4 ;  /* 0x0000000400007245 */ /* 0x004fc80000201000 */
[----:B------:R-:W-:-:S04]  /*24e0*/  F2FP.BF16.F32.PACK_AB R0, RZ, R0 ;  /* 0x00000000ff00723e */ /* 0x000fc800000010ff */
[----:B------:R-:W-:Y:S01]  /*24f0*/  PRMT R24, R0, 0x7610, R24 ;  /* 0x0000761000187816 */ /* 0x000fe20000000018 */
[----:B------:R-:W-:Y:S06]  /*2500*/  BRA `(.L_x_355) ;  /* 0x0000000c00c87947 */ /* 0x000fec0003800000 */
.L_x_352:
        /* <DEDUP_REMOVED lines=11> */
.L_x_357:
[----:B------:R-:W2:Y:S02]  /*25c0*/  LDG.E R4, desc[UR36][R4.64] ;  /* 0x0000002404047981 */ /* 0x000ea4000c1e1900 */
[----:B--2---:R-:W-:-:S04]  /*25d0*/  I2FP.F32.S32 R0, R4 ;  /* 0x0000000400007245 */ /* 0x004fc80000201400 */
[----:B------:R-:W-:-:S04]  /*25e0*/  F2FP.BF16.F32.PACK_AB R0, RZ, R0 ;  /* 0x00000000ff00723e */ /* 0x000fc800000010ff */
[----:B------:R-:W-:Y:S01]  /*25f0*/  PRMT R24, R0, 0x7610, R24 ;  /* 0x0000761000187816 */ /* 0x000fe20000000018 */
[----:B------:R-:W-:Y:S06]  /*2600*/  BRA `(.L_x_355) ;  /* 0x0000000c00887947 */ /* 0x000fec0003800000 */
.L_x_356:
[----:B------:R-:W2:Y:S02]  /*2610*/  LDG.E.U16 R4, desc[UR36][R4.64] ;  /* 0x0000002404047981 */ /* 0x000ea4000c1e1500 */
[----:B--2---:R-:W0:Y:S02]  /*2620*/  I2F.S16 R0, R4 ;  /* 0x0000000400007306 */ /* 0x004e240000101400 */
[----:B0-----:R-:W-:-:S04]  /*2630*/  F2FP.BF16.F32.PACK_AB R0, RZ, R0 ;  /* 0x00000000ff00723e */ /* 0x001fc800000010ff */
[----:B------:R-:W-:Y:S01]  /*2640*/  PRMT R24, R0, 0x7610, R24 ;  /* 0x0000761000187816 */ /* 0x000fe20000000018 */
[----:B------:R-:W-:Y:S06]  /*2650*/  BRA `(.L_x_355) ;  /* 0x0000000c00747947 */ /* 0x000fec0003800000 */
.L_x_351:
        /* <DEDUP_REMOVED lines=9> */
.L_x_359:
[----:B------:R-:W2:Y:S02]  /*26f0*/  LDG.E.U16 R0, desc[UR36][R4.64] ;  /* 0x0000002404007981 */ /* 0x000ea4000c1e1500 */
[----:B--2---:R-:W-:-:S05]  /*2700*/  HADD2.F32 R0, -RZ, R0.H0_H0 ;  /* 0x20000000ff007230 */ /* 0x004fca0000004100 */
[----:B------:R-:W-:-:S04]  /*2710*/  F2FP.BF16.F32.PACK_AB R0, RZ, R0 ;  /* 0x00000000ff00723e */ /* 0x000fc800000010ff */
[----:B------:R-:W-:Y:S01]  /*2720*/  PRMT R24, R0, 0x7610, R24 ;  /* 0x0000761000187816 */ /* 0x000fe20000000018 */
[----:B------:R-:W-:Y:S06]  /*2730*/  BRA `(.L_x_355) ;  /* 0x0000000c003c7947 */ /* 0x000fec0003800000 */
.L_x_358:
        /* <DEDUP_REMOVED lines=9> */
.L_x_361:
[----:B------:R-:W2:Y:S02]  /*27d0*/  LDG.E.U16 R4, desc[UR36][R4.64] ;  /* 0x0000002404047981 */ /* 0x000ea4000c1e1500 */
[----:B--2---:R-:W-:-:S05]  /*27e0*/  HADD2.F32 R0, -RZ, R4.H0_H0 ;  /* 0x20000004ff007230 */ /* 0x004fca0000004100 */
[----:B------:R-:W-:-:S04]  /*27f0*/  F2FP.BF16.F32.PACK_AB R0, RZ, R0 ;  /* 0x00000000ff00723e */ /* 0x000fc800000010ff */
[----:B------:R-:W-:Y:S01]  /*2800*/  PRMT R24, R0, 0x7610, R24 ;  /* 0x0000761000187816 */ /* 0x000fe20000000018 */
[----:B------:R-:W-:Y:S06]  /*2810*/  BRA `(.L_x_355) ;  /* 0x0000000c00047947 */ /* 0x000fec0003800000 */
.L_x_360:
        /* <DEDUP_REMOVED lines=9> */
.L_x_350:
        /* <DEDUP_REMOVED lines=14> */
.L_x_364:
        /* <DEDUP_REMOVED lines=9> */
.L_x_363:
        /* <DEDUP_REMOVED lines=28> */
.L_x_366:
        /* <DEDUP_REMOVED lines=15> */
.L_x_365:
[----:B------:R0:W5:Y:S01]  /*2cd0*/  LDG.E.U16 R24, desc[UR36][R4.64] ;  /* 0x0000002404187981 */ /* 0x000162000c1e1500 */
[----:B------:R-:W-:Y:S05]  /*2ce0*/  BRA `(.L_x_355) ;  /* 0x0000000400d07947 */ /* 0x000fea0003800000 */
.L_x_362:
        /* <DEDUP_REMOVED lines=13> */
.L_x_369:
        /* <DEDUP_REMOVED lines=21> */
.L_x_373:
[----:B------:R-:W-:Y:S05]  /*2f10*/  BSYNC B1 ;  /* 0x0000000000017941 */ /* 0x000fea0003800000 */
.L_x_372:
[----:B------:R-:W-:Y:S01]  /*2f20*/  LEA R5, R0, 0x3b800000, 0x17 ;  /* 0x3b80000000057811 */ /* 0x000fe200078eb8ff */
[----:B------:R-:W-:-:S05]  /*2f30*/  IMAD.SHL.U32 R0, R3, 0x100000, RZ ;  /* 0x0010000003007824 */ /* 0x000fca00078e00ff */
[----:B------:R-:W-:-:S07]  /*2f40*/  LOP3.LUT R0, R5, R0, R6, 0xfe, !PT ;  /* 0x0000000005007212 */ /* 0x000fce00078efe06 */
.L_x_371:
[----:B------:R-:W-:Y:S05]  /*2f50*/  BSYNC B0 ;  /* 0x0000000000007941 */ /* 0x000fea0003800000 */
.L_x_370:
[----:B------:R-:W-:-:S04]  /*2f60*/  F2FP.BF16.F32.PACK_AB R0, RZ, R0 ;  /* 0x00000000ff00723e */ /* 0x000fc800000010ff */
[----:B------:R-:W-:Y:S01]  /*2f70*/  PRMT R24, R0, 0x7610, R24 ;  /* 0x0000761000187816 */ /* 0x000fe20000000018 */
[----:B------:R-:W-:Y:S06]  /*2f80*/  BRA `(.L_x_355) ;  /* 0x0000000400287947 */ /* 0x000fec0003800000 */
.L_x_368:
        /* <DEDUP_REMOVED lines=21> */
.L_x_377:
[----:B------:R-:W-:Y:S05]  /*30e0*/  BSYNC B1 ;  /* 0x0000000000017941 */ /* 0x000fea0003800000 */
.L_x_376:
[----:B------:R-:W-:Y:S01]  /*30f0*/  LEA R5, R0, 0x37800000, 0x17 ;  /* 0x3780000000057811 */ /* 0x000fe200078eb8ff */
[----:B------:R-:W-:-:S05]  /*3100*/  IMAD.SHL.U32 R0, R3, 0x200000, RZ ;  /* 0x0020000003007824 */ /* 0x000fca00078e00ff */
[----:B------:R-:W-:-:S07]  /*3110*/  LOP3.LUT R0, R5, R0, R6, 0xfe, !PT ;  /* 0x0000000005007212 */ /* 0x000fce00078efe06 */
.L_x_375:
[----:B------:R-:W-:Y:S05]  /*3120*/  BSYNC B0 ;  /* 0x0000000000007941 */ /* 0x000fea0003800000 */
.L_x_374:
[----:B------:R-:W-:-:S04]  /*3130*/  F2FP.BF16.F32.PACK_AB R0, RZ, R0 ;  /* 0x00000000ff00723e */ /* 0x000fc800000010ff */
[----:B------:R-:W-:Y:S01]  /*3140*/  PRMT R24, R0, 0x7610, R24 ;  /* 0x0000761000187816 */ /* 0x000fe20000000018 */
[----:B------:R-:W-:Y:S06]  /*3150*/  BRA `(.L_x_355) ;  /* 0x0000000000b47947 */ /* 0x000fec0003800000 */
.L_x_367:
        /* <DEDUP_REMOVED lines=14> */
.L_x_381:
[----:B------:R-:W-:Y:S05]  /*3240*/  BSYNC B0 ;  /* 0x0000000000007941 */ /* 0x000fea0003800000 */
.L_x_380:
[----:B------:R-:W-:-:S04]  /*3250*/  F2FP.BF16.F32.PACK_AB R0, RZ, R0 ;  /* 0x00000000ff00723e */ /* 0x000fc800000010ff */
[----:B------:R-:W-:Y:S01]  /*3260*/  PRMT R24, R0, 0x7610, R24 ;  /* 0x0000761000187816 */ /* 0x000fe20000000018 */
[----:B------:R-:W-:Y:S06]  /*3270*/  BRA `(.L_x_355) ;  /* 0x00000000006c7947 */ /* 0x000fec0003800000 */
.L_x_354:
        /* <DEDUP_REMOVED lines=16> */
.L_x_382:
[----:B------:R-:W-:Y:S01]  /*3380*/  PRMT R24, RZ, 0x7610, R24 ;  /* 0x00007610ff187816 */ /* 0x000fe20000000018 */
[----:B------:R-:W-:Y:S06]  /*3390*/  BRA `(.L_x_355) ;  /* 0x0000000000247947 */ /* 0x000fec0003800000 */
.L_x_379:
[----:B------:R-:W2:Y:S02]  /*33a0*/  LDG.E.64 R4, desc[UR36][R4.64] ;  /* 0x0000002404047981 */ /* 0x000ea4000c1e1b00 */
[----:B--2---:R-:W0:Y:S02]  /*33b0*/  I2F.U64 R0, R4 ;  /* 0x0000000400007312 */ /* 0x004e240000301000 */
[----:B0-----:R-:W-:-:S04]  /*33c0*/  F2FP.BF16.F32.PACK_AB R0, RZ, R0 ;  /* 0x00000000ff00723e */ /* 0x001fc800000010ff */
[----:B------:R-:W-:Y:S01]  /*33d0*/  PRMT R24, R0, 0x7610, R24 ;  /* 0x0000761000187816 */ /* 0x000fe20000000018 */
[----:B------:R-:W-:Y:S06]  /*33e0*/  BRA `(.L_x_355) ;  /* 0x0000000000107947 */ /* 0x000fec0003800000 */
.L_x_378:
[----:B------:R-:W2:Y:S02]  /*33f0*/  LDG.E R4, desc[UR36][R4.64] ;  /* 0x0000002404047981 */ /* 0x000ea4000c1e1900 */
[----:B--2---:R-:W-:-:S04]  /*3400*/  I2FP.F32.U32 R0, R4 ;  /* 0x0000000400007245 */ /* 0x004fc80000201000 */
[----:B------:R-:W-:-:S04]  /*3410*/  F2FP.BF16.F32.PACK_AB R0, RZ, R0 ;  /* 0x00000000ff00723e */ /* 0x000fc800000010ff */
[----:B------:R-:W-:-:S07]  /*3420*/  PRMT R24, R0, 0x7610, R24 ;  /* 0x0000761000187816 */ /* 0x000fce0000000018 */
.L_x_355:
[----:B------:R-:W-:-:S07]  /*3430*/  VIADD R17, R17, 0x80 ;  /* 0x0000008011117836 */ /* 0x000fce0000000000 */
.L_x_349:
[----:B------:R-:W-:Y:S05]  /*3440*/  BSYNC B6 ;  /* 0x0000000000067941 */ /* 0x000fea0003800000 */
.L_x_348:
[----:B------:R-:W-:Y:S01]  /*3450*/  ISETP.GE.AND P0, PT, R17, R16, PT ;  /* 0x000000101100720c */ /* 0x000fe20003f06270 */
[----:B------:R-:W-:-:S12]  /*3460*/  BSSY B6, `(.L_x_383) ;  /* 0x000010f000067945 */ /* 0x000fd80003800000 */
[----:B------:R-:W-:Y:S05]  /*3470*/  @P0 BRA `(.L_x_384) ;  /* 0x0000001000340947 */ /* 0x000fea0003800000 */
[----:B0-----:R-:W0:Y:S01]  /*3480*/  LDC.64 R4, c[0x0][0x220] ;  /* 0x00008800ff047b82 */ /* 0x001e220000000a00 */
        /* <DEDUP_REMOVED lines=21> */
.L_x_388:
[----:B------:R-:W2:Y:S02]  /*35e0*/  LDG.E.U8 R4, desc[UR36][R4.64] ;  /* 0x0000002404047981 */ /* 0x000ea4000c1e1100 */
[----:B--2---:R-:W-:-:S04]  /*35f0*/  I2FP.F32.U32 R0, R4 ;  /* 0x0000000400007245 */ /* 0x004fc80000201000 */
[----:B------:R-:W-:-:S04]  /*3600*/  F2FP.BF16.F32.PACK_AB R0, RZ, R0 ;  /* 0x00000000ff00723e */ /* 0x000fc800000010ff */
[----:B------:R-:W-:Y:S01]  /*3610*/  PRMT R19, R0, 0x7610, R19 ;  /* 0x0000761000137816 */ /* 0x000fe20000000013 */
[----:B------:R-:W-:Y:S06]  /*3620*/  BRA `(.L_x_384) ;  /* 0x0000000c00c87947 */ /* 0x000fec0003800000 */
.L_x_387:
        /* <DEDUP_REMOVED lines=11> */
.L_x_391:
[----:B------:R-:W2:Y:S02]  /*36e0*/  LDG.E R4, desc[UR36][R4.64] ;  /* 0x0000002404047981 */ /* 0x000ea4000c1e1900 */
[----:B--2---:R-:W-:-:S04]  /*36f0*/  I2FP.F32.S32 R0, R4 ;  /* 0x0000000400007245 */ /* 0x004fc80000201400 */
[----:B------:R-:W-:-:S04]  /*3700*/  F2FP.BF16.F32.PACK_AB R0, RZ, R0 ;  /* 0x00000000ff00723e */ /* 0x000fc800000010ff */
[----:B------:R-:W-:Y:S01]  /*3710*/  PRMT R19, R0, 0x7610, R19 ;  /* 0x0000761000137816 */ /* 0x000fe20000000013 */
[----:B------:R-:W-:Y:S06]  /*3720*/  BRA `(.L_x_384) ;  /* 0x0000000c00887947 */ /* 0x000fec0003800000 */
.L_x_390:
[----:B------:R-:W2:Y:S02]  /*3730*/  LDG.E.U16 R4, desc[UR36][R4.64] ;  /* 0x0000002404047981 */ /* 0x000ea4000c1e1500 */
[----:B--2---:R-:W0:Y:S02]  /*3740*/  I2F.S16 R0, R4 ;  /* 0x0000000400007306 */ /* 0x004e240000101400 */
[----:B0-----:R-:W-:-:S04]  /*3750*/  F2FP.BF16.F32.PACK_AB R0, RZ, R0 ;  /* 0x00000000ff00723e */ /* 0x001fc800000010ff */
[----:B------:R-:W-:Y:S01]  /*3760*/  PRMT R19, R0, 0x7610, R19 ;  /* 0x0000761000137816 */ /* 0x000fe20000000013 */
[----:B------:R-:W-:Y:S06]  /*3770*/  BRA `(.L_x_384) ;  /* 0x0000000c00747947 */ /* 0x000fec0003800000 */
.L_x_386:
        /* <DEDUP_REMOVED lines=9> */
.L_x_393:
[----:B------:R-:W2:Y:S02]  /*3810*/  LDG.E.U16 R0, desc[UR36][R4.64] ;  /* 0x0000002404007981 */ /* 0x000ea4000c1e1500 */
[----:B--2---:R-:W-:-:S05]  /*3820*/  HADD2.F32 R0, -RZ, R0.H0_H0 ;  /* 0x20000000ff007230 */ /* 0x004fca0000004100 */
[----:B------:R-:W-:-:S04]  /*3830*/  F2FP.BF16.F32.PACK_AB R0, RZ, R0 ;  /* 0x00000000ff00723e */ /* 0x000fc800000010ff */
[----:B------:R-:W-:Y:S01]  /*3840*/  PRMT R19, R0, 0x7610, R19 ;  /* 0x0000761000137816 */ /* 0x000fe20000000013 */
[----:B------:R-:W-:Y:S06]  /*3850*/  BRA `(.L_x_384) ;  /* 0x0000000c003c7947 */ /* 0x000fec0003800000 */
.L_x_392:
        /* <DEDUP_REMOVED lines=9> */
.L_x_395:
[----:B------:R-:W2:Y:S02]  /*38f0*/  LDG.E.U16 R4, desc[UR36][R4.64] ;  /* 0x0000002404047981 */ /* 0x000ea4000c1e1500 */
[----:B--2---:R-:W-:-:S05]  /*3900*/  HADD2.F32 R0, -RZ, R4.H0_H0 ;  /* 0x20000004ff007230 */ /* 0x004fca0000004100 */
[----:B------:R-:W-:-:S04]  /*3910*/  F2FP.BF16.F32.PACK_AB R0, RZ, R0 ;  /* 0x00000000ff00723e */ /* 0x000fc800000010ff */
[----:B------:R-:W-:Y:S01]  /*3920*/  PRMT R19, R0, 0x7610, R19 ;  /* 0x0000761000137816 */ /* 0x000fe20000000013 */
[----:B------:R-:W-:Y:S06]  /*3930*/  BRA `(.L_x_384) ;  /* 0x0000000c00047947 */ /* 0x000fec0003800000 */
.L_x_394:
        /* <DEDUP_REMOVED lines=9> */
.L_x_385:
        /* <DEDUP_REMOVED lines=14> */
.L_x_398:
        /* <DEDUP_REMOVED lines=9> */
.L_x_397:
        /* <DEDUP_REMOVED lines=28> */
.L_x_400:
        /* <DEDUP_REMOVED lines=15> */
.L_x_399:
[----:B------:R1:W5:Y:S01]  /*3df0*/  LDG.E.U16 R19, desc[UR36][R4.64] ;  /* 0x0000002404137981 */ /* 0x000362000c1e1500 */
[----:B------:R-:W-:Y:S05]  /*3e00*/  BRA `(.L_x_384) ;  /* 0x0000000400d07947 */ /* 0x000fea0003800000 */
.L_x_396:
        /* <DEDUP_REMOVED lines=13> */
.L_x_403:
        /* <DEDUP_REMOVED lines=21> */
.L_x_407:
[----:B------:R-:W-:Y:S05]  /*4030*/  BSYNC B1 ;  /* 0x0000000000017941 */ /* 0x000fea0003800000 */
.L_x_406:
[----:B------:R-:W-:Y:S01]  /*4040*/  LEA R5, R0, 0x3b800000, 0x17 ;  /* 0x3b80000000057811 */ /* 0x000fe200078eb8ff */
[----:B------:R-:W-:-:S05]  /*4050*/  IMAD.SHL.U32 R0, R3, 0x100000, RZ ;  /* 0x0010000003007824 */ /* 0x000fca00078e00ff */
[----:B------:R-:W-:-:S07]  /*4060*/  LOP3.LUT R0, R5, R0, R6, 0xfe, !PT ;  /* 0x0000000005007212 */ /* 0x000fce00078efe06 */
.L_x_405:
[----:B------:R-:W-:Y:S05]  /*4070*/  BSYNC B0 ;  /* 0x0000000000007941 */ /* 0x000fea0003800000 */
.L_x_404:
[----:B------:R-:W-:-:S04]  /*4080*/  F2FP.BF16.F32.PACK_AB R0, RZ, R0 ;  /* 0x00000000ff00723e */ /* 0x000fc800000010ff */
[----:B------:R-:W-:Y:S01]  /*4090*/  PRMT R19, R0, 0x7610, R19 ;  /* 0x0000761000137816 */ /* 0x000fe20000000013 */
[----:B------:R-:W-:Y:S06]  /*40a0*/  BRA `(.L_x_384) ;  /* 0x0000000400287947 */ /* 0x000fec0003800000 */
.L_x_402:
        /* <DEDUP_REMOVED lines=21> */
.L_x_411:
[----:B------:R-:W-:Y:S05]  /*4200*/  BSYNC B1 ;  /* 0x0000000000017941 */ /* 0x000fea0003800000 */
.L_x_410:
[----:B------:R-:W-:Y:S01]  /*4210*/  LEA R5, R0, 0x37800000, 0x17 ;  /* 0x3780000000057811 */ /* 0x000fe200078eb8ff */
[----:B------:R-:W-:-:S05]  /*4220*/  IMAD.SHL.U32 R0, R3, 0x200000, RZ ;  /* 0x0020000003007824 */ /* 0x000fca00078e00ff */
[----:B------:R-:W-:-:S07]  /*4230*/  LOP3.LUT R0, R5, R0, R6, 0xfe, !PT ;  /* 0x0000000005007212 */ /* 0x000fce00078efe06 */
.L_x_409:
[----:B------:R-:W-:Y:S05]  /*4240*/  BSYNC B0 ;  /* 0x0000000000007941 */ /* 0x000fea0003800000 */
.L_x_408:
[----:B------:R-:W-:-:S04]  /*4250*/  F2FP.BF16.F32.PACK_AB R0, RZ, R0 ;  /* 0x00000000ff00723e */ /* 0x000fc800000010ff */
[----:B------:R-:W-:Y:S01]  /*4260*/  PRMT R19, R0, 0x7610, R19 ;  /* 0x0000761000137816 */ /* 0x000fe20000000013 */
[----:B------:R-:W-:Y:S06]  /*4270*/  BRA `(.L_x_384) ;  /* 0x0000000000b47947 */ /* 0x000fec0003800000 */
.L_x_401:
        /* <DEDUP_REMOVED lines=14> */
.L_x_415:
[----:B------:R-:W-:Y:S05]  /*4360*/  BSYNC B0 ;  /* 0x0000000000007941 */ /* 0x000fea0003800000 */
.L_x_414:
[----:B------:R-:W-:-:S04]  /*4370*/  F2FP.BF16.F32.PACK_AB R0, RZ, R0 ;  /* 0x00000000ff00723e */ /* 0x000fc800000010ff */
[----:B------:R-:W-:Y:S01]  /*4380*/  PRMT R19, R0, 0x7610, R19 ;  /* 0x0000761000137816 */ /* 0x000fe20000000013 */
[----:B------:R-:W-:Y:S06]  /*4390*/  BRA `(.L_x_384) ;  /* 0x00000000006c7947 */ /* 0x000fec0003800000 */
.L_x_389:
        /* <DEDUP_REMOVED lines=16> */
.L_x_416:
[----:B------:R-:W-:Y:S01]  /*44a0*/  PRMT R19, RZ, 0x7610, R19 ;  /* 0x00007610ff137816 */ /* 0x000fe20000000013 */
[----:B------:R-:W-:Y:S06]  /*44b0*/  BRA `(.L_x_384) ;  /* 0x0000000000247947 */ /* 0x000fec0003800000 */
.L_x_413:
[----:B------:R-:W2:Y:S02]  /*44c0*/  LDG.E.64 R4, desc[UR36][R4.64] ;  /* 0x0000002404047981 */ /* 0x000ea4000c1e1b00 */
[----:B--2---:R-:W0:Y:S02]  /*44d0*/  I2F.U64 R0, R4 ;  /* 0x0000000400007312 */ /* 0x004e240000301000 */
[----:B0-----:R-:W-:-:S04]  /*44e0*/  F2FP.BF16.F32.PACK_AB R0, RZ, R0 ;  /* 0x00000000ff00723e */ /* 0x001fc800000010ff */
[----:B------:R-:W-:Y:S01]  /*44f0*/  PRMT R19, R0, 0x7610, R19 ;  /* 0x0000761000137816 */ /* 0x000fe20000000013 */
[----:B------:R-:W-:Y:S06]  /*4500*/  BRA `(.L_x_384) ;  /* 0x0000000000107947 */ /* 0x000fec0003800000 */
.L_x_412:
[----:B------:R-:W2:Y:S02]  /*4510*/  LDG.E R4, desc[UR36][R4.64] ;  /* 0x0000002404047981 */ /* 0x000ea4000c1e1900 */
[----:B--2---:R-:W-:-:S04]  /*4520*/  I2FP.F32.U32 R0, R4 ;  /* 0x0000000400007245 */ /* 0x004fc80000201000 */
[----:B------:R-:W-:-:S04]  /*4530*/  F2FP.BF16.F32.PACK_AB R0, RZ, R0 ;  /* 0x00000000ff00723e */ /* 0x000fc800000010ff */
[----:B------:R-:W-:-:S07]  /*4540*/  PRMT R19, R0, 0x7610, R19 ;  /* 0x0000761000137816 */ /* 0x000fce0000000013 */
.L_x_384:
[----:B------:R-:W-:Y:S05]  /*4550*/  BSYNC B6 ;  /* 0x0000000000067941 */ /* 0x000fea0003800000 */
.L_x_383:
[----:B------:R-:W2:Y:S01]  /*4560*/  S2R R25, SR_TID.X ;  /* 0x0000000000197919 */ /* 0x000ea20000002100 */
[----:B------:R-:W3:Y:S01]  /*4570*/  LDC.U8 R17, c[0x0][0x234] ;  /* 0x00008d00ff117b82 */ /* 0x000ee20000000000 */
[----:B------:R-:W-:Y:S01]  /*4580*/  BSSY B0, `(.L_x_417) ;  /* 0x0000029000007945 */ /* 0x000fe20003800000 */
[CC--:B--2---:R-:W-:Y:S01]  /*4590*/  ISETP.GE.AND P2, PT, R25.reuse, R16.reuse, PT ;  /* 0x000000101900720c */ /* 0x0c4fe20003f46270 */
[C---:B------:R-:W-:Y:S02]  /*45a0*/  VIADD R3, R25.reuse, 0x100 ;  /* 0x0000010019037836 */ /* 0x040fe40000000000 */
[C---:B01----:R-:W-:Y:S02]  /*45b0*/  VIADD R5, R25.reuse, 0x180 ;  /* 0x0000018019057836 */ /* 0x043fe40000000000 */
[----:B------:R-:W-:Y:S01]  /*45c0*/  VIADD R23, R25, 0x80 ;  /* 0x0000008019177836 */ /* 0x000fe20000000000 */
[-C--:B------:R-:W-:Y:S02]  /*45d0*/  ISETP.GE.AND P0, PT, R3, R16.reuse, PT ;  /* 0x000000100300720c */ /* 0x080fe40003f06270 */
[----:B------:R-:W-:-:S02]  /*45e0*/  ISETP.GE.AND P1, PT, R5, R16, PT ;  /* 0x000000100500720c */ /* 0x000fc40003f26270 */
[----:B------:R-:W-:-:S03]  /*45f0*/  ISETP.GE.AND P4, PT, R23, R16, PT ;  /* 0x000000101700720c */ /* 0x000fc60003f86270 */
[----:B------:R-:W-:Y:S10]  /*4600*/  @P2 BRA `(.L_x_418) ;  /* 0x0000000000802947 */ /* 0x000ff40003800000 */
[----:B-----5:R-:W-:Y:S02]  /*4610*/  IMAD.U32 R22, R22, 0x10000, RZ ;  /* 0x0001000016167824 */ /* 0x020fe400078e00ff */
[----:B------:R-:W-:Y:S02]  /*4620*/  IMAD.MOV.U32 R5, RZ, RZ, 0x38eb4c3a ;  /* 0x38eb4c3aff057424 */ /* 0x000fe400078e00ff */
[C---:B------:R-:W-:Y:S01]  /*4630*/  FADD.FTZ R3, |R22|.reuse, -RZ ;  /* 0x800000ff16037221 */ /* 0x040fe20000010200 */
[C---:B------:R-:W-:Y:S01]  /*4640*/  FMUL.FTZ R0, R22.reuse, R22 ;  /* 0x0000001616007220 */ /* 0x040fe20000410000 */
[----:B------:R-:W-:Y:S01]  /*4650*/  IMAD.MOV.U32 R7, RZ, RZ, 0x3aae005b ;  /* 0x3aae005bff077424 */ /* 0x000fe200078e00ff */
[----:B------:R-:W-:Y:S01]  /*4660*/  FSETP.GE.FTZ.AND P3, PT, |R22|, 1.0029599666595458984, PT ;  /* 0x3f8060fe1600780b */ /* 0x000fe20003f76200 */
[----:B------:R-:W-:Y:S02]  /*4670*/  IMAD.MOV.U32 R4, RZ, RZ, 0x3c09919f ;  /* 0x3c09919fff047424 */ /* 0x000fe400078e00ff */
[----:B------:R-:W-:Y:S01]  /*4680*/  IMAD.MOV.U32 R6, RZ, RZ, 0x3d24d99a ;  /* 0x3d24d99aff067424 */ /* 0x000fe200078e00ff */
[----:B------:R-:W-:Y:S01]  /*4690*/  FSEL R0, R3, R0, P3 ;  /* 0x0000000003007208 */ /* 0x000fe20001800000 */
[----:B------:R-:W-:Y:S01]  /*46a0*/  IMAD.MOV.U32 R8, RZ, RZ, 0x3f69b4f9 ;  /* 0x3f69b4f9ff087424 */ /* 0x000fe200078e00ff */
[----:B------:R-:W-:Y:S01]  /*46b0*/  FSEL R5, R5, 8.4834944573231041431e-05, P3 ;  /* 0x38b1e96a05057808 */ /* 0x000fe20001800000 */
[----:B------:R-:W-:Y:S01]  /*46c0*/  FADD.FTZ R3, -R3, -RZ ;  /* 0x800000ff03037221 */ /* 0x000fe20000010100 */
[----:B------:R-:W-:-:S02]  /*46d0*/  FSEL R7, -R7, -0.00082130916416645050049, P3 ;  /* 0xba574d2007077808 */ /* 0x000fc40001800100 */
[----:B------:R-:W-:Y:S02]  /*46e0*/  FSEL R4, R4, 0.0052134888246655464172, P3 ;  /* 0x3baad5ea04047808 */ /* 0x000fe40001800000 */
[----:B------:R-:W-:Y:S01]  /*46f0*/  FSEL R6, -R6, -0.026868773624300956726, P3 ;  /* 0xbcdc1be706067808 */ /* 0x000fe20001800100 */
[C---:B------:R-:W-:Y:S01]  /*4700*/  FFMA.FTZ R5, R0.reuse, R5, R7 ;  /* 0x0000000500057223 */ /* 0x040fe20000010007 */
        /* <DEDUP_REMOVED lines=10> */
[----:B------:R-:W-:-:S04]  /*47b0*/  FFMA.FTZ R4, R0, R5, R4 ;  /* 0x0000000500047223 */ /* 0x000fc80000010004 */
[----:B------:R-:W-:-:S04]  /*47c0*/  FFMA.FTZ R4, R4, R3, R3 ;  /* 0x0000000304047223 */ /* 0x000fc80000010003 */
[----:B------:R-:W0:Y:S02]  /*47d0*/  @P3 MUFU.EX2 R0, R4 ;  /* 0x0000000400003308 */ /* 0x000e240000000800 */
[----:B0-----:R-:W-:-:S05]  /*47e0*/  @P3 FADD.FTZ R3, -R0, 1 ;  /* 0x3f80000000033421 */ /* 0x001fca0000010100 */
[----:B------:R-:W-:-:S04]  /*47f0*/  @P3 LOP3.LUT R4, R3, 0x80000000, R22, 0xb8, !PT ;  /* 0x8000000003043812 */ /* 0x000fc800078eb816 */
[----:B------:R0:W1:Y:S03]  /*4800*/  F2F.BF16.F32 R3, R4 ;  /* 0x0000000400037304 */ /* 0x0000660000202000 */
.L_x_418:
[----:B------:R-:W-:Y:S05]  /*4810*/  BSYNC B0 ;  /* 0x0000000000007941 */ /* 0x000fea0003800000 */
.L_x_417:
[----:B------:R-:W-:Y:S04]  /*4820*/  BSSY B0, `(.L_x_419) ;  /* 0x0000022000007945 */ /* 0x000fe80003800000 */
[----:B------:R-:W-:Y:S05]  /*4830*/  @P4 BRA `(.L_x_420) ;  /* 0x0000000000804947 */ /* 0x000fea0003800000 */
[----:B-----5:R-:W-:Y:S02]  /*4840*/  IMAD.U32 R18, R18, 0x10000, RZ ;  /* 0x0001000012127824 */ /* 0x020fe400078e00ff */
[----:B------:R-:W-:Y:S02]  /*4850*/  IMAD.MOV.U32 R6, RZ, RZ, 0x38eb4c3a ;  /* 0x38eb4c3aff067424 */ /* 0x000fe400078e00ff */
[C---:B0-----:R-:W-:Y:S01]  /*4860*/  FADD.FTZ R4, |R18|.reuse, -RZ ;  /* 0x800000ff12047221 */ /* 0x041fe20000010200 */
[C---:B------:R-:W-:Y:S01]  /*4870*/  FMUL.FTZ R5, R18.reuse, R18 ;  /* 0x0000001212057220 */ /* 0x040fe20000410000 */
[----:B------:R-:W-:Y:S01]  /*4880*/  FSETP.GE.FTZ.AND P3, PT, |R18|, 1.0029599666595458984, PT ;  /* 0x3f8060fe1200780b */ /* 0x000fe20003f76200 */
[----:B------:R-:W-:Y:S02]  /*4890*/  IMAD.MOV.U32 R7, RZ, RZ, 0x3aae005b ;  /* 0x3aae005bff077424 */ /* 0x000fe400078e00ff */
[----:B------:R-:W-:Y:S01]  /*48a0*/  IMAD.MOV.U32 R8, RZ, RZ, 0x3c09919f ;  /* 0x3c09919fff087424 */ /* 0x000fe200078e00ff */
[----:B------:R-:W-:Y:S01]  /*48b0*/  FSEL R0, R4, R5, P3 ;  /* 0x0000000504007208 */ /* 0x000fe20001800000 */
[----:B------:R-:W-:Y:S01]  /*48c0*/  IMAD.MOV.U32 R9, RZ, RZ, 0x3d24d99a ;  /* 0x3d24d99aff097424 */ /* 0x000fe200078e00ff */
[----:B------:R-:W-:Y:S01]  /*48d0*/  FSEL R5, R6, 8.4834944573231041431e-05, P3 ;  /* 0x38b1e96a06057808 */ /* 0x000fe20001800000 */
[----:B------:R-:W-:Y:S01]  /*48e0*/  IMAD.MOV.U32 R10, RZ, RZ, 0x3f210a14 ;  /* 0x3f210a14ff0a7424 */ /* 0x000fe200078e00ff */
[----:B------:R-:W-:-:S02]  /*48f0*/  FSEL R7, -R7, -0.00082130916416645050049, P3 ;  /* 0xba574d2007077808 */ /* 0x000fc40001800100 */
[----:B------:R-:W-:Y:S02]  /*4900*/  FSEL R6, R8, 0.0052134888246655464172, P3 ;  /* 0x3baad5ea08067808 */ /* 0x000fe40001800000 */
[----:B------:R-:W-:Y:S01]  /*4910*/  FSEL R8, -R9, -0.026868773624300956726, P3 ;  /* 0xbcdc1be709087808 */ /* 0x000fe20001800100 */
[C---:B------:R-:W-:Y:S01]  /*4920*/  FFMA.FTZ R5, R0.reuse, R5, R7 ;  /* 0x0000000500057223 */ /* 0x040fe20000010007 */
[----:B------:R-:W-:Y:S02]  /*4930*/  IMAD.MOV.U32 R7, RZ, RZ, 0x3e235519 ;  /* 0x3e235519ff077424 */ /* 0x000fe400078e00ff */
[----:B------:R-:W-:Y:S02]  /*4940*/  IMAD.MOV.U32 R9, RZ, RZ, 0x3f69b4f9 ;  /* 0x3f69b4f9ff097424 */ /* 0x000fe400078e00ff */
[----:B------:R-:W-:Y:S01]  /*4950*/  FFMA.FTZ R5, R0, R5, R6 ;  /* 0x0000000500057223 */ /* 0x000fe20000010006 */
[----:B------:R-:W-:Y:S01]  /*4960*/  FSEL R6, R7, 0.11284004896879196167, P3 ;  /* 0x3de718af07067808 */ /* 0x000fe20001800000 */
[----:B------:R-:W-:-:S02]  /*4970*/  FADD.FTZ R7, -R4, -RZ ;  /* 0x800000ff04077221 */ /* 0x000fc40000010100 */
[----:B------:R-:W-:Y:S01]  /*4980*/  FFMA.FTZ R5, R0, R5, R8 ;  /* 0x0000000500057223 */ /* 0x000fe20000010008 */
[----:B------:R-:W-:Y:S02]  /*4990*/  FSEL R8, R9, -0.37612664699554443359, P3 ;  /* 0xbec093ac09087808 */ /* 0x000fe40001800000 */
[----:B------:R-:W-:Y:S01]  /*49a0*/  FSEL R4, R10, 0.12837915122509002686, P3 ;  /* 0x3e0375d30a047808 */ /* 0x000fe20001800000 */
[----:B------:R-:W-:Y:S01]  /*49b0*/  FFMA.FTZ R5, R0, R5, R6 ;  /* 0x0000000500057223 */ /* 0x000fe20000010006 */
[----:B------:R-:W-:-:S03]  /*49c0*/  FSEL R7, R7, R18, P3 ;  /* 0x0000001207077208 */ /* 0x000fc60001800000 */
[----:B------:R-:W-:-:S04]  /*49d0*/  FFMA.FTZ R5, R0, R5, R8 ;  /* 0x0000000500057223 */ /* 0x000fc80000010008 */
[----:B------:R-:W-:-:S04]  /*49e0*/  FFMA.FTZ R4, R0, R5, R4 ;  /* 0x0000000500047223 */ /* 0x000fc80000010004 */
[----:B------:R-:W-:-:S04]  /*49f0*/  FFMA.FTZ R4, R4, R7, R7 ;  /* 0x0000000704047223 */ /* 0x000fc80000010007 */
[----:B------:R-:W0:Y:S02]  /*4a00*/  @P3 MUFU.EX2 R0, R4 ;  /* 0x0000000400003308 */ /* 0x000e240000000800 */
[----:B0-----:R-:W-:-:S05]  /*4a10*/  @P3 FADD.FTZ R5, -R0, 1 ;  /* 0x3f80000000053421 */ /* 0x001fca0000010100 */
[----:B------:R-:W-:-:S04]  /*4a20*/  @P3 LOP3.LUT R4, R5, 0x80000000, R18, 0xb8, !PT ;  /* 0x8000000005043812 */ /* 0x000fc800078eb812 */
[----:B------:R2:W4:Y:S03]  /*4a30*/  F2F.BF16.F32 R22, R4 ;  /* 0x0000000400167304 */ /* 0x0005260000202000 */
.L_x_420:
[----:B------:R-:W-:Y:S05]  /*4a40*/  BSYNC B0 ;  /* 0x0000000000007941 */ /* 0x000fea0003800000 */
.L_x_419:
[----:B------:R-:W-:Y:S04]  /*4a50*/  BSSY B0, `(.L_x_421) ;  /* 0x0000022000007945 */ /* 0x000fe80003800000 */
[----:B------:R-:W-:Y:S05]  /*4a60*/  @P0 BRA `(.L_x_422) ;  /* 0x0000000000800947 */ /* 0x000fea0003800000 */
[----:B-----5:R-:W-:Y:S02]  /*4a70*/  IMAD.U32 R24, R24, 0x10000, RZ ;  /* 0x0001000018187824 */ /* 0x020fe400078e00ff */
[----:B------:R-:W-:Y:S02]  /*4a80*/  IMAD.MOV.U32 R6, RZ, RZ, 0x38eb4c3a ;  /* 0x38eb4c3aff067424 */ /* 0x000fe400078e00ff */
[C---:B0-2---:R-:W-:Y:S01]  /*4a90*/  FADD.FTZ R4, |R24|.reuse, -RZ ;  /* 0x800000ff18047221 */ /* 0x045fe20000010200 */
        /* <DEDUP_REMOVED lines=28> */
[----:B------:R0:W2:Y:S03]  /*4c60*/  F2F.BF16.F32 R18, R4 ;  /* 0x0000000400127304 */ /* 0x0000a60000202000 */
.L_x_422:
[----:B------:R-:W-:Y:S05]  /*4c70*/  BSYNC B0 ;  /* 0x0000000000007941 */ /* 0x000fea0003800000 */
.L_x_421:
        /* <DEDUP_REMOVED lines=11> */
[----:B------:R-:W-:-:S02]  /*4d30*/  FSEL R5, R6, 8.4834944573231041431e-05, P0 ;  /* 0x38b1e96a06057808 */ /* 0x000fc40000000000 */
[----:B------:R-:W-:Y:S02]  /*4d40*/  FSEL R7, -R7, -0.00082130916416645050049, P0 ;  /* 0xba574d2007077808 */ /* 0x000fe40000000100 */
[----:B------:R-:W-:Y:S02]  /*4d50*/  FSEL R6, R8, 0.0052134888246655464172, P0 ;  /* 0x3baad5ea08067808 */ /* 0x000fe40000000000 */
[----:B------:R-:W-:Y:S01]  /*4d60*/  FSEL R8, -R9, -0.026868773624300956726, P0 ;  /* 0xbcdc1be709087808 */ /* 0x000fe20000000100 */
[C---:B------:R-:W-:Y:S01]  /*4d70*/  FFMA.FTZ R5, R0.reuse, R5, R7 ;  /* 0x0000000500057223 */ /* 0x040fe20000010007 */
[----:B------:R-:W-:Y:S02]  /*4d80*/  IMAD.MOV.U32 R7, RZ, RZ, 0x3e235519 ;  /* 0x3e235519ff077424 */ /* 0x000fe400078e00ff */
[----:B------:R-:W-:Y:S02]  /*4d90*/  IMAD.MOV.U32 R9, RZ, RZ, 0x3f69b4f9 ;  /* 0x3f69b4f9ff097424 */ /* 0x000fe400078e00ff */
[----:B------:R-:W-:Y:S01]  /*4da0*/  FFMA.FTZ R5, R0, R5, R6 ;  /* 0x0000000500057223 */ /* 0x000fe20000010006 */
[----:B------:R-:W-:Y:S01]  /*4db0*/  FSEL R6, R7, 0.11284004896879196167, P0 ;  /* 0x3de718af07067808 */ /* 0x000fe20000000000 */
[----:B------:R-:W-:-:S02]  /*4dc0*/  IMAD.MOV.U32 R7, RZ, RZ, 0x3f210a14 ;  /* 0x3f210a14ff077424 */ /* 0x000fc400078e00ff */
[----:B------:R-:W-:Y:S01]  /*4dd0*/  FFMA.FTZ R5, R0, R5, R8 ;  /* 0x0000000500057223 */ /* 0x000fe20000010008 */
[----:B------:R-:W-:-:S03]  /*4de0*/  FSEL R8, R9, -0.37612664699554443359, P0 ;  /* 0xbec093ac09087808 */ /* 0x000fc60000000000 */
[----:B------:R-:W-:Y:S01]  /*4df0*/  FFMA.FTZ R5, R0, R5, R6 ;  /* 0x0000000500057223 */ /* 0x000fe20000010006 */
[----:B------:R-:W-:Y:S01]  /*4e00*/  FADD.FTZ R6, -R4, -RZ ;  /* 0x800000ff04067221 */ /* 0x000fe20000010100 */
[----:B------:R-:W-:Y:S02]  /*4e10*/  FSEL R4, R7, 0.12837915122509002686, P0 ;  /* 0x3e0375d307047808 */ /* 0x000fe40000000000 */
[----:B------:R-:W-:Y:S02]  /*4e20*/  FFMA.FTZ R5, R0, R5, R8 ;  /* 0x0000000500057223 */ /* 0x000fe40000010008 */
[----:B------:R-:W-:Y:S02]  /*4e30*/  FSEL R7, R6, R19, P0 ;  /* 0x0000001306077208 */ /* 0x000fe40000000000 */
[----:B------:R-:W-:-:S04]  /*4e40*/  FFMA.FTZ R4, R0, R5, R4 ;  /* 0x0000000500047223 */ /* 0x000fc80000010004 */
[----:B------:R-:W-:-:S04]  /*4e50*/  FFMA.FTZ R4, R4, R7, R7 ;  /* 0x0000000704047223 */ /* 0x000fc80000010007 */
[----:B------:R-:W0:Y:S02]  /*4e60*/  @P0 MUFU.EX2 R0, R4 ;  /* 0x0000000400000308 */ /* 0x000e240000000800 */
[----:B0-----:R-:W-:-:S05]  /*4e70*/  @P0 FADD.FTZ R0, -R0, 1 ;  /* 0x3f80000000000421 */ /* 0x001fca0000010100 */
[----:B------:R-:W-:-:S04]  /*4e80*/  @P0 LOP3.LUT R4, R0, 0x80000000, R19, 0xb8, !PT ;  /* 0x8000000000040812 */ /* 0x000fc800078eb813 */
[----:B------:R0:W2:Y:S03]  /*4e90*/  F2F.BF16.F32 R19, R4 ;  /* 0x0000000400137304 */ /* 0x0000a60000202000 */
.L_x_424:
[----:B------:R-:W-:Y:S05]  /*4ea0*/  BSYNC B0 ;  /* 0x0000000000007941 */ /* 0x000fea0003800000 */
.L_x_423:
[----:B------:R-:W-:Y:S04]  /*4eb0*/  BSSY B6, `(.L_x_425) ;  /* 0x0000112000067945 */ /* 0x000fe80003800000 */
[----:B------:R-:W-:Y:S05]  /*4ec0*/  @P2 BRA `(.L_x_426) ;  /* 0x0000001000402947 */ /* 0x000fea0003800000 */
[----:B------:R-:W0:Y:S01]  /*4ed0*/  LDC.64 R8, c[0x0][0x218] ;  /* 0x00008600ff087b82 */ /* 0x000e220000000a00 */
[----:B---3--:R-:W-:Y:S01]  /*4ee0*/  PRMT R0, R17, 0x9910, RZ ;  /* 0x0000991011007816 */ /* 0x008fe200000000ff */
        /* <DEDUP_REMOVED lines=15> */
[----:B-1----:R-:W-:Y:S02]  /*4fe0*/  IMAD.U32 R3, R3, 0x10000, RZ ;  /* 0x0001000003037824 */ /* 0x002fe400078e00ff */
[----:B------:R-:W-:-:S04]  /*4ff0*/  IMAD.MOV.U32 R25, RZ, RZ, R23 ;  /* 0x000000ffff197224 */ /* 0x000fc800078e0017 */
[----:B------:R-:W0:Y:S02]  /*5000*/  F2I.FTZ.TRUNC.NTZ R3, R3 ;  /* 0x0000000300037305 */ /* 0x000e24000021f100 */
[----:B0-----:R0:W-:Y:S01]  /*5010*/  STG.E.U8 desc[UR36][R8.64], R3 ;  /* 0x0000000308007986 */ /* 0x0011e2000c101124 */
[----:B------:R-:W-:Y:S05]  /*5020*/  BRA `(.L_x_426) ;  /* 0x0000000c00e87947 */ /* 0x000fea0003800000 */
.L_x_430:
[----:B-1----:R-:W-:Y:S02]  /*5030*/  IMAD.U32 R5, R3, 0x10000, RZ ;  /* 0x0001000003057824 */ /* 0x002fe400078e00ff */
[----:B------:R-:W-:-:S04]  /*5040*/  IMAD.MOV.U32 R25, RZ, RZ, R23 ;  /* 0x000000ffff197224 */ /* 0x000fc800078e0017 */
[----:B--2---:R-:W0:Y:S02]  /*5050*/  F2I.S64.TRUNC R4, R5 ;  /* 0x0000000500047311 */ /* 0x004e24000020d900 */
[----:B0-----:R0:W-:Y:S01]  /*5060*/  STG.E.U8 desc[UR36][R8.64], R4 ;  /* 0x0000000408007986 */ /* 0x0011e2000c101124 */
[----:B------:R-:W-:Y:S05]  /*5070*/  BRA `(.L_x_426) ;  /* 0x0000000c00d47947 */ /* 0x000fea0003800000 */
.L_x_429:
[----:B------:R-:W-:-:S13]  /*5080*/  ISETP.NE.AND P0, PT, R0, 0x2, PT ;  /* 0x000000020000780c */ /* 0x000fda0003f05270 */
[----:B------:R-:W-:Y:S05]  /*5090*/  @!P0 BRA `(.L_x_432) ;  /* 0x0000000000388947 */ /* 0x000fea0003800000 */
[----:B------:R-:W-:-:S13]  /*50a0*/  ISETP.NE.AND P0, PT, R0, 0x3, PT ;  /* 0x000000030000780c */ /* 0x000fda0003f05270 */
[----:B------:R-:W-:Y:S05]  /*50b0*/  @!P0 BRA `(.L_x_433) ;  /* 0x00000000001c8947 */ /* 0x000fea0003800000 */
[----:B------:R-:W-:-:S13]  /*50c0*/  ISETP.NE.AND P0, PT, R0, 0x4, PT ;  /* 0x000000040000780c */ /* 0x000fda0003f05270 */
[----:B------:R-:W-:Y:S05]  /*50d0*/  @P0 BRA `(.L_x_431) ;  /* 0x0000000c00500947 */ /* 0x000fea0003800000 */
[----:B-12---:R-:W-:Y:S02]  /*50e0*/  IMAD.U32 R4, R3, 0x10000, RZ ;  /* 0x0001000003047824 */ /* 0x006fe400078e00ff */
[----:B------:R-:W-:-:S04]  /*50f0*/  IMAD.MOV.U32 R25, RZ, RZ, R23 ;  /* 0x000000ffff197224 */ /* 0x000fc800078e0017 */
[----:B------:R-:W0:Y:S02]  /*5100*/  F2I.S64.TRUNC R4, R4 ;  /* 0x0000000400047311 */ /* 0x000e24000020d900 */
[----:B0-----:R0:W-:Y:S01]  /*5110*/  STG.E.64 desc[UR36][R8.64], R4 ;  /* 0x0000000408007986 */ /* 0x0011e2000c101b24 */
[----:B------:R-:W-:Y:S05]  /*5120*/  BRA `(.L_x_426) ;  /* 0x0000000c00a87947 */ /* 0x000fea0003800000 */
.L_x_433:
[----:B-1----:R-:W-:Y:S02]  /*5130*/  IMAD.U32 R3, R3, 0x10000, RZ ;  /* 0x0001000003037824 */ /* 0x002fe400078e00ff */
[----:B------:R-:W-:-:S04]  /*5140*/  IMAD.MOV.U32 R25, RZ, RZ, R23 ;  /* 0x000000ffff197224 */ /* 0x000fc800078e0017 */
[----:B------:R-:W0:Y:S02]  /*5150*/  F2I.FTZ.TRUNC.NTZ R3, R3 ;  /* 0x0000000300037305 */ /* 0x000e24000021f100 */
[----:B0-----:R0:W-:Y:S01]  /*5160*/  STG.E desc[UR36][R8.64], R3 ;  /* 0x0000000308007986 */ /* 0x0011e2000c101924 */
[----:B------:R-:W-:Y:S05]  /*5170*/  BRA `(.L_x_426) ;  /* 0x0000000c00947947 */ /* 0x000fea0003800000 */
.L_x_432:
[----:B-1----:R-:W-:Y:S02]  /*5180*/  IMAD.U32 R3, R3, 0x10000, RZ ;  /* 0x0001000003037824 */ /* 0x002fe400078e00ff */
[----:B------:R-:W-:-:S04]  /*5190*/  IMAD.MOV.U32 R25, RZ, RZ, R23 ;  /* 0x000000ffff197224 */ /* 0x000fc800078e0017 */
[----:B------:R-:W0:Y:S02]  /*51a0*/  F2I.FTZ.TRUNC.NTZ R3, R3 ;  /* 0x0000000300037305 */ /* 0x000e24000021f100 */
[----:B0-----:R0:W-:Y:S01]  /*51b0*/  STG.E.U16 desc[UR36][R8.64], R3 ;  /* 0x0000000308007986 */ /* 0x0011e2000c101524 */
[----:B------:R-:W-:Y:S05]  /*51c0*/  BRA `(.L_x_426) ;  /* 0x0000000c00807947 */ /* 0x000fea0003800000 */
.L_x_428:
[----:B------:R-:W-:-:S13]  /*51d0*/  ISETP.GT.AND P0, PT, R0, 0x6, PT ;  /* 0x000000060000780c */ /* 0x000fda0003f04270 */
[----:B------:R-:W-:Y:S05]  /*51e0*/  @P0 BRA `(.L_x_434) ;  /* 0x0000000000340947 */ /* 0x000fea0003800000 */
[----:B------:R-:W-:-:S13]  /*51f0*/  ISETP.NE.AND P0, PT, R0, 0x5, PT ;  /* 0x000000050000780c */ /* 0x000fda0003f05270 */
[----:B------:R-:W-:Y:S05]  /*5200*/  @!P0 BRA `(.L_x_435) ;  /* 0x0000000000188947 */ /* 0x000fea0003800000 */
[----:B------:R-:W-:-:S13]  /*5210*/  ISETP.NE.AND P0, PT, R0, 0x6, PT ;  /* 0x000000060000780c */ /* 0x000fda0003f05270 */
[----:B------:R-:W-:Y:S05]  /*5220*/  @P0 BRA `(.L_x_431) ;  /* 0x0000000800fc0947 */ /* 0x000fea0003800000 */
[----:B-1----:R-:W-:Y:S02]  /*5230*/  IMAD.U32 R3, R3, 0x10000, RZ ;  /* 0x0001000003037824 */ /* 0x002fe400078e00ff */
[----:B------:R-:W-:-:S03]  /*5240*/  IMAD.MOV.U32 R25, RZ, RZ, R23 ;  /* 0x000000ffff197224 */ /* 0x000fc600078e0017 */
[----:B------:R0:W-:Y:S01]  /*5250*/  STG.E desc[UR36][R8.64], R3 ;  /* 0x0000000308007986 */ /* 0x0001e2000c101924 */
[----:B------:R-:W-:Y:S05]  /*5260*/  BRA `(.L_x_426) ;  /* 0x0000000c00587947 */ /* 0x000fea0003800000 */
.L_x_435:
[----:B-1----:R-:W-:Y:S02]  /*5270*/  IMAD.U32 R0, R3, 0x10000, RZ ;  /* 0x0001000003007824 */ /* 0x002fe400078e00ff */
[----:B------:R-:W-:-:S03]  /*5280*/  IMAD.MOV.U32 R25, RZ, RZ, R23 ;  /* 0x000000ffff197224 */ /* 0x000fc600078e0017 */
[----:B------:R-:W-:-:S05]  /*5290*/  F2FP.F16.F32.PACK_AB R0, RZ, R0 ;  /* 0x00000000ff00723e */ /* 0x000fca00000000ff */
[----:B------:R0:W-:Y:S01]  /*52a0*/  STG.E.U16 desc[UR36][R8.64], R0 ;  /* 0x0000000008007986 */ /* 0x0001e2000c101524 */
[----:B------:R-:W-:Y:S05]  /*52b0*/  BRA `(.L_x_426) ;  /* 0x0000000c00447947 */ /* 0x000fea0003800000 */
.L_x_434:
[----:B------:R-:W-:-:S13]  /*52c0*/  ISETP.NE.AND P0, PT, R0, 0x7, PT ;  /* 0x000000070000780c */ /* 0x000fda0003f05270 */
[----:B------:R-:W-:Y:S05]  /*52d0*/  @!P0 BRA `(.L_x_436) ;  /* 0x00000000003c8947 */ /* 0x000fea0003800000 */
[----:B------:R-:W-:-:S13]  /*52e0*/  ISETP.NE.AND P0, PT, R0, 0x8, PT ;  /* 0x000000080000780c */ /* 0x000fda0003f05270 */
[----:B------:R-:W-:Y:S05]  /*52f0*/  @!P0 BRA `(.L_x_437) ;  /* 0x00000000001c8947 */ /* 0x000fea0003800000 */
[----:B------:R-:W-:-:S13]  /*5300*/  ISETP.NE.AND P0, PT, R0, 0x9, PT ;  /* 0x000000090000780c */ /* 0x000fda0003f05270 */
[----:B------:R-:W-:Y:S05]  /*5310*/  @P0 BRA `(.L_x_431) ;  /* 0x0000000800c00947 */ /* 0x000fea0003800000 */
[----:B-12---:R-:W-:Y:S02]  /*5320*/  IMAD.U32 R4, R3, 0x10000, RZ ;  /* 0x0001000003047824 */ /* 0x006fe400078e00ff */
[----:B------:R-:W-:Y:S02]  /*5330*/  IMAD.MOV.U32 R5, RZ, RZ, RZ ;  /* 0x000000ffff057224 */ /* 0x000fe400078e00ff */
[----:B------:R-:W-:-:S03]  /*5340*/  IMAD.MOV.U32 R25, RZ, RZ, R23 ;  /* 0x000000ffff197224 */ /* 0x000fc600078e0017 */
[----:B------:R0:W-:Y:S01]  /*5350*/  STG.E.64 desc[UR36][R8.64], R4 ;  /* 0x0000000408007986 */ /* 0x0001e2000c101b24 */
[----:B------:R-:W-:Y:S05]  /*5360*/  BRA `(.L_x_426) ;  /* 0x0000000c00187947 */ /* 0x000fea0003800000 */
.L_x_437:
[----:B-1----:R-:W-:Y:S02]  /*5370*/  IMAD.U32 R3, R3, 0x10000, RZ ;  /* 0x0001000003037824 */ /* 0x002fe400078e00ff */
[----:B------:R-:W-:-:S03]  /*5380*/  IMAD.MOV.U32 R25, RZ, RZ, R23 ;  /* 0x000000ffff197224 */ /* 0x000fc600078e0017 */
[----:B------:R-:W-:-:S04]  /*5390*/  F2FP.F16.F32.PACK_AB R3, RZ, R3 ;  /* 0x00000003ff03723e */ /* 0x000fc800000000ff */
[----:B------:R-:W-:-:S05]  /*53a0*/  PRMT R3, R3, 0x5410, RZ ;  /* 0x0000541003037816 */ /* 0x000fca00000000ff */
[----:B------:R0:W-:Y:S01]  /*53b0*/  STG.E desc[UR36][R8.64], R3 ;  /* 0x0000000308007986 */ /* 0x0001e2000c101924 */
[----:B------:R-:W-:Y:S05]  /*53c0*/  BRA `(.L_x_426) ;  /* 0x0000000c00007947 */ /* 0x000fea0003800000 */
.L_x_436:
[----:B-12---:R-:W-:Y:S02]  /*53d0*/  IMAD.U32 R4, R3, 0x10000, RZ ;  /* 0x0001000003047824 */ /* 0x006fe400078e00ff */
[----:B------:R-:W-:Y:S02]  /*53e0*/  IMAD.MOV.U32 R25, RZ, RZ, R23 ;  /* 0x000000ffff197224 */ /* 0x000fe400078e0017 */
[----:B------:R-:W-:-:S06]  /*53f0*/  FMUL.FTZ R4, R4, 1 ;  /* 0x3f80000004047820 */ /* 0x000fcc0000410000 */
[----:B------:R-:W0:Y:S02]  /*5400*/  F2F.F64.F32 R4, R4 ;  /* 0x0000000400047310 */ /* 0x000e240000201800 */
[----:B0-----:R0:W-:Y:S01]  /*5410*/  STG.E.64 desc[UR36][R8.64], R4 ;  /* 0x0000000408007986 */ /* 0x0011e2000c101b24 */
[----:B------:R-:W-:Y:S05]  /*5420*/  BRA `(.L_x_426) ;  /* 0x0000000800e87947 */ /* 0x000fea0003800000 */
.L_x_427:
        /* <DEDUP_REMOVED lines=10> */
[----:B------:R-:W-:-:S04]  /*54d0*/  FSETP.NEU.FTZ.AND P0, PT, R3, RZ, PT ;  /* 0x000000ff0300720b */ /* 0x000fc80003f1d000 */
[----:B------:R-:W-:-:S05]  /*54e0*/  SEL R3, RZ, 0x1, !P0 ;  /* 0x00000001ff037807 */ /* 0x000fca0004000000 */
[----:B------:R0:W-:Y:S01]  /*54f0*/  STG.E.U8 desc[UR36][R8.64], R3 ;  /* 0x0000000308007986 */ /* 0x0001e2000c101124 */
[----:B------:R-:W-:Y:S05]  /*5500*/  BRA `(.L_x_426) ;  /* 0x0000000800b07947 */ /* 0x000fea0003800000 */
.L_x_440:
[----:B-1----:R-:W-:Y:S01]  /*5510*/  IMAD.U32 R3, R3, 0x10000, RZ ;  /* 0x0001000003037824 */ /* 0x002fe200078e00ff */
[----:B------:R-:W-:Y:S01]  /*5520*/  CS2R R6, SRZ ;  /* 0x0000000000067805 */ /* 0x000fe2000001ff00 */
[----:B------:R-:W-:Y:S02]  /*5530*/  IMAD.MOV.U32 R25, RZ, RZ, R23 ;  /* 0x000000ffff197224 */ /* 0x000fe400078e0017 */
[----:B------:R-:W-:-:S04]  /*5540*/  FMUL.FTZ R3, R3, 1 ;  /* 0x3f80000003037820 */ /* 0x000fc80000410000 */
[----:B--2---:R-:W0:Y:S02]  /*5550*/  F2F.F64.F32 R4, R3 ;  /* 0x0000000300047310 */ /* 0x004e240000201800 */
[----:B0-----:R0:W-:Y:S01]  /*5560*/  STG.E.128 desc[UR36][R8.64], R4 ;  /* 0x0000000408007986 */ /* 0x0011e2000c101d24 */
[----:B------:R-:W-:Y:S05]  /*5570*/  BRA `(.L_x_426) ;  /* 0x0000000800947947 */ /* 0x000fea0003800000 */
.L_x_439:
[----:B------:R-:W-:-:S13]  /*5580*/  ISETP.NE.AND P0, PT, R0, 0xf, PT ;  /* 0x0000000f0000780c */ /* 0x000fda0003f05270 */
[----:B------:R-:W-:Y:S05]  /*5590*/  @!P0 BRA `(.L_x_441) ;  /* 0x0000000000bc8947 */ /* 0x000fea0003800000 */
[----:B------:R-:W-:-:S13]  /*55a0*/  ISETP.NE.AND P0, PT, R0, 0x17, PT ;  /* 0x000000170000780c */ /* 0x000fda0003f05270 */
[----:B------:R-:W-:Y:S05]  /*55b0*/  @!P0 BRA `(.L_x_442) ;  /* 0x0000000000588947 */ /* 0x000fea0003800000 */
[----:B------:R-:W-:-:S13]  /*55c0*/  ISETP.NE.AND P0, PT, R0, 0x18, PT ;  /* 0x000000180000780c */ /* 0x000fda0003f05270 */
[----:B------:R-:W-:Y:S05]  /*55d0*/  @P0 BRA `(.L_x_431) ;  /* 0x0000000800100947 */ /* 0x000fea0003800000 */
[----:B-1----:R-:W-:Y:S01]  /*55e0*/  IMAD.U32 R7, R3, 0x10000, RZ ;  /* 0x0001000003077824 */ /* 0x002fe200078e00ff */
        /* <DEDUP_REMOVED lines=14> */
.L_x_444:
[----:B------:R-:W-:Y:S05]  /*56d0*/  BSYNC B0 ;  /* 0x0000000000007941 */ /* 0x000fea0003800000 */
.L_x_443:
[----:B------:R-:W-:Y:S01]  /*56e0*/  LOP3.LUT R5, R0, R5, RZ, 0xfc, !PT ;  /* 0x0000000500057212 */ /* 0x000fe200078efcff */
[----:B------:R-:W-:-:S04]  /*56f0*/  IMAD.MOV.U32 R25, RZ, RZ, R23 ;  /* 0x000000ffff197224 */ /* 0x000fc800078e0017 */
[----:B------:R0:W-:Y:S01]  /*5700*/  STG.E.U8 desc[UR36][R8.64], R5 ;  /* 0x0000000508007986 */ /* 0x0001e2000c101124 */
[----:B------:R-:W-:Y:S05]  /*5710*/  BRA `(.L_x_426) ;  /* 0x00000008002c7947 */ /* 0x000fea0003800000 */
.L_x_442:
[----:B-1----:R-:W-:Y:S01]  /*5720*/  IMAD.U32 R5, R3, 0x10000, RZ ;  /* 0x0001000003057824 */ /* 0x002fe200078e00ff */
        /* <DEDUP_REMOVED lines=12> */
.L_x_446:
[----:B------:R-:W-:Y:S01]  /*57f0*/  IMAD.MOV.U32 R0, RZ, RZ, 0x7f ;  /* 0x0000007fff007424 */ /* 0x000fe200078e00ff */
[----:B------:R-:W-:-:S04]  /*5800*/  ISETP.GT.U32.AND P0, PT, R3, 0x7f800000, PT ;  /* 0x7f8000000300780c */ /* 0x000fc80003f04070 */
[----:B------:R-:W-:-:S09]  /*5810*/  SEL R0, R0, 0x7c, P0 ;  /* 0x0000007c00007807 */ /* 0x000fd20000000000 */
.L_x_447:
[----:B------:R-:W-:Y:S05]  /*5820*/  BSYNC B0 ;  /* 0x0000000000007941 */ /* 0x000fea0003800000 */
.L_x_445:
[----:B------:R-:W-:Y:S01]  /*5830*/  LOP3.LUT R3, R5, 0x80000000, RZ, 0xc0, !PT ;  /* 0x8000000005037812 */ /* 0x000fe200078ec0ff */
[----:B------:R-:W-:-:S03]  /*5840*/  IMAD.MOV.U32 R25, RZ, RZ, R23 ;  /* 0x000000ffff197224 */ /* 0x000fc600078e0017 */
[----:B------:R-:W-:-:S04]  /*5850*/  SHF.R.U32.HI R3, RZ, 0x18, R3 ;  /* 0x00000018ff037819 */ /* 0x000fc80000011603 */
[----:B------:R-:W-:-:S05]  /*5860*/  LOP3.LUT R3, R0, R3, RZ, 0xfc, !PT ;  /* 0x0000000300037212 */ /* 0x000fca00078efcff */
[----:B------:R0:W-:Y:S01]  /*5870*/  STG.E.U8 desc[UR36][R8.64], R3 ;  /* 0x0000000308007986 */ /* 0x0001e2000c101124 */
[----:B------:R-:W-:Y:S05]  /*5880*/  BRA `(.L_x_426) ;  /* 0x0000000400d07947 */ /* 0x000fea0003800000 */
.L_x_441:
[----:B-1----:R0:W-:Y:S01]  /*5890*/  STG.E.U16 desc[UR36][R8.64], R3 ;  /* 0x0000000308007986 */ /* 0x0021e2000c101524 */
[----:B------:R-:W-:Y:S01]  /*58a0*/  IMAD.MOV.U32 R25, RZ, RZ, R23 ;  /* 0x000000ffff197224 */ /* 0x000fe200078e0017 */
[----:B------:R-:W-:Y:S06]  /*58b0*/  BRA `(.L_x_426) ;  /* 0x0000000400c47947 */ /* 0x000fec0003800000 */
.L_x_438:
        /* <DEDUP_REMOVED lines=8> */
[----:B-1----:R-:W-:Y:S02]  /*5940*/  IMAD.U32 R3, R3, 0x10000, RZ ;  /* 0x0001000003037824 */ /* 0x002fe400078e00ff */
[----:B------:R-:W-:-:S04]  /*5950*/  IMAD.MOV.U32 R25, RZ, RZ, R23 ;  /* 0x000000ffff197224 */ /* 0x000fc800078e0017 */
[----:B------:R-:W0:Y:S02]  /*5960*/  F2I.FTZ.U32.TRUNC.NTZ R3, R3 ;  /* 0x0000000300037305 */ /* 0x000e24000021f000 */
[----:B0-----:R0:W-:Y:S01]  /*5970*/  STG.E.U16 desc[UR36][R8.64], R3 ;  /* 0x0000000308007986 */ /* 0x0011e2000c101524 */
[----:B------:R-:W-:Y:S05]  /*5980*/  BRA `(.L_x_426) ;  /* 0x0000000400907947 */ /* 0x000fea0003800000 */
.L_x_450:
[----:B-1----:R-:W-:Y:S01]  /*5990*/  IMAD.U32 R5, R3, 0x10000, RZ ;  /* 0x0001000003057824 */ /* 0x002fe200078e00ff */
[----:B------:R-:W-:Y:S01]  /*59a0*/  BSSY B0, `(.L_x_451) ;  /* 0x0000014000007945 */ /* 0x000fe20003800000 */
[----:B--2---:R-:W-:-:S03]  /*59b0*/  IMAD.MOV.U32 R4, RZ, RZ, 0x80 ;  /* 0x00000080ff047424 */ /* 0x004fc600078e00ff */
        /* <DEDUP_REMOVED lines=14> */
.L_x_453:
[----:B------:R-:W-:-:S04]  /*5aa0*/  LOP3.LUT R3, R5, 0x80000000, RZ, 0xc0, !PT ;  /* 0x8000000005037812 */ /* 0x000fc800078ec0ff */
[----:B------:R-:W-:-:S04]  /*5ab0*/  SHF.R.U32.HI R3, RZ, 0x18, R3 ;  /* 0x00000018ff037819 */ /* 0x000fc80000011603 */
[----:B------:R-:W-:-:S04]  /*5ac0*/  LOP3.LUT R0, R0, R3, RZ, 0xfc, !PT ;  /* 0x0000000300007212 */ /* 0x000fc800078efcff */
[----:B------:R-:W-:-:S07]  /*5ad0*/  PRMT R4, R0, 0x7610, R4 ;  /* 0x0000761000047816 */ /* 0x000fce0000000004 */
.L_x_452:
[----:B------:R-:W-:Y:S05]  /*5ae0*/  BSYNC B0 ;  /* 0x0000000000007941 */ /* 0x000fea0003800000 */
.L_x_451:
[----:B------:R0:W-:Y:S01]  /*5af0*/  STG.E.U8 desc[UR36][R8.64], R4 ;  /* 0x0000000408007986 */ /* 0x0001e2000c101124 */
[----:B------:R-:W-:Y:S01]  /*5b00*/  IMAD.MOV.U32 R25, RZ, RZ, R23 ;  /* 0x000000ffff197224 */ /* 0x000fe200078e0017 */
[----:B------:R-:W-:Y:S06]  /*5b10*/  BRA `(.L_x_426) ;  /* 0x00000004002c7947 */ /* 0x000fec0003800000 */
.L_x_449:
        /* <DEDUP_REMOVED lines=17> */
.L_x_456:
[----:B------:R-:W-:-:S04]  /*5c30*/  LOP3.LUT R3, R5, 0x80000000, RZ, 0xc0, !PT ;  /* 0x8000000005037812 */ /* 0x000fc800078ec0ff */
[----:B------:R-:W-:-:S04]  /*5c40*/  SHF.R.U32.HI R3, RZ, 0x18, R3 ;  /* 0x00000018ff037819 */ /* 0x000fc80000011603 */
[----:B------:R-:W-:-:S04]  /*5c50*/  LOP3.LUT R0, R0, R3, RZ, 0xfc, !PT ;  /* 0x0000000300007212 */ /* 0x000fc800078efcff */
[----:B------:R-:W-:-:S07]  /*5c60*/  PRMT R4, R0, 0x7610, R4 ;  /* 0x0000761000047816 */ /* 0x000fce0000000004 */
.L_x_455:
[----:B------:R-:W-:Y:S05]  /*5c70*/  BSYNC B0 ;  /* 0x0000000000007941 */ /* 0x000fea0003800000 */
.L_x_454:
[----:B------:R0:W-:Y:S01]  /*5c80*/  STG.E.U8 desc[UR36][R8.64], R4 ;  /* 0x0000000408007986 */ /* 0x0001e2000c101124 */
[----:B------:R-:W-:Y:S01]  /*5c90*/  IMAD.MOV.U32 R25, RZ, RZ, R23 ;  /* 0x000000ffff197224 */ /* 0x000fe200078e0017 */
[----:B------:R-:W-:Y:S06]  /*5ca0*/  BRA `(.L_x_426) ;  /* 0x0000000000c87947 */ /* 0x000fec0003800000 */
.L_x_448:
[----:B------:R-:W-:-:S13]  /*5cb0*/  ISETP.NE.AND P0, PT, R0, 0x1c, PT ;  /* 0x0000001c0000780c */ /* 0x000fda0003f05270 */
[----:B------:R-:W-:Y:S05]  /*5cc0*/  @!P0 BRA `(.L_x_457) ;  /* 0x0000000000b08947 */ /* 0x000fea0003800000 */
[----:B------:R-:W-:-:S13]  /*5cd0*/  ISETP.NE.AND P0, PT, R0, 0x1d, PT ;  /* 0x0000001d0000780c */ /* 0x000fda0003f05270 */
[----:B------:R-:W-:Y:S05]  /*5ce0*/  @!P0 BRA `(.L_x_458) ;  /* 0x0000000000948947 */ /* 0x000fea0003800000 */
[----:B------:R-:W-:-:S13]  /*5cf0*/  ISETP.NE.AND P0, PT, R0, 0x2c, PT ;  /* 0x0000002c0000780c */ /* 0x000fda0003f05270 */
[----:B------:R-:W-:Y:S05]  /*5d00*/  @P0 BRA `(.L_x_431) ;  /* 0x0000000000440947 */ /* 0x000fea0003800000 */
[----:B-12---:R-:W-:Y:S02]  /*5d10*/  IMAD.U32 R4, R3, 0x10000, RZ ;  /* 0x0001000003047824 */ /* 0x006fe400078e00ff */
[----:B------:R-:W-:-:S03]  /*5d20*/  IMAD.MOV.U32 R25, RZ, RZ, R23 ;  /* 0x000000ffff197224 */ /* 0x000fc600078e0017 */
        /* <DEDUP_REMOVED lines=15> */
.L_x_431:
[----:B------:R-:W-:Y:S01]  /*5e20*/  MOV R14, 0x0 ;  /* 0x00000000000e7802 */ /* 0x000fe20000000f00 */
[----:B------:R-:W-:Y:S01]  /*5e30*/  ULDC.64 UR4, c[0x4][0x128] ;  /* 0x01004a0000047ab9 */ /* 0x000fe20000000a00 */
[----:B------:R-:W-:Y:S01]  /*5e40*/  ULDC.64 UR6, c[0x4][0x130] ;  /* 0x01004c0000067ab9 */ /* 0x000fe20000000a00 */
[----:B--2---:R-:W-:Y:S02]  /*5e50*/  IMAD.U32 R4, RZ, RZ, UR4 ;  /* 0x00000004ff047e24 */ /* 0x004fe4000f8e00ff */
        /* <DEDUP_REMOVED lines=11> */
[----:B01--45:R-:W-:Y:S05]  /*5f10*/  CALL.ABS.NOINC R14 ;  /* 0x000000000e007343 */ /* 0x033fea0003c00000 */
.L_x_459:
[----:B------:R-:W-:Y:S01]  /*5f20*/  IMAD.MOV.U32 R25, RZ, RZ, R23 ;  /* 0x000000ffff197224 */ /* 0x000fe200078e0017 */
[----:B------:R-:W-:Y:S06]  /*5f30*/  BRA `(.L_x_426) ;  /* 0x0000000000247947 */ /* 0x000fec0003800000 */
.L_x_458:
[----:B-12---:R-:W-:Y:S02]  /*5f40*/  IMAD.U32 R4, R3, 0x10000, RZ ;  /* 0x0001000003047824 */ /* 0x006fe400078e00ff */
[----:B------:R-:W-:-:S04]  /*5f50*/  IMAD.MOV.U32 R25, RZ, RZ, R23 ;  /* 0x000000ffff197224 */ /* 0x000fc800078e0017 */
[----:B------:R-:W0:Y:S02]  /*5f60*/  F2I.U64.TRUNC R4, R4 ;  /* 0x0000000400047311 */ /* 0x000e24000020d800 */
[----:B0-----:R0:W-:Y:S01]  /*5f70*/  STG.E.64 desc[UR36][R8.64], R4 ;  /* 0x0000000408007986 */ /* 0x0011e2000c101b24 */
[----:B------:R-:W-:Y:S05]  /*5f80*/  BRA `(.L_x_426) ;  /* 0x0000000000107947 */ /* 0x000fea0003800000 */
.L_x_457:
[----:B-1----:R-:W-:Y:S02]  /*5f90*/  IMAD.U32 R3, R3, 0x10000, RZ ;  /* 0x0001000003037824 */ /* 0x002fe400078e00ff */
[----:B------:R-:W-:-:S04]  /*5fa0*/  IMAD.MOV.U32 R25, RZ, RZ, R23 ;  /* 0x000000ffff197224 */ /* 0x000fc800078e0017 */
[----:B------:R-:W0:Y:S02]  /*5fb0*/  F2I.FTZ.U32.TRUNC.NTZ R3, R3 ;  /* 0x0000000300037305 */ /* 0x000e24000021f000 */
[----:B0-----:R0:W-:Y:S02]  /*5fc0*/  STG.E desc[UR36][R8.64], R3 ;  /* 0x0000000308007986 */ /* 0x0011e4000c101924 */
.L_x_426:
[----:B------:R-:W-:Y:S05]  /*5fd0*/  BSYNC B6 ;  /* 0x0000000000067941 */ /* 0x000fea0003800000 */
.L_x_425:
[----:B------:R-:W-:Y:S01]  /*5fe0*/  ISETP.GE.AND P0, PT, R25, R16, PT ;  /* 0x000000101900720c */ /* 0x000fe20003f06270 */
[----:B------:R-:W-:-:S12]  /*5ff0*/  BSSY B6, `(.L_x_460) ;  /* 0x00001fc000067945 */ /* 0x000fd80003800000 */
[----:B------:R-:W-:Y:S05]  /*6000*/  @P0 BRA `(.L_x_461) ;  /* 0x0000001c00e80947 */ /* 0x000fea0003800000 */
[----:B0-----:R-:W0:Y:S01]  /*6010*/  LDC.64 R8, c[0x0][0x218] ;  /* 0x00008600ff087b82 */ /* 0x001e220000000a00 */
[----:B------:R-:W-:Y:S01]  /*6020*/  IMAD R0, R2, 0x200, R25 ;  /* 0x0000020002007824 */ /* 0x000fe200078e0219 */
[----:B--23--:R-:W-:Y:S01]  /*6030*/  PRMT R4, R17, 0x9910, RZ ;  /* 0x0000991011047816 */ /* 0x00cfe200000000ff */
[----:B------:R-:W-:Y:S02]  /*6040*/  ULDC UR4, c[0x0][0x238] ;  /* 0x00008e0000047ab9 */ /* 0x000fe40000000800 */
[----:B-1----:R-:W-:Y:S02]  /*6050*/  IMAD R3, R0, UR4, RZ ;  /* 0x0000000400037c24 */ /* 0x002fe4000f8e02ff */
        /* <DEDUP_REMOVED lines=13> */
[----:B----45:R-:W-:-:S04]  /*6130*/  IMAD.U32 R22, R22, 0x10000, RZ ;  /* 0x0001000016167824 */ /* 0x030fc800078e00ff */
[----:B------:R-:W0:Y:S02]  /*6140*/  F2I.FTZ.TRUNC.NTZ R3, R22 ;  /* 0x0000001600037305 */ /* 0x000e24000021f100 */
[----:B0-----:R3:W-:Y:S01]  /*6150*/  STG.E.U8 desc[UR36][R8.64], R3 ;  /* 0x0000000308007986 */ /* 0x0017e2000c101124 */
[----:B------:R-:W-:Y:S05]  /*6160*/  BRA `(.L_x_467) ;  /* 0x0000000c00947947 */ /* 0x000fea0003800000 */
.L_x_465:
[----:B----45:R-:W-:-:S06]  /*6170*/  IMAD.U32 R5, R22, 0x10000, RZ ;  /* 0x0001000016057824 */ /* 0x030fcc00078e00ff */
[----:B------:R-:W0:Y:S02]  /*6180*/  F2I.S64.TRUNC R4, R5 ;  /* 0x0000000500047311 */ /* 0x000e24000020d900 */
[----:B0-----:R4:W-:Y:S01]  /*6190*/  STG.E.U8 desc[UR36][R8.64], R4 ;  /* 0x0000000408007986 */ /* 0x0019e2000c101124 */
[----:B------:R-:W-:Y:S05]  /*61a0*/  BRA `(.L_x_467) ;  /* 0x0000000c00847947 */ /* 0x000fea0003800000 */
.L_x_464:
[----:B------:R-:W-:-:S13]  /*61b0*/  ISETP.NE.AND P0, PT, R0, 0x2, PT ;  /* 0x000000020000780c */ /* 0x000fda0003f05270 */
[----:B------:R-:W-:Y:S05]  /*61c0*/  @!P0 BRA `(.L_x_468) ;  /* 0x0000000000308947 */ /* 0x000fea0003800000 */
[----:B------:R-:W-:-:S13]  /*61d0*/  ISETP.NE.AND P0, PT, R0, 0x3, PT ;  /* 0x000000030000780c */ /* 0x000fda0003f05270 */
[----:B------:R-:W-:Y:S05]  /*61e0*/  @!P0 BRA `(.L_x_469) ;  /* 0x0000000000188947 */ /* 0x000fea0003800000 */
[----:B------:R-:W-:-:S13]  /*61f0*/  ISETP.NE.AND P0, PT, R0, 0x4, PT ;  /* 0x000000040000780c */ /* 0x000fda0003f05270 */
[----:B------:R-:W-:Y:S05]  /*6200*/  @P0 BRA `(.L_x_466) ;  /* 0x0000000c000c0947 */ /* 0x000fea0003800000 */
[----:B----45:R-:W-:-:S06]  /*6210*/  IMAD.U32 R4, R22, 0x10000, RZ ;  /* 0x0001000016047824 */ /* 0x030fcc00078e00ff */
[----:B------:R-:W0:Y:S02]  /*6220*/  F2I.S64.TRUNC R4, R4 ;  /* 0x0000000400047311 */ /* 0x000e24000020d900 */
[----:B0-----:R1:W-:Y:S01]  /*6230*/  STG.E.64 desc[UR36][R8.64], R4 ;  /* 0x0000000408007986 */ /* 0x0013e2000c101b24 */
[----:B------:R-:W-:Y:S05]  /*6240*/  BRA `(.L_x_467) ;  /* 0x0000000c005c7947 */ /* 0x000fea0003800000 */
.L_x_469:
[----:B----45:R-:W-:-:S04]  /*6250*/  IMAD.U32 R22, R22, 0x10000, RZ ;  /* 0x0001000016167824 */ /* 0x030fc800078e00ff */
[----:B------:R-:W0:Y:S02]  /*6260*/  F2I.FTZ.TRUNC.NTZ R3, R22 ;  /* 0x0000001600037305 */ /* 0x000e24000021f100 */
[----:B0-----:R2:W-:Y:S01]  /*6270*/  STG.E desc[UR36][R8.64], R3 ;  /* 0x0000000308007986 */ /* 0x0015e2000c101924 */
[----:B------:R-:W-:Y:S05]  /*6280*/  BRA `(.L_x_467) ;  /* 0x0000000c004c7947 */ /* 0x000fea0003800000 */
.L_x_468:
[----:B----45:R-:W-:-:S04]  /*6290*/  IMAD.U32 R22, R22, 0x10000, RZ ;  /* 0x0001000016167824 */ /* 0x030fc800078e00ff */
[----:B------:R-:W0:Y:S02]  /*62a0*/  F2I.FTZ.TRUNC.NTZ R3, R22 ;  /* 0x0000001600037305 */ /* 0x000e24000021f100 */
[----:B0-----:R0:W-:Y:S01]  /*62b0*/  STG.E.U16 desc[UR36][R8.64], R3 ;  /* 0x0000000308007986 */ /* 0x0011e2000c101524 */
[----:B------:R-:W-:Y:S05]  /*62c0*/  BRA `(.L_x_467) ;  /* 0x0000000c003c7947 */ /* 0x000fea0003800000 */
.L_x_463:
[----:B------:R-:W-:-:S13]  /*62d0*/  ISETP.GT.AND P0, PT, R0, 0x6, PT ;  /* 0x000000060000780c */ /* 0x000fda0003f04270 */
[----:B------:R-:W-:Y:S05]  /*62e0*/  @P0 BRA `(.L_x_470) ;  /* 0x00000000002c0947 */ /* 0x000fea0003800000 */
[----:B------:R-:W-:-:S13]  /*62f0*/  ISETP.NE.AND P0, PT, R0, 0x5, PT ;  /* 0x000000050000780c */ /* 0x000fda0003f05270 */
[----:B------:R-:W-:Y:S05]  /*6300*/  @!P0 BRA `(.L_x_471) ;  /* 0x0000000000148947 */ /* 0x000fea0003800000 */
[----:B------:R-:W-:-:S13]  /*6310*/  ISETP.NE.AND P0, PT, R0, 0x6, PT ;  /* 0x000000060000780c */ /* 0x000fda0003f05270 */
[----:B------:R-:W-:Y:S05]  /*6320*/  @P0 BRA `(.L_x_466) ;  /* 0x0000000800c40947 */ /* 0x000fea0003800000 */
[----:B----45:R-:W-:-:S05]  /*6330*/  IMAD.U32 R3, R22, 0x10000, RZ ;  /* 0x0001000016037824 */ /* 0x030fca00078e00ff */
[----:B------:R0:W-:Y:S01]  /*6340*/  STG.E desc[UR36][R8.64], R3 ;  /* 0x0000000308007986 */ /* 0x0001e2000c101924 */
[----:B------:R-:W-:Y:S05]  /*6350*/  BRA `(.L_x_467) ;  /* 0x0000000c00187947 */ /* 0x000fea0003800000 */
.L_x_471:
[----:B----45:R-:W-:-:S05]  /*6360*/  IMAD.U32 R0, R22, 0x10000, RZ ;  /* 0x0001000016007824 */ /* 0x030fca00078e00ff */
[----:B------:R-:W-:-:S05]  /*6370*/  F2FP.F16.F32.PACK_AB R0, RZ, R0 ;  /* 0x00000000ff00723e */ /* 0x000fca00000000ff */
[----:B------:R0:W-:Y:S01]  /*6380*/  STG.E.U16 desc[UR36][R8.64], R0 ;  /* 0x0000000008007986 */ /* 0x0001e2000c101524 */
[----:B------:R-:W-:Y:S05]  /*6390*/  BRA `(.L_x_467) ;  /* 0x0000000c00087947 */ /* 0x000fea0003800000 */
.L_x_470:
[----:B------:R-:W-:-:S13]  /*63a0*/  ISETP.NE.AND P0, PT, R0, 0x7, PT ;  /* 0x000000070000780c */ /* 0x000fda0003f05270 */
[----:B------:R-:W-:Y:S05]  /*63b0*/  @!P0 BRA `(.L_x_472) ;  /* 0x0000000000348947 */ /* 0x000fea0003800000 */
[----:B------:R-:W-:-:S13]  /*63c0*/  ISETP.NE.AND P0, PT, R0, 0x8, PT ;  /* 0x000000080000780c */ /* 0x000fda0003f05270 */
[----:B------:R-:W-:Y:S05]  /*63d0*/  @!P0 BRA `(.L_x_473) ;  /* 0x0000000000188947 */ /* 0x000fea0003800000 */
[----:B------:R-:W-:-:S13]  /*63e0*/  ISETP.NE.AND P0, PT, R0, 0x9, PT ;  /* 0x000000090000780c */ /* 0x000fda0003f05270 */
[----:B------:R-:W-:Y:S05]  /*63f0*/  @P0 BRA `(.L_x_466) ;  /* 0x0000000800900947 */ /* 0x000fea0003800000 */
[----:B----45:R-:W-:Y:S02]  /*6400*/  IMAD.U32 R22, R22, 0x10000, RZ ;  /* 0x0001000016167824 */ /* 0x030fe400078e00ff */
[----:B------:R-:W-:-:S05]  /*6410*/  IMAD.MOV.U32 R23, RZ, RZ, RZ ;  /* 0x000000ffff177224 */ /* 0x000fca00078e00ff */
[----:B------:R0:W-:Y:S01]  /*6420*/  STG.E.64 desc[UR36][R8.64], R22 ;  /* 0x0000001608007986 */ /* 0x0001e2000c101b24 */
[----:B------:R-:W-:Y:S05]  /*6430*/  BRA `(.L_x_467) ;  /* 0x0000000800e07947 */ /* 0x000fea0003800000 */
.L_x_473:
[----:B----45:R-:W-:-:S05]  /*6440*/  IMAD.U32 R22, R22, 0x10000, RZ ;  /* 0x0001000016167824 */ /* 0x030fca00078e00ff */
[----:B------:R-:W-:-:S04]  /*6450*/  F2FP.F16.F32.PACK_AB R3, RZ, R22 ;  /* 0x00000016ff03723e */ /* 0x000fc800000000ff */
[----:B------:R-:W-:-:S05]  /*6460*/  PRMT R3, R3, 0x5410, RZ ;  /* 0x0000541003037816 */ /* 0x000fca00000000ff */
[----:B------:R0:W-:Y:S01]  /*6470*/  STG.E desc[UR36][R8.64], R3 ;  /* 0x0000000308007986 */ /* 0x0001e2000c101924 */
[----:B------:R-:W-:Y:S05]  /*6480*/  BRA `(.L_x_467) ;  /* 0x0000000800cc7947 */ /* 0x000fea0003800000 */
.L_x_472:
[----:B----45:R-:W-:-:S04]  /*6490*/  IMAD.U32 R4, R22, 0x10000, RZ ;  /* 0x0001000016047824 */ /* 0x030fc800078e00ff */
[----:B------:R-:W-:-:S06]  /*64a0*/  FMUL.FTZ R4, R4, 1 ;  /* 0x3f80000004047820 */ /* 0x000fcc0000410000 */
[----:B------:R-:W0:Y:S02]  /*64b0*/  F2F.F64.F32 R4, R4 ;  /* 0x0000000400047310 */ /* 0x000e240000201800 */
[----:B0-----:R0:W-:Y:S01]  /*64c0*/  STG.E.64 desc[UR36][R8.64], R4 ;  /* 0x0000000408007986 */ /* 0x0011e2000c101b24 */
[----:B------:R-:W-:Y:S05]  /*64d0*/  BRA `(.L_x_467) ;  /* 0x0000000800b87947 */ /* 0x000fea0003800000 */
.L_x_462:
        /* <DEDUP_REMOVED lines=8> */
[----:B----45:R-:W-:-:S05]  /*6560*/  IMAD.U32 R22, R22, 0x10000, RZ ;  /* 0x0001000016167824 */ /* 0x030fca00078e00ff */
[----:B------:R-:W-:-:S04]  /*6570*/  FSETP.NEU.FTZ.AND P0, PT, R22, RZ, PT ;  /* 0x000000ff1600720b */ /* 0x000fc80003f1d000 */
[----:B------:R-:W-:-:S05]  /*6580*/  SEL R3, RZ, 0x1, !P0 ;  /* 0x00000001ff037807 */ /* 0x000fca0004000000 */
[----:B------:R0:W-:Y:S01]  /*6590*/  STG.E.U8 desc[UR36][R8.64], R3 ;  /* 0x0000000308007986 */ /* 0x0001e2000c101124 */
[----:B------:R-:W-:Y:S05]  /*65a0*/  BRA `(.L_x_467) ;  /* 0x0000000800847947 */ /* 0x000fea0003800000 */
.L_x_476:
[----:B----45:R-:W-:Y:S01]  /*65b0*/  IMAD.U32 R22, R22, 0x10000, RZ ;  /* 0x0001000016167824 */ /* 0x030fe200078e00ff */
[----:B------:R-:W-:-:S03]  /*65c0*/  CS2R R6, SRZ ;  /* 0x0000000000067805 */ /* 0x000fc6000001ff00 */
[----:B------:R-:W-:-:S06]  /*65d0*/  FMUL.FTZ R4, R22, 1 ;  /* 0x3f80000016047820 */ /* 0x000fcc0000410000 */
[----:B------:R-:W0:Y:S02]  /*65e0*/  F2F.F64.F32 R4, R4 ;  /* 0x0000000400047310 */ /* 0x000e240000201800 */
[----:B0-----:R0:W-:Y:S01]  /*65f0*/  STG.E.128 desc[UR36][R8.64], R4 ;  /* 0x0000000408007986 */ /* 0x0011e2000c101d24 */
[----:B------:R-:W-:Y:S05]  /*6600*/  BRA `(.L_x_467) ;  /* 0x00000008006c7947 */ /* 0x000fea0003800000 */
.L_x_475:
[----:B------:R-:W-:-:S13]  /*6610*/  ISETP.NE.AND P0, PT, R0, 0xf, PT ;  /* 0x0000000f0000780c */ /* 0x000fda0003f05270 */
[----:B------:R-:W-:Y:S05]  /*6620*/  @!P0 BRA `(.L_x_477) ;  /* 0x0000000000b48947 */ /* 0x000fea0003800000 */
[----:B------:R-:W-:-:S13]  /*6630*/  ISETP.NE.AND P0, PT, R0, 0x17, PT ;  /* 0x000000170000780c */ /* 0x000fda0003f05270 */
[----:B------:R-:W-:Y:S05]  /*6640*/  @!P0 BRA `(.L_x_478) ;  /* 0x0000000000548947 */ /* 0x000fea0003800000 */
[----:B------:R-:W-:-:S13]  /*6650*/  ISETP.NE.AND P0, PT, R0, 0x18, PT ;  /* 0x000000180000780c */ /* 0x000fda0003f05270 */
[----:B------:R-:W-:Y:S05]  /*6660*/  @P0 BRA `(.L_x_466) ;  /* 0x0000000400f40947 */ /* 0x000fea0003800000 */
[----:B----45:R-:W-:Y:S01]  /*6670*/  IMAD.U32 R7, R22, 0x10000, RZ ;  /* 0x0001000016077824 */ /* 0x030fe200078e00ff */
        /* <DEDUP_REMOVED lines=14> */
.L_x_480:
[----:B------:R-:W-:Y:S05]  /*6760*/  BSYNC B0 ;  /* 0x0000000000007941 */ /* 0x000fea0003800000 */
.L_x_479:
[----:B------:R-:W-:-:S05]  /*6770*/  LOP3.LUT R5, R0, R5, RZ, 0xfc, !PT ;  /* 0x0000000500057212 */ /* 0x000fca00078efcff */
[----:B------:R0:W-:Y:S01]  /*6780*/  STG.E.U8 desc[UR36][R8.64], R5 ;  /* 0x0000000508007986 */ /* 0x0001e2000c101124 */
[----:B------:R-:W-:Y:S05]  /*6790*/  BRA `(.L_x_467) ;  /* 0x0000000800087947 */ /* 0x000fea0003800000 */
.L_x_478:
[----:B----45:R-:W-:Y:S01]  /*67a0*/  IMAD.U32 R5, R22, 0x10000, RZ ;  /* 0x0001000016057824 */ /* 0x030fe200078e00ff */
        /* <DEDUP_REMOVED lines=12> */
.L_x_482:
[----:B------:R-:W-:Y:S01]  /*6870*/  IMAD.MOV.U32 R0, RZ, RZ, 0x7f ;  /* 0x0000007fff007424 */ /* 0x000fe200078e00ff */
[----:B------:R-:W-:-:S04]  /*6880*/  ISETP.GT.U32.AND P0, PT, R3, 0x7f800000, PT ;  /* 0x7f8000000300780c */ /* 0x000fc80003f04070 */
[----:B------:R-:W-:-:S09]  /*6890*/  SEL R0, R0, 0x7c, P0 ;  /* 0x0000007c00007807 */ /* 0x000fd20000000000 */
.L_x_483:
[----:B------:R-:W-:Y:S05]  /*68a0*/  BSYNC B0 ;  /* 0x0000000000007941 */ /* 0x000fea0003800000 */
.L_x_481:
[----:B------:R-:W-:-:S04]  /*68b0*/  LOP3.LUT R3, R5, 0x80000000, RZ, 0xc0, !PT ;  /* 0x8000000005037812 */ /* 0x000fc800078ec0ff */
[----:B------:R-:W-:-:S04]  /*68c0*/  SHF.R.U32.HI R3, RZ, 0x18, R3 ;  /* 0x00000018ff037819 */ /* 0x000fc80000011603 */
[----:B------:R-:W-:-:S05]  /*68d0*/  LOP3.LUT R3, R0, R3, RZ, 0xfc, !PT ;  /* 0x0000000300037212 */ /* 0x000fca00078efcff */
[----:B------:R0:W-:Y:S01]  /*68e0*/  STG.E.U8 desc[UR36][R8.64], R3 ;  /* 0x0000000308007986 */ /* 0x0001e2000c101124 */
[----:B------:R-:W-:Y:S05]  /*68f0*/  BRA `(.L_x_467) ;  /* 0x0000000400b07947 */ /* 0x000fea0003800000 */
.L_x_477:
[----:B----45:R0:W-:Y:S01]  /*6900*/  STG.E.U16 desc[UR36][R8.64], R22 ;  /* 0x0000001608007986 */ /* 0x0301e2000c101524 */
[----:B------:R-:W-:Y:S05]  /*6910*/  BRA `(.L_x_467) ;  /* 0x0000000400a87947 */ /* 0x000fea0003800000 */
.L_x_474:
        /* <DEDUP_REMOVED lines=8> */
[----:B----45:R-:W-:-:S06]  /*69a0*/  IMAD.U32 R3, R22, 0x10000, RZ ;  /* 0x0001000016037824 */ /* 0x030fcc00078e00ff */
[----:B------:R-:W0:Y:S02]  /*69b0*/  F2I.FTZ.U32.TRUNC.NTZ R3, R3 ;  /* 0x0000000300037305 */ /* 0x000e24000021f000 */
[----:B0-----:R0:W-:Y:S01]  /*69c0*/  STG.E.U16 desc[UR36][R8.64], R3 ;  /* 0x0000000308007986 */ /* 0x0011e2000c101524 */
[----:B------:R-:W-:Y:S05]  /*69d0*/  BRA `(.L_x_467) ;  /* 0x0000000400787947 */ /* 0x000fea0003800000 */
.L_x_486:
[----:B----45:R-:W-:Y:S01]  /*69e0*/  IMAD.U32 R5, R22, 0x10000, RZ ;  /* 0x0001000016057824 */ /* 0x030fe200078e00ff */
        /* <DEDUP_REMOVED lines=16> */
.L_x_489:
[----:B------:R-:W-:-:S04]  /*6af0*/  LOP3.LUT R3, R5, 0x80000000, RZ, 0xc0, !PT ;  /* 0x8000000005037812 */ /* 0x000fc800078ec0ff */
[----:B------:R-:W-:-:S04]  /*6b00*/  SHF.R.U32.HI R3, RZ, 0x18, R3 ;  /* 0x00000018ff037819 */ /* 0x000fc80000011603 */
[----:B------:R-:W-:-:S04]  /*6b10*/  LOP3.LUT R0, R0, R3, RZ, 0xfc, !PT ;  /* 0x0000000300007212 */ /* 0x000fc800078efcff */
[----:B------:R-:W-:-:S07]  /*6b20*/  PRMT R4, R0, 0x7610, R4 ;  /* 0x0000761000047816 */ /* 0x000fce0000000004 */
.L_x_488:
[----:B------:R-:W-:Y:S05]  /*6b30*/  BSYNC B0 ;  /* 0x0000000000007941 */ /* 0x000fea0003800000 */
.L_x_487:
[----:B------:R0:W-:Y:S01]  /*6b40*/  STG.E.U8 desc[UR36][R8.64], R4 ;  /* 0x0000000408007986 */ /* 0x0001e2000c101124 */
[----:B------:R-:W-:Y:S05]  /*6b50*/  BRA `(.L_x_467) ;  /* 0x0000000400187947 */ /* 0x000fea0003800000 */
.L_x_485:
        /* <DEDUP_REMOVED lines=17> */
.L_x_492:
[----:B------:R-:W-:-:S04]  /*6c70*/  LOP3.LUT R3, R5, 0x80000000, RZ, 0xc0, !PT ;  /* 0x8000000005037812 */ /* 0x000fc800078ec0ff */
[----:B------:R-:W-:-:S04]  /*6c80*/  SHF.R.U32.HI R3, RZ, 0x18, R3 ;  /* 0x00000018ff037819 */ /* 0x000fc80000011603 */
[----:B------:R-:W-:-:S04]  /*6c90*/  LOP3.LUT R0, R0, R3, RZ, 0xfc, !PT ;  /* 0x0000000300007212 */ /* 0x000fc800078efcff */
[----:B------:R-:W-:-:S07]  /*6ca0*/  PRMT R4, R0, 0x7610, R4 ;  /* 0x0000761000047816 */ /* 0x000fce0000000004 */
.L_x_491:
[----:B------:R-:W-:Y:S05]  /*6cb0*/  BSYNC B0 ;  /* 0x0000000000007941 */ /* 0x000fea0003800000 */
.L_x_490:
[----:B------:R0:W-:Y:S01]  /*6cc0*/  STG.E.U8 desc[UR36][R8.64], R4 ;  /* 0x0000000408007986 */ /* 0x0001e2000c101124 */
[----:B------:R-:W-:Y:S05]  /*6cd0*/  BRA `(.L_x_467) ;  /* 0x0000000000b87947 */ /* 0x000fea0003800000 */
.L_x_484:
[----:B------:R-:W-:-:S13]  /*6ce0*/  ISETP.NE.AND P0, PT, R0, 0x1c, PT ;  /* 0x0000001c0000780c */ /* 0x000fda0003f05270 */
[----:B------:R-:W-:Y:S05]  /*6cf0*/  @!P0 BRA `(.L_x_493) ;  /* 0x0000000000a48947 */ /* 0x000fea0003800000 */
[----:B------:R-:W-:-:S13]  /*6d00*/  ISETP.NE.AND P0, PT, R0, 0x1d, PT ;  /* 0x0000001d0000780c */ /* 0x000fda0003f05270 */
[----:B------:R-:W-:Y:S05]  /*6d10*/  @!P0 BRA `(.L_x_494) ;  /* 0x00000000008c8947 */ /* 0x000fea0003800000 */
[----:B------:R-:W-:-:S13]  /*6d20*/  ISETP.NE.AND P0, PT, R0, 0x2c, PT ;  /* 0x0000002c0000780c */ /* 0x000fda0003f05270 */
[----:B------:R-:W-:Y:S05]  /*6d30*/  @P0 BRA `(.L_x_466) ;  /* 0x0000000000400947 */ /* 0x000fea0003800000 */
[----:B----45:R-:W-:-:S05]  /*6d40*/  IMAD.U32 R22, R22, 0x10000, RZ ;  /* 0x0001000016167824 */ /* 0x030fca00078e00ff */
        /* <DEDUP_REMOVED lines=15> */
.L_x_466:
        /* <DEDUP_REMOVED lines=15> */
[----:B0---45:R-:W-:Y:S05]  /*6f30*/  CALL.ABS.NOINC R14 ;  /* 0x000000000e007343 */ /* 0x031fea0003c00000 */
.L_x_495:
[----:B------:R-:W-:Y:S05]  /*6f40*/  BRA `(.L_x_467) ;  /* 0x00000000001c7947 */ /* 0x000fea0003800000 */
.L_x_494:
[----:B----45:R-:W-:-:S06]  /*6f50*/  IMAD.U32 R4, R22, 0x10000, RZ ;  /* 0x0001000016047824 */ /* 0x030fcc00078e00ff */
[----:B------:R-:W0:Y:S02]  /*6f60*/  F2I.U64.TRUNC R4, R4 ;  /* 0x0000000400047311 */ /* 0x000e24000020d800 */
[----:B0-----:R0:W-:Y:S01]  /*6f70*/  STG.E.64 desc[UR36][R8.64], R4 ;  /* 0x0000000408007986 */ /* 0x0011e2000c101b24 */
[----:B------:R-:W-:Y:S05]  /*6f80*/  BRA `(.L_x_467) ;  /* 0x00000000000c7947 */ /* 0x000fea0003800000 */
.L_x_493:
[----:B----45:R-:W-:-:S04]  /*6f90*/  IMAD.U32 R22, R22, 0x10000, RZ ;  /* 0x0001000016167824 */ /* 0x030fc800078e00ff */
[----:B------:R-:W0:Y:S02]  /*6fa0*/  F2I.FTZ.U32.TRUNC.NTZ R3, R22 ;  /* 0x0000001600037305 */ /* 0x000e24000021f000 */
[----:B0-----:R0:W-:Y:S02]  /*6fb0*/  STG.E desc[UR36][R8.64], R3 ;  /* 0x0000000308007986 */ /* 0x0011e4000c101924 */
.L_x_467:
[----:B------:R-:W-:-:S05]  /*6fc0*/  VIADD R25, R25, 0x80 ;  /* 0x0000008019197836 */ /* 0x000fca0000000000 */
[----:B------:R-:W-:-:S13]  /*6fd0*/  ISETP.GE.AND P0, PT, R25, R16, PT ;  /* 0x000000101900720c */ /* 0x000fda0003f06270 */
[----:B------:R-:W-:Y:S05]  /*6fe0*/  @P0 BRA `(.L_x_461) ;  /* 0x0000000c00f00947 */ /* 0x000fea0003800000 */
[----:B01234-:R-:W0:Y:S01]  /*6ff0*/  LDC.64 R8, c[0x0][0x218] ;  /* 0x00008600ff087b82 */ /* 0x01fe220000000a00 */
        /* <DEDUP_REMOVED lines=21> */
.L_x_499:
[----:B------:R-:W-:-:S06]  /*7150*/  IMAD.U32 R5, R18, 0x10000, RZ ;  /* 0x0001000012057824 */ /* 0x000fcc00078e00ff */
[----:B------:R-:W0:Y:S02]  /*7160*/  F2I.S64.TRUNC R4, R5 ;  /* 0x0000000500047311 */ /* 0x000e24000020d900 */
[----:B0-----:R0:W-:Y:S01]  /*7170*/  STG.E.U8 desc[UR36][R8.64], R4 ;  /* 0x0000000408007986 */ /* 0x0011e2000c101124 */
[----:B------:R-:W-:Y:S05]  /*7180*/  BRA `(.L_x_501) ;  /* 0x0000000c00847947 */ /* 0x000fea0003800000 */
.L_x_498:
        /* <DEDUP_REMOVED lines=10> */
.L_x_503:
[----:B------:R-:W-:-:S04]  /*7230*/  IMAD.U32 R18, R18, 0x10000, RZ ;  /* 0x0001000012127824 */ /* 0x000fc800078e00ff */
[----:B------:R-:W0:Y:S02]  /*7240*/  F2I.FTZ.TRUNC.NTZ R3, R18 ;  /* 0x0000001200037305 */ /* 0x000e24000021f100 */
[----:B0-----:R0:W-:Y:S01]  /*7250*/  STG.E desc[UR36][R8.64], R3 ;  /* 0x0000000308007986 */ /* 0x0011e2000c101924 */
[----:B------:R-:W-:Y:S05]  /*7260*/  BRA `(.L_x_501) ;  /* 0x0000000c004c7947 */ /* 0x000fea0003800000 */
.L_x_502:
[----:B------:R-:W-:-:S04]  /*7270*/  IMAD.U32 R18, R18, 0x10000, RZ ;  /* 0x0001000012127824 */ /* 0x000fc800078e00ff */
[----:B------:R-:W0:Y:S02]  /*7280*/  F2I.FTZ.TRUNC.NTZ R3, R18 ;  /* 0x0000001200037305 */ /* 0x000e24000021f100 */
[----:B0-----:R0:W-:Y:S01]  /*7290*/  STG.E.U16 desc[UR36][R8.64], R3 ;  /* 0x0000000308007986 */ /* 0x0011e2000c101524 */
[----:B------:R-:W-:Y:S05]  /*72a0*/  BRA `(.L_x_501) ;  /* 0x0000000c003c7947 */ /* 0x000fea0003800000 */
.L_x_497:
        /* <DEDUP_REMOVED lines=9> */
.L_x_505:
[----:B------:R-:W-:-:S05]  /*7340*/  IMAD.U32 R0, R18, 0x10000, RZ ;  /* 0x0001000012007824 */ /* 0x000fca00078e00ff */
[----:B------:R-:W-:-:S05]  /*7350*/  F2FP.F16.F32.PACK_AB R0, RZ, R0 ;  /* 0x00000000ff00723e */ /* 0x000fca00000000ff */
[----:B------:R0:W-:Y:S01]  /*7360*/  STG.E.U16 desc[UR36][R8.64], R0 ;  /* 0x0000000008007986 */ /* 0x0001e2000c101524 */
[----:B------:R-:W-:Y:S05]  /*7370*/  BRA `(.L_x_501) ;  /* 0x0000000c00087947 */ /* 0x000fea0003800000 */
.L_x_504:
        /* <DEDUP_REMOVED lines=10> */
.L_x_507:
[----:B------:R-:W-:-:S05]  /*7420*/  IMAD.U32 R18, R18, 0x10000, RZ ;  /* 0x0001000012127824 */ /* 0x000fca00078e00ff */
[----:B------:R-:W-:-:S04]  /*7430*/  F2FP.F16.F32.PACK_AB R3, RZ, R18 ;  /* 0x00000012ff03723e */ /* 0x000fc800000000ff */
[----:B------:R-:W-:-:S05]  /*7440*/  PRMT R3, R3, 0x5410, RZ ;  /* 0x0000541003037816 */ /* 0x000fca00000000ff */
[----:B------:R0:W-:Y:S01]  /*7450*/  STG.E desc[UR36][R8.64], R3 ;  /* 0x0000000308007986 */ /* 0x0001e2000c101924 */
[----:B------:R-:W-:Y:S05]  /*7460*/  BRA `(.L_x_501) ;  /* 0x0000000800cc7947 */ /* 0x000fea0003800000 */
.L_x_506:
[----:B------:R-:W-:-:S04]  /*7470*/  IMAD.U32 R4, R18, 0x10000, RZ ;  /* 0x0001000012047824 */ /* 0x000fc800078e00ff */
[----:B------:R-:W-:-:S06]  /*7480*/  FMUL.FTZ R4, R4, 1 ;  /* 0x3f80000004047820 */ /* 0x000fcc0000410000 */
[----:B------:R-:W0:Y:S02]  /*7490*/  F2F.F64.F32 R4, R4 ;  /* 0x0000000400047310 */ /* 0x000e240000201800 */
[----:B0-----:R0:W-:Y:S01]  /*74a0*/  STG.E.64 desc[UR36][R8.64], R4 ;  /* 0x0000000408007986 */ /* 0x0011e2000c101b24 */
[----:B------:R-:W-:Y:S05]  /*74b0*/  BRA `(.L_x_501) ;  /* 0x0000000800b87947 */ /* 0x000fea0003800000 */
.L_x_496:
        /* <DEDUP_REMOVED lines=13> */
.L_x_510:
[----:B------:R-:W-:Y:S01]  /*7590*/  IMAD.U32 R18, R18, 0x10000, RZ ;  /* 0x0001000012127824 */ /* 0x000fe200078e00ff */
[----:B------:R-:W-:-:S03]  /*75a0*/  CS2R R6, SRZ ;  /* 0x0000000000067805 */ /* 0x000fc6000001ff00 */
[----:B------:R-:W-:-:S06]  /*75b0*/  FMUL.FTZ R4, R18, 1 ;  /* 0x3f80000012047820 */ /* 0x000fcc0000410000 */
[----:B------:R-:W0:Y:S02]  /*75c0*/  F2F.F64.F32 R4, R4 ;  /* 0x0000000400047310 */ /* 0x000e240000201800 */
[----:B0-----:R0:W-:Y:S01]  /*75d0*/  STG.E.128 desc[UR36][R8.64], R4 ;  /* 0x0000000408007986 */ /* 0x0011e2000c101d24 */
[----:B------:R-:W-:Y:S05]  /*75e0*/  BRA `(.L_x_501) ;  /* 0x00000008006c7947 */ /* 0x000fea0003800000 */
.L_x_509:
        /* <DEDUP_REMOVED lines=21> */
.L_x_514:
[----:B------:R-:W-:Y:S05]  /*7740*/  BSYNC B0 ;  /* 0x0000000000007941 */ /* 0x000fea0003800000 */
.L_x_513:
[----:B------:R-:W-:-:S05]  /*7750*/  LOP3.LUT R5, R0, R5, RZ, 0xfc, !PT ;  /* 0x0000000500057212 */ /* 0x000fca00078efcff */
[----:B------:R0:W-:Y:S01]  /*7760*/  STG.E.U8 desc[UR36][R8.64], R5 ;  /* 0x0000000508007986 */ /* 0x0001e2000c101124 */
[----:B------:R-:W-:Y:S05]  /*7770*/  BRA `(.L_x_501) ;  /* 0x0000000800087947 */ /* 0x000fea0003800000 */
.L_x_512:
        /* <DEDUP_REMOVED lines=13> */
.L_x_516:
[----:B------:R-:W-:Y:S01]  /*7850*/  IMAD.MOV.U32 R0, RZ, RZ, 0x7f ;  /* 0x0000007fff007424 */ /* 0x000fe200078e00ff */
[----:B------:R-:W-:-:S04]  /*7860*/  ISETP.GT.U32.AND P0, PT, R3, 0x7f800000, PT ;  /* 0x7f8000000300780c */ /* 0x000fc80003f04070 */
[----:B------:R-:W-:-:S09]  /*7870*/  SEL R0, R0, 0x7c, P0 ;  /* 0x0000007c00007807 */ /* 0x000fd20000000000 */
.L_x_517:
[----:B------:R-:W-:Y:S05]  /*7880*/  BSYNC B0 ;  /* 0x0000000000007941 */ /* 0x000fea0003800000 */
.L_x_515:
[----:B------:R-:W-:-:S04]  /*7890*/  LOP3.LUT R3, R5, 0x80000000, RZ, 0xc0, !PT ;  /* 0x8000000005037812 */ /* 0x000fc800078ec0ff */
[----:B------:R-:W-:-:S04]  /*78a0*/  SHF.R.U32.HI R3, RZ, 0x18, R3 ;  /* 0x00000018ff037819 */ /* 0x000fc80000011603 */
[----:B------:R-:W-:-:S05]  /*78b0*/  LOP3.LUT R3, R0, R3, RZ, 0xfc, !PT ;  /* 0x0000000300037212 */ /* 0x000fca00078efcff */
[----:B------:R0:W-:Y:S01]  /*78c0*/  STG.E.U8 desc[UR36][R8.64], R3 ;  /* 0x0000000308007986 */ /* 0x0001e2000c101124 */
[----:B------:R-:W-:Y:S05]  /*78d0*/  BRA `(.L_x_501) ;  /* 0x0000000400b07947 */ /* 0x000fea0003800000 */
.L_x_511:
[----:B------:R0:W-:Y:S01]  /*78e0*/  STG.E.U16 desc[UR36][R8.64], R18 ;  /* 0x0000001208007986 */ /* 0x0001e2000c101524 */
[----:B------:R-:W-:Y:S05]  /*78f0*/  BRA `(.L_x_501) ;  /* 0x0000000400a87947 */ /* 0x000fea0003800000 */
.L_x_508:
        /* <DEDUP_REMOVED lines=12> */
.L_x_520:
        /* <DEDUP_REMOVED lines=17> */
.L_x_523:
[----:B------:R-:W-:-:S04]  /*7ad0*/  LOP3.LUT R3, R5, 0x80000000, RZ, 0xc0, !PT ;  /* 0x8000000005037812 */ /* 0x000fc800078ec0ff */
[----:B------:R-:W-:-:S04]  /*7ae0*/  SHF.R.U32.HI R3, RZ, 0x18, R3 ;  /* 0x00000018ff037819 */ /* 0x000fc80000011603 */
[----:B------:R-:W-:-:S04]  /*7af0*/  LOP3.LUT R0, R0, R3, RZ, 0xfc, !PT ;  /* 0x0000000300007212 */ /* 0x000fc800078efcff */
[----:B------:R-:W-:-:S07]  /*7b00*/  PRMT R4, R0, 0x7610, R4 ;  /* 0x0000761000047816 */ /* 0x000fce0000000004 */
.L_x_522:
[----:B------:R-:W-:Y:S05]  /*7b10*/  BSYNC B0 ;  /* 0x0000000000007941 */ /* 0x000fea0003800000 */
.L_x_521:
[----:B------:R3:W-:Y:S01]  /*7b20*/  STG.E.U8 desc[UR36][R8.64], R4 ;  /* 0x0000000408007986 */ /* 0x0007e2000c101124 */
[----:B------:R-:W-:Y:S05]  /*7b30*/  BRA `(.L_x_501) ;  /* 0x0000000400187947 */ /* 0x000fea0003800000 */
.L_x_519:
        /* <DEDUP_REMOVED lines=17> */
.L_x_526:
[----:B------:R-:W-:-:S04]  /*7c50*/  LOP3.LUT R3, R5, 0x80000000, RZ, 0xc0, !PT ;  /* 0x8000000005037812 */ /* 0x000fc800078ec0ff */
[----:B------:R-:W-:-:S04]  /*7c60*/  SHF.R.U32.HI R3, RZ, 0x18, R3 ;  /* 0x00000018ff037819 */ /* 0x000fc80000011603 */
[----:B------:R-:W-:-:S04]  /*7c70*/  LOP3.LUT R0, R0, R3, RZ, 0xfc, !PT ;  /* 0x0000000300007212 */ /* 0x000fc800078efcff */
[----:B------:R-:W-:-:S07]  /*7c80*/  PRMT R4, R0, 0x7610, R4 ;  /* 0x0000761000047816 */ /* 0x000fce0000000004 */
.L_x_525:
[----:B------:R-:W-:Y:S05]  /*7c90*/  BSYNC B0 ;  /* 0x0000000000007941 */ /* 0x000fea0003800000 */
.L_x_524:
[----:B------:R0:W-:Y:S01]  /*7ca0*/  STG.E.U8 desc[UR36][R8.64], R4 ;  /* 0x0000000408007986 */ /* 0x0001e2000c101124 */
[----:B------:R-:W-:Y:S05]  /*7cb0*/  BRA `(.L_x_501) ;  /* 0x0000000000b87947 */ /* 0x000fea0003800000 */
.L_x_518:
        /* <DEDUP_REMOVED lines=22> */
.L_x_500:
        /* <DEDUP_REMOVED lines=16> */
.L_x_529:
[----:B------:R-:W-:Y:S05]  /*7f20*/  BRA `(.L_x_501) ;  /* 0x00000000001c7947 */ /* 0x000fea0003800000 */
.L_x_528:
[----:B------:R-:W-:-:S06]  /*7f30*/  IMAD.U32 R4, R18, 0x10000, RZ ;  /* 0x0001000012047824 */ /* 0x000fcc00078e00ff */
[----:B------:R-:W0:Y:S02]  /*7f40*/  F2I.U64.TRUNC R4, R4 ;  /* 0x0000000400047311 */ /* 0x000e24000020d800 */
[----:B0-----:R1:W-:Y:S01]  /*7f50*/  STG.E.64 desc[UR36][R8.64], R4 ;  /* 0x0000000408007986 */ /* 0x0013e2000c101b24 */
[----:B------:R-:W-:Y:S05]  /*7f60*/  BRA `(.L_x_501) ;  /* 0x00000000000c7947 */ /* 0x000fea0003800000 */
.L_x_527:
[----:B------:R-:W-:-:S04]  /*7f70*/  IMAD.U32 R18, R18, 0x10000, RZ ;  /* 0x0001000012127824 */ /* 0x000fc800078e00ff */
[----:B------:R-:W0:Y:S02]  /*7f80*/  F2I.FTZ.U32.TRUNC.NTZ R3, R18 ;  /* 0x0000001200037305 */ /* 0x000e24000021f000 */
[----:B0-----:R2:W-:Y:S02]  /*7f90*/  STG.E desc[UR36][R8.64], R3 ;  /* 0x0000000308007986 */ /* 0x0015e4000c101924 */
.L_x_501:
[----:B------:R-:W-:-:S07]  /*7fa0*/  VIADD R25, R25, 0x80 ;  /* 0x0000008019197836 */ /* 0x000fce0000000000 */
.L_x_461:
[----:B------:R-:W-:Y:S05]  /*7fb0*/  BSYNC B6 ;  /* 0x0000000000067941 */ /* 0x000fea0003800000 */
.L_x_460:
[----:B------:R-:W-:-:S13]  /*7fc0*/  ISETP.GE.AND P0, PT, R25, R16, PT ;  /* 0x000000101900720c */ /* 0x000fda0003f06270 */
[----:B------:R-:W-:Y:S05]  /*7fd0*/  @P0 EXIT ;  /* 0x000000000000094d */ /* 0x000fea0003800000 */
[----:B01234-:R-:W0:Y:S01]  /*7fe0*/  LDC.64 R4, c[0x0][0x218] ;  /* 0x00008600ff047b82 */ /* 0x01fe220000000a00 */
        /* <DEDUP_REMOVED lines=16> */
[----:B-----5:R-:W-:-:S06]  /*80f0*/  IMAD.U32 R19, R19, 0x10000, RZ ;  /* 0x0001000013137824 */ /* 0x020fcc00078e00ff */
[----:B------:R-:W0:Y:S02]  /*8100*/  F2I.FTZ.TRUNC.NTZ R19, R19 ;  /* 0x0000001300137305 */ /* 0x000e24000021f100 */
[----:B0-----:R-:W-:Y:S01]  /*8110*/  STG.E.U8 desc[UR36][R2.64], R19 ;  /* 0x0000001302007986 */ /* 0x001fe2000c101124 */
[----:B------:R-:W-:Y:S05]  /*8120*/  EXIT ;  /* 0x000000000000794d */ /* 0x000fea0003800000 */
.L_x_533:
[----:B-----5:R-:W-:-:S06]  /*8130*/  IMAD.U32 R5, R19, 0x10000, RZ ;  /* 0x0001000013057824 */ /* 0x020fcc00078e00ff */
[----:B------:R-:W0:Y:S02]  /*8140*/  F2I.S64.TRUNC R4, R5 ;  /* 0x0000000500047311 */ /* 0x000e24000020d900 */
[----:B0-----:R-:W-:Y:S01]  /*8150*/  STG.E.U8 desc[UR36][R2.64], R4 ;  /* 0x0000000402007986 */ /* 0x001fe2000c101124 */
[----:B------:R-:W-:Y:S05]  /*8160*/  EXIT ;  /* 0x000000000000794d */ /* 0x000fea0003800000 */
.L_x_532:
[----:B------:R-:W-:-:S13]  /*8170*/  ISETP.NE.AND P0, PT, R0, 0x2, PT ;  /* 0x000000020000780c */ /* 0x000fda0003f05270 */
[----:B------:R-:W-:Y:S05]  /*8180*/  @!P0 BRA `(.L_x_535) ;  /* 0x0000000000308947 */ /* 0x000fea0003800000 */
[----:B------:R-:W-:-:S13]  /*8190*/  ISETP.NE.AND P0, PT, R0, 0x3, PT ;  /* 0x000000030000780c */ /* 0x000fda0003f05270 */
[----:B------:R-:W-:Y:S05]  /*81a0*/  @!P0 BRA `(.L_x_536) ;  /* 0x0000000000188947 */ /* 0x000fea0003800000 */
[----:B------:R-:W-:-:S13]  /*81b0*/  ISETP.NE.AND P0, PT, R0, 0x4, PT ;  /* 0x000000040000780c */ /* 0x000fda0003f05270 */
[----:B------:R-:W-:Y:S05]  /*81c0*/  @P0 BRA `(.L_x_534) ;  /* 0x0000000c000c0947 */ /* 0x000fea0003800000 */
[----:B-----5:R-:W-:-:S06]  /*81d0*/  IMAD.U32 R4, R19, 0x10000, RZ ;  /* 0x0001000013047824 */ /* 0x020fcc00078e00ff */
[----:B------:R-:W0:Y:S02]  /*81e0*/  F2I.S64.TRUNC R4, R4 ;  /* 0x0000000400047311 */ /* 0x000e24000020d900 */
[----:B0-----:R-:W-:Y:S01]  /*81f0*/  STG.E.64 desc[UR36][R2.64], R4 ;  /* 0x0000000402007986 */ /* 0x001fe2000c101b24 */
[----:B------:R-:W-:Y:S05]  /*8200*/  EXIT ;  /* 0x000000000000794d */ /* 0x000fea0003800000 */
.L_x_536:
[----:B-----5:R-:W-:-:S06]  /*8210*/  IMAD.U32 R19, R19, 0x10000, RZ ;  /* 0x0001000013137824 */ /* 0x020fcc00078e00ff */
[----:B------:R-:W0:Y:S02]  /*8220*/  F2I.FTZ.TRUNC.NTZ R19, R19 ;  /* 0x0000001300137305 */ /* 0x000e24000021f100 */
[----:B0-----:R-:W-:Y:S01]  /*8230*/  STG.E desc[UR36][R2.64], R19 ;  /* 0x0000001302007986 */ /* 0x001fe2000c101924 */
[----:B------:R-:W-:Y:S05]  /*8240*/  EXIT ;  /* 0x000000000000794d */ /* 0x000fea0003800000 */
.L_x_535:
[----:B-----5:R-:W-:-:S06]  /*8250*/  IMAD.U32 R19, R19, 0x10000, RZ ;  /* 0x0001000013137824 */ /* 0x020fcc00078e00ff */
[----:B------:R-:W0:Y:S02]  /*8260*/  F2I.FTZ.TRUNC.NTZ R19, R19 ;  /* 0x0000001300137305 */ /* 0x000e24000021f100 */
[----:B0-----:R-:W-:Y:S01]  /*8270*/  STG.E.U16 desc[UR36][R2.64], R19 ;  /* 0x0000001302007986 */ /* 0x001fe2000c101524 */
[----:B------:R-:W-:Y:S05]  /*8280*/  EXIT ;  /* 0x000000000000794d */ /* 0x000fea0003800000 */
.L_x_531:
[----:B------:R-:W-:-:S13]  /*8290*/  ISETP.GT.AND P0, PT, R0, 0x6, PT ;  /* 0x000000060000780c */ /* 0x000fda0003f04270 */
[----:B------:R-:W-:Y:S05]  /*82a0*/  @P0 BRA `(.L_x_537) ;  /* 0x00000000002c0947 */ /* 0x000fea0003800000 */
[----:B------:R-:W-:-:S13]  /*82b0*/  ISETP.NE.AND P0, PT, R0, 0x5, PT ;  /* 0x000000050000780c */ /* 0x000fda0003f05270 */
[----:B------:R-:W-:Y:S05]  /*82c0*/  @!P0 BRA `(.L_x_538) ;  /* 0x0000000000148947 */ /* 0x000fea0003800000 */
[----:B------:R-:W-:-:S13]  /*82d0*/  ISETP.NE.AND P0, PT, R0, 0x6, PT ;  /* 0x000000060000780c */ /* 0x000fda0003f05270 */
[----:B------:R-:W-:Y:S05]  /*82e0*/  @P0 BRA `(.L_x_534) ;  /* 0x0000000800c40947 */ /* 0x000fea0003800000 */
[----:B-----5:R-:W-:-:S05]  /*82f0*/  IMAD.U32 R19, R19, 0x10000, RZ ;  /* 0x0001000013137824 */ /* 0x020fca00078e00ff */
[----:B------:R-:W-:Y:S01]  /*8300*/  STG.E desc[UR36][R2.64], R19 ;  /* 0x0000001302007986 */ /* 0x000fe2000c101924 */
[----:B------:R-:W-:Y:S05]  /*8310*/  EXIT ;  /* 0x000000000000794d */ /* 0x000fea0003800000 */
.L_x_538:
[----:B-----5:R-:W-:-:S05]  /*8320*/  IMAD.U32 R0, R19, 0x10000, RZ ;  /* 0x0001000013007824 */ /* 0x020fca00078e00ff */
[----:B------:R-:W-:-:S05]  /*8330*/  F2FP.F16.F32.PACK_AB R0, RZ, R0 ;  /* 0x00000000ff00723e */ /* 0x000fca00000000ff */
[----:B------:R-:W-:Y:S01]  /*8340*/  STG.E.U16 desc[UR36][R2.64], R0 ;  /* 0x0000000002007986 */ /* 0x000fe2000c101524 */
[----:B------:R-:W-:Y:S05]  /*8350*/  EXIT ;  /* 0x000000000000794d */ /* 0x000fea0003800000 */
.L_x_537:
[----:B------:R-:W-:-:S13]  /*8360*/  ISETP.NE.AND P0, PT, R0, 0x7, PT ;  /* 0x000000070000780c */ /* 0x000fda0003f05270 */
[----:B------:R-:W-:Y:S05]  /*8370*/  @!P0 BRA `(.L_x_539) ;  /* 0x0000000000348947 */ /* 0x000fea0003800000 */
[----:B------:R-:W-:-:S13]  /*8380*/  ISETP.NE.AND P0, PT, R0, 0x8, PT ;  /* 0x000000080000780c */ /* 0x000fda0003f05270 */
[----:B------:R-:W-:Y:S05]  /*8390*/  @!P0 BRA `(.L_x_540) ;  /* 0x0000000000188947 */ /* 0x000fea0003800000 */
[----:B------:R-:W-:-:S13]  /*83a0*/  ISETP.NE.AND P0, PT, R0, 0x9, PT ;  /* 0x000000090000780c */ /* 0x000fda0003f05270 */
[----:B------:R-:W-:Y:S05]  /*83b0*/  @P0 BRA `(.L_x_534) ;  /* 0x0000000800900947 */ /* 0x000fea0003800000 */
[----:B-----5:R-:W-:Y:S02]  /*83c0*/  IMAD.U32 R4, R19, 0x10000, RZ ;  /* 0x0001000013047824 */ /* 0x020fe400078e00ff */
[----:B------:R-:W-:-:S05]  /*83d0*/  IMAD.MOV.U32 R5, RZ, RZ, RZ ;  /* 0x000000ffff057224 */ /* 0x000fca00078e00ff */
[----:B------:R-:W-:Y:S01]  /*83e0*/  STG.E.64 desc[UR36][R2.64], R4 ;  /* 0x0000000402007986 */ /* 0x000fe2000c101b24 */
[----:B------:R-:W-:Y:S05]  /*83f0*/  EXIT ;  /* 0x000000000000794d */ /* 0x000fea0003800000 */
.L_x_540:
[----:B-----5:R-:W-:-:S05]  /*8400*/  IMAD.U32 R19, R19, 0x10000, RZ ;  /* 0x0001000013137824 */ /* 0x020fca00078e00ff */
[----:B------:R-:W-:-:S04]  /*8410*/  F2FP.F16.F32.PACK_AB R5, RZ, R19 ;  /* 0x00000013ff05723e */ /* 0x000fc800000000ff */
[----:B------:R-:W-:-:S05]  /*8420*/  PRMT R5, R5, 0x5410, RZ ;  /* 0x0000541005057816 */ /* 0x000fca00000000ff */
[----:B------:R-:W-:Y:S01]  /*8430*/  STG.E desc[UR36][R2.64], R5 ;  /* 0x0000000502007986 */ /* 0x000fe2000c101924 */
[----:B------:R-:W-:Y:S05]  /*8440*/  EXIT ;  /* 0x000000000000794d */ /* 0x000fea0003800000 */
.L_x_539:
[----:B-----5:R-:W-:-:S04]  /*8450*/  IMAD.U32 R4, R19, 0x10000, RZ ;  /* 0x0001000013047824 */ /* 0x020fc800078e00ff */
[----:B------:R-:W-:-:S06]  /*8460*/  FMUL.FTZ R4, R4, 1 ;  /* 0x3f80000004047820 */ /* 0x000fcc0000410000 */
[----:B------:R-:W0:Y:S02]  /*8470*/  F2F.F64.F32 R4, R4 ;  /* 0x0000000400047310 */ /* 0x000e240000201800 */
[----:B0-----:R-:W-:Y:S01]  /*8480*/  STG.E.64 desc[UR36][R2.64], R4 ;  /* 0x0000000402007986 */ /* 0x001fe2000c101b24 */
[----:B------:R-:W-:Y:S05]  /*8490*/  EXIT ;  /* 0x000000000000794d */ /* 0x000fea0003800000 */
.L_x_530:
        /* <DEDUP_REMOVED lines=8> */
[----:B-----5:R-:W-:-:S05]  /*8520*/  IMAD.U32 R19, R19, 0x10000, RZ ;  /* 0x0001000013137824 */ /* 0x020fca00078e00ff */
[----:B------:R-:W-:-:S04]  /*8530*/  FSETP.NEU.FTZ.AND P0, PT, R19, RZ, PT ;  /* 0x000000ff1300720b */ /* 0x000fc80003f1d000 */
[----:B------:R-:W-:-:S05]  /*8540*/  SEL R5, RZ, 0x1, !P0 ;  /* 0x00000001ff057807 */ /* 0x000fca0004000000 */
[----:B------:R-:W-:Y:S01]  /*8550*/  STG.E.U8 desc[UR36][R2.64], R5 ;  /* 0x0000000502007986 */ /* 0x000fe2000c101124 */
[----:B------:R-:W-:Y:S05]  /*8560*/  EXIT ;  /* 0x000000000000794d */ /* 0x000fea0003800000 */
.L_x_543:
[----:B-----5:R-:W-:Y:S01]  /*8570*/  IMAD.U32 R19, R19, 0x10000, RZ ;  /* 0x0001000013137824 */ /* 0x020fe200078e00ff */
[----:B------:R-:W-:-:S03]  /*8580*/  CS2R R6, SRZ ;  /* 0x0000000000067805 */ /* 0x000fc6000001ff00 */
[----:B------:R-:W-:-:S06]  /*8590*/  FMUL.FTZ R4, R19, 1 ;  /* 0x3f80000013047820 */ /* 0x000fcc0000410000 */
[----:B------:R-:W0:Y:S02]  /*85a0*/  F2F.F64.F32 R4, R4 ;  /* 0x0000000400047310 */ /* 0x000e240000201800 */
[----:B0-----:R-:W-:Y:S01]  /*85b0*/  STG.E.128 desc[UR36][R2.64], R4 ;  /* 0x0000000402007986 */ /* 0x001fe2000c101d24 */
[----:B------:R-:W-:Y:S05]  /*85c0*/  EXIT ;  /* 0x000000000000794d */ /* 0x000fea0003800000 */
.L_x_542:
[----:B------:R-:W-:-:S13]  /*85d0*/  ISETP.NE.AND P0, PT, R0, 0xf, PT ;  /* 0x0000000f0000780c */ /* 0x000fda0003f05270 */
[----:B------:R-:W-:Y:S05]  /*85e0*/  @!P0 BRA `(.L_x_544) ;  /* 0x0000000000b48947 */ /* 0x000fea0003800000 */
[----:B------:R-:W-:-:S13]  /*85f0*/  ISETP.NE.AND P0, PT, R0, 0x17, PT ;  /* 0x000000170000780c */ /* 0x000fda0003f05270 */
[----:B------:R-:W-:Y:S05]  /*8600*/  @!P0 BRA `(.L_x_545) ;  /* 0x0000000000548947 */ /* 0x000fea0003800000 */
[----:B------:R-:W-:-:S13]  /*8610*/  ISETP.NE.AND P0, PT, R0, 0x18, PT ;  /* 0x000000180000780c */ /* 0x000fda0003f05270 */
[----:B------:R-:W-:Y:S05]  /*8620*/  @P0 BRA `(.L_x_534) ;  /* 0x0000000400f40947 */ /* 0x000fea0003800000 */
[----:B-----5:R-:W-:Y:S01]  /*8630*/  IMAD.U32 R19, R19, 0x10000, RZ ;  /* 0x0001000013137824 */ /* 0x020fe200078e00ff */
        /* <DEDUP_REMOVED lines=14> */
.L_x_547:
[----:B------:R-:W-:Y:S05]  /*8720*/  BSYNC B0 ;  /* 0x0000000000007941 */ /* 0x000fea0003800000 */
.L_x_546:
[----:B------:R-:W-:-:S05]  /*8730*/  LOP3.LUT R5, R0, R5, RZ, 0xfc, !PT ;  /* 0x0000000500057212 */ /* 0x000fca00078efcff */
[----:B------:R-:W-:Y:S01]  /*8740*/  STG.E.U8 desc[UR36][R2.64], R5 ;  /* 0x0000000502007986 */ /* 0x000fe2000c101124 */
[----:B------:R-:W-:Y:S05]  /*8750*/  EXIT ;  /* 0x000000000000794d */ /* 0x000fea0003800000 */
.L_x_545:
[----:B-----5:R-:W-:Y:S01]  /*8760*/  IMAD.U32 R19, R19, 0x10000, RZ ;  /* 0x0001000013137824 */ /* 0x020fe200078e00ff */
        /* <DEDUP_REMOVED lines=12> */
.L_x_549:
[----:B------:R-:W-:Y:S01]  /*8830*/  IMAD.MOV.U32 R0, RZ, RZ, 0x7f ;  /* 0x0000007fff007424 */ /* 0x000fe200078e00ff */
[----:B------:R-:W-:-:S04]  /*8840*/  ISETP.GT.U32.AND P0, PT, R4, 0x7f800000, PT ;  /* 0x7f8000000400780c */ /* 0x000fc80003f04070 */
[----:B------:R-:W-:-:S09]  /*8850*/  SEL R0, R0, 0x7c, P0 ;  /* 0x0000007c00007807 */ /* 0x000fd20000000000 */
.L_x_550:
[----:B------:R-:W-:Y:S05]  /*8860*/  BSYNC B0 ;  /* 0x0000000000007941 */ /* 0x000fea0003800000 */
.L_x_548:
[----:B------:R-:W-:-:S04]  /*8870*/  LOP3.LUT R4, R19, 0x80000000, RZ, 0xc0, !PT ;  /* 0x8000000013047812 */ /* 0x000fc800078ec0ff */
[----:B------:R-:W-:-:S04]  /*8880*/  SHF.R.U32.HI R5, RZ, 0x18, R4 ;  /* 0x00000018ff057819 */ /* 0x000fc80000011604 */
[----:B------:R-:W-:-:S05]  /*8890*/  LOP3.LUT R5, R0, R5, RZ, 0xfc, !PT ;  /* 0x0000000500057212 */ /* 0x000fca00078efcff */
[----:B------:R-:W-:Y:S01]  /*88a0*/  STG.E.U8 desc[UR36][R2.64], R5 ;  /* 0x0000000502007986 */ /* 0x000fe2000c101124 */
[----:B------:R-:W-:Y:S05]  /*88b0*/  EXIT ;  /* 0x000000000000794d */ /* 0x000fea0003800000 */
.L_x_544:
[----:B-----5:R-:W-:Y:S01]  /*88c0*/  STG.E.U16 desc[UR36][R2.64], R19 ;  /* 0x0000001302007986 */ /* 0x020fe2000c101524 */
[----:B------:R-:W-:Y:S05]  /*88d0*/  EXIT ;  /* 0x000000000000794d */ /* 0x000fea0003800000 */
.L_x_541:
        /* <DEDUP_REMOVED lines=8> */
[----:B-----5:R-:W-:-:S06]  /*8960*/  IMAD.U32 R5, R19, 0x10000, RZ ;  /* 0x0001000013057824 */ /* 0x020fcc00078e00ff */
[----:B------:R-:W0:Y:S02]  /*8970*/  F2I.FTZ.U32.TRUNC.NTZ R5, R5 ;  /* 0x0000000500057305 */ /* 0x000e24000021f000 */
[----:B0-----:R-:W-:Y:S01]  /*8980*/  STG.E.U16 desc[UR36][R2.64], R5 ;  /* 0x0000000502007986 */ /* 0x001fe2000c101524 */
[----:B------:R-:W-:Y:S05]  /*8990*/  EXIT ;  /* 0x000000000000794d */ /* 0x000fea0003800000 */
.L_x_553:
[----:B-----5:R-:W-:Y:S01]  /*89a0*/  IMAD.U32 R19, R19, 0x10000, RZ ;  /* 0x0001000013137824 */ /* 0x020fe200078e00ff */
        /* <DEDUP_REMOVED lines=12> */
[----:B------:R-:W-:-:S05]  /*8a70*/  FADD.FTZ R0, R5, 8192 ;  /* 0x4600000005007421 */ /* 0x000fca0000010000 */
[----:B------:R-:W-:Y:S02]  /*8a80*/  LOP3.LUT P0, R4, R0, 0xff, RZ, 0xc0, !PT ;  /* 0x000000ff00047812 */ /* 0x000fe4000780c0ff */
[----:B------:R-:W-:-:S11]  /*8a90*/  PRMT R0, RZ, 0x7610, R0 ;  /* 0x00007610ff007816 */ /* 0x000fd60000000000 */
[----:B------:R-:W-:Y:S05]  /*8aa0*/  @!P0 BRA `(.L_x_555) ;  /* 0x0000000000108947 */ /* 0x000fea0003800000 */
.L_x_556:
[----:B------:R-:W-:-:S04]  /*8ab0*/  LOP3.LUT R0, R19, 0x80000000, RZ, 0xc0, !PT ;  /* 0x8000000013007812 */ /* 0x000fc800078ec0ff */
[----:B------:R-:W-:-:S04]  /*8ac0*/  SHF.R.U32.HI R5, RZ, 0x18, R0 ;  /* 0x00000018ff057819 */ /* 0x000fc80000011600 */
[----:B------:R-:W-:-:S04]  /*8ad0*/  LOP3.LUT R4, R4, R5, RZ, 0xfc, !PT ;  /* 0x0000000504047212 */ /* 0x000fc800078efcff */
[----:B------:R-:W-:-:S07]  /*8ae0*/  PRMT R0, R4, 0x7610, R0 ;  /* 0x0000761004007816 */ /* 0x000fce0000000000 */
.L_x_555:
[----:B------:R-:W-:Y:S05]  /*8af0*/  BSYNC B0 ;  /* 0x0000000000007941 */ /* 0x000fea0003800000 */
.L_x_554:
[----:B------:R-:W-:Y:S01]  /*8b00*/  STG.E.U8 desc[UR36][R2.64], R0 ;  /* 0x0000000002007986 */ /* 0x000fe2000c101124 */
[----:B------:R-:W-:Y:S05]  /*8b10*/  EXIT ;  /* 0x000000000000794d */ /* 0x000fea0003800000 */
.L_x_552:
        /* <DEDUP_REMOVED lines=17> */
.L_x_559:
[----:B------:R-:W-:-:S04]  /*8c30*/  LOP3.LUT R0, R19, 0x80000000, RZ, 0xc0, !PT ;  /* 0x8000000013007812 */ /* 0x000fc800078ec0ff */
[----:B------:R-:W-:-:S04]  /*8c40*/  SHF.R.U32.HI R5, RZ, 0x18, R0 ;  /* 0x00000018ff057819 */ /* 0x000fc80000011600 */
[----:B------:R-:W-:-:S04]  /*8c50*/  LOP3.LUT R4, R4, R5, RZ, 0xfc, !PT ;  /* 0x0000000504047212 */ /* 0x000fc800078efcff */
[----:B------:R-:W-:-:S07]  /*8c60*/  PRMT R0, R4, 0x7610, R0 ;  /* 0x0000761004007816 */ /* 0x000fce0000000000 */
.L_x_558:
[----:B------:R-:W-:Y:S05]  /*8c70*/  BSYNC B0 ;  /* 0x0000000000007941 */ /* 0x000fea0003800000 */
.L_x_557:
[----:B------:R-:W-:Y:S01]  /*8c80*/  STG.E.U8 desc[UR36][R2.64], R0 ;  /* 0x0000000002007986 */ /* 0x000fe2000c101124 */
[----:B------:R-:W-:Y:S05]  /*8c90*/  EXIT ;  /* 0x000000000000794d */ /* 0x000fea0003800000 */
.L_x_551:
[----:B------:R-:W-:-:S13]  /*8ca0*/  ISETP.NE.AND P0, PT, R0, 0x1c, PT ;  /* 0x0000001c0000780c */ /* 0x000fda0003f05270 */
[----:B------:R-:W-:Y:S05]  /*8cb0*/  @!P0 BRA `(.L_x_560) ;  /* 0x0000000000a48947 */ /* 0x000fea0003800000 */
[----:B------:R-:W-:-:S13]  /*8cc0*/  ISETP.NE.AND P0, PT, R0, 0x1d, PT ;  /* 0x0000001d0000780c */ /* 0x000fda0003f05270 */
[----:B------:R-:W-:Y:S05]  /*8cd0*/  @!P0 BRA `(.L_x_561) ;  /* 0x00000000008c8947 */ /* 0x000fea0003800000 */
[----:B------:R-:W-:-:S13]  /*8ce0*/  ISETP.NE.AND P0, PT, R0, 0x2c, PT ;  /* 0x0000002c0000780c */ /* 0x000fda0003f05270 */
[----:B------:R-:W-:Y:S05]  /*8cf0*/  @P0 BRA `(.L_x_534) ;  /* 0x0000000000400947 */ /* 0x000fea0003800000 */
[----:B-----5:R-:W-:Y:S02]  /*8d00*/  IMAD.U32 R19, R19, 0x10000, RZ ;  /* 0x0001000013137824 */ /* 0x020fe400078e00ff */
[----:B------:R-:W-:-:S03]  /*8d10*/  IMAD.MOV.U32 R5, RZ, RZ, 0xff ;  /* 0x000000ffff057424 */ /* 0x000fc600078e00ff */
[----:B------:R-:W-:-:S04]  /*8d20*/  SHF.R.U32.HI R6, RZ, 0x17, R19 ;  /* 0x00000017ff067819 */ /* 0x000fc80000011613 */
[----:B------:R-:W-:-:S04]  /*8d30*/  LOP3.LUT R4, R6, 0xff, RZ, 0xc0, !PT ;  /* 0x000000ff06047812 */ /* 0x000fc800078ec0ff */
[----:B------:R-:W-:-:S13]  /*8d40*/  ISETP.NE.AND P2, PT, R4, 0xff, PT ;  /* 0x000000ff0400780c */ /* 0x000fda0003f45270 */
[--C-:B------:R-:W-:Y:S02]  /*8d50*/  @P2 SHF.R.U32.HI R0, RZ, 0x16, R19.reuse ;  /* 0x00000016ff002819 */ /* 0x100fe40000011613 */
[----:B------:R-:W-:Y:S02]  /*8d60*/  @P2 LOP3.LUT P0, RZ, R4, 0x3fffff, R19, 0xf8, !PT ;  /* 0x003fffff04ff2812 */ /* 0x000fe4000780f813 */
        /* <DEDUP_REMOVED lines=9> */
.L_x_534:
        /* <DEDUP_REMOVED lines=15> */
[----:B-1---5:R-:W-:Y:S05]  /*8ef0*/  CALL.ABS.NOINC R2 ;  /* 0x0000000002007343 */ /* 0x022fea0003c00000 */
.L_x_562:
[----:B------:R-:W-:Y:S05]  /*8f00*/  EXIT ;  /* 0x000000000000794d */ /* 0x000fea0003800000 */
.L_x_561:
[----:B-----5:R-:W-:-:S06]  /*8f10*/  IMAD.U32 R4, R19, 0x10000, RZ ;  /* 0x0001000013047824 */ /* 0x020fcc00078e00ff */
[----:B------:R-:W0:Y:S02]  /*8f20*/  F2I.U64.TRUNC R4, R4 ;  /* 0x0000000400047311 */ /* 0x000e24000020d800 */
[----:B0-----:R-:W-:Y:S01]  /*8f30*/  STG.E.64 desc[UR36][R2.64], R4 ;  /* 0x0000000402007986 */ /* 0x001fe2000c101b24 */
[----:B------:R-:W-:Y:S05]  /*8f40*/  EXIT ;  /* 0x000000000000794d */ /* 0x000fea0003800000 */
.L_x_560:
[----:B-----5:R-:W-:-:S06]  /*8f50*/  IMAD.U32 R19, R19, 0x10000, RZ ;  /* 0x0001000013137824 */ /* 0x020fcc00078e00ff */
[----:B------:R-:W0:Y:S02]  /*8f60*/  F2I.FTZ.U32.TRUNC.NTZ R19, R19 ;  /* 0x0000001300137305 */ /* 0x000e24000021f000 */
[----:B0-----:R-:W-:Y:S01]  /*8f70*/  STG.E desc[UR36][R2.64], R19 ;  /* 0x0000001302007986 */ /* 0x001fe2000c101924 */
[----:B------:R-:W-:Y:S05]  /*8f80*/  EXIT ;  /* 0x000000000000794d */ /* 0x000fea0003800000 */
.L_x_563:
        /* <DEDUP_REMOVED lines=15> */
.L_x_11147:


//--------------------- .text._ZN2at6native18elementwise_kernelILi128ELi4EZNS0_22gpu_kernel_impl_nocastIZZZNS0_15erf_kernel_cudaERNS_18TensorIteratorBaseEENKUlvE_clEvENKUlvE2_clEvEUlN3c108BFloat16EE_EEvS4_RKT_EUliE_EEviT1_ --------------------------
	.section	.text._ZN2at6native18elementwise_kernelILi128ELi4EZNS0_22gpu_kernel_impl_nocastIZZZNS0_15erf_kernel_cudaERNS_18TensorIteratorBaseEENKUlvE_clEvENKUlvE2_clEvEUlN3c108BFloat16EE_EEvS4_RKT_EUliE_EEviT1_,"ax",@progbits
	.align	128
        .global         _ZN2at6native18elementwise_kernelILi128ELi4EZNS0_22gpu_kernel_impl_nocastIZZZNS0_15erf_kernel_cudaERNS_18TensorIteratorBaseEENKUlvE_clEvENKUlvE2_clEvEUlN3c108BFloat16EE_EEvS4_RKT_EUliE_EEviT1_
        .type           _ZN2at6native18elementwise_kernelILi128ELi4EZNS0_22gpu_kernel_impl_nocastIZZZNS0_15erf_kernel_cudaERNS_18TensorIteratorBaseEENKUlvE_clEvENKUlvE2_clEvEUlN3c108BFloat16EE_EEvS4_RKT_EUliE_EEviT1_,@function
        .size           _ZN2at6native18elementwise_kernelILi128ELi4EZNS0_22gpu_kernel_impl_nocastIZZZNS0_15erf_kernel_cudaERNS_18TensorIteratorBaseEENKUlvE_clEvENKUlvE2_clEvEUlN3c108BFloat16EE_EEvS4_RKT_EUliE_EEviT1_,(.L_x_11148 - _ZN2at6native18elementwise_kernelILi128ELi4EZNS0_22gpu_kernel_impl_nocastIZZZNS0_15erf_kernel_cudaERNS_18TensorIteratorBaseEENKUlvE_clEvENKUlvE2_clEvEUlN3c108BFloat16EE_EEvS4_RKT_EUliE_EEviT1_)
        .other          _ZN2at6native18elementwise_kernelILi128ELi4EZNS0_22gpu_kernel_impl_nocastIZZZNS0_15erf_kernel_cudaERNS_18TensorIteratorBaseEENKUlvE_clEvENKUlvE2_clEvEUlN3c108BFloat16EE_EEvS4_RKT_EUliE_EEviT1_,@"STO_CUDA_ENTRY STV_DEFAULT"
_ZN2at6native18elementwise_kernelILi128ELi4EZNS0_22gpu_kernel_impl_nocastIZZZNS0_15erf_kernel_cudaERNS_18TensorIteratorBaseEENKUlvE_clEvENKUlvE2_clEvEUlN3c108BFloat16EE_EEvS4_RKT_EUliE_EEviT1_:
.text._ZN2at6native18elementwise_kernelILi128ELi4EZNS0_22gpu_kernel_impl_nocastIZZZNS0_15erf_kernel_cudaERNS_18TensorIteratorBaseEENKUlvE_clEvENKUlvE2_clEvEUlN3c108BFloat16EE_EEvS4_RKT_EUliE_EEviT1_:
[----:B------:R-:W-:Y:S01]  /*0000*/  LDC R1, c[0x0][0x28] ;  /* 0x00000a00ff017b82 */ /* 0x000fe20000000800 */
[----:B------:R-:W0:Y:S01]  /*0010*/  S2R R3, SR_CTAID.X ;  /* 0x0000000000037919 */ /* 0x000e220000002500 */
[----:B------:R-:W-:Y:S01]  /*0020*/  ULDC UR6, c[0x0][0x210] ;  /* 0x0000840000067ab9 */ /* 0x000fe20000000800 */
[----:B------:R-:W-:Y:S01]  /*0030*/  ULDC.64 UR4, c[0x0][0x208] ;  /* 0x0000820000047ab9 */ /* 0x000fe20000000a00 */
[----:B------:R-:W-:Y:S01]  /*0040*/  BSSY B0, `(.L_x_564) ;  /* 0x000015d000007945 */ /* 0x000fe20003800000 */
[----:B------:R-:W0:Y:S02]  /*0050*/  S2R R0, SR_TID.X ;  /* 0x0000000000007919 */ /* 0x000e240000002100 */
[----:B0-----:R-:W-:-:S04]  /*0060*/  LEA R3, R3, R0, 0x9 ;  /* 0x0000000003037211 */ /* 0x001fc800078e48ff */
[----:B------:R-:W-:-:S13]  /*0070*/  ISETP.GE.AND P0, PT, R3, UR6, PT ;  /* 0x0000000603007c0c */ /* 0x000fda000bf06270 */
[----:B------:R-:W-:Y:S05]  /*0080*/  @P0 BRA `(.L_x_565) ;  /* 0x0000001400600947 */ /* 0x000fea0003800000 */
[----:B------:R-:W0:Y:S01]  /*0090*/  LDC R2, c[0x0][0x218] ;  /* 0x00008600ff027b82 */ /* 0x000e220000000800 */
[----:B------:R-:W-:Y:S01]  /*00a0*/  HFMA2.MMA R0, -RZ, RZ, 0, 0 ;  /* 0x00000000ff007435 */ /* 0x000fe200000001ff */
[----:B------:R-:W-:Y:S02]  /*00b0*/  MOV R5, RZ ;  /* 0x000000ff00057202 */ /* 0x000fe40000000f00 */
[----:B0-----:R-:W-:-:S13]  /*00c0*/  ISETP.NE.AND P0, PT, R2, RZ, PT ;  /* 0x000000ff0200720c */ /* 0x001fda0003f05270 */
[----:B------:R-:W-:Y:S05]  /*00d0*/  @!P0 BRA `(.L_x_566) ;  /* 0x0000001000a88947 */ /* 0x000fea0003800000 */
[----:B------:R-:W-:Y:S01]  /*00e0*/  MOV R4, RZ ;  /* 0x000000ff00047202 */ /* 0x000fe20000000f00 */
[----:B------:R-:W-:Y:S01]  /*00f0*/  ULDC.64 UR8, c[0x0][0x220] ;  /* 0x0000880000087ab9 */ /* 0x000fe20000000a00 */
[----:B------:R-:W-:Y:S01]  /*0100*/  MOV R5, R3 ;  /* 0x0000000300057202 */ /* 0x000fe20000000f00 */
[----:B------:R-:W-:Y:S01]  /*0110*/  ULDC UR7, c[0x0][0x21c] ;  /* 0x0000870000077ab9 */ /* 0x000fe20000000800 */
[----:B------:R-:W-:Y:S01]  /*0120*/  ISETP.NE.AND P0, PT, R2, 0x1, PT ;  /* 0x000000010200780c */ /* 0x000fe20003f05270 */
[----:B------:R-:W-:-:S05]  /*0130*/  IMAD.HI.U32 R6, R3, UR8, R4 ;  /* 0x0000000803067c27 */ /* 0x000fca000f8e0004 */
[----:B------:R-:W-:Y:S01]  /*0140*/  SHF.R.U32.HI R7, RZ, UR9, R6 ;  /* 0x00000009ff077c19 */ /* 0x000fe20008011606 */
[----:B------:R-:W-:-:S03]  /*0150*/  ULDC.64 UR8, c[0x0][0x348] ;  /* 0x0000d20000087ab9 */ /* 0x000fc60000000a00 */
[----:B------:R-:W-:-:S05]  /*0160*/  IADD3 R0, -R7, RZ, RZ ;  /* 0x000000ff07007210 */ /* 0x000fca0007ffe1ff */
[----:B------:R-:W-:-:S04]  /*0170*/  IMAD R0, R0, UR7, R3 ;  /* 0x0000000700007c24 */ /* 0x000fc8000f8e0203 */
        /* <DEDUP_REMOVED lines=8> */
[----:B------:R-:W-:-:S04]  /*0200*/  SHF.R.U32.HI R9, RZ, UR7, R8 ;  /* 0x00000007ff097c19 */ /* 0x000fc80008011608 */
[----:B------:R-:W-:-:S05]  /*0210*/  IADD3 R6, -R9, RZ, RZ ;  /* 0x000000ff09067210 */ /* 0x000fca0007ffe1ff */
[----:B------:R-:W-:Y:S01]  /*0220*/  IMAD R6, R6, UR8, R7 ;  /* 0x0000000806067c24 */ /* 0x000fe2000f8e0207 */
[----:B------:R-:W-:-:S03]  /*0230*/  ULDC.64 UR8, c[0x0][0x350] ;  /* 0x0000d40000087ab9 */ /* 0x000fc60000000a00 */
[C---:B------:R-:W-:Y:S02]  /*0240*/  IMAD R5, R6.reuse, UR8, R5 ;  /* 0x0000000806057c24 */ /* 0x040fe4000f8e0205 */
[----:B------:R-:W-:Y:S01]  /*0250*/  IMAD R0, R6, UR9, R0 ;  /* 0x0000000906007c24 */ /* 0x000fe2000f8e0200 */
[----:B------:R-:W-:Y:S06]  /*0260*/  @!P0 BRA `(.L_x_566) ;  /* 0x0000001000448947 */ /* 0x000fec0003800000 */
[----:B------:R-:W-:Y:S01]  /*0270*/  HFMA2.MMA R8, -RZ, RZ, 0, 0 ;  /* 0x00000000ff087435 */ /* 0x000fe200000001ff */
[----:B------:R-:W-:Y:S01]  /*0280*/  ULDC.64 UR8, c[0x0][0x238] ;  /* 0x00008e0000087ab9 */ /* 0x000fe20000000a00 */
[----:B------:R-:W-:Y:S01]  /*0290*/  ISETP.NE.AND P0, PT, R2, 0x3, PT ;  /* 0x000000030200780c */ /* 0x000fe20003f05270 */
[----:B------:R-:W-:-:S07]  /*02a0*/  ULDC UR7, c[0x0][0x234] ;  /* 0x00008d0000077ab9 */ /* 0x000fce0000000800 */
[----:B------:R-:W-:-:S05]  /*02b0*/  IMAD.HI.U32 R6, R9, UR8, R8 ;  /* 0x0000000809067c27 */ /* 0x000fca000f8e0008 */
[----:B------:R-:W-:Y:S01]  /*02c0*/  SHF.R.U32.HI R7, RZ, UR9, R6 ;  /* 0x00000009ff077c19 */ /* 0x000fe20008011606 */
[----:B------:R-:W-:-:S03]  /*02d0*/  ULDC.64 UR8, c[0x0][0x358] ;  /* 0x0000d60000087ab9 */ /* 0x000fc60000000a00 */
[----:B------:R-:W-:-:S05]  /*02e0*/  IADD3 R8, -R7, RZ, RZ ;  /* 0x000000ff07087210 */ /* 0x000fca0007ffe1ff */
[----:B------:R-:W-:-:S04]  /*02f0*/  IMAD R8, R8, UR7, R9 ;  /* 0x0000000708087c24 */ /* 0x000fc8000f8e0209 */
[C---:B------:R-:W-:Y:S02]  /*0300*/  IMAD R5, R8.reuse, UR8, R5 ;  /* 0x0000000808057c24 */ /* 0x040fe4000f8e0205 */
[----:B------:R-:W-:Y:S01]  /*0310*/  IMAD R0, R8, UR9, R0 ;  /* 0x0000000908007c24 */ /* 0x000fe2000f8e0200 */
[----:B------:R-:W-:Y:S06]  /*0320*/  @!P0 BRA `(.L_x_566) ;  /* 0x0000001000148947 */ /* 0x000fec0003800000 */
[----:B------:R-:W-:Y:S01]  /*0330*/  MOV R6, RZ ;  /* 0x000000ff00067202 */ /* 0x000fe20000000f00 */
[----:B------:R-:W-:Y:S01]  /*0340*/  ULDC.64 UR8, c[0x0][0x240] ;  /* 0x0000900000087ab9 */ /* 0x000fe20000000a00 */
[----:B------:R-:W-:Y:S01]  /*0350*/  ULDC UR7, c[0x0][0x248] ;  /* 0x0000920000077ab9 */ /* 0x000fe20000000800 */
[----:B------:R-:W-:Y:S02]  /*0360*/  ISETP.NE.AND P0, PT, R2, 0x4, PT ;  /* 0x000000040200780c */ /* 0x000fe40003f05270 */
        /* <DEDUP_REMOVED lines=8> */
[----:B------:R-:W-:Y:S01]  /*03f0*/  MOV R8, RZ ;  /* 0x000000ff00087202 */ /* 0x000fe20000000f00 */
[----:B------:R-:W-:Y:S01]  /*0400*/  ULDC.64 UR8, c[0x0][0x250] ;  /* 0x0000940000087ab9 */ /* 0x000fe20000000a00 */
[----:B------:R-:W-:Y:S01]  /*0410*/  ISETP.NE.AND P0, PT, R2, 0x5, PT ;  /* 0x000000050200780c */ /* 0x000fe20003f05270 */
[----:B------:R-:W-:Y:S02]  /*0420*/  ULDC UR7, c[0x0][0x24c] ;  /* 0x0000930000077ab9 */ /* 0x000fe40000000800 */
        /* <DEDUP_REMOVED lines=8> */
[----:B------:R-:W-:Y:S01]  /*04b0*/  HFMA2.MMA R6, -RZ, RZ, 0, 0 ;  /* 0x00000000ff067435 */ /* 0x000fe200000001ff */
[----:B------:R-:W-:Y:S01]  /*04c0*/  ULDC.64 UR8, c[0x0][0x258] ;  /* 0x0000960000087ab9 */ /* 0x000fe20000000a00 */
[----:B------:R-:W-:Y:S01]  /*04d0*/  ULDC UR7, c[0x0][0x260] ;  /* 0x0000980000077ab9 */ /* 0x000fe20000000800 */
[----:B------:R-:W-:-:S07]  /*04e0*/  ISETP.NE.AND P0, PT, R2, 0x6, PT ;  /* 0x000000060200780c */ /* 0x000fce0003f05270 */
        /* <DEDUP_REMOVED lines=32> */
[----:B------:R-:W-:Y:S01]  /*06f0*/  IMAD.MOV.U32 R8, RZ, RZ, RZ ;  /* 0x000000ffff087224 */ /* 0x000fe200078e00ff */
[----:B------:R-:W-:Y:S01]  /*0700*/  ULDC.64 UR8, c[0x0][0x280] ;  /* 0x0000a00000087ab9 */ /* 0x000fe20000000a00 */
[----:B------:R-:W-:Y:S01]  /*0710*/  ISETP.NE.AND P0, PT, R2, 0x9, PT ;  /* 0x000000090200780c */ /* 0x000fe20003f05270 */
[----:B------:R-:W-:Y:S01]  /*0720*/  ULDC UR7, c[0x0][0x27c] ;  /* 0x00009f0000077ab9 */ /* 0x000fe20000000800 */
        /* <DEDUP_REMOVED lines=37> */
[----:B------:R-:W-:-:S05]  /*0980*/  SHF.R.U32.HI R9, RZ, UR7, R8 ;  /* 0x00000007ff097c19 */ /* 0x000fca0008011608 */
[----:B------:R-:W-:-:S04]  /*0990*/  IMAD.MOV R6, RZ, RZ, -R9 ;  /* 0x000000ffff067224 */ /* 0x000fc800078e0a09 */
        /* <DEDUP_REMOVED lines=137> */
[----:B------:R-:W-:Y:S01]  /*1230*/  ISETP.NE.AND P0, PT, R2, 0x18, PT ;  /* 0x000000180200780c */ /* 0x000fe20003f05270 */
[----:B------:R-:W-:Y:S01]  /*1240*/  HFMA2.MMA R6, -RZ, RZ, 0, 0 ;  /* 0x00000000ff067435 */ /* 0x000fe200000001ff */
[----:B------:R-:W-:Y:S01]  /*1250*/  ULDC.64 UR8, c[0x0][0x330] ;  /* 0x0000cc0000087ab9 */ /* 0x000fe20000000a00 */
[----:B------:R-:W-:-:S08]  /*1260*/  ULDC UR7, c[0x0][0x338] ;  /* 0x0000ce0000077ab9 */ /* 0x000fd00000000800 */
[----:B------:R-:W-:Y:S02]  /*1270*/  IMAD.HI.U32 R10, R7, UR9, R6 ;  /* 0x00000009070a7c27 */ /* 0x000fe4000f8e0006 */
[----:B------:R-:W0:Y:S03]  /*1280*/  @P0 LDC.64 R12, c[0x0][0x340] ;  /* 0x0000d000ff0c0b82 */ /* 0x000e260000000a00 */
[----:B------:R-:W-:Y:S02]  /*1290*/  SHF.R.U32.HI R11, RZ, UR7, R10 ;  /* 0x00000007ff0b7c19 */ /* 0x000fe4000801160a */
[----:B------:R-:W-:Y:S02]  /*12a0*/  @P0 MOV R10, RZ ;  /* 0x000000ff000a0202 */ /* 0x000fe40000000f00 */
[----:B------:R-:W-:Y:S01]  /*12b0*/  IADD3 R6, -R11, RZ, RZ ;  /* 0x000000ff0b067210 */ /* 0x000fe20007ffe1ff */
[----:B------:R-:W1:Y:S04]  /*12c0*/  @P0 LDC R15, c[0x0][0x33c] ;  /* 0x0000cf00ff0f0b82 */ /* 0x000e680000000800 */
[----:B------:R-:W-:Y:S01]  /*12d0*/  IMAD R6, R6, UR8, R7 ;  /* 0x0000000806067c24 */ /* 0x000fe2000f8e0207 */
[----:B------:R-:W-:-:S03]  /*12e0*/  ULDC.64 UR8, c[0x0][0x400] ;  /* 0x0001000000087ab9 */ /* 0x000fc60000000a00 */
[----:B------:R-:W2:Y:S01]  /*12f0*/  @P0 LDC.64 R8, c[0x0][0x408] ;  /* 0x00010200ff080b82 */ /* 0x000ea20000000a00 */
[C---:B------:R-:W-:Y:S02]  /*1300*/  IMAD R5, R6.reuse, UR8, R5 ;  /* 0x0000000806057c24 */ /* 0x040fe4000f8e0205 */
[----:B------:R-:W-:Y:S02]  /*1310*/  IMAD R0, R6, UR9, R0 ;  /* 0x0000000906007c24 */ /* 0x000fe4000f8e0200 */
[----:B0-----:R-:W-:-:S05]  /*1320*/  @P0 IMAD.HI.U32 R2, R11, R12, R10 ;  /* 0x0000000c0b020227 */ /* 0x001fca00078e000a */
[----:B------:R-:W-:-:S04]  /*1330*/  @P0 SHF.R.U32.HI R2, RZ, R13, R2 ;  /* 0x0000000dff020219 */ /* 0x000fc80000011602 */
[----:B------:R-:W-:-:S05]  /*1340*/  @P0 IADD3 R10, -R2, RZ, RZ ;  /* 0x000000ff020a0210 */ /* 0x000fca0007ffe1ff */
[----:B-1----:R-:W-:-:S04]  /*1350*/  @P0 IMAD R10, R10, R15, R11 ;  /* 0x0000000f0a0a0224 */ /* 0x002fc800078e020b */
[C---:B--2---:R-:W-:Y:S02]  /*1360*/  @P0 IMAD R5, R10.reuse, R8, R5 ;  /* 0x000000080a050224 */ /* 0x044fe400078e0205 */
[----:B------:R-:W-:-:S07]  /*1370*/  @P0 IMAD R0, R10, R9, R0 ;  /* 0x000000090a000224 */ /* 0x000fce00078e0200 */
.L_x_566:
[----:B------:R-:W-:Y:S02]  /*1380*/  ULDC.64 UR8, c[0x0][0x418] ;  /* 0x0001060000087ab9 */ /* 0x000fe40000000a00 */
[----:B------:R-:W-:-:S04]  /*1390*/  IADD3 R6, P0, R0, UR8, RZ ;  /* 0x0000000800067c10 */ /* 0x000fc8000ff1e0ff */
[----:B------:R-:W-:Y:S01]  /*13a0*/  IADD3.X R7, RZ, UR9, RZ, P0, !PT ;  /* 0x00000009ff077c10 */ /* 0x000fe200087fe4ff */
[----:B------:R-:W-:-:S04]  /*13b0*/  ULDC.64 UR8, c[0x0][0x410] ;  /* 0x0001040000087ab9 */ /* 0x000fc80000000a00 */
[----:B------:R0:W2:Y:S01]  /*13c0*/  LDG.E.U16 R0, desc[UR4][R6.64] ;  /* 0x0000000406007981 */ /* 0x0000a2000c1e1500 */
[----:B------:R-:W-:Y:S02]  /*13d0*/  MOV R4, 0x38eb4c3a ;  /* 0x38eb4c3a00047802 */ /* 0x000fe40000000f00 */
[----:B------:R-:W-:Y:S02]  /*13e0*/  MOV R8, 0x3aae005b ;  /* 0x3aae005b00087802 */ /* 0x000fe40000000f00 */
[----:B------:R-:W-:Y:S02]  /*13f0*/  MOV R10, 0x3c09919f ;  /* 0x3c09919f000a7802 */ /* 0x000fe40000000f00 */
[----:B------:R-:W-:Y:S02]  /*1400*/  MOV R11, 0x3d24d99a ;  /* 0x3d24d99a000b7802 */ /* 0x000fe40000000f00 */
[----:B------:R-:W-:Y:S02]  /*1410*/  IADD3 R3, R3, 0x80, RZ ;  /* 0x0000008003037810 */ /* 0x000fe40007ffe0ff */
[----:B0-----:R-:W-:Y:S01]  /*1420*/  MOV R6, 0x3e235519 ;  /* 0x3e23551900067802 */ /* 0x001fe20000000f00 */
[----:B--2---:R-:W-:-:S04]  /*1430*/  IMAD.U32 R0, R0, 0x10000, RZ ;  /* 0x0001000000007824 */ /* 0x004fc800078e00ff */
[C---:B------:R-:W-:Y:S01]  /*1440*/  FADD.FTZ R2, |R0|.reuse, -RZ ;  /* 0x800000ff00027221 */ /* 0x040fe20000010200 */
[C---:B------:R-:W-:Y:S01]  /*1450*/  FMUL.FTZ R9, R0.reuse, R0 ;  /* 0x0000000000097220 */ /* 0x040fe20000410000 */
[----:B------:R-:W-:Y:S02]  /*1460*/  FSETP.GE.FTZ.AND P0, PT, |R0|, 1.0029599666595458984, PT ;  /* 0x3f8060fe0000780b */ /* 0x000fe40003f16200 */
[C---:B------:R-:W-:Y:S02]  /*1470*/  FADD.FTZ R13, -R2.reuse, -RZ ;  /* 0x800000ff020d7221 */ /* 0x040fe40000010100 */
[----:B------:R-:W-:Y:S02]  /*1480*/  FSEL R9, R2, R9, P0 ;  /* 0x0000000902097208 */ /* 0x000fe40000000000 */
[----:B------:R-:W-:Y:S02]  /*1490*/  FSEL R4, R4, 8.4834944573231041431e-05, P0 ;  /* 0x38b1e96a04047808 */ /* 0x000fe40000000000 */
[----:B------:R-:W-:-:S02]  /*14a0*/  FSEL R8, -R8, -0.00082130916416645050049, P0 ;  /* 0xba574d2008087808 */ /* 0x000fc40000000100 */
[----:B------:R-:W-:Y:S02]  /*14b0*/  FSEL R7, R10, 0.0052134888246655464172, P0 ;  /* 0x3baad5ea0a077808 */ /* 0x000fe40000000000 */
[----:B------:R-:W-:Y:S01]  /*14c0*/  FSEL R11, -R11, -0.026868773624300956726, P0 ;  /* 0xbcdc1be70b0b7808 */ /* 0x000fe20000000100 */
[----:B------:R-:W-:Y:S01]  /*14d0*/  FFMA.FTZ R4, R9, R4, R8 ;  /* 0x0000000409047223 */ /* 0x000fe20000010008 */
[----:B------:R-:W-:Y:S02]  /*14e0*/  MOV R8, 0x3f69b4f9 ;  /* 0x3f69b4f900087802 */ /* 0x000fe40000000f00 */
[----:B------:R-:W-:Y:S01]  /*14f0*/  FSEL R13, R13, R0, P0 ;  /* 0x000000000d0d7208 */ /* 0x000fe20000000000 */
[C---:B------:R-:W-:Y:S01]  /*1500*/  FFMA.FTZ R4, R9.reuse, R4, R7 ;  /* 0x0000000409047223 */ /* 0x040fe20000010007 */
[----:B------:R-:W-:Y:S01]  /*1510*/  FSEL R7, R6, 0.11284004896879196167, P0 ;  /* 0x3de718af06077808 */ /* 0x000fe20000000000 */
[----:B------:R-:W-:Y:S02]  /*1520*/  IMAD.MOV.U32 R6, RZ, RZ, 0x3f210a14 ;  /* 0x3f210a14ff067424 */ /* 0x000fe400078e00ff */
        /* <DEDUP_REMOVED lines=9> */
[----:B------:R-:W-:Y:S02]  /*15c0*/  @P0 LOP3.LUT R13, R7, 0x80000000, R0, 0xb8, !PT ;  /* 0x80000000070d0812 */ /* 0x000fe400078eb800 */
[----:B------:R-:W-:Y:S02]  /*15d0*/  IADD3 R4, P0, R5, UR8, RZ ;  /* 0x0000000805047c10 */ /* 0x000fe4000ff1e0ff */
[----:B------:R-:W-:Y:S02]  /*15e0*/  F2FP.BF16.F32.PACK_AB R0, RZ, R13 ;  /* 0x0000000dff00723e */ /* 0x000fe400000010ff */
[----:B------:R-:W-:-:S05]  /*15f0*/  IADD3.X R5, RZ, UR9, RZ, P0, !PT ;  /* 0x00000009ff057c10 */ /* 0x000fca00087fe4ff */
[----:B------:R0:W-:Y:S04]  /*1600*/  STG.E.U16 desc[UR4][R4.64], R0 ;  /* 0x0000000004007986 */ /* 0x0001e8000c101504 */
.L_x_565:
[----:B------:R-:W-:Y:S05]  /*1610*/  BSYNC B0 ;  /* 0x0000000000007941 */ /* 0x000fea0003800000 */
.L_x_564:
[----:B------:R-:W-:Y:S01]  /*1620*/  ISETP.GE.AND P0, PT, R3, UR6, PT ;  /* 0x0000000603007c0c */ /* 0x000fe2000bf06270 */
[----:B------:R-:W-:-:S12]  /*1630*/  BSSY B0, `(.L_x_567) ;  /* 0x00002b2000007945 */ /* 0x000fd80003800000 */
[----:B------:R-:W-:Y:S05]  /*1640*/  @P0 BRA `(.L_x_568) ;  /* 0x0000002800c00947 */ /* 0x000fea0003800000 */
[----:B0-----:R-:W0:Y:S01]  /*1650*/  LDC R4, c[0x0][0x218] ;  /* 0x00008600ff047b82 */ /* 0x001e220000000800 */
[----:B------:R-:W-:Y:S01]  /*1660*/  HFMA2.MMA R0, -RZ, RZ, 0, 0 ;  /* 0x00000000ff007435 */ /* 0x000fe200000001ff */
[----:B------:R-:W-:Y:S02]  /*1670*/  MOV R5, RZ ;  /* 0x000000ff00057202 */ /* 0x000fe40000000f00 */
[----:B0-----:R-:W-:-:S13]  /*1680*/  ISETP.NE.AND P0, PT, R4, RZ, PT ;  /* 0x000000ff0400720c */ /* 0x001fda0003f05270 */
[----:B------:R-:W-:Y:S05]  /*1690*/  @!P0 BRA `(.L_x_569) ;  /* 0x0000001000a48947 */ /* 0x000fea0003800000 */
        /* <DEDUP_REMOVED lines=297> */
.L_x_569:
        /* <DEDUP_REMOVED lines=39> */
[----:B------:R-:W-:Y:S02]  /*2ba0*/  IADD3.X R5, RZ, UR9, RZ, P0, !PT ;  /* 0x00000009ff057c10 */ /* 0x000fe400087fe4ff */
[----:B------:R-:W-:-:S03]  /*2bb0*/  ISETP.GE.AND P0, PT, R3, UR6, PT ;  /* 0x0000000603007c0c */ /* 0x000fc6000bf06270 */
[----:B------:R1:W-:Y:S10]  /*2bc0*/  STG.E.U16 desc[UR4][R4.64], R0 ;  /* 0x0000000004007986 */ /* 0x0003f4000c101504 */
[----:B------:R-:W-:Y:S05]  /*2bd0*/  @P0 BRA `(.L_x_568) ;  /* 0x00000014005c0947 */ /* 0x000fea0003800000 */
[----:B-1----:R-:W0:Y:S01]  /*2be0*/  LDC R4, c[0x0][0x218] ;  /* 0x00008600ff047b82 */ /* 0x002e220000000800 */
        /* <DEDUP_REMOVED lines=301> */
.L_x_570:
        /* <DEDUP_REMOVED lines=25> */
[----:B------:R-:W-:Y:S02]  /*4050*/  FSEL R7, R6, 0.11284004896879196167, P0 ;  /* 0x3de718af06077808 */ /* 0x000fe40000000000 */
[----:B------:R-:W-:Y:S01]  /*4060*/  MOV R6, 0x3f210a14 ;  /* 0x3f210a1400067802 */ /* 0x000fe20000000f00 */
        /* <DEDUP_REMOVED lines=11> */
[----:B------:R-:W-:-:S03]  /*4120*/  F2FP.BF16.F32.PACK_AB R0, RZ, R13 ;  /* 0x0000000dff00723e */ /* 0x000fc600000010ff */
[----:B------:R-:W-:-:S05]  /*4130*/  IMAD.X R5, RZ, RZ, UR9, P0 ;  /* 0x00000009ff057e24 */ /* 0x000fca00080e06ff */
[----:B------:R2:W-:Y:S03]  /*4140*/  STG.E.U16 desc[UR4][R4.64], R0 ;  /* 0x0000000004007986 */ /* 0x0005e6000c101504 */
.L_x_568:
[----:B------:R-:W-:Y:S05]  /*4150*/  BSYNC B0 ;  /* 0x0000000000007941 */ /* 0x000fea0003800000 */
.L_x_567:
[----:B------:R-:W-:-:S13]  /*4160*/  ISETP.GE.AND P0, PT, R3, UR6, PT ;  /* 0x0000000603007c0c */ /* 0x000fda000bf06270 */
[----:B------:R-:W-:Y:S05]  /*4170*/  @P0 EXIT ;  /* 0x000000000000094d */ /* 0x000fea0003800000 */
[----:B012---:R-:W0:Y:S01]  /*4180*/  LDC R4, c[0x0][0x218] ;  /* 0x00008600ff047b82 */ /* 0x007e220000000800 */
[----:B------:R-:W-:Y:S01]  /*4190*/  HFMA2.MMA R0, -RZ, RZ, 0, 0 ;  /* 0x00000000ff007435 */ /* 0x000fe200000001ff */
[----:B------:R-:W-:Y:S02]  /*41a0*/  MOV R5, RZ ;  /* 0x000000ff00057202 */ /* 0x000fe40000000f00 */
[----:B0-----:R-:W-:-:S13]  /*41b0*/  ISETP.NE.AND P0, PT, R4, RZ, PT ;  /* 0x000000ff0400720c */ /* 0x001fda0003f05270 */
[----:B------:R-:W-:Y:S05]  /*41c0*/  @!P0 BRA `(.L_x_571) ;  /* 0x0000001000a48947 */ /* 0x000fea0003800000 */
[----:B------:R-:W-:Y:S01]  /*41d0*/  MOV R2, RZ ;  /* 0x000000ff00027202 */ /* 0x000fe20000000f00 */
[----:B------:R-:W-:Y:S01]  /*41e0*/  ULDC.64 UR6, c[0x0][0x220] ;  /* 0x0000880000067ab9 */ /* 0x000fe20000000a00 */
[----:B------:R-:W-:-:S03]  /*41f0*/  ISETP.NE.AND P0, PT, R4, 0x1, PT ;  /* 0x000000010400780c */ /* 0x000fc60003f05270 */
[----:B------:R-:W-:Y:S01]  /*4200*/  IMAD.HI.U32 R6, R3, UR6, R2 ;  /* 0x0000000603067c27 */ /* 0x000fe2000f8e0002 */
[----:B------:R-:W-:-:S04]  /*4210*/  ULDC UR6, c[0x0][0x21c] ;  /* 0x0000870000067ab9 */ /* 0x000fc80000000800 */
[----:B------:R-:W-:-:S04]  /*4220*/  SHF.R.U32.HI R7, RZ, UR7, R6 ;  /* 0x00000007ff077c19 */ /* 0x000fc80008011606 */
[----:B------:R-:W-:-:S05]  /*4230*/  IADD3 R0, -R7, RZ, RZ ;  /* 0x000000ff07007210 */ /* 0x000fca0007ffe1ff */
[----:B------:R-:W-:Y:S01]  /*4240*/  IMAD R0, R0, UR6, R3 ;  /* 0x0000000600007c24 */ /* 0x000fe2000f8e0203 */
[----:B------:R-:W-:-:S03]  /*4250*/  ULDC.64 UR6, c[0x0][0x348] ;  /* 0x0000d20000067ab9 */ /* 0x000fc60000000a00 */
[C---:B------:R-:W-:Y:S02]  /*4260*/  IMAD R5, R0.reuse, UR6, RZ ;  /* 0x0000000600057c24 */ /* 0x040fe4000f8e02ff */
[----:B------:R-:W-:Y:S01]  /*4270*/  IMAD R0, R0, UR7, RZ ;  /* 0x0000000700007c24 */ /* 0x000fe2000f8e02ff */
[----:B------:R-:W-:Y:S06]  /*4280*/  @!P0 BRA `(.L_x_571) ;  /* 0x0000001000748947 */ /* 0x000fec0003800000 */
[----:B------:R-:W-:Y:S01]  /*4290*/  HFMA2.MMA R6, -RZ, RZ, 0, 0 ;  /* 0x00000000ff067435 */ /* 0x000fe200000001ff */
[----:B------:R-:W-:Y:S01]  /*42a0*/  ULDC.64 UR8, c[0x0][0x228] ;  /* 0x00008a0000087ab9 */ /* 0x000fe20000000a00 */
[----:B------:R-:W-:Y:S01]  /*42b0*/  ULDC UR6, c[0x0][0x230] ;  /* 0x00008c0000067ab9 */ /* 0x000fe20000000800 */
[----:B------:R-:W-:-:S07]  /*42c0*/  ISETP.NE.AND P0, PT, R4, 0x2, PT ;  /* 0x000000020400780c */ /* 0x000fce0003f05270 */
        /* <DEDUP_REMOVED lines=34> */
[----:B------:R-:W-:-:S08]  /*44f0*/  ISETP.NE.AND P0, PT, R4, 0x5, PT ;  /* 0x000000050400780c */ /* 0x000fd00003f05270 */
        /* <DEDUP_REMOVED lines=225> */
[----:B------:R-:W-:Y:S01]  /*5310*/  ISETP.NE.AND P0, PT, R4, 0x18, PT ;  /* 0x000000180400780c */ /* 0x000fe20003f05270 */
[----:B------:R-:W-:Y:S01]  /*5320*/  ULDC.64 UR8, c[0x0][0x330] ;  /* 0x0000cc0000087ab9 */ /* 0x000fe20000000a00 */
[----:B------:R-:W-:Y:S01]  /*5330*/  MOV R2, RZ ;  /* 0x000000ff00027202 */ /* 0x000fe20000000f00 */
[----:B------:R-:W-:-:S04]  /*5340*/  ULDC UR6, c[0x0][0x338] ;  /* 0x0000ce0000067ab9 */ /* 0x000fc80000000800 */
[----:B------:R-:W-:-:S05]  /*5350*/  IMAD.HI.U32 R6, R3, UR9, R2 ;  /* 0x0000000903067c27 */ /* 0x000fca000f8e0002 */
[----:B------:R-:W-:Y:S01]  /*5360*/  SHF.R.U32.HI R7, RZ, UR6, R6 ;  /* 0x00000006ff077c19 */ /* 0x000fe20008011606 */
[----:B------:R-:W0:Y:S01]  /*5370*/  @P0 LDC.64 R10, c[0x0][0x340] ;  /* 0x0000d000ff0a0b82 */ /* 0x000e220000000a00 */
[----:B------:R-:W-:Y:S01]  /*5380*/  @P0 MOV R6, RZ ;  /* 0x000000ff00060202 */ /* 0x000fe20000000f00 */
[----:B------:R-:W-:Y:S01]  /*5390*/  ULDC.64 UR6, c[0x0][0x400] ;  /* 0x0001000000067ab9 */ /* 0x000fe20000000a00 */
[----:B------:R-:W-:-:S05]  /*53a0*/  IADD3 R9, -R7, RZ, RZ ;  /* 0x000000ff07097210 */ /* 0x000fca0007ffe1ff */
[----:B------:R-:W1:Y:S08]  /*53b0*/  @P0 LDC R13, c[0x0][0x33c] ;  /* 0x0000cf00ff0d0b82 */ /* 0x000e700000000800 */
[----:B------:R-:W2:Y:S01]  /*53c0*/  @P0 LDC.64 R14, c[0x0][0x408] ;  /* 0x00010200ff0e0b82 */ /* 0x000ea20000000a00 */
[----:B0-----:R-:W-:-:S05]  /*53d0*/  @P0 IMAD.HI.U32 R2, R7, R10, R6 ;  /* 0x0000000a07020227 */ /* 0x001fca00078e0006 */
[----:B------:R-:W-:Y:S01]  /*53e0*/  @P0 SHF.R.U32.HI R4, RZ, R11, R2 ;  /* 0x0000000bff040219 */ /* 0x000fe20000011602 */
[----:B------:R-:W-:-:S03]  /*53f0*/  IMAD R2, R9, UR8, R3 ;  /* 0x0000000809027c24 */ /* 0x000fc6000f8e0203 */
[----:B------:R-:W-:Y:S01]  /*5400*/  @P0 IADD3 R6, -R4, RZ, RZ ;  /* 0x000000ff04060210 */ /* 0x000fe20007ffe1ff */
[C---:B------:R-:W-:Y:S02]  /*5410*/  IMAD R5, R2.reuse, UR6, R5 ;  /* 0x0000000602057c24 */ /* 0x040fe4000f8e0205 */
[----:B------:R-:W-:Y:S02]  /*5420*/  IMAD R0, R2, UR7, R0 ;  /* 0x0000000702007c24 */ /* 0x000fe4000f8e0200 */
[----:B-1----:R-:W-:-:S04]  /*5430*/  @P0 IMAD R6, R13, R6, R7 ;  /* 0x000000060d060224 */ /* 0x002fc800078e0207 */
[C---:B--2---:R-:W-:Y:S02]  /*5440*/  @P0 IMAD R5, R6.reuse, R14, R5 ;  /* 0x0000000e06050224 */ /* 0x044fe400078e0205 */
[----:B------:R-:W-:-:S07]  /*5450*/  @P0 IMAD R0, R6, R15, R0 ;  /* 0x0000000f06000224 */ /* 0x000fce00078e0200 */
.L_x_571:
[----:B------:R-:W-:Y:S02]  /*5460*/  ULDC.64 UR6, c[0x0][0x418] ;  /* 0x0001060000067ab9 */ /* 0x000fe40000000a00 */
[----:B------:R-:W-:-:S04]  /*5470*/  IADD3 R2, P0, R0, UR6, RZ ;  /* 0x0000000600027c10 */ /* 0x000fc8000ff1e0ff */
[----:B------:R-:W-:Y:S01]  /*5480*/  IADD3.X R3, RZ, UR7, RZ, P0, !PT ;  /* 0x00000007ff037c10 */ /* 0x000fe200087fe4ff */
[----:B------:R-:W-:Y:S01]  /*5490*/  IMAD.MOV.U32 R6, RZ, RZ, 0x38eb4c3a ;  /* 0x38eb4c3aff067424 */ /* 0x000fe200078e00ff */
[----:B------:R-:W-:Y:S01]  /*54a0*/  MOV R8, 0x3aae005b ;  /* 0x3aae005b00087802 */ /* 0x000fe20000000f00 */
[----:B------:R-:W-:Y:S02]  /*54b0*/  ULDC.64 UR6, c[0x0][0x410] ;  /* 0x0001040000067ab9 */ /* 0x000fe40000000a00 */
[----:B------:R0:W2:Y:S01]  /*54c0*/  LDG.E.U16 R0, desc[UR4][R2.64] ;  /* 0x0000000402007981 */ /* 0x0000a2000c1e1500 */
[----:B------:R-:W-:Y:S02]  /*54d0*/  MOV R9, 0x3c09919f ;  /* 0x3c09919f00097802 */ /* 0x000fe40000000f00 */
[----:B0-----:R-:W-:Y:S02]  /*54e0*/  MOV R2, 0x3d24d99a ;  /* 0x3d24d99a00027802 */ /* 0x001fe40000000f00 */
[----:B--2---:R-:W-:-:S04]  /*54f0*/  SHF.L.U32 R0, R0, 0x10, RZ ;  /* 0x0000001000007819 */ /* 0x004fc800000006ff */
[C---:B------:R-:W-:Y:S01]  /*5500*/  FSETP.GE.FTZ.AND P0, PT, |R0|.reuse, 1.0029599666595458984, PT ;  /* 0x3f8060fe0000780b */ /* 0x040fe20003f16200 */
[C---:B------:R-:W-:Y:S01]  /*5510*/  FADD.FTZ R4, |R0|.reuse, -RZ ;  /* 0x800000ff00047221 */ /* 0x040fe20000010200 */
[----:B------:R-:W-:Y:S02]  /*5520*/  FMUL.FTZ R7, R0, R0 ;  /* 0x0000000000077220 */ /* 0x000fe40000410000 */
[----:B------:R-:W-:Y:S01]  /*5530*/  FSEL R6, R6, 8.4834944573231041431e-05, P0 ;  /* 0x38b1e96a06067808 */ /* 0x000fe20000000000 */
[----:B------:R-:W-:Y:S01]  /*5540*/  FADD.FTZ R11, -R4, -RZ ;  /* 0x800000ff040b7221 */ /* 0x000fe20000010100 */
[----:B------:R-:W-:Y:S02]  /*5550*/  FSEL R8, -R8, -0.00082130916416645050049, P0 ;  /* 0xba574d2008087808 */ /* 0x000fe40000000100 */
[----:B------:R-:W-:Y:S02]  /*5560*/  FSEL R7, R4, R7, P0 ;  /* 0x0000000704077208 */ /* 0x000fe40000000000 */
[----:B------:R-:W-:-:S02]  /*5570*/  FSEL R3, R9, 0.0052134888246655464172, P0 ;  /* 0x3baad5ea09037808 */ /* 0x000fc40000000000 */
[----:B------:R-:W-:Y:S01]  /*5580*/  FSEL R9, -R2, -0.026868773624300956726, P0 ;  /* 0xbcdc1be702097808 */ /* 0x000fe20000000100 */
[C---:B------:R-:W-:Y:S01]  /*5590*/  FFMA.FTZ R6, R7.reuse, R6, R8 ;  /* 0x0000000607067223 */ /* 0x040fe20000010008 */
[----:B------:R-:W-:Y:S02]  /*55a0*/  MOV R8, 0x3e235519 ;  /* 0x3e23551900087802 */ /* 0x000fe40000000f00 */
[----:B------:R-:W-:Y:S01]  /*55b0*/  MOV R2, 0x3f69b4f9 ;  /* 0x3f69b4f900027802 */ /* 0x000fe20000000f00 */
[C---:B------:R-:W-:Y:S01]  /*55c0*/  FFMA.FTZ R6, R7.reuse, R6, R3 ;  /* 0x0000000607067223 */ /* 0x040fe20000010003 */
[----:B------:R-:W-:Y:S02]  /*55d0*/  FSEL R3, R8, 0.11284004896879196167, P0 ;  /* 0x3de718af08037808 */ /* 0x000fe40000000000 */
[----:B------:R-:W-:Y:S01]  /*55e0*/  MOV R8, 0x3f210a14 ;  /* 0x3f210a1400087802 */ /* 0x000fe20000000f00 */
[----:B------:R-:W-:Y:S01]  /*55f0*/  FFMA.FTZ R6, R7, R6, R9 ;  /* 0x0000000607067223 */ /* 0x000fe20000010009 */
[----:B------:R-:W-:-:S02]  /*5600*/  FSEL R9, R2, -0.37612664699554443359, P0 ;  /* 0xbec093ac02097808 */ /* 0x000fc40000000000 */
[----:B------:R-:W-:Y:S01]  /*5610*/  FSEL R2, R11, R0, P0 ;  /* 0x000000000b027208 */ /* 0x000fe20000000000 */
        /* <DEDUP_REMOVED lines=11> */
[----:B------:R-:W-:Y:S01]  /*56d0*/  STG.E.U16 desc[UR4][R2.64], R0 ;  /* 0x0000000002007986 */ /* 0x000fe2000c101504 */
[----:B------:R-:W-:Y:S05]  /*56e0*/  EXIT ;  /* 0x000000000000794d */ /* 0x000fea0003800000 */
.L_x_572:
        /* <DEDUP_REMOVED lines=9> */
.L_x_11148:


//--------------------- .text._ZN2at6native27unrolled_elementwise_kernelIZZZNS0_15erf_kernel_cudaERNS_18TensorIteratorBaseEENKUlvE_clEvENKUlvE2_clEvEUlN3c108BFloat16EE_St5arrayIPcLm2EELi4E23TrivialOffsetCalculatorILi1EjESD_NS0_6memory15LoadWithoutCastENSE_16StoreWithoutCastEEEviT_T0_T2_T3_T4_T5_ --------------------------
	.section	.text._ZN2at6native27unrolled_elementwise_kernelIZZZNS0_15erf_kernel_cudaERNS_18TensorIteratorBaseEENKUlvE_clEvENKUlvE2_clEvEUlN3c108BFloat16EE_St5arrayIPcLm2EELi4E23TrivialOffsetCalculatorILi1EjESD_NS0_6memory15LoadWithoutCastENSE_16StoreWithoutCastEEEviT_T0_T2_T3_T4_T5_,"ax",@progbits
	.align	128
        .global         _ZN2at6native27unrolled_elementwise_kernelIZZZNS0_15erf_kernel_cudaERNS_18TensorIteratorBaseEENKUlvE_clEvENKUlvE2_clEvEUlN3c108BFloat16EE_St5arrayIPcLm2EELi4E23TrivialOffsetCalculatorILi1EjESD_NS0_6memory15LoadWithoutCastENSE_16StoreWithoutCastEEEviT_T0_T2_T3_T4_T5_
        .type           _ZN2at6native27unrolled_elementwise_kernelIZZZNS0_15erf_kernel_cudaERNS_18TensorIteratorBaseEENKUlvE_clEvENKUlvE2_clEvEUlN3c108BFloat16EE_St5arrayIPcLm2EELi4E23TrivialOffsetCalculatorILi1EjESD_NS0_6memory15LoadWithoutCastENSE_16StoreWithoutCastEEEviT_T0_T2_T3_T4_T5_,@function
        .size           _ZN2at6native27unrolled_elementwise_kernelIZZZNS0_15erf_kernel_cudaERNS_18TensorIteratorBaseEENKUlvE_clEvENKUlvE2_clEvEUlN3c108BFloat16EE_St5arrayIPcLm2EELi4E23TrivialOffsetCalculatorILi1EjESD_NS0_6memory15LoadWithoutCastENSE_16StoreWithoutCastEEEviT_T0_T2_T3_T4_T5_,(.L_x_11149 - _ZN2at6native27unrolled_elementwise_kernelIZZZNS0_15erf_kernel_cudaERNS_18TensorIteratorBaseEENKUlvE_clEvENKUlvE2_clEvEUlN3c108BFloat16EE_St5arrayIPcLm2EELi4E23TrivialOffsetCalculatorILi1EjESD_NS0_6memory15LoadWithoutCastENSE_16StoreWithoutCastEEEviT_T0_T2_T3_T4_T5_)
        .other          _ZN2at6native27unrolled_elementwise_kernelIZZZNS0_15erf_kernel_cudaERNS_18TensorIteratorBaseEENKUlvE_clEvENKUlvE2_clEvEUlN3c108BFloat16EE_St5arrayIPcLm2EELi4E23TrivialOffsetCalculatorILi1EjESD_NS0_6memory15LoadWithoutCastENSE_16StoreWithoutCastEEEviT_T0_T2_T3_T4_T5_,@"STO_CUDA_ENTRY STV_DEFAULT"
_ZN2at6native27unrolled_elementwise_kernelIZZZNS0_15erf_kernel_cudaERNS_18TensorIteratorBaseEENKUlvE_clEvENKUlvE2_clEvEUlN3c108BFloat16EE_St5arrayIPcLm2EELi4E23TrivialOffsetCalculatorILi1EjESD_NS0_6memory15LoadWithoutCastENSE_16StoreWithoutCastEEEviT_T0_T2_T3_T4_T5_:
.text._ZN2at6native27unrolled_elementwise_kernelIZZZNS0_15erf_kernel_cudaERNS_18TensorIteratorBaseEENKUlvE_clEvENKUlvE2_clEvEUlN3c108BFloat16EE_St5arrayIPcLm2EELi4E23TrivialOffsetCalculatorILi1EjESD_NS0_6memory15LoadWithoutCastENSE_16StoreWithoutCastEEEviT_T0_T2_T3_T4_T5_:
[----:B------:R-:W-:Y:S01]  /*0000*/  LDC R1, c[0x0][0x28] ;  /* 0x00000a00ff017b82 */ /* 0x000fe20000000800 */
[----:B------:R-:W0:Y:S07]  /*0010*/  S2R R0, SR_CTAID.X ;  /* 0x0000000000007919 */ /* 0x000e2e0000002500 */
[----:B------:R-:W0:Y:S01]  /*0020*/  LDC R5, c[0x0][0x210] ;  /* 0x00008400ff057b82 */ /* 0x000e220000000800 */
[----:B------:R-:W-:Y:S01]  /*0030*/  ULDC.64 UR4, c[0x0][0x208] ;  /* 0x0000820000047ab9 */ /* 0x000fe20000000a00 */
[----:B------:R-:W1:Y:S01]  /*0040*/  S2R R3, SR_TID.X ;  /* 0x0000000000037919 */ /* 0x000e620000002100 */
[----:B0-----:R-:W-:-:S02]  /*0050*/  IMAD R4, R0, -0x200, R5 ;  /* 0xfffffe0000047824 */ /* 0x001fc400078e0205 */
[----:B-1----:R-:W-:-:S03]  /*0060*/  IMAD.MOV.U32 R5, RZ, RZ, R3 ;  /* 0x000000ffff057224 */ /* 0x002fc600078e0003 */
[----:B------:R-:W-:-:S13]  /*0070*/  ISETP.GE.AND P0, PT, R3, R4, PT ;  /* 0x000000040300720c */ /* 0x000fda0003f06270 */
[----:B------:R-:W-:Y:S01]  /*0080*/  @!P0 IMAD R15, R0, 0x200, R5 ;  /* 0x00000200000f8824 */ /* 0x000fe200078e0205 */
[----:B------:R-:W-:Y:S01]  /*0090*/  @!P0 IADD3 R5, R5, 0x80, RZ ;  /* 0x0000008005058810 */ /* 0x000fe20007ffe0ff */
[----:B------:R-:W0:Y:S03]  /*00a0*/  @!P0 LDC.64 R10, c[0x0][0x220] ;  /* 0x00008800ff0a8b82 */ /* 0x000e260000000a00 */
[----:B------:R-:W-:-:S13]  /*00b0*/  ISETP.GE.AND P1, PT, R5, R4, PT ;  /* 0x000000040500720c */ /* 0x000fda0003f26270 */
[----:B------:R-:W-:Y:S01]  /*00c0*/  @!P1 IMAD R17, R0, 0x200, R5 ;  /* 0x0000020000119824 */ /* 0x000fe200078e0205 */
[----:B------:R-:W1:Y:S01]  /*00d0*/  @!P1 LDC.64 R6, c[0x0][0x220] ;  /* 0x00008800ff069b82 */ /* 0x000e620000000a00 */
[----:B------:R-:W-:-:S05]  /*00e0*/  @!P1 VIADD R5, R5, 0x80 ;  /* 0x0000008005059836 */ /* 0x000fca0000000000 */
[----:B------:R-:W-:-:S13]  /*00f0*/  ISETP.GE.AND P3, PT, R5, R4, PT ;  /* 0x000000040500720c */ /* 0x000fda0003f66270 */
[----:B------:R-:W2:Y:S01]  /*0100*/  @!P3 LDC.64 R8, c[0x0][0x220] ;  /* 0x00008800ff08bb82 */ /* 0x000ea20000000a00 */
[----:B------:R-:W-:Y:S01]  /*0110*/  @!P3 LEA R19, R0, R5, 0x9 ;  /* 0x000000050013b211 */ /* 0x000fe200078e48ff */
[----:B0-----:R-:W-:-:S04]  /*0120*/  @!P0 IMAD.WIDE.U32 R10, R15, 0x2, R10 ;  /* 0x000000020f0a8825 */ /* 0x001fc800078e000a */
[----:B------:R-:W-:Y:S02]  /*0130*/  @!P3 VIADD R5, R5, 0x80 ;  /* 0x000000800505b836 */ /* 0x000fe40000000000 */
[----:B------:R-:W0:Y:S01]  /*0140*/  @!P0 LDC.64 R14, c[0x0][0x218] ;  /* 0x00008600ff0e8b82 */ /* 0x000e220000000a00 */
[----:B-1----:R-:W-:Y:S02]  /*0150*/  @!P1 IMAD.WIDE.U32 R16, R17, 0x2, R6 ;  /* 0x0000000211109825 */ /* 0x002fe400078e0006 */
[----:B------:R-:W-:Y:S02]  /*0160*/  ISETP.GE.AND P2, PT, R5, R4, PT ;  /* 0x000000040500720c */ /* 0x000fe40003f46270 */
[----:B--2---:R-:W-:Y:S01]  /*0170*/  @!P3 IMAD.WIDE.U32 R18, R19, 0x2, R8 ;  /* 0x000000021312b825 */ /* 0x004fe200078e0008 */
[----:B------:R-:W-:-:S10]  /*0180*/  PRMT R9, RZ, 0x7610, R9 ;  /* 0x00007610ff097816 */ /* 0x000fd40000000009 */
[----:B------:R-:W1:Y:S01]  /*0190*/  @!P2 LDC.64 R12, c[0x0][0x220] ;  /* 0x00008800ff0cab82 */ /* 0x000e620000000a00 */
[----:B------:R-:W-:Y:S01]  /*01a0*/  PRMT R8, RZ, 0x7610, R8 ;  /* 0x00007610ff087816 */ /* 0x000fe20000000008 */
[----:B------:R-:W-:Y:S01]  /*01b0*/  @!P2 IMAD R5, R0, 0x200, R5 ;  /* 0x000002000005a824 */ /* 0x000fe200078e0205 */
[----:B------:R-:W-:Y:S01]  /*01c0*/  MOV R7, R3 ;  /* 0x0000000300077202 */ /* 0x000fe20000000f00 */
[----:B------:R-:W5:Y:S01]  /*01d0*/  @!P0 LDG.E.U16 R9, desc[UR4][R10.64] ;  /* 0x000000040a098981 */ /* 0x000f62000c1e1500 */
[----:B------:R-:W-:-:S03]  /*01e0*/  PRMT R6, RZ, 0x7610, R6 ;  /* 0x00007610ff067816 */ /* 0x000fc60000000006 */
[C---:B------:R-:W-:Y:S01]  /*01f0*/  VIADD R21, R7.reuse, 0x80 ;  /* 0x0000008007157836 */ /* 0x040fe20000000000 */
[----:B------:R2:W5:Y:S01]  /*0200*/  @!P1 LDG.E.U16 R8, desc[UR4][R16.64] ;  /* 0x0000000410089981 */ /* 0x000562000c1e1500 */
[C---:B------:R-:W-:Y:S01]  /*0210*/  VIADD R23, R7.reuse, 0x100 ;  /* 0x0000010007177836 */ /* 0x040fe20000000000 */
[----:B------:R-:W-:Y:S02]  /*0220*/  BSSY B0, `(.L_x_573) ;  /* 0x000002e000007945 */ /* 0x000fe40003800000 */
[----:B------:R3:W5:Y:S01]  /*0230*/  @!P3 LDG.E.U16 R6, desc[UR4][R18.64] ;  /* 0x000000041206b981 */ /* 0x000762000c1e1500 */
[----:B--2---:R-:W-:Y:S01]  /*0240*/  IADD3 R17, R7, 0x180, RZ ;  /* 0x0000018007117810 */ /* 0x004fe20007ffe0ff */
[----:B------:R-:W-:Y:S02]  /*0250*/  @!P0 VIADD R7, R3, 0x80 ;  /* 0x0000008003078836 */ /* 0x000fe40000000000 */
[----:B-1----:R-:W-:Y:S01]  /*0260*/  @!P2 IMAD.WIDE.U32 R12, R5, 0x2, R12 ;  /* 0x00000002050ca825 */ /* 0x002fe200078e000c */
[----:B------:R-:W-:-:S03]  /*0270*/  PRMT R5, RZ, 0x7610, R5 ;  /* 0x00007610ff057816 */ /* 0x000fc60000000005 */
[----:B------:R-:W-:Y:S01]  /*0280*/  @!P0 IMAD R3, R0, 0x200, R3 ;  /* 0x0000020000038824 */ /* 0x000fe200078e0203 */
[-C--:B------:R-:W-:Y:S02]  /*0290*/  ISETP.GE.AND P5, PT, R21, R4.reuse, PT ;  /* 0x000000041500720c */ /* 0x080fe40003fa6270 */
[----:B------:R3:W5:Y:S01]  /*02a0*/  @!P2 LDG.E.U16 R5, desc[UR4][R12.64] ;  /* 0x000000040c05a981 */ /* 0x000762000c1e1500 */
[-C--:B------:R-:W-:Y:S01]  /*02b0*/  ISETP.GE.AND P1, PT, R23, R4.reuse, PT ;  /* 0x000000041700720c */ /* 0x080fe20003f26270 */
[----:B0-----:R-:W-:Y:S01]  /*02c0*/  @!P0 IMAD.WIDE.U32 R2, R3, 0x2, R14 ;  /* 0x0000000203028825 */ /* 0x001fe200078e000e */
[-C--:B------:R-:W-:Y:S02]  /*02d0*/  ISETP.GE.AND P2, PT, R17, R4.reuse, PT ;  /* 0x000000041100720c */ /* 0x080fe40003f46270 */
[----:B------:R-:W-:Y:S01]  /*02e0*/  ISETP.GE.AND P3, PT, R7, R4, PT ;  /* 0x000000040700720c */ /* 0x000fe20003f66270 */
[----:B------:R-:W-:-:S12]  /*02f0*/  @P0 BRA `(.L_x_574) ;  /* 0x0000000000800947 */ /* 0x000fd80003800000 */
[----:B-----5:R-:W-:Y:S01]  /*0300*/  SHF.L.U32 R9, R9, 0x10, RZ ;  /* 0x0000001009097819 */ /* 0x020fe200000006ff */
[----:B---3--:R-:W-:Y:S01]  /*0310*/  HFMA2.MMA R12, -RZ, RZ, 1.0087890625, -0.000686168670654296875 ;  /* 0x3c09919fff0c7435 */ /* 0x008fe200000001ff */
[----:B------:R-:W-:Y:S01]  /*0320*/  IMAD.MOV.U32 R13, RZ, RZ, 0x38eb4c3a ;  /* 0x38eb4c3aff0d7424 */ /* 0x000fe200078e00ff */
[----:B------:R-:W-:Y:S01]  /*0330*/  MOV R16, 0x3f69b4f9 ;  /* 0x3f69b4f900107802 */ /* 0x000fe20000000f00 */
[----:B------:R-:W-:Y:S02]  /*0340*/  IMAD.MOV.U32 R15, RZ, RZ, 0x3aae005b ;  /* 0x3aae005bff0f7424 */ /* 0x000fe400078e00ff */
[C---:B------:R-:W-:Y:S01]  /*0350*/  FADD.FTZ R11, |R9|.reuse, -RZ ;  /* 0x800000ff090b7221 */ /* 0x040fe20000010200 */
[C---:B------:R-:W-:Y:S01]  /*0360*/  FMUL.FTZ R10, R9.reuse, R9 ;  /* 0x00000009090a7220 */ /* 0x040fe20000410000 */
[----:B------:R-:W-:Y:S01]  /*0370*/  FSETP.GE.FTZ.AND P4, PT, |R9|, 1.0029599666595458984, PT ;  /* 0x3f8060fe0900780b */ /* 0x000fe20003f96200 */
[----:B------:R-:W-:-:S03]  /*0380*/  IMAD.MOV.U32 R14, RZ, RZ, 0x3d24d99a ;  /* 0x3d24d99aff0e7424 */ /* 0x000fc600078e00ff */
[----:B------:R-:W-:Y:S02]  /*0390*/  FSEL R10, R11, R10, P4 ;  /* 0x0000000a0b0a7208 */ /* 0x000fe40002000000 */
[----:B------:R-:W-:Y:S02]  /*03a0*/  FSEL R13, R13, 8.4834944573231041431e-05, P4 ;  /* 0x38b1e96a0d0d7808 */ /* 0x000fe40002000000 */
[----:B------:R-:W-:Y:S02]  /*03b0*/  FSEL R15, -R15, -0.00082130916416645050049, P4 ;  /* 0xba574d200f0f7808 */ /* 0x000fe40002000100 */
[----:B------:R-:W-:Y:S02]  /*03c0*/  FSEL R12, R12, 0.0052134888246655464172, P4 ;  /* 0x3baad5ea0c0c7808 */ /* 0x000fe40002000000 */
[----:B------:R-:W-:Y:S01]  /*03d0*/  FSEL R14, -R14, -0.026868773624300956726, P4 ;  /* 0xbcdc1be70e0e7808 */ /* 0x000fe20002000100 */
[----:B------:R-:W-:Y:S01]  /*03e0*/  FFMA.FTZ R13, R10, R13, R15 ;  /* 0x0000000d0a0d7223 */ /* 0x000fe2000001000f */
[----:B------:R-:W-:-:S03]  /*03f0*/  IMAD.MOV.U32 R15, RZ, RZ, 0x3e235519 ;  /* 0x3e235519ff0f7424 */ /* 0x000fc600078e00ff */
[C---:B------:R-:W-:Y:S02]  /*0400*/  FFMA.FTZ R13, R10.reuse, R13, R12 ;  /* 0x0000000d0a0d7223 */ /* 0x040fe4000001000c */
[----:B------:R-:W-:Y:S01]  /*0410*/  FSEL R12, R15, 0.11284004896879196167, P4 ;  /* 0x3de718af0f0c7808 */ /* 0x000fe20002000000 */
[----:B------:R-:W-:Y:S02]  /*0420*/  IMAD.MOV.U32 R15, RZ, RZ, 0x3f210a14 ;  /* 0x3f210a14ff0f7424 */ /* 0x000fe400078e00ff */
[----:B------:R-:W-:Y:S01]  /*0430*/  FFMA.FTZ R13, R10, R13, R14 ;  /* 0x0000000d0a0d7223 */ /* 0x000fe2000001000e */
[----:B------:R-:W-:Y:S01]  /*0440*/  FSEL R14, R16, -0.37612664699554443359, P4 ;  /* 0xbec093ac100e7808 */ /* 0x000fe20002000000 */
[----:B------:R-:W-:Y:S02]  /*0450*/  FADD.FTZ R16, -R11, -RZ ;  /* 0x800000ff0b107221 */ /* 0x000fe40000010100 */
[----:B------:R-:W-:Y:S01]  /*0460*/  FFMA.FTZ R13, R10, R13, R12 ;  /* 0x0000000d0a0d7223 */ /* 0x000fe2000001000c */
[----:B------:R-:W-:-:S02]  /*0470*/  FSEL R12, R15, 0.12837915122509002686, P4 ;  /* 0x3e0375d30f0c7808 */ /* 0x000fc40002000000 */
[----:B------:R-:W-:Y:S01]  /*0480*/  FSEL R11, R16, R9, P4 ;  /* 0x00000009100b7208 */ /* 0x000fe20002000000 */
[----:B------:R-:W-:-:S04]  /*0490*/  FFMA.FTZ R13, R10, R13, R14 ;  /* 0x0000000d0a0d7223 */ /* 0x000fc8000001000e */
[----:B------:R-:W-:-:S04]  /*04a0*/  FFMA.FTZ R12, R10, R13, R12 ;  /* 0x0000000d0a0c7223 */ /* 0x000fc8000001000c */
[----:B------:R-:W-:-:S04]  /*04b0*/  FFMA.FTZ R11, R12, R11, R11 ;  /* 0x0000000b0c0b7223 */ /* 0x000fc8000001000b */
[----:B------:R-:W0:Y:S02]  /*04c0*/  @P4 MUFU.EX2 R10, R11 ;  /* 0x0000000b000a4308 */ /* 0x000e240000000800 */
[----:B0-----:R-:W-:-:S05]  /*04d0*/  @P4 FADD.FTZ R10, -R10, 1 ;  /* 0x3f8000000a0a4421 */ /* 0x001fca0000010100 */
[----:B------:R-:W-:-:S04]  /*04e0*/  @P4 LOP3.LUT R11, R10, 0x80000000, R9, 0xb8, !PT ;  /* 0x800000000a0b4812 */ /* 0x000fc800078eb809 */
[----:B------:R-:W-:-:S07]  /*04f0*/  F2FP.BF16.F32.PACK_AB R9, RZ, R11 ;  /* 0x0000000bff09723e */ /* 0x000fce00000010ff */
.L_x_574:
[----:B------:R-:W-:Y:S05]  /*0500*/  BSYNC B0 ;  /* 0x0000000000007941 */ /* 0x000fea0003800000 */
.L_x_573:
[----:B------:R-:W-:Y:S04]  /*0510*/  BSSY B0, `(.L_x_575) ;  /* 0x0000022000007945 */ /* 0x000fe80003800000 */
[----:B------:R-:W-:Y:S05]  /*0520*/  @P5 BRA `(.L_x_576) ;  /* 0x0000000000805947 */ /* 0x000fea0003800000 */
[----:B-----5:R-:W-:Y:S01]  /*0530*/  SHF.L.U32 R8, R8, 0x10, RZ ;  /* 0x0000001008087819 */ /* 0x020fe200000006ff */
[----:B------:R-:W-:Y:S01]  /*0540*/  HFMA2.MMA R15, -RZ, RZ, 0.8349609375, 5.424022674560546875e-06 ;  /* 0x3aae005bff0f7435 */ /* 0x000fe200000001ff */
[----:B---3--:R-:W-:Y:S01]  /*0550*/  IMAD.MOV.U32 R13, RZ, RZ, 0x38eb4c3a ;  /* 0x38eb4c3aff0d7424 */ /* 0x008fe200078e00ff */
[----:B------:R-:W-:Y:S01]  /*0560*/  MOV R14, 0x3d24d99a ;  /* 0x3d24d99a000e7802 */ /* 0x000fe20000000f00 */
[----:B------:R-:W-:Y:S02]  /*0570*/  IMAD.MOV.U32 R12, RZ, RZ, 0x3c09919f ;  /* 0x3c09919fff0c7424 */ /* 0x000fe400078e00ff */
[C---:B------:R-:W-:Y:S01]  /*0580*/  FADD.FTZ R11, |R8|.reuse, -RZ ;  /* 0x800000ff080b7221 */ /* 0x040fe20000010200 */
[C---:B------:R-:W-:Y:S01]  /*0590*/  FMUL.FTZ R10, R8.reuse, R8 ;  /* 0x00000008080a7220 */ /* 0x040fe20000410000 */
[----:B------:R-:W-:Y:S01]  /*05a0*/  FSETP.GE.FTZ.AND P4, PT, |R8|, 1.0029599666595458984, PT ;  /* 0x3f8060fe0800780b */ /* 0x000fe20003f96200 */
[----:B------:R-:W-:-:S03]  /*05b0*/  HFMA2.MMA R16, -RZ, RZ, 1.8525390625, -0.310791015625 ;  /* 0x3f69b4f9ff107435 */ /* 0x000fc600000001ff */
[C---:B------:R-:W-:Y:S01]  /*05c0*/  FSEL R10, R11.reuse, R10, P4 ;  /* 0x0000000a0b0a7208 */ /* 0x040fe20002000000 */
[----:B------:R-:W-:Y:S01]  /*05d0*/  FADD.FTZ R11, -R11, -RZ ;  /* 0x800000ff0b0b7221 */ /* 0x000fe20000010100 */
[----:B------:R-:W-:Y:S02]  /*05e0*/  FSEL R13, R13, 8.4834944573231041431e-05, P4 ;  /* 0x38b1e96a0d0d7808 */ /* 0x000fe40002000000 */
[----:B------:R-:W-:Y:S02]  /*05f0*/  FSEL R15, -R15, -0.00082130916416645050049, P4 ;  /* 0xba574d200f0f7808 */ /* 0x000fe40002000100 */
[----:B------:R-:W-:Y:S02]  /*0600*/  FSEL R12, R12, 0.0052134888246655464172, P4 ;  /* 0x3baad5ea0c0c7808 */ /* 0x000fe40002000000 */
[----:B------:R-:W-:Y:S01]  /*0610*/  FSEL R14, -R14, -0.026868773624300956726, P4 ;  /* 0xbcdc1be70e0e7808 */ /* 0x000fe20002000100 */
[----:B------:R-:W-:Y:S01]  /*0620*/  FFMA.FTZ R13, R10, R13, R15 ;  /* 0x0000000d0a0d7223 */ /* 0x000fe2000001000f */
[----:B------:R-:W-:Y:S01]  /*0630*/  IMAD.MOV.U32 R15, RZ, RZ, 0x3e235519 ;  /* 0x3e235519ff0f7424 */ /* 0x000fe200078e00ff */
[----:B------:R-:W-:-:S02]  /*0640*/  FSEL R11, R11, R8, P4 ;  /* 0x000000080b0b7208 */ /* 0x000fc40002000000 */
[C---:B------:R-:W-:Y:S02]  /*0650*/  FFMA.FTZ R13, R10.reuse, R13, R12 ;  /* 0x0000000d0a0d7223 */ /* 0x040fe4000001000c */
        /* <DEDUP_REMOVED lines=12> */
[----:B------:R-:W-:-:S07]  /*0720*/  F2FP.BF16.F32.PACK_AB R8, RZ, R11 ;  /* 0x0000000bff08723e */ /* 0x000fce00000010ff */
.L_x_576:
[----:B------:R-:W-:Y:S05]  /*0730*/  BSYNC B0 ;  /* 0x0000000000007941 */ /* 0x000fea0003800000 */
.L_x_575:
[----:B------:R-:W-:Y:S04]  /*0740*/  BSSY B0, `(.L_x_577) ;  /* 0x0000022000007945 */ /* 0x000fe80003800000 */
[----:B------:R-:W-:Y:S05]  /*0750*/  @P1 BRA `(.L_x_578) ;  /* 0x0000000000801947 */ /* 0x000fea0003800000 */
[----:B-----5:R-:W-:Y:S01]  /*0760*/  SHF.L.U32 R6, R6, 0x10, RZ ;  /* 0x0000001006067819 */ /* 0x020fe200000006ff */
[----:B---3--:R-:W-:Y:S01]  /*0770*/  IMAD.MOV.U32 R13, RZ, RZ, 0x38eb4c3a ;  /* 0x38eb4c3aff0d7424 */ /* 0x008fe200078e00ff */
[----:B------:R-:W-:Y:S01]  /*0780*/  MOV R15, 0x3aae005b ;  /* 0x3aae005b000f7802 */ /* 0x000fe20000000f00 */
[----:B------:R-:W-:Y:S01]  /*0790*/  HFMA2.MMA R14, -RZ, RZ, 1.28515625, -179.25 ;  /* 0x3d24d99aff0e7435 */ /* 0x000fe200000001ff */
[C---:B------:R-:W-:Y:S01]  /*07a0*/  FSETP.GE.FTZ.AND P1, PT, |R6|.reuse, 1.0029599666595458984, PT ;  /* 0x3f8060fe0600780b */ /* 0x040fe20003f36200 */
[C---:B------:R-:W-:Y:S01]  /*07b0*/  FADD.FTZ R11, |R6|.reuse, -RZ ;  /* 0x800000ff060b7221 */ /* 0x040fe20000010200 */
[----:B------:R-:W-:Y:S01]  /*07c0*/  FMUL.FTZ R10, R6, R6 ;  /* 0x00000006060a7220 */ /* 0x000fe20000410000 */
[----:B------:R-:W-:Y:S01]  /*07d0*/  IMAD.MOV.U32 R12, RZ, RZ, 0x3c09919f ;  /* 0x3c09919fff0c7424 */ /* 0x000fe200078e00ff */
[----:B------:R-:W-:Y:S02]  /*07e0*/  FSEL R13, R13, 8.4834944573231041431e-05, P1 ;  /* 0x38b1e96a0d0d7808 */ /* 0x000fe40000800000 */
[----:B------:R-:W-:-:S02]  /*07f0*/  FSEL R15, -R15, -0.00082130916416645050049, P1 ;  /* 0xba574d200f0f7808 */ /* 0x000fc40000800100 */
[C---:B------:R-:W-:Y:S01]  /*0800*/  FSEL R10, R11.reuse, R10, P1 ;  /* 0x0000000a0b0a7208 */ /* 0x040fe20000800000 */
[----:B------:R-:W-:Y:S01]  /*0810*/  FADD.FTZ R11, -R11, -RZ ;  /* 0x800000ff0b0b7221 */ /* 0x000fe20000010100 */
[----:B------:R-:W-:Y:S02]  /*0820*/  FSEL R12, R12, 0.0052134888246655464172, P1 ;  /* 0x3baad5ea0c0c7808 */ /* 0x000fe40000800000 */
[----:B------:R-:W-:Y:S01]  /*0830*/  FSEL R14, -R14, -0.026868773624300956726, P1 ;  /* 0xbcdc1be70e0e7808 */ /* 0x000fe20000800100 */
[C---:B------:R-:W-:Y:S01]  /*0840*/  FFMA.FTZ R13, R10.reuse, R13, R15 ;  /* 0x0000000d0a0d7223 */ /* 0x040fe2000001000f */
[----:B------:R-:W-:Y:S01]  /*0850*/  IMAD.MOV.U32 R15, RZ, RZ, 0x3e235519 ;  /* 0x3e235519ff0f7424 */ /* 0x000fe200078e00ff */
[----:B------:R-:W-:Y:S02]  /*0860*/  MOV R16, 0x3f69b4f9 ;  /* 0x3f69b4f900107802 */ /* 0x000fe40000000f00 */
[----:B------:R-:W-:Y:S01]  /*0870*/  FFMA.FTZ R13, R10, R13, R12 ;  /* 0x0000000d0a0d7223 */ /* 0x000fe2000001000c */
[----:B------:R-:W-:-:S02]  /*0880*/  FSEL R11, R11, R6, P1 ;  /* 0x000000060b0b7208 */ /* 0x000fc40000800000 */
[----:B------:R-:W-:Y:S01]  /*0890*/  FSEL R12, R15, 0.11284004896879196167, P1 ;  /* 0x3de718af0f0c7808 */ /* 0x000fe20000800000 */
[----:B------:R-:W-:Y:S01]  /*08a0*/  FFMA.FTZ R13, R10, R13, R14 ;  /* 0x0000000d0a0d7223 */ /* 0x000fe2000001000e */
[----:B------:R-:W-:Y:S01]  /*08b0*/  IMAD.MOV.U32 R15, RZ, RZ, 0x3f210a14 ;  /* 0x3f210a14ff0f7424 */ /* 0x000fe200078e00ff */
[----:B------:R-:W-:Y:S02]  /*08c0*/  FSEL R14, R16, -0.37612664699554443359, P1 ;  /* 0xbec093ac100e7808 */ /* 0x000fe40000800000 */
[C---:B------:R-:W-:Y:S02]  /*08d0*/  FFMA.FTZ R13, R10.reuse, R13, R12 ;  /* 0x0000000d0a0d7223 */ /* 0x040fe4000001000c */
[----:B------:R-:W-:Y:S02]  /*08e0*/  FSEL R12, R15, 0.12837915122509002686, P1 ;  /* 0x3e0375d30f0c7808 */ /* 0x000fe40000800000 */
[----:B------:R-:W-:-:S04]  /*08f0*/  FFMA.FTZ R13, R10, R13, R14 ;  /* 0x0000000d0a0d7223 */ /* 0x000fc8000001000e */
[----:B------:R-:W-:-:S04]  /*0900*/  FFMA.FTZ R12, R10, R13, R12 ;  /* 0x0000000d0a0c7223 */ /* 0x000fc8000001000c */
[----:B------:R-:W-:-:S04]  /*0910*/  FFMA.FTZ R11, R12, R11, R11 ;  /* 0x0000000b0c0b7223 */ /* 0x000fc8000001000b */
[----:B------:R-:W0:Y:S02]  /*0920*/  @P1 MUFU.EX2 R10, R11 ;  /* 0x0000000b000a1308 */ /* 0x000e240000000800 */
[----:B0-----:R-:W-:-:S05]  /*0930*/  @P1 FADD.FTZ R13, -R10, 1 ;  /* 0x3f8000000a0d1421 */ /* 0x001fca0000010100 */
[----:B------:R-:W-:-:S04]  /*0940*/  @P1 LOP3.LUT R11, R13, 0x80000000, R6, 0xb8, !PT ;  /* 0x800000000d0b1812 */ /* 0x000fc800078eb806 */
[----:B------:R-:W-:-:S07]  /*0950*/  F2FP.BF16.F32.PACK_AB R6, RZ, R11 ;  /* 0x0000000bff06723e */ /* 0x000fce00000010ff */
.L_x_578:
[----:B------:R-:W-:Y:S05]  /*0960*/  BSYNC B0 ;  /* 0x0000000000007941 */ /* 0x000fea0003800000 */
.L_x_577:
        /* <DEDUP_REMOVED lines=34> */
.L_x_580:
[----:B------:R-:W-:Y:S05]  /*0b90*/  BSYNC B0 ;  /* 0x0000000000007941 */ /* 0x000fea0003800000 */
.L_x_579:
[----:B-----5:R0:W-:Y:S01]  /*0ba0*/  @!P0 STG.E.U16 desc[UR4][R2.64], R9 ;  /* 0x0000000902008986 */ /* 0x0201e2000c101504 */
[----:B------:R-:W-:Y:S04]  /*0bb0*/  BSSY B0, `(.L_x_581) ;  /* 0x000000c000007945 */ /* 0x000fe80003800000 */
[----:B------:R-:W-:Y:S05]  /*0bc0*/  @P3 BRA `(.L_x_582) ;  /* 0x0000000000283947 */ /* 0x000fea0003800000 */
[----:B------:R-:W1:Y:S01]  /*0bd0*/  LDC.64 R10, c[0x0][0x218] ;  /* 0x00008600ff0a7b82 */ /* 0x000e620000000a00 */
[----:B0-----:R-:W-:Y:S01]  /*0be0*/  LEA R3, R0, R7, 0x9 ;  /* 0x0000000700037211 */ /* 0x001fe200078e48ff */
[----:B------:R-:W-:-:S05]  /*0bf0*/  VIADD R7, R7, 0x80 ;  /* 0x0000008007077836 */ /* 0x000fca0000000000 */
[----:B------:R-:W-:-:S13]  /*0c00*/  ISETP.GE.AND P0, PT, R7, R4, PT ;  /* 0x000000040700720c */ /* 0x000fda0003f06270 */
[----:B------:R-:W-:Y:S01]  /*0c10*/  @!P0 LEA R9, R0, R7, 0x9 ;  /* 0x0000000700098211 */ /* 0x000fe200078e48ff */
[----:B------:R-:W-:Y:S02]  /*0c20*/  @!P0 VIADD R7, R7, 0x80 ;  /* 0x0000008007078836 */ /* 0x000fe40000000000 */
[----:B-1----:R-:W-:-:S04]  /*0c30*/  IMAD.WIDE.U32 R2, R3, 0x2, R10 ;  /* 0x0000000203027825 */ /* 0x002fc800078e000a */
[----:B------:R-:W-:Y:S01]  /*0c40*/  @!P0 IMAD.WIDE.U32 R10, R9, 0x2, R10 ;  /* 0x00000002090a8825 */ /* 0x000fe200078e000a */
[----:B------:R1:W-:Y:S04]  /*0c50*/  STG.E.U16 desc[UR4][R2.64], R8 ;  /* 0x0000000802007986 */ /* 0x0003e8000c101504 */
[----:B------:R1:W-:Y:S02]  /*0c60*/  @!P0 STG.E.U16 desc[UR4][R10.64], R6 ;  /* 0x000000060a008986 */ /* 0x0003e4000c101504 */
.L_x_582:
[----:B------:R-:W-:Y:S05]  /*0c70*/  BSYNC B0 ;  /* 0x0000000000007941 */ /* 0x000fea0003800000 */
.L_x_581:
[----:B------:R-:W-:-:S13]  /*0c80*/  ISETP.GE.AND P0, PT, R7, R4, PT ;  /* 0x000000040700720c */ /* 0x000fda0003f06270 */
[----:B------:R-:W-:Y:S05]  /*0c90*/  @P0 EXIT ;  /* 0x000000000000094d */ /* 0x000fea0003800000 */
[----:B01----:R-:W0:Y:S01]  /*0ca0*/  LDC.64 R2, c[0x0][0x218] ;  /* 0x00008600ff027b82 */ /* 0x003e220000000a00 */
[----:B------:R-:W-:-:S05]  /*0cb0*/  LEA R7, R0, R7, 0x9 ;  /* 0x0000000700077211 */ /* 0x000fca00078e48ff */
[----:B0-----:R-:W-:-:S05]  /*0cc0*/  IMAD.WIDE.U32 R2, R7, 0x2, R2 ;  /* 0x0000000207027825 */ /* 0x001fca00078e0002 */
[----:B------:R-:W-:Y:S01]  /*0cd0*/  STG.E.U16 desc[UR4][R2.64], R5 ;  /* 0x0000000502007986 */ /* 0x000fe2000c101504 */
[----:B------:R-:W-:Y:S05]  /*0ce0*/  EXIT ;  /* 0x000000000000794d */ /* 0x000fea0003800000 */
.L_x_583:
        /* <DEDUP_REMOVED lines=9> */
.L_x_11149:


//--------------------- .text._ZN2at6native29vectorized_elementwise_kernelILi2EZZZNS0_15erf_kernel_cudaERNS_18TensorIteratorBaseEENKUlvE_clEvENKUlvE2_clEvEUlN3c108BFloat16EE_St5arrayIPcLm2EEEEviT0_T1_ --------------------------
	.section	.text._ZN2at6native29vectorized_elementwise_kernelILi2EZZZNS0_15erf_kernel_cudaERNS_18TensorIteratorBaseEENKUlvE_clEvENKUlvE2_clEvEUlN3c108BFloat16EE_St5arrayIPcLm2EEEEviT0_T1_,"ax",@progbits
	.align	128
        .global         _ZN2at6native29vectorized_elementwise_kernelILi2EZZZNS0_15erf_kernel_cudaERNS_18TensorIteratorBaseEENKUlvE_clEvENKUlvE2_clEvEUlN3c108BFloat16EE_St5arrayIPcLm2EEEEviT0_T1_
        .type           _ZN2at6native29vectorized_elementwise_kernelILi2EZZZNS0_15erf_kernel_cudaERNS_18TensorIteratorBaseEENKUlvE_clEvENKUlvE2_clEvEUlN3c108BFloat16EE_St5arrayIPcLm2EEEEviT0_T1_,@function
        .size           _ZN2at6native29vectorized_elementwise_kernelILi2EZZZNS0_15erf_kernel_cudaERNS_18TensorIteratorBaseEENKUlvE_clEvENKUlvE2_clEvEUlN3c108BFloat16EE_St5arrayIPcLm2EEEEviT0_T1_,(.L_x_11150 - _ZN2at6native29vectorized_elementwise_kernelILi2EZZZNS0_15erf_kernel_cudaERNS_18TensorIteratorBaseEENKUlvE_clEvENKUlvE2_clEvEUlN3c108BFloat16EE_St5arrayIPcLm2EEEEviT0_T1_)
        .other          _ZN2at6native29vectorized_elementwise_kernelILi2EZZZNS0_15erf_kernel_cudaERNS_18TensorIteratorBaseEENKUlvE_clEvENKUlvE2_clEvEUlN3c108BFloat16EE_St5arrayIPcLm2EEEEviT0_T1_,@"STO_CUDA_ENTRY STV_DEFAULT"
_ZN2at6native29vectorized_elementwise_kernelILi2EZZZNS0_15erf_kernel_cudaERNS_18TensorIteratorBaseEENKUlvE_clEvENKUlvE2_clEvEUlN3c108BFloat16EE_St5arrayIPcLm2EEEEviT0_T1_:
.text._ZN2at6native29vectorized_elementwise_kernelILi2EZZZNS0_15erf_kernel_cudaERNS_18TensorIteratorBaseEENKUlvE_clEvENKUlvE2_clEvEUlN3c108BFloat16EE_St5arrayIPcLm2EEEEviT0_T1_:
[----:B------:R-:W-:Y:S01]  /*0000*/  LDC R1, c[0x0][0x28] ;  /* 0x00000a00ff017b82 */ /* 0x000fe20000000800 */
[----:B------:R-:W0:Y:S01]  /*0010*/  S2R R0, SR_CTAID.X ;  /* 0x0000000000007919 */ /* 0x000e220000002500 */
[----:B------:R-:W-:Y:S01]  /*0020*/  ULDC UR4, c[0x0][0x210] ;  /* 0x0000840000047ab9 */ /* 0x000fe20000000800 */
[----:B0-----:R-:W-:-:S05]  /*0030*/  IMAD.SHL.U32 R0, R0, 0x400, RZ ;  /* 0x0000040000007824 */ /* 0x001fca00078e00ff */
[----:B------:R-:W-:Y:S01]  /*0040*/  IADD3 R8, -R0, UR4, RZ ;  /* 0x0000000400087c10 */ /* 0x000fe2000fffe1ff */
[----:B------:R-:W-:-:S03]  /*0050*/  ULDC.64 UR4, c[0x0][0x208] ;  /* 0x0000820000047ab9 */ /* 0x000fc60000000a00 */
[----:B------:R-:W-:-:S13]  /*0060*/  ISETP.GE.U32.AND P0, PT, R8, 0x400, PT ;  /* 0x000004000800780c */ /* 0x000fda0003f06070 */
[----:B------:R-:W-:Y:S05]  /*0070*/  @!P0 BRA `(.L_x_584) ;  /* 0x0000000c007c8947 */ /* 0x000fea0003800000 */
[----:B------:R-:W0:Y:S01]  /*0080*/  S2R R3, SR_TID.X ;  /* 0x0000000000037919 */ /* 0x000e220000002100 */
[----:B------:R-:W1:Y:S02]  /*0090*/  LDC.64 R4, c[0x0][0x220] ;  /* 0x00008800ff047b82 */ /* 0x000e640000000a00 */
[----:B-1----:R-:W-:-:S04]  /*00a0*/  IMAD.WIDE R4, R0, 0x2, R4 ;  /* 0x0000000200047825 */ /* 0x002fc800078e0204 */
[----:B0-----:R-:W-:-:S05]  /*00b0*/  IMAD.WIDE.U32 R6, R3, 0x4, R4 ;  /* 0x0000000403067825 */ /* 0x001fca00078e0004 */
[----:B------:R-:W2:Y:S04]  /*00c0*/  LDG.E R18, desc[UR4][R6.64] ;  /* 0x0000000406127981 */ /* 0x000ea8000c1e1900 */
[----:B------:R-:W3:Y:S04]  /*00d0*/  LDG.E R2, desc[UR4][R6.64+0x200] ;  /* 0x0002000406027981 */ /* 0x000ee8000c1e1900 */
[----:B------:R-:W4:Y:S04]  /*00e0*/  LDG.E R14, desc[UR4][R6.64+0x400] ;  /* 0x00040004060e7981 */ /* 0x000f28000c1e1900 */
[----:B------:R0:W5:Y:S01]  /*00f0*/  LDG.E R19, desc[UR4][R6.64+0x600] ;  /* 0x0006000406137981 */ /* 0x000162000c1e1900 */
[----:B------:R-:W-:Y:S01]  /*0100*/  HFMA2.MMA R17, -RZ, RZ, 0.61474609375, 16.90625 ;  /* 0x38eb4c3aff117435 */ /* 0x000fe200000001ff */
[----:B------:R-:W-:Y:S01]  /*0110*/  IMAD.MOV.U32 R16, RZ, RZ, 0x3aae005b ;  /* 0x3aae005bff107424 */ /* 0x000fe200078e00ff */
[----:B------:R-:W-:Y:S01]  /*0120*/  MOV R13, 0x3d24d99a ;  /* 0x3d24d99a000d7802 */ /* 0x000fe20000000f00 */
[----:B------:R-:W-:-:S02]  /*0130*/  IMAD.MOV.U32 R9, RZ, RZ, 0x3c09919f ;  /* 0x3c09919fff097424 */ /* 0x000fc400078e00ff */
[C---:B--2---:R-:W-:Y:S01]  /*0140*/  IMAD.U32 R10, R18.reuse, 0x10000, RZ ;  /* 0x00010000120a7824 */ /* 0x044fe200078e00ff */
[----:B------:R-:W-:-:S03]  /*0150*/  PRMT R18, R18, 0x7632, R18 ;  /* 0x0000763212127816 */ /* 0x000fc60000000012 */
[C---:B------:R-:W-:Y:S01]  /*0160*/  FADD.FTZ R4, |R10|.reuse, -RZ ;  /* 0x800000ff0a047221 */ /* 0x040fe20000010200 */
[C---:B------:R-:W-:Y:S01]  /*0170*/  FMUL.FTZ R5, R10.reuse, R10 ;  /* 0x0000000a0a057220 */ /* 0x040fe20000410000 */
[----:B------:R-:W-:Y:S01]  /*0180*/  FSETP.GE.FTZ.AND P1, PT, |R10|, 1.0029599666595458984, PT ;  /* 0x3f8060fe0a00780b */ /* 0x000fe20003f36200 */
[----:B------:R-:W-:Y:S02]  /*0190*/  IMAD.U32 R18, R18, 0x10000, RZ ;  /* 0x0001000012127824 */ /* 0x000fe400078e00ff */
[----:B---3--:R-:W-:Y:S01]  /*01a0*/  IMAD.U32 R15, R2, 0x10000, RZ ;  /* 0x00010000020f7824 */ /* 0x008fe200078e00ff */
[----:B------:R-:W-:Y:S01]  /*01b0*/  FSEL R5, R4, R5, P1 ;  /* 0x0000000504057208 */ /* 0x000fe20000800000 */
[C---:B------:R-:W-:Y:S01]  /*01c0*/  FADD.FTZ R11, |R18|.reuse, -RZ ;  /* 0x800000ff120b7221 */ /* 0x040fe20000010200 */
[----:B------:R-:W-:Y:S01]  /*01d0*/  FSEL R8, R17, 8.4834944573231041431e-05, P1 ;  /* 0x38b1e96a11087808 */ /* 0x000fe20000800000 */
[----:B------:R-:W-:Y:S01]  /*01e0*/  FMUL.FTZ R20, R18, R18 ;  /* 0x0000001212147220 */ /* 0x000fe20000410000 */
[----:B------:R-:W-:Y:S01]  /*01f0*/  FSEL R12, -R16, -0.00082130916416645050049, P1 ;  /* 0xba574d20100c7808 */ /* 0x000fe20000800100 */
[----:B------:R-:W-:Y:S01]  /*0200*/  FMUL.FTZ R25, R15, R15 ;  /* 0x0000000f0f197220 */ /* 0x000fe20000410000 */
[----:B0-----:R-:W-:-:S02]  /*0210*/  FSEL R7, R9, 0.0052134888246655464172, P1 ;  /* 0x3baad5ea09077808 */ /* 0x001fc40000800000 */
[----:B------:R-:W-:Y:S01]  /*0220*/  FSEL R6, -R13, -0.026868773624300956726, P1 ;  /* 0xbcdc1be70d067808 */ /* 0x000fe20000800100 */
[C---:B------:R-:W-:Y:S01]  /*0230*/  FFMA.FTZ R8, R5.reuse, R8, R12 ;  /* 0x0000000805087223 */ /* 0x040fe2000001000c */
[----:B------:R-:W-:Y:S01]  /*0240*/  IMAD.MOV.U32 R12, RZ, RZ, 0x3e235519 ;  /* 0x3e235519ff0c7424 */ /* 0x000fe200078e00ff */
[----:B------:R-:W-:Y:S02]  /*0250*/  FSETP.GE.FTZ.AND P2, PT, |R18|, 1.0029599666595458984, PT ;  /* 0x3f8060fe1200780b */ /* 0x000fe40003f56200 */
[----:B------:R-:W-:Y:S01]  /*0260*/  FFMA.FTZ R8, R5, R8, R7 ;  /* 0x0000000805087223 */ /* 0x000fe20000010007 */
[----:B------:R-:W-:Y:S02]  /*0270*/  FSETP.GE.FTZ.AND P3, PT, |R15|, 1.0029599666595458984, PT ;  /* 0x3f8060fe0f00780b */ /* 0x000fe40003f76200 */
[----:B------:R-:W-:Y:S01]  /*0280*/  FSEL R22, R12, 0.11284004896879196167, P1 ;  /* 0x3de718af0c167808 */ /* 0x000fe20000800000 */
[----:B------:R-:W-:Y:S01]  /*0290*/  FFMA.FTZ R6, R5, R8, R6 ;  /* 0x0000000805067223 */ /* 0x000fe20000010006 */
[----:B------:R-:W-:Y:S01]  /*02a0*/  HFMA2.MMA R8, -RZ, RZ, 1.8525390625, -0.310791015625 ;  /* 0x3f69b4f9ff087435 */ /* 0x000fe200000001ff */
[C---:B------:R-:W-:Y:S01]  /*02b0*/  FSEL R20, R11.reuse, R20, P2 ;  /* 0x000000140b147208 */ /* 0x040fe20001000000 */
[----:B------:R-:W-:Y:S01]  /*02c0*/  FADD.FTZ R11, -R11, -RZ ;  /* 0x800000ff0b0b7221 */ /* 0x000fe20000010100 */
[----:B------:R-:W-:Y:S01]  /*02d0*/  FFMA.FTZ R6, R5, R6, R22 ;  /* 0x0000000605067223 */ /* 0x000fe20000010016 */
[----:B------:R-:W-:-:S02]  /*02e0*/  FSEL R7, R17, 8.4834944573231041431e-05, P2 ;  /* 0x38b1e96a11077808 */ /* 0x000fc40001000000 */
[----:B------:R-:W-:Y:S02]  /*02f0*/  FSEL R21, -R16, -0.00082130916416645050049, P2 ;  /* 0xba574d2010157808 */ /* 0x000fe40001000100 */
[----:B------:R-:W-:Y:S02]  /*0300*/  FSEL R23, R9, 0.0052134888246655464172, P2 ;  /* 0x3baad5ea09177808 */ /* 0x000fe40001000000 */
[----:B------:R-:W-:Y:S01]  /*0310*/  FSEL R22, R8, -0.37612664699554443359, P1 ;  /* 0xbec093ac08167808 */ /* 0x000fe20000800000 */
[----:B------:R-:W-:Y:S01]  /*0320*/  FFMA.FTZ R21, R20, R7, R21 ;  /* 0x0000000714157223 */ /* 0x000fe20000010015 */
[----:B------:R-:W-:-:S03]  /*0330*/  IMAD.MOV.U32 R7, RZ, RZ, 0x3f210a14 ;  /* 0x3f210a14ff077424 */ /* 0x000fc600078e00ff */
[----:B------:R-:W-:Y:S01]  /*0340*/  FFMA.FTZ R22, R5, R6, R22 ;  /* 0x0000000605167223 */ /* 0x000fe20000010016 */
[----:B------:R-:W-:Y:S01]  /*0350*/  FADD.FTZ R6, |R15|, -RZ ;  /* 0x800000ff0f067221 */ /* 0x000fe20000010200 */
[----:B------:R-:W-:Y:S01]  /*0360*/  FFMA.FTZ R23, R20, R21, R23 ;  /* 0x0000001514177223 */ /* 0x000fe20000010017 */
[C---:B------:R-:W-:Y:S02]  /*0370*/  FSEL R24, R7.reuse, 0.12837915122509002686, P1 ;  /* 0x3e0375d307187808 */ /* 0x040fe40000800000 */
[----:B------:R-:W-:Y:S02]  /*0380*/  FSEL R27, R7, 0.12837915122509002686, P2 ;  /* 0x3e0375d3071b7808 */ /* 0x000fe40001000000 */
[C---:B------:R-:W-:Y:S01]  /*0390*/  FSEL R21, R6.reuse, R25, P3 ;  /* 0x0000001906157208 */ /* 0x040fe20001800000 */
[----:B------:R-:W-:Y:S01]  /*03a0*/  FFMA.FTZ R5, R5, R22, R24 ;  /* 0x0000001605057223 */ /* 0x000fe20000010018 */
[----:B------:R-:W-:Y:S01]  /*03b0*/  FSEL R25, -R13, -0.026868773624300956726, P2 ;  /* 0xbcdc1be70d197808 */ /* 0x000fe20001000100 */
[----:B------:R-:W-:Y:S01]  /*03c0*/  FADD.FTZ R6, -R6, -RZ ;  /* 0x800000ff06067221 */ /* 0x000fe20000010100 */
[----:B------:R-:W-:-:S02]  /*03d0*/  FSEL R22, R17, 8.4834944573231041431e-05, P3 ;  /* 0x38b1e96a11167808 */ /* 0x000fc40001800000 */
[----:B------:R-:W-:Y:S01]  /*03e0*/  FSEL R24, -R16, -0.00082130916416645050049, P3 ;  /* 0xba574d2010187808 */ /* 0x000fe20001800100 */
[----:B------:R-:W-:Y:S01]  /*03f0*/  FFMA.FTZ R23, R20, R23, R25 ;  /* 0x0000001714177223 */ /* 0x000fe20000010019 */
[----:B------:R-:W-:-:S03]  /*0400*/  FSEL R25, R12, 0.11284004896879196167, P2 ;  /* 0x3de718af0c197808 */ /* 0x000fc60001000000 */
[----:B------:R-:W-:Y:S01]  /*0410*/  FFMA.FTZ R22, R21, R22, R24 ;  /* 0x0000001615167223 */ /* 0x000fe20000010018 */
[----:B------:R-:W-:Y:S01]  /*0420*/  FSEL R24, R9, 0.0052134888246655464172, P3 ;  /* 0x3baad5ea09187808 */ /* 0x000fe20001800000 */
[----:B------:R-:W-:Y:S01]  /*0430*/  FFMA.FTZ R23, R20, R23, R25 ;  /* 0x0000001714177223 */ /* 0x000fe20000010019 */
[----:B------:R-:W-:-:S03]  /*0440*/  FSEL R25, R8, -0.37612664699554443359, P2 ;  /* 0xbec093ac08197808 */ /* 0x000fc60001000000 */
[----:B------:R-:W-:Y:S01]  /*0450*/  FFMA.FTZ R22, R21, R22, R24 ;  /* 0x0000001615167223 */ /* 0x000fe20000010018 */
[----:B------:R-:W-:Y:S01]  /*0460*/  FSEL R24, -R13, -0.026868773624300956726, P3 ;  /* 0xbcdc1be70d187808 */ /* 0x000fe20001800100 */
[----:B------:R-:W-:Y:S01]  /*0470*/  FFMA.FTZ R25, R20, R23, R25 ;  /* 0x0000001714197223 */ /* 0x000fe20000010019 */
[----:B------:R-:W-:Y:S01]  /*0480*/  FADD.FTZ R23, -R4, -RZ ;  /* 0x800000ff04177221 */ /* 0x000fe20000010100 */
[----:B------:R-:W-:Y:S02]  /*0490*/  PRMT R4, R2, 0x7632, R4 ;  /* 0x0000763202047816 */ /* 0x000fe40000000004 */
[----:B------:R-:W-:Y:S01]  /*04a0*/  FFMA.FTZ R22, R21, R22, R24 ;  /* 0x0000001615167223 */ /* 0x000fe20000010018 */
[----:B------:R-:W-:Y:S01]  /*04b0*/  FSEL R24, R12, 0.11284004896879196167, P3 ;  /* 0x3de718af0c187808 */ /* 0x000fe20001800000 */
[----:B------:R-:W-:Y:S01]  /*04c0*/  FFMA.FTZ R20, R20, R25, R27 ;  /* 0x0000001914147223 */ /* 0x000fe2000001001b */
[----:B------:R-:W-:Y:S02]  /*04d0*/  FSEL R2, R23, R10, P1 ;  /* 0x0000000a17027208 */ /* 0x000fe40000800000 */
[----:B------:R-:W-:Y:S01]  /*04e0*/  SHF.L.U32 R4, R4, 0x10, RZ ;  /* 0x0000001004047819 */ /* 0x000fe200000006ff */
[----:B------:R-:W-:Y:S01]  /*04f0*/  FFMA.FTZ R22, R21, R22, R24 ;  /* 0x0000001615167223 */ /* 0x000fe20000010018 */
[----:B------:R-:W-:Y:S01]  /*0500*/  FSEL R24, R8, -0.37612664699554443359, P3 ;  /* 0xbec093ac08187808 */ /* 0x000fe20001800000 */
[----:B------:R-:W-:Y:S01]  /*0510*/  FFMA.FTZ R2, R5, R2, R2 ;  /* 0x0000000205027223 */ /* 0x000fe20000010002 */
[----:B------:R-:W-:Y:S01]  /*0520*/  FSEL R5, R11, R18, P2 ;  /* 0x000000120b057208 */ /* 0x000fe20001000000 */
[C---:B------:R-:W-:Y:S01]  /*0530*/  FADD.FTZ R11, |R4|.reuse, -RZ ;  /* 0x800000ff040b7221 */ /* 0x040fe20000010200 */
[----:B------:R-:W-:Y:S01]  /*0540*/  FMUL.FTZ R26, R4, R4 ;  /* 0x00000004041a7220 */ /* 0x000fe20000410000 */
[----:B------:R-:W-:Y:S01]  /*0550*/  FFMA.FTZ R22, R21, R22, R24 ;  /* 0x0000001615167223 */ /* 0x000fe20000010018 */
[----:B------:R-:W-:Y:S01]  /*0560*/  FSEL R24, R7, 0.12837915122509002686, P3 ;  /* 0x3e0375d307187808 */ /* 0x000fe20001800000 */
[----:B------:R-:W-:Y:S01]  /*0570*/  FFMA.FTZ R5, R20, R5, R5 ;  /* 0x0000000514057223 */ /* 0x000fe20000010005 */
[----:B------:R-:W-:Y:S01]  /*0580*/  FSETP.GE.FTZ.AND P0, PT, |R4|, 1.0029599666595458984, PT ;  /* 0x3f8060fe0400780b */ /* 0x000fe20003f16200 */
[----:B------:R-:W0:Y:S01]  /*0590*/  @P1 MUFU.EX2 R20, R2 ;  /* 0x0000000200141308 */ /* 0x000e220000000800 */
[----:B------:R-:W-:Y:S01]  /*05a0*/  FSEL R25, R6, R15, P3 ;  /* 0x0000000f06197208 */ /* 0x000fe20001800000 */
[----:B------:R-:W-:Y:S01]  /*05b0*/  FFMA.FTZ R22, R21, R22, R24 ;  /* 0x0000001615167223 */ /* 0x000fe20000010018 */
[----:B------:R-:W-:-:S02]  /*05c0*/  FSEL R21, R11, R26, P0 ;  /* 0x0000001a0b157208 */ /* 0x000fc40000000000 */
[----:B------:R-:W-:Y:S01]  /*05d0*/  FSEL R24, R17, 8.4834944573231041431e-05, P0 ;  /* 0x38b1e96a11187808 */ /* 0x000fe20000000000 */
[----:B------:R-:W-:Y:S01]  /*05e0*/  FFMA.FTZ R6, R22, R25, R25 ;  /* 0x0000001916067223 */ /* 0x000fe20000010019 */
[----:B------:R-:W-:Y:S01]  /*05f0*/  FSEL R26, -R16, -0.00082130916416645050049, P0 ;  /* 0xba574d20101a7808 */ /* 0x000fe20000000100 */
[----:B------:R-:W1:Y:S01]  /*0600*/  @P2 MUFU.EX2 R23, R5 ;  /* 0x0000000500172308 */ /* 0x000e620000000800 */
[----:B------:R-:W-:Y:S02]  /*0610*/  FSEL R22, -R13, -0.026868773624300956726, P0 ;  /* 0xbcdc1be70d167808 */ /* 0x000fe40000000100 */
[----:B------:R-:W-:Y:S01]  /*0620*/  FSEL R27, R8, -0.37612664699554443359, P0 ;  /* 0xbec093ac081b7808 */ /* 0x000fe20000000000 */
[----:B------:R-:W-:Y:S01]  /*0630*/  FFMA.FTZ R24, R21, R24, R26 ;  /* 0x0000001815187223 */ /* 0x000fe2000001001a */
[----:B------:R-:W-:Y:S01]  /*0640*/  FSEL R26, R9, 0.0052134888246655464172, P0 ;  /* 0x3baad5ea091a7808 */ /* 0x000fe20000000000 */
[----:B0-----:R-:W-:-:S04]  /*0650*/  @P1 FADD.FTZ R25, -R20, 1 ;  /* 0x3f80000014191421 */ /* 0x001fc80000010100 */
[----:B------:R-:W-:Y:S01]  /*0660*/  FFMA.FTZ R24, R21, R24, R26 ;  /* 0x0000001815187223 */ /* 0x000fe2000001001a */
[----:B------:R-:W0:Y:S01]  /*0670*/  @P3 MUFU.EX2 R20, R6 ;  /* 0x0000000600143308 */ /* 0x000e220000000800 */
[----:B------:R-:W-:Y:S02]  /*0680*/  @P1 LOP3.LUT R2, R25, 0x80000000, R10, 0xb8, !PT ;  /* 0x8000000019021812 */ /* 0x000fe400078eb80a */
[----:B------:R-:W-:Y:S01]  /*0690*/  FFMA.FTZ R22, R21, R24, R22 ;  /* 0x0000001815167223 */ /* 0x000fe20000010016 */
[----:B------:R-:W-:Y:S01]  /*06a0*/  FSEL R25, R12, 0.11284004896879196167, P0 ;  /* 0x3de718af0c197808 */ /* 0x000fe20000000000 */
[----:B-1----:R-:W-:Y:S01]  /*06b0*/  @P2 FADD.FTZ R23, -R23, 1 ;  /* 0x3f80000017172421 */ /* 0x002fe20000010100 */
[C---:B----4-:R-:W-:Y:S01]  /*06c0*/  IMAD.U32 R10, R14.reuse, 0x10000, RZ ;  /* 0x000100000e0a7824 */ /* 0x050fe200078e00ff */
[----:B------:R-:W-:Y:S02]  /*06d0*/  PRMT R24, R14, 0x7632, R24 ;  /* 0x000076320e187816 */ /* 0x000fe40000000018 */
[----:B------:R-:W-:Y:S01]  /*06e0*/  FFMA.FTZ R22, R21, R22, R25 ;  /* 0x0000001615167223 */ /* 0x000fe20000010019 */
[----:B------:R-:W-:-:S02]  /*06f0*/  FSEL R14, R7, 0.12837915122509002686, P0 ;  /* 0x3e0375d3070e7808 */ /* 0x000fc40000000000 */
[----:B------:R-:W-:Y:S01]  /*0700*/  @P2 LOP3.LUT R5, R23, 0x80000000, R18, 0xb8, !PT ;  /* 0x8000000017052812 */ /* 0x000fe200078eb812 */
[C---:B------:R-:W-:Y:S01]  /*0710*/  FFMA.FTZ R22, R21.reuse, R22, R27 ;  /* 0x0000001615167223 */ /* 0x040fe2000001001b */
[C---:B------:R-:W-:Y:S01]  /*0720*/  FADD.FTZ R18, |R10|.reuse, -RZ ;  /* 0x800000ff0a127221 */ /* 0x040fe20000010200 */
[----:B------:R-:W-:Y:S01]  /*0730*/  FMUL.FTZ R23, R10, R10 ;  /* 0x0000000a0a177220 */ /* 0x000fe20000410000 */
[----:B0-----:R-:W-:Y:S01]  /*0740*/  @P3 FADD.FTZ R20, -R20, 1 ;  /* 0x3f80000014143421 */ /* 0x001fe20000010100 */
[----:B------:R-:W-:Y:S01]  /*0750*/  FSETP.GE.FTZ.AND P1, PT, |R10|, 1.0029599666595458984, PT ;  /* 0x3f8060fe0a00780b */ /* 0x000fe20003f36200 */
[----:B------:R-:W-:Y:S01]  /*0760*/  FFMA.FTZ R21, R21, R22, R14 ;  /* 0x0000001615157223 */ /* 0x000fe2000001000e */
[----:B------:R-:W-:Y:S01]  /*0770*/  IMAD.U32 R14, R24, 0x10000, RZ ;  /* 0x00010000180e7824 */ /* 0x000fe200078e00ff */
[----:B------:R-:W-:Y:S02]  /*0780*/  F2FP.BF16.F32.PACK_AB R2, R5, R2 ;  /* 0x000000020502723e */ /* 0x000fe400000010ff */
[----:B------:R-:W-:Y:S01]  /*0790*/  @P3 LOP3.LUT R6, R20, 0x80000000, R15, 0xb8, !PT ;  /* 0x8000000014063812 */ /* 0x000fe200078eb80f */
[----:B------:R-:W-:Y:S01]  /*07a0*/  FADD.FTZ R22, |R14|, -RZ ;  /* 0x800000ff0e167221 */ /* 0x000fe20000010200 */
[----:B------:R-:W-:Y:S01]  /*07b0*/  FSEL R15, R18, R23, P1 ;  /* 0x00000017120f7208 */ /* 0x000fe20000800000 */
[----:B------:R-:W-:Y:S01]  /*07c0*/  FMUL.FTZ R23, R14, R14 ;  /* 0x0000000e0e177220 */ /* 0x000fe20000410000 */
[----:B------:R-:W-:-:S02]  /*07d0*/  FSEL R20, R17, 8.4834944573231041431e-05, P1 ;  /* 0x38b1e96a11147808 */ /* 0x000fc40000800000 */
[----:B------:R-:W-:Y:S02]  /*07e0*/  FSEL R24, -R16, -0.00082130916416645050049, P1 ;  /* 0xba574d2010187808 */ /* 0x000fe40000800100 */
[----:B------:R-:W-:Y:S02]  /*07f0*/  FSETP.GE.FTZ.AND P2, PT, |R14|, 1.0029599666595458984, PT ;  /* 0x3f8060fe0e00780b */ /* 0x000fe40003f56200 */
[----:B------:R-:W-:Y:S01]  /*0800*/  FSEL R26, R9, 0.0052134888246655464172, P1 ;  /* 0x3baad5ea091a7808 */ /* 0x000fe20000800000 */
[----:B------:R-:W-:Y:S01]  /*0810*/  FFMA.FTZ R24, R15, R20, R24 ;  /* 0x000000140f187223 */ /* 0x000fe20000010018 */
[----:B------:R-:W-:Y:S02]  /*0820*/  FSEL R20, R22, R23, P2 ;  /* 0x0000001716147208 */ /* 0x000fe40001000000 */
[----:B------:R-:W-:Y:S01]  /*0830*/  FSEL R23, R17, 8.4834944573231041431e-05, P2 ;  /* 0x38b1e96a11177808 */ /* 0x000fe20001000000 */
[----:B------:R-:W-:Y:S01]  /*0840*/  FFMA.FTZ R24, R15, R24, R26 ;  /* 0x000000180f187223 */ /* 0x000fe2000001001a */
[----:B------:R-:W-:-:S02]  /*0850*/  FSEL R25, -R16, -0.00082130916416645050049, P2 ;  /* 0xba574d2010197808 */ /* 0x000fc40001000100 */
[----:B------:R-:W-:Y:S02]  /*0860*/  FSEL R26, -R13, -0.026868773624300956726, P1 ;  /* 0xbcdc1be70d1a7808 */ /* 0x000fe40000800100 */
[----:B------:R-:W-:Y:S01]  /*0870*/  FSEL R27, R8, -0.37612664699554443359, P2 ;  /* 0xbec093ac081b7808 */ /* 0x000fe20001000000 */
[----:B------:R-:W-:Y:S01]  /*0880*/  FFMA.FTZ R23, R20, R23, R25 ;  /* 0x0000001714177223 */ /* 0x000fe20000010019 */
[----:B------:R-:W-:Y:S01]  /*0890*/  FSEL R25, R9, 0.0052134888246655464172, P2 ;  /* 0x3baad5ea09197808 */ /* 0x000fe20001000000 */
[----:B------:R-:W-:Y:S01]  /*08a0*/  FFMA.FTZ R24, R15, R24, R26 ;  /* 0x000000180f187223 */ /* 0x000fe2000001001a */
[----:B------:R-:W-:Y:S02]  /*08b0*/  FSEL R26, R12, 0.11284004896879196167, P1 ;  /* 0x3de718af0c1a7808 */ /* 0x000fe40000800000 */
[----:B------:R-:W-:Y:S01]  /*08c0*/  FSEL R29, R7, 0.12837915122509002686, P2 ;  /* 0x3e0375d3071d7808 */ /* 0x000fe20001000000 */
[----:B------:R-:W-:Y:S01]  /*08d0*/  FFMA.FTZ R23, R20, R23, R25 ;  /* 0x0000001714177223 */ /* 0x000fe20000010019 */
[----:B------:R-:W-:Y:S01]  /*08e0*/  FSEL R25, -R13, -0.026868773624300956726, P2 ;  /* 0xbcdc1be70d197808 */ /* 0x000fe20001000100 */
[----:B------:R-:W-:Y:S01]  /*08f0*/  FFMA.FTZ R24, R15, R24, R26 ;  /* 0x000000180f187223 */ /* 0x000fe2000001001a */
[----:B------:R-:W-:-:S03]  /*0900*/  FSEL R26, R8, -0.37612664699554443359, P1 ;  /* 0xbec093ac081a7808 */ /* 0x000fc60000800000 */
[----:B------:R-:W-:Y:S01]  /*0910*/  FFMA.FTZ R23, R20, R23, R25 ;  /* 0x0000001714177223 */ /* 0x000fe20000010019 */
[----:B------:R-:W-:Y:S01]  /*0920*/  FSEL R25, R12, 0.11284004896879196167, P2 ;  /* 0x3de718af0c197808 */ /* 0x000fe20001000000 */
[----:B------:R-:W-:Y:S01]  /*0930*/  FFMA.FTZ R24, R15, R24, R26 ;  /* 0x000000180f187223 */ /* 0x000fe2000001001a */
[----:B------:R-:W-:-:S03]  /*0940*/  FSEL R26, R7, 0.12837915122509002686, P1 ;  /* 0x3e0375d3071a7808 */ /* 0x000fc60000800000 */
[C---:B------:R-:W-:Y:S02]  /*0950*/  FFMA.FTZ R25, R20.reuse, R23, R25 ;  /* 0x0000001714197223 */ /* 0x040fe40000010019 */
[----:B------:R-:W-:Y:S01]  /*0960*/  FFMA.FTZ R23, R15, R24, R26 ;  /* 0x000000180f177223 */ /* 0x000fe2000001001a */
[C---:B-----5:R-:W-:Y:S01]  /*0970*/  SHF.L.U32 R15, R19.reuse, 0x10, RZ ;  /* 0x00000010130f7819 */ /* 0x060fe200000006ff */
[----:B------:R-:W-:Y:S01]  /*0980*/  FFMA.FTZ R27, R20, R25, R27 ;  /* 0x00000019141b7223 */ /* 0x000fe2000001001b */
[----:B------:R-:W-:Y:S01]  /*0990*/  FADD.FTZ R25, -R18, -RZ ;  /* 0x800000ff12197221 */ /* 0x000fe20000010100 */
[----:B------:R-:W-:Y:S02]  /*09a0*/  PRMT R19, R19, 0x7632, R19 ;  /* 0x0000763213137816 */ /* 0x000fe40000000013 */
[C---:B------:R-:W-:Y:S01]  /*09b0*/  FADD.FTZ R24, |R15|.reuse, -RZ ;  /* 0x800000ff0f187221 */ /* 0x040fe20000010200 */
[----:B------:R-:W-:Y:S01]  /*09c0*/  FSETP.GE.FTZ.AND P3, PT, |R15|, 1.0029599666595458984, PT ;  /* 0x3f8060fe0f00780b */ /* 0x000fe20003f76200 */
[----:B------:R-:W-:Y:S01]  /*09d0*/  FFMA.FTZ R20, R20, R27, R29 ;  /* 0x0000001b14147223 */ /* 0x000fe2000001001d */
[----:B------:R-:W-:Y:S01]  /*09e0*/  FSEL R18, R25, R10, P1 ;  /* 0x0000000a19127208 */ /* 0x000fe20000800000 */
[----:B------:R-:W-:Y:S01]  /*09f0*/  FMUL.FTZ R25, R15, R15 ;  /* 0x0000000f0f197220 */ /* 0x000fe20000410000 */
[----:B------:R-:W-:Y:S01]  /*0a00*/  FSEL R26, R17, 8.4834944573231041431e-05, P3 ;  /* 0x38b1e96a111a7808 */ /* 0x000fe20001800000 */
[----:B------:R-:W-:Y:S01]  /*0a10*/  IMAD.U32 R19, R19, 0x10000, RZ ;  /* 0x0001000013137824 */ /* 0x000fe200078e00ff */
[----:B------:R-:W-:Y:S01]  /*0a20*/  FSEL R28, -R16, -0.00082130916416645050049, P3 ;  /* 0xba574d20101c7808 */ /* 0x000fe20001800100 */
[----:B------:R-:W-:Y:S01]  /*0a30*/  FFMA.FTZ R18, R23, R18, R18 ;  /* 0x0000001217127223 */ /* 0x000fe20000010012 */
[C---:B------:R-:W-:Y:S01]  /*0a40*/  FSEL R25, R24.reuse, R25, P3 ;  /* 0x0000001918197208 */ /* 0x040fe20001800000 */
[C---:B------:R-:W-:Y:S01]  /*0a50*/  FADD.FTZ R23, |R19|.reuse, -RZ ;  /* 0x800000ff13177221 */ /* 0x040fe20000010200 */
[----:B------:R-:W-:Y:S01]  /*0a60*/  FSETP.GE.FTZ.AND P4, PT, |R19|, 1.0029599666595458984, PT ;  /* 0x3f8060fe1300780b */ /* 0x000fe20003f96200 */
[----:B------:R-:W-:-:S02]  /*0a70*/  FADD.FTZ R24, -R24, -RZ ;  /* 0x800000ff18187221 */ /* 0x000fc40000010100 */
[----:B------:R-:W-:Y:S01]  /*0a80*/  FFMA.FTZ R26, R25, R26, R28 ;  /* 0x0000001a191a7223 */ /* 0x000fe2000001001c */
[----:B------:R-:W-:Y:S01]  /*0a90*/  FMUL.FTZ R28, R19, R19 ;  /* 0x00000013131c7220 */ /* 0x000fe20000410000 */
[----:B------:R-:W-:Y:S02]  /*0aa0*/  FSEL R27, -R16, -0.00082130916416645050049, P4 ;  /* 0xba574d20101b7808 */ /* 0x000fe40002000100 */
[----:B------:R-:W-:Y:S02]  /*0ab0*/  FSEL R17, R17, 8.4834944573231041431e-05, P4 ;  /* 0x38b1e96a11117808 */ /* 0x000fe40002000000 */
[----:B------:R-:W-:Y:S02]  /*0ac0*/  FSEL R16, R23, R28, P4 ;  /* 0x0000001c17107208 */ /* 0x000fe40002000000 */
[C---:B------:R-:W-:Y:S02]  /*0ad0*/  FSEL R28, R9.reuse, 0.0052134888246655464172, P3 ;  /* 0x3baad5ea091c7808 */ /* 0x040fe40001800000 */
[----:B------:R-:W-:Y:S01]  /*0ae0*/  FSEL R9, R9, 0.0052134888246655464172, P4 ;  /* 0x3baad5ea09097808 */ /* 0x000fe20002000000 */
[----:B------:R-:W-:Y:S01]  /*0af0*/  FFMA.FTZ R17, R16, R17, R27 ;  /* 0x0000001110117223 */ /* 0x000fe2000001001b */
[----:B------:R-:W-:Y:S01]  /*0b00*/  FSEL R27, -R13, -0.026868773624300956726, P3 ;  /* 0xbcdc1be70d1b7808 */ /* 0x000fe20001800100 */
[C---:B------:R-:W-:Y:S01]  /*0b10*/  FFMA.FTZ R26, R25.reuse, R26, R28 ;  /* 0x0000001a191a7223 */ /* 0x040fe2000001001c */
[----:B------:R-:W-:Y:S01]  /*0b20*/  FSEL R24, R24, R15, P3 ;  /* 0x0000000f18187208 */ /* 0x000fe20001800000 */
[----:B------:R-:W-:Y:S01]  /*0b30*/  FFMA.FTZ R9, R16, R17, R9 ;  /* 0x0000001110097223 */ /* 0x000fe20000010009 */
[C---:B------:R-:W-:Y:S01]  /*0b40*/  FSEL R17, R12.reuse, 0.11284004896879196167, P4 ;  /* 0x3de718af0c117808 */ /* 0x040fe20002000000 */
[----:B------:R-:W-:Y:S01]  /*0b50*/  FFMA.FTZ R26, R25, R26, R27 ;  /* 0x0000001a191a7223 */ /* 0x000fe2000001001b */
[----:B------:R-:W-:-:S02]  /*0b60*/  FSEL R27, R12, 0.11284004896879196167, P3 ;  /* 0x3de718af0c1b7808 */ /* 0x000fc40001800000 */
[----:B------:R-:W0:Y:S03]  /*0b70*/  @P1 MUFU.EX2 R12, R18 ;  /* 0x00000012000c1308 */ /* 0x000e260000000800 */
[----:B------:R-:W-:Y:S01]  /*0b80*/  FFMA.FTZ R26, R25, R26, R27 ;  /* 0x0000001a191a7223 */ /* 0x000fe2000001001b */
[----:B------:R-:W-:-:S05]  /*0b90*/  FSEL R27, R8, -0.37612664699554443359, P3 ;  /* 0xbec093ac081b7808 */ /* 0x000fca0001800000 */
[----:B------:R-:W-:Y:S01]  /*0ba0*/  FFMA.FTZ R26, R25, R26, R27 ;  /* 0x0000001a191a7223 */ /* 0x000fe2000001001b */
[----:B------:R-:W-:-:S05]  /*0bb0*/  FSEL R27, R7, 0.12837915122509002686, P3 ;  /* 0x3e0375d3071b7808 */ /* 0x000fca0001800000 */
[----:B------:R-:W-:Y:S01]  /*0bc0*/  FFMA.FTZ R25, R25, R26, R27 ;  /* 0x0000001a19197223 */ /* 0x000fe2000001001b */
[----:B------:R-:W-:Y:S01]  /*0bd0*/  FSEL R26, -R13, -0.026868773624300956726, P4 ;  /* 0xbcdc1be70d1a7808 */ /* 0x000fe20002000100 */
[----:B0-----:R-:W-:Y:S01]  /*0be0*/  @P1 FADD.FTZ R5, -R12, 1 ;  /* 0x3f8000000c051421 */ /* 0x001fe20000010100 */
[----:B------:R-:W-:-:S03]  /*0bf0*/  FSEL R27, R7, 0.12837915122509002686, P4 ;  /* 0x3e0375d3071b7808 */ /* 0x000fc60002000000 */
[----:B------:R-:W-:Y:S01]  /*0c00*/  FFMA.FTZ R13, R16, R9, R26 ;  /* 0x00000009100d7223 */ /* 0x000fe2000001001a */
[----:B------:R-:W-:Y:S01]  /*0c10*/  FADD.FTZ R9, -R11, -RZ ;  /* 0x800000ff0b097221 */ /* 0x000fe20000010100 */
[----:B------:R-:W-:Y:S01]  /*0c20*/  FFMA.FTZ R11, R25, R24, R24 ;  /* 0x00000018190b7223 */ /* 0x000fe20000010018 */
[----:B------:R-:W-:Y:S01]  /*0c30*/  FSEL R25, R8, -0.37612664699554443359, P4 ;  /* 0xbec093ac08197808 */ /* 0x000fe20002000000 */
[----:B------:R-:W-:Y:S01]  /*0c40*/  FFMA.FTZ R17, R16, R13, R17 ;  /* 0x0000000d10117223 */ /* 0x000fe20000010011 */
[----:B------:R-:W-:Y:S01]  /*0c50*/  @P1 LOP3.LUT R18, R5, 0x80000000, R10, 0xb8, !PT ;  /* 0x8000000005121812 */ /* 0x000fe200078eb80a */
[----:B------:R-:W-:Y:S01]  /*0c60*/  @P3 MUFU.EX2 R13, R11 ;  /* 0x0000000b000d3308 */ /* 0x000fe20000000800 */
[----:B------:R-:W-:Y:S01]  /*0c70*/  FSEL R24, R9, R4, P0 ;  /* 0x0000000409187208 */ /* 0x000fe20000000000 */
[----:B------:R-:W-:Y:S01]  /*0c80*/  FADD.FTZ R9, -R22, -RZ ;  /* 0x800000ff16097221 */ /* 0x000fe20000010100 */
[----:B------:R-:W-:Y:S01]  /*0c90*/  FADD.FTZ R22, -R23, -RZ ;  /* 0x800000ff17167221 */ /* 0x000fe20000010100 */
[----:B------:R-:W-:-:S02]  /*0ca0*/  FFMA.FTZ R25, R16, R17, R25 ;  /* 0x0000001110197223 */ /* 0x000fc40000010019 */
[----:B------:R-:W-:Y:S01]  /*0cb0*/  FFMA.FTZ R21, R21, R24, R24 ;  /* 0x0000001815157223 */ /* 0x000fe20000010018 */
[----:B------:R-:W-:Y:S01]  /*0cc0*/  FSEL R23, R9, R14, P2 ;  /* 0x0000000e09177208 */ /* 0x000fe20001000000 */
[----:B------:R-:W-:Y:S01]  /*0cd0*/  FFMA.FTZ R16, R16, R25, R27 ;  /* 0x0000001910107223 */ /* 0x000fe2000001001b */
[----:B------:R-:W0:Y:S01]  /*0ce0*/  LDC.64 R8, c[0x0][0x218] ;  /* 0x00008600ff087b82 */ /* 0x000e220000000a00 */
[----:B------:R-:W1:Y:S02]  /*0cf0*/  @P0 MUFU.EX2 R17, R21 ;  /* 0x0000001500110308 */ /* 0x000e640000000800 */
[----:B------:R-:W-:Y:S01]  /*0d00*/  FFMA.FTZ R7, R20, R23, R23 ;  /* 0x0000001714077223 */ /* 0x000fe20000010017 */
[----:B------:R-:W-:-:S05]  /*0d10*/  FSEL R23, R22, R19, P4 ;  /* 0x0000001316177208 */ /* 0x000fca0002000000 */
[----:B------:R-:W-:Y:S01]  /*0d20*/  FFMA.FTZ R16, R16, R23, R23 ;  /* 0x0000001710107223 */ /* 0x000fe20000010017 */
[----:B------:R-:W2:Y:S08]  /*0d30*/  @P2 MUFU.EX2 R20, R7 ;  /* 0x0000000700142308 */ /* 0x000eb00000000800 */
[----:B------:R-:W3:Y:S01]  /*0d40*/  @P4 MUFU.EX2 R22, R16 ;  /* 0x0000001000164308 */ /* 0x000ee20000000800 */
[----:B-1----:R-:W-:Y:S01]  /*0d50*/  @P0 FADD.FTZ R17, -R17, 1 ;  /* 0x3f80000011110421 */ /* 0x002fe20000010100 */
[----:B0-----:R-:W-:-:S04]  /*0d60*/  IMAD.WIDE.U32 R8, R0, 0x2, R8 ;  /* 0x0000000200087825 */ /* 0x001fc800078e0008 */
[----:B------:R-:W-:Y:S01]  /*0d70*/  @P3 FADD.FTZ R0, -R13, 1 ;  /* 0x3f8000000d003421 */ /* 0x000fe20000010100 */
[----:B------:R-:W-:Y:S01]  /*0d80*/  @P0 LOP3.LUT R21, R17, 0x80000000, R4, 0xb8, !PT ;  /* 0x8000000011150812 */ /* 0x000fe200078eb804 */
[----:B--2---:R-:W-:-:S03]  /*0d90*/  @P2 FADD.FTZ R23, -R20, 1 ;  /* 0x3f80000014172421 */ /* 0x004fc60000010100 */
[----:B------:R-:W-:Y:S01]  /*0da0*/  @P3 LOP3.LUT R11, R0, 0x80000000, R15, 0xb8, !PT ;  /* 0x80000000000b3812 */ /* 0x000fe200078eb80f */
[----:B------:R-:W-:Y:S01]  /*0db0*/  IMAD.WIDE R8, R3, 0x4, R8 ;  /* 0x0000000403087825 */ /* 0x000fe200078e0208 */
[----:B------:R-:W-:Y:S02]  /*0dc0*/  @P2 LOP3.LUT R7, R23, 0x80000000, R14, 0xb8, !PT ;  /* 0x8000000017072812 */ /* 0x000fe400078eb80e */
[----:B------:R-:W-:Y:S01]  /*0dd0*/  F2FP.BF16.F32.PACK_AB R21, R21, R6 ;  /* 0x000000061515723e */ /* 0x000fe200000010ff */
[----:B---3--:R-:W-:Y:S01]  /*0de0*/  @P4 FADD.FTZ R22, -R22, 1 ;  /* 0x3f80000016164421 */ /* 0x008fe20000010100 */
[----:B------:R-:W-:Y:S01]  /*0df0*/  F2FP.BF16.F32.PACK_AB R7, R7, R18 ;  /* 0x000000120707723e */ /* 0x000fe200000010ff */
[----:B------:R-:W-:Y:S03]  /*0e00*/  STG.E desc[UR4][R8.64], R2 ;  /* 0x0000000208007986 */ /* 0x000fe6000c101904 */
[----:B------:R-:W-:Y:S01]  /*0e10*/  @P4 LOP3.LUT R16, R22, 0x80000000, R19, 0xb8, !PT ;  /* 0x8000000016104812 */ /* 0x000fe200078eb813 */
[----:B------:R-:W-:Y:S03]  /*0e20*/  STG.E desc[UR4][R8.64+0x200], R21 ;  /* 0x0002001508007986 */ /* 0x000fe6000c101904 */
[----:B------:R-:W-:Y:S01]  /*0e30*/  F2FP.BF16.F32.PACK_AB R11, R16, R11 ;  /* 0x0000000b100b723e */ /* 0x000fe200000010ff */
[----:B------:R-:W-:Y:S04]  /*0e40*/  STG.E desc[UR4][R8.64+0x400], R7 ;  /* 0x0004000708007986 */ /* 0x000fe8000c101904 */
[----:B------:R-:W-:Y:S01]  /*0e50*/  STG.E desc[UR4][R8.64+0x600], R11 ;  /* 0x0006000b08007986 */ /* 0x000fe2000c101904 */
[----:B------:R-:W-:Y:S05]  /*0e60*/  EXIT ;  /* 0x000000000000794d */ /* 0x000fea0003800000 */
.L_x_584:
[----:B------:R-:W0:Y:S01]  /*0e70*/  S2R R7, SR_TID.X ;  /* 0x0000000000077919 */ /* 0x000e220000002100 */
[----:B------:R-:W-:Y:S02]  /*0e80*/  PRMT R14, RZ, 0x7610, R14 ;  /* 0x00007610ff0e7816 */ /* 0x000fe4000000000e */
[----:B0-----:R-:W-:Y:S01]  /*0e90*/  ISETP.GE.AND P0, PT, R7, R8, PT ;  /* 0x000000080700720c */ /* 0x001fe20003f06270 */
[----:B------:R-:W-:-:S12]  /*0ea0*/  IMAD.MOV.U32 R23, RZ, RZ, R7 ;  /* 0x000000ffff177224 */ /* 0x000fd800078e0007 */
[----:B------:R-:W-:Y:S01]  /*0eb0*/  @!P0 IADD3 R15, R0, R23, RZ ;  /* 0x00000017000f8210 */ /* 0x000fe20007ffe0ff */
[----:B------:R-:W-:-:S05]  /*0ec0*/  @!P0 VIADD R23, R23, 0x80 ;  /* 0x0000008017178836 */ /* 0x000fca0000000000 */
[----:B------:R-:W-:-:S13]  /*0ed0*/  ISETP.GE.AND P6, PT, R23, R8, PT ;  /* 0x000000081700720c */ /* 0x000fda0003fc6270 */
[----:B------:R-:W-:Y:S01]  /*0ee0*/  @!P6 IMAD.IADD R27, R0, 0x1, R23 ;  /* 0x00000001001be824 */ /* 0x000fe200078e0217 */
[----:B------:R-:W-:Y:S01]  /*0ef0*/  @!P6 IADD3 R23, R23, 0x80, RZ ;  /* 0x000000801717e810 */ /* 0x000fe20007ffe0ff */
[----:B------:R-:W0:Y:S03]  /*0f00*/  @!P6 LDC.64 R4, c[0x0][0x220] ;  /* 0x00008800ff04eb82 */ /* 0x000e260000000a00 */
[----:B------:R-:W-:-:S13]  /*0f10*/  ISETP.GE.AND P5, PT, R23, R8, PT ;  /* 0x000000081700720c */ /* 0x000fda0003fa6270 */
[----:B------:R-:W-:Y:S01]  /*0f20*/  @!P5 IMAD.IADD R29, R0, 0x1, R23 ;  /* 0x00000001001dd824 */ /* 0x000fe200078e0217 */
[----:B------:R-:W1:Y:S01]  /*0f30*/  @!P5 LDC.64 R2, c[0x0][0x220] ;  /* 0x00008800ff02db82 */ /* 0x000e620000000a00 */
[----:B------:R-:W-:-:S05]  /*0f40*/  @!P5 VIADD R23, R23, 0x80 ;  /* 0x000000801717d836 */ /* 0x000fca0000000000 */
[----:B------:R-:W-:Y:S01]  /*0f50*/  ISETP.GE.AND P4, PT, R23, R8, PT ;  /* 0x000000081700720c */ /* 0x000fe20003f86270 */
[----:B0-----:R-:W-:-:S05]  /*0f60*/  @!P6 IMAD.WIDE.U32 R26, R27, 0x2, R4 ;  /* 0x000000021b1ae825 */ /* 0x001fca00078e0004 */
[----:B------:R-:W5:Y:S07]  /*0f70*/  @!P6 LDG.E.U16 R14, desc[UR4][R26.64] ;  /* 0x000000041a0ee981 */ /* 0x000f6e000c1e1500 */
[----:B------:R-:W-:Y:S01]  /*0f80*/  @!P4 IADD3 R9, R0, R23, RZ ;  /* 0x000000170009c210 */ /* 0x000fe20007ffe0ff */
[----:B------:R-:W-:Y:S01]  /*0f90*/  @!P4 VIADD R23, R23, 0x80 ;  /* 0x000000801717c836 */ /* 0x000fe20000000000 */
[----:B------:R-:W0:Y:S04]  /*0fa0*/  @!P4 LDC.64 R16, c[0x0][0x220] ;  /* 0x00008800ff10cb82 */ /* 0x000e280000000a00 */
[----:B------:R-:W-:-:S13]  /*0fb0*/  ISETP.GE.AND P3, PT, R23, R8, PT ;  /* 0x000000081700720c */ /* 0x000fda0003f66270 */
[----:B------:R-:W-:Y:S01]  /*0fc0*/  @!P3 IMAD.IADD R25, R0, 0x1, R23 ;  /* 0x000000010019b824 */ /* 0x000fe200078e0217 */
[----:B------:R-:W-:Y:S01]  /*0fd0*/  @!P3 IADD3 R23, R23, 0x80, RZ ;  /* 0x000000801717b810 */ /* 0x000fe20007ffe0ff */
[----:B-1----:R-:W-:Y:S01]  /*0fe0*/  @!P5 IMAD.WIDE.U32 R28, R29, 0x2, R2 ;  /* 0x000000021d1cd825 */ /* 0x002fe200078e0002 */
[----:B------:R-:W1:Y:S02]  /*0ff0*/  @!P3 LDC.64 R10, c[0x0][0x220] ;  /* 0x00008800ff0abb82 */ /* 0x000e640000000a00 */
[----:B------:R-:W-:-:S13]  /*1000*/  ISETP.GE.AND P2, PT, R23, R8, PT ;  /* 0x000000081700720c */ /* 0x000fda0003f46270 */
[----:B------:R-:W-:Y:S01]  /*1010*/  @!P2 IMAD.IADD R21, R0, 0x1, R23 ;  /* 0x000000010015a824 */ /* 0x000fe200078e0217 */
[----:B------:R-:W2:Y:S01]  /*1020*/  @!P2 LDC.64 R12, c[0x0][0x220] ;  /* 0x00008800ff0cab82 */ /* 0x000ea20000000a00 */
[----:B------:R-:W-:-:S05]  /*1030*/  @!P2 VIADD R23, R23, 0x80 ;  /* 0x000000801717a836 */ /* 0x000fca0000000000 */
[----:B------:R-:W-:-:S13]  /*1040*/  ISETP.GE.AND P1, PT, R23, R8, PT ;  /* 0x000000081700720c */ /* 0x000fda0003f26270 */
[----:B------:R-:W-:Y:S01]  /*1050*/  @!P1 IADD3 R19, R0, R23, RZ ;  /* 0x0000001700139210 */ /* 0x000fe20007ffe0ff */
[----:B------:R-:W-:Y:S01]  /*1060*/  @!P1 VIADD R23, R23, 0x80 ;  /* 0x0000008017179836 */ /* 0x000fe20000000000 */
[----:B------:R-:W3:Y:S04]  /*1070*/  @!P1 LDC.64 R4, c[0x0][0x220] ;  /* 0x00008800ff049b82 */ /* 0x000ee80000000a00 */
[----:B------:R-:W-:-:S13]  /*1080*/  ISETP.GE.AND P6, PT, R23, R8, PT ;  /* 0x000000081700720c */ /* 0x000fda0003fc6270 */
[----:B------:R-:W4:Y:S01]  /*1090*/  @!P6 LDC.64 R2, c[0x0][0x220] ;  /* 0x00008800ff02eb82 */ /* 0x000f220000000a00 */
[----:B------:R-:W-:-:S04]  /*10a0*/  @!P6 IMAD.IADD R23, R0, 0x1, R23 ;  /* 0x000000010017e824 */ /* 0x000fc800078e0217 */
[----:B----4-:R-:W-:-:S03]  /*10b0*/  @!P6 IMAD.WIDE.U32 R2, R23, 0x2, R2 ;  /* 0x000000021702e825 */ /* 0x010fc600078e0002 */
[----:B------:R-:W4:Y:S02]  /*10c0*/  @!P0 LDC.64 R22, c[0x0][0x220] ;  /* 0x00008800ff168b82 */ /* 0x000f240000000a00 */
[----:B----4-:R-:W-:Y:S01]  /*10d0*/  @!P0 IMAD.WIDE.U32 R22, R15, 0x2, R22 ;  /* 0x000000020f168825 */ /* 0x010fe200078e0016 */
[----:B------:R-:W-:-:S06]  /*10e0*/  PRMT R15, RZ, 0x7610, R15 ;  /* 0x00007610ff0f7816 */ /* 0x000fcc000000000f */
[----:B------:R-:W5:Y:S01]  /*10f0*/  @!P0 LDG.E.U16 R15, desc[UR4][R22.64] ;  /* 0x00000004160f8981 */ /* 0x000f62000c1e1500 */
[----:B0-----:R-:W-:Y:S01]  /*1100*/  @!P4 IMAD.WIDE.U32 R16, R9, 0x2, R16 ;  /* 0x000000020910c825 */ /* 0x001fe200078e0010 */
[----:B------:R-:W-:-:S06]  /*1110*/  PRMT R9, RZ, 0x7610, R9 ;  /* 0x00007610ff097816 */ /* 0x000fcc0000000009 */
[----:B------:R0:W5:Y:S01]  /*1120*/  @!P4 LDG.E.U16 R9, desc[UR4][R16.64] ;  /* 0x000000041009c981 */ /* 0x000162000c1e1500 */
[----:B--2---:R-:W-:Y:S01]  /*1130*/  @!P2 IMAD.WIDE.U32 R12, R21, 0x2, R12 ;  /* 0x00000002150ca825 */ /* 0x004fe200078e000c */
[----:B------:R-:W-:Y:S01]  /*1140*/  PRMT R21, RZ, 0x7610, R21 ;  /* 0x00007610ff157816 */ /* 0x000fe20000000015 */
[----:B0-----:R-:W0:Y:S02]  /*1150*/  @!P0 LDC.64 R16, c[0x0][0x218] ;  /* 0x00008600ff108b82 */ /* 0x001e240000000a00 */
[----:B---3--:R-:W-:Y:S01]  /*1160*/  @!P1 IMAD.WIDE.U32 R4, R19, 0x2, R4 ;  /* 0x0000000213049825 */ /* 0x008fe200078e0004 */
[----:B------:R-:W-:Y:S02]  /*1170*/  PRMT R20, RZ, 0x7610, R20 ;  /* 0x00007610ff147816 */ /* 0x000fe40000000014 */
[----:B------:R-:W-:Y:S01]  /*1180*/  PRMT R19, RZ, 0x7610, R19 ;  /* 0x00007610ff137816 */ /* 0x000fe20000000013 */
[----:B-1----:R-:W-:Y:S01]  /*1190*/  @!P3 IMAD.WIDE.U32 R10, R25, 0x2, R10 ;  /* 0x00000002190ab825 */ /* 0x002fe200078e000a */
[----:B------:R-:W-:-:S02]  /*11a0*/  PRMT R18, RZ, 0x7610, R18 ;  /* 0x00007610ff127816 */ /* 0x000fc40000000012 */
[----:B------:R-:W-:Y:S01]  /*11b0*/  PRMT R6, RZ, 0x7610, R6 ;  /* 0x00007610ff067816 */ /* 0x000fe20000000006 */
[----:B------:R1:W5:Y:S01]  /*11c0*/  @!P2 LDG.E.U16 R20, desc[UR4][R12.64] ;  /* 0x000000040c14a981 */ /* 0x000362000c1e1500 */
[----:B------:R-:W-:-:S03]  /*11d0*/  IADD3 R25, R7, 0x80, RZ ;  /* 0x0000008007197810 */ /* 0x000fc60007ffe0ff */
[----:B------:R2:W5:Y:S01]  /*11e0*/  @!P3 LDG.E.U16 R21, desc[UR4][R10.64] ;  /* 0x000000040a15b981 */ /* 0x000562000c1e1500 */
[----:B------:R-:W-:Y:S03]  /*11f0*/  BSSY B0, `(.L_x_585) ;  /* 0x000002f000007945 */ /* 0x000fe60003800000 */
[----:B------:R3:W5:Y:S01]  /*1200*/  @!P1 LDG.E.U16 R19, desc[UR4][R4.64] ;  /* 0x0000000404139981 */ /* 0x000762000c1e1500 */
[----:B-1----:R-:W-:-:S03]  /*1210*/  VIADD R13, R7, 0x280 ;  /* 0x00000280070d7836 */ /* 0x002fc60000000000 */
[----:B------:R1:W5:Y:S01]  /*1220*/  @!P6 LDG.E.U16 R18, desc[UR4][R2.64] ;  /* 0x000000040212e981 */ /* 0x000362000c1e1500 */
[----:B--2---:R-:W-:-:S03]  /*1230*/  VIADD R11, R7, 0x100 ;  /* 0x00000100070b7836 */ /* 0x004fc60000000000 */
[----:B------:R2:W5:Y:S01]  /*1240*/  @!P5 LDG.E.U16 R6, desc[UR4][R28.64] ;  /* 0x000000041c06d981 */ /* 0x000562000c1e1500 */
[C---:B---3--:R-:W-:Y:S01]  /*1250*/  VIADD R5, R7.reuse, 0x180 ;  /* 0x0000018007057836 */ /* 0x048fe20000000000 */
[----:B-1----:R-:W-:Y:S02]  /*1260*/  IADD3 R3, R7, 0x200, RZ ;  /* 0x0000020007037810 */ /* 0x002fe40007ffe0ff */
[-C--:B------:R-:W-:Y:S02]  /*1270*/  ISETP.GE.AND P6, PT, R25, R8.reuse, PT ;  /* 0x000000081900720c */ /* 0x080fe40003fc6270 */
[-C--:B------:R-:W-:Y:S01]  /*1280*/  ISETP.GE.AND P3, PT, R3, R8.reuse, PT ;  /* 0x000000080300720c */ /* 0x080fe20003f66270 */
[----:B------:R-:W-:Y:S01]  /*1290*/  VIADD R3, R7, 0x300 ;  /* 0x0000030007037836 */ /* 0x000fe20000000000 */
[-C--:B------:R-:W-:Y:S02]  /*12a0*/  ISETP.GE.AND P5, PT, R11, R8.reuse, PT ;  /* 0x000000080b00720c */ /* 0x080fe40003fa6270 */
[----:B------:R-:W-:-:S02]  /*12b0*/  ISETP.GE.AND P4, PT, R5, R8, PT ;  /* 0x000000080500720c */ /* 0x000fc40003f86270 */
[----:B------:R-:W-:Y:S01]  /*12c0*/  ISETP.GE.AND P2, PT, R13, R8, PT ;  /* 0x000000080d00720c */ /* 0x000fe20003f46270 */
[----:B--2---:R-:W-:-:S12]  /*12d0*/  @P0 BRA `(.L_x_586) ;  /* 0x0000000000800947 */ /* 0x004fd80003800000 */
[----:B-----5:R-:W-:Y:S01]  /*12e0*/  SHF.L.U32 R2, R15, 0x10, RZ ;  /* 0x000000100f027819 */ /* 0x020fe200000006ff */
[----:B------:R-:W-:Y:S01]  /*12f0*/  IMAD.MOV.U32 R11, RZ, RZ, 0x38eb4c3a ;  /* 0x38eb4c3aff0b7424 */ /* 0x000fe200078e00ff */
[----:B------:R-:W-:Y:S01]  /*1300*/  MOV R10, 0x3c09919f ;  /* 0x3c09919f000a7802 */ /* 0x000fe20000000f00 */
[----:B------:R-:W-:Y:S01]  /*1310*/  IMAD.MOV.U32 R13, RZ, RZ, 0x3aae005b ;  /* 0x3aae005bff0d7424 */ /* 0x000fe200078e00ff */
[C---:B------:R-:W-:Y:S01]  /*1320*/  FSETP.GE.FTZ.AND P1, PT, |R2|.reuse, 1.0029599666595458984, PT ;  /* 0x3f8060fe0200780b */ /* 0x040fe20003f36200 */
[C---:B------:R-:W-:Y:S01]  /*1330*/  FADD.FTZ R5, |R2|.reuse, -RZ ;  /* 0x800000ff02057221 */ /* 0x040fe20000010200 */
[----:B------:R-:W-:Y:S01]  /*1340*/  FMUL.FTZ R4, R2, R2 ;  /* 0x0000000202047220 */ /* 0x000fe20000410000 */
[----:B------:R-:W-:Y:S01]  /*1350*/  IMAD.MOV.U32 R12, RZ, RZ, 0x3d24d99a ;  /* 0x3d24d99aff0c7424 */ /* 0x000fe200078e00ff */
[----:B------:R-:W-:Y:S01]  /*1360*/  FSEL R11, R11, 8.4834944573231041431e-05, P1 ;  /* 0x38b1e96a0b0b7808 */ /* 0x000fe20000800000 */
[----:B------:R-:W-:Y:S01]  /*1370*/  HFMA2.MMA R15, -RZ, RZ, 1.8525390625, -0.310791015625 ;  /* 0x3f69b4f9ff0f7435 */ /* 0x000fe200000001ff */
[----:B------:R-:W-:-:S02]  /*1380*/  FSEL R13, -R13, -0.00082130916416645050049, P1 ;  /* 0xba574d200d0d7808 */ /* 0x000fc40000800100 */
[C---:B------:R-:W-:Y:S01]  /*1390*/  FSEL R4, R5.reuse, R4, P1 ;  /* 0x0000000405047208 */ /* 0x040fe20000800000 */
[----:B------:R-:W-:Y:S01]  /*13a0*/  FADD.FTZ R5, -R5, -RZ ;  /* 0x800000ff05057221 */ /* 0x000fe20000010100 */
        /* <DEDUP_REMOVED lines=15> */
[----:B------:R-:W1:Y:S02]  /*14a0*/  @P1 MUFU.EX2 R4, R5 ;  /* 0x0000000500041308 */ /* 0x000e640000000800 */
[----:B-1----:R-:W-:-:S05]  /*14b0*/  @P1 FADD.FTZ R11, -R4, 1 ;  /* 0x3f800000040b1421 */ /* 0x002fca0000010100 */
[----:B------:R-:W-:-:S04]  /*14c0*/  @P1 LOP3.LUT R5, R11, 0x80000000, R2, 0xb8, !PT ;  /* 0x800000000b051812 */ /* 0x000fc800078eb802 */
[----:B------:R-:W-:-:S07]  /*14d0*/  F2FP.BF16.F32.PACK_AB R4, RZ, R5 ;  /* 0x00000005ff04723e */ /* 0x000fce00000010ff */
.L_x_586:
[----:B------:R-:W-:Y:S05]  /*14e0*/  BSYNC B0 ;  /* 0x0000000000007941 */ /* 0x000fea0003800000 */
.L_x_585:
[----:B------:R-:W-:Y:S01]  /*14f0*/  BSSY B0, `(.L_x_587) ;  /* 0x0000024000007945 */ /* 0x000fe20003800000 */
[----:B------:R-:W-:Y:S01]  /*1500*/  ISETP.GE.AND P1, PT, R3, R8, PT ;  /* 0x000000080300720c */ /* 0x000fe20003f26270 */
[----:B------:R-:W-:Y:S02]  /*1510*/  VIADD R3, R7, 0x380 ;  /* 0x0000038007037836 */ /* 0x000fe40000000000 */
[----:B------:R-:W-:Y:S10]  /*1520*/  @P6 BRA `(.L_x_588) ;  /* 0x0000000000806947 */ /* 0x000ff40003800000 */
        /* <DEDUP_REMOVED lines=32> */
.L_x_588:
[----:B------:R-:W-:Y:S05]  /*1730*/  BSYNC B0 ;  /* 0x0000000000007941 */ /* 0x000fea0003800000 */
.L_x_587:
[----:B------:R-:W-:Y:S01]  /*1740*/  ISETP.GE.AND P6, PT, R3, R8, PT ;  /* 0x000000080300720c */ /* 0x000fe20003fc6270 */
[----:B------:R-:W-:Y:S01]  /*1750*/  @!P0 IMAD.IADD R3, R0, 0x1, R7 ;  /* 0x0000000100038824 */ /* 0x000fe200078e0207 */
[----:B------:R-:W-:Y:S03]  /*1760*/  BSSY B0, `(.L_x_589) ;  /* 0x0000023000007945 */ /* 0x000fe60003800000 */
[----:B0-----:R-:W-:Y:S01]  /*1770*/  @!P0 IMAD.WIDE.U32 R2, R3, 0x2, R16 ;  /* 0x0000000203028825 */ /* 0x001fe200078e0010 */
[----:B------:R-:W-:Y:S07]  /*1780*/  @P5 BRA `(.L_x_590) ;  /* 0x0000000000805947 */ /* 0x000fee0003800000 */
        /* <DEDUP_REMOVED lines=32> */
.L_x_590:
[----:B------:R-:W-:Y:S05]  /*1990*/  BSYNC B0 ;  /* 0x0000000000007941 */ /* 0x000fea0003800000 */
.L_x_589:
[----:B------:R-:W-:Y:S04]  /*19a0*/  BSSY B0, `(.L_x_591) ;  /* 0x0000022000007945 */ /* 0x000fe80003800000 */
[----:B------:R-:W-:Y:S05]  /*19b0*/  @P4 BRA `(.L_x_592) ;  /* 0x0000000000804947 */ /* 0x000fea0003800000 */
[----:B-----5:R-:W-:Y:S01]  /*19c0*/  IMAD.U32 R9, R9, 0x10000, RZ ;  /* 0x0001000009097824 */ /* 0x020fe200078e00ff */
[----:B------:R-:W-:Y:S01]  /*19d0*/  MOV R13, 0x38eb4c3a ;  /* 0x38eb4c3a000d7802 */ /* 0x000fe20000000f00 */
[----:B------:R-:W-:Y:S01]  /*19e0*/  IMAD.MOV.U32 R15, RZ, RZ, 0x3aae005b ;  /* 0x3aae005bff0f7424 */ /* 0x000fe200078e00ff */
[----:B------:R-:W-:Y:S01]  /*19f0*/  HFMA2.MMA R14, -RZ, RZ, 1.28515625, -179.25 ;  /* 0x3d24d99aff0e7435 */ /* 0x000fe200000001ff */
[C---:B------:R-:W-:Y:S01]  /*1a00*/  FADD.FTZ R11, |R9|.reuse, -RZ ;  /* 0x800000ff090b7221 */ /* 0x040fe20000010200 */
[C---:B------:R-:W-:Y:S01]  /*1a10*/  FMUL.FTZ R10, R9.reuse, R9 ;  /* 0x00000009090a7220 */ /* 0x040fe20000410000 */
[----:B------:R-:W-:Y:S01]  /*1a20*/  FSETP.GE.FTZ.AND P4, PT, |R9|, 1.0029599666595458984, PT ;  /* 0x3f8060fe0900780b */ /* 0x000fe20003f96200 */
[----:B------:R-:W-:Y:S02]  /*1a30*/  IMAD.MOV.U32 R12, RZ, RZ, 0x3c09919f ;  /* 0x3c09919fff0c7424 */ /* 0x000fe400078e00ff */
[----:B------:R-:W-:Y:S01]  /*1a40*/  IMAD.MOV.U32 R16, RZ, RZ, 0x3f69b4f9 ;  /* 0x3f69b4f9ff107424 */ /* 0x000fe200078e00ff */
[----:B------:R-:W-:-:S02]  /*1a50*/  FSEL R10, R11, R10, P4 ;  /* 0x0000000a0b0a7208 */ /* 0x000fc40002000000 */
[----:B------:R-:W-:Y:S02]  /*1a60*/  FSEL R13, R13, 8.4834944573231041431e-05, P4 ;  /* 0x38b1e96a0d0d7808 */ /* 0x000fe40002000000 */
[----:B------:R-:W-:Y:S02]  /*1a70*/  FSEL R15, -R15, -0.00082130916416645050049, P4 ;  /* 0xba574d200f0f7808 */ /* 0x000fe40002000100 */
[----:B------:R-:W-:Y:S02]  /*1a80*/  FSEL R12, R12, 0.0052134888246655464172, P4 ;  /* 0x3baad5ea0c0c7808 */ /* 0x000fe40002000000 */
[----:B------:R-:W-:Y:S01]  /*1a90*/  FSEL R14, -R14, -0.026868773624300956726, P4 ;  /* 0xbcdc1be70e0e7808 */ /* 0x000fe20002000100 */
[----:B------:R-:W-:Y:S01]  /*1aa0*/  FFMA.FTZ R13, R10, R13, R15 ;  /* 0x0000000d0a0d7223 */ /* 0x000fe2000001000f */
[----:B------:R-:W-:-:S03]  /*1ab0*/  IMAD.MOV.U32 R15, RZ, RZ, 0x3e235519 ;  /* 0x3e235519ff0f7424 */ /* 0x000fc600078e00ff */
[C---:B------:R-:W-:Y:S02]  /*1ac0*/  FFMA.FTZ R13, R10.reuse, R13, R12 ;  /* 0x0000000d0a0d7223 */ /* 0x040fe4000001000c */
[----:B------:R-:W-:Y:S02]  /*1ad0*/  FSEL R12, R15, 0.11284004896879196167, P4 ;  /* 0x3de718af0f0c7808 */ /* 0x000fe40002000000 */
[----:B------:R-:W-:Y:S01]  /*1ae0*/  FFMA.FTZ R13, R10, R13, R14 ;  /* 0x0000000d0a0d7223 */ /* 0x000fe2000001000e */
[----:B------:R-:W-:Y:S02]  /*1af0*/  MOV R15, 0x3f210a14 ;  /* 0x3f210a14000f7802 */ /* 0x000fe40000000f00 */
[----:B------:R-:W-:Y:S01]  /*1b00*/  FSEL R14, R16, -0.37612664699554443359, P4 ;  /* 0xbec093ac100e7808 */ /* 0x000fe20002000000 */
[----:B------:R-:W-:Y:S01]  /*1b10*/  FFMA.FTZ R13, R10, R13, R12 ;  /* 0x0000000d0a0d7223 */ /* 0x000fe2000001000c */
[----:B------:R-:W-:Y:S01]  /*1b20*/  FADD.FTZ R16, -R11, -RZ ;  /* 0x800000ff0b107221 */ /* 0x000fe20000010100 */
[----:B------:R-:W-:-:S02]  /*1b30*/  FSEL R12, R15, 0.12837915122509002686, P4 ;  /* 0x3e0375d30f0c7808 */ /* 0x000fc40002000000 */
[----:B------:R-:W-:Y:S02]  /*1b40*/  FFMA.FTZ R13, R10, R13, R14 ;  /* 0x0000000d0a0d7223 */ /* 0x000fe4000001000e */
[----:B------:R-:W-:Y:S02]  /*1b50*/  FSEL R11, R16, R9, P4 ;  /* 0x00000009100b7208 */ /* 0x000fe40002000000 */
[----:B------:R-:W-:-:S04]  /*1b60*/  FFMA.FTZ R12, R10, R13, R12 ;  /* 0x0000000d0a0c7223 */ /* 0x000fc8000001000c */
[----:B------:R-:W-:-:S04]  /*1b70*/  FFMA.FTZ R11, R12, R11, R11 ;  /* 0x0000000b0c0b7223 */ /* 0x000fc8000001000b */
[----:B------:R-:W0:Y:S02]  /*1b80*/  @P4 MUFU.EX2 R10, R11 ;  /* 0x0000000b000a4308 */ /* 0x000e240000000800 */
[----:B0-----:R-:W-:-:S05]  /*1b90*/  @P4 FADD.FTZ R10, -R10, 1 ;  /* 0x3f8000000a0a4421 */ /* 0x001fca0000010100 */
[----:B------:R-:W-:-:S04]  /*1ba0*/  @P4 LOP3.LUT R11, R10, 0x80000000, R9, 0xb8, !PT ;  /* 0x800000000a0b4812 */ /* 0x000fc800078eb809 */
[----:B------:R-:W-:-:S07]  /*1bb0*/  F2FP.BF16.F32.PACK_AB R9, RZ, R11 ;  /* 0x0000000bff09723e */ /* 0x000fce00000010ff */
.L_x_592:
[----:B------:R-:W-:Y:S05]  /*1bc0*/  BSYNC B0 ;  /* 0x0000000000007941 */ /* 0x000fea0003800000 */
.L_x_591:
[----:B------:R-:W-:Y:S04]  /*1bd0*/  BSSY B0, `(.L_x_593) ;  /* 0x0000022000007945 */ /* 0x000fe80003800000 */
[----:B------:R-:W-:Y:S05]  /*1be0*/  @P3 BRA `(.L_x_594) ;  /* 0x0000000000803947 */ /* 0x000fea0003800000 */
[----:B-----5:R-:W-:Y:S01]  /*1bf0*/  HFMA2.MMA R15, -RZ, RZ, 0.8349609375, 5.424022674560546875e-06 ;  /* 0x3aae005bff0f7435 */ /* 0x020fe200000001ff */
[----:B------:R-:W-:Y:S02]  /*1c00*/  IMAD.U32 R21, R21, 0x10000, RZ ;  /* 0x0001000015157824 */ /* 0x000fe400078e00ff */
[----:B------:R-:W-:Y:S02]  /*1c10*/  IMAD.MOV.U32 R13, RZ, RZ, 0x38eb4c3a ;  /* 0x38eb4c3aff0d7424 */ /* 0x000fe400078e00ff */
[C---:B------:R-:W-:Y:S01]  /*1c20*/  FADD.FTZ R11, |R21|.reuse, -RZ ;  /* 0x800000ff150b7221 */ /* 0x040fe20000010200 */
        /* <DEDUP_REMOVED lines=11> */
[----:B------:R-:W-:-:S03]  /*1ce0*/  MOV R15, 0x3e235519 ;  /* 0x3e235519000f7802 */ /* 0x000fc60000000f00 */
[C---:B------:R-:W-:Y:S01]  /*1cf0*/  FFMA.FTZ R13, R10.reuse, R13, R12 ;  /* 0x0000000d0a0d7223 */ /* 0x040fe2000001000c */
[----:B------:R-:W-:Y:S01]  /*1d00*/  FSEL R12, R15, 0.11284004896879196167, P3 ;  /* 0x3de718af0f0c7808 */ /* 0x000fe20001800000 */
[----:B------:R-:W-:Y:S02]  /*1d10*/  HFMA2.MMA R15, -RZ, RZ, 1.7822265625, 0.000185489654541015625 ;  /* 0x3f210a14ff0f7435 */ /* 0x000fe400000001ff */
[----:B------:R-:W-:Y:S01]  /*1d20*/  FFMA.FTZ R13, R10, R13, R14 ;  /* 0x0000000d0a0d7223 */ /* 0x000fe2000001000e */
[----:B------:R-:W-:Y:S01]  /*1d30*/  FSEL R14, R16, -0.37612664699554443359, P3 ;  /* 0xbec093ac100e7808 */ /* 0x000fe20001800000 */
[----:B------:R-:W-:Y:S02]  /*1d40*/  FADD.FTZ R16, -R11, -RZ ;  /* 0x800000ff0b107221 */ /* 0x000fe40000010100 */
[----:B------:R-:W-:-:S03]  /*1d50*/  FFMA.FTZ R13, R10, R13, R12 ;  /* 0x0000000d0a0d7223 */ /* 0x000fc6000001000c */
[----:B------:R-:W-:Y:S01]  /*1d60*/  FSEL R11, R16, R21, P3 ;  /* 0x00000015100b7208 */ /* 0x000fe20001800000 */
[----:B------:R-:W-:Y:S01]  /*1d70*/  FFMA.FTZ R13, R10, R13, R14 ;  /* 0x0000000d0a0d7223 */ /* 0x000fe2000001000e */
[----:B------:R-:W-:-:S05]  /*1d80*/  FSEL R12, R15, 0.12837915122509002686, P3 ;  /* 0x3e0375d30f0c7808 */ /* 0x000fca0001800000 */
[----:B------:R-:W-:-:S04]  /*1d90*/  FFMA.FTZ R12, R10, R13, R12 ;  /* 0x0000000d0a0c7223 */ /* 0x000fc8000001000c */
[----:B------:R-:W-:-:S04]  /*1da0*/  FFMA.FTZ R11, R12, R11, R11 ;  /* 0x0000000b0c0b7223 */ /* 0x000fc8000001000b */
[----:B------:R-:W0:Y:S02]  /*1db0*/  @P3 MUFU.EX2 R10, R11 ;  /* 0x0000000b000a3308 */ /* 0x000e240000000800 */
[----:B0-----:R-:W-:-:S05]  /*1dc0*/  @P3 FADD.FTZ R10, -R10, 1 ;  /* 0x3f8000000a0a3421 */ /* 0x001fca0000010100 */
[----:B------:R-:W-:-:S04]  /*1dd0*/  @P3 LOP3.LUT R11, R10, 0x80000000, R21, 0xb8, !PT ;  /* 0x800000000a0b3812 */ /* 0x000fc800078eb815 */
[----:B------:R-:W-:-:S07]  /*1de0*/  F2FP.BF16.F32.PACK_AB R10, RZ, R11 ;  /* 0x0000000bff0a723e */ /* 0x000fce00000010ff */
.L_x_594:
[----:B------:R-:W-:Y:S05]  /*1df0*/  BSYNC B0 ;  /* 0x0000000000007941 */ /* 0x000fea0003800000 */
.L_x_593:
[----:B------:R-:W-:Y:S04]  /*1e00*/  BSSY B0, `(.L_x_595) ;  /* 0x0000022000007945 */ /* 0x000fe80003800000 */
[----:B------:R-:W-:Y:S05]  /*1e10*/  @P2 BRA `(.L_x_596) ;  /* 0x0000000000802947 */ /* 0x000fea0003800000 */
[----:B-----5:R-:W-:Y:S01]  /*1e20*/  IMAD.U32 R20, R20, 0x10000, RZ ;  /* 0x0001000014147824 */ /* 0x020fe200078e00ff */
[----:B------:R-:W-:Y:S01]  /*1e30*/  HFMA2.MMA R13, -RZ, RZ, 1.0087890625, -0.000686168670654296875 ;  /* 0x3c09919fff0d7435 */ /* 0x000fe200000001ff */
[----:B------:R-:W-:Y:S01]  /*1e40*/  IMAD.MOV.U32 R16, RZ, RZ, 0x3aae005b ;  /* 0x3aae005bff107424 */ /* 0x000fe200078e00ff */
[----:B------:R-:W-:Y:S01]  /*1e50*/  MOV R14, 0x38eb4c3a ;  /* 0x38eb4c3a000e7802 */ /* 0x000fe20000000f00 */
        /* <DEDUP_REMOVED lines=28> */
.L_x_596:
[----:B------:R-:W-:Y:S05]  /*2020*/  BSYNC B0 ;  /* 0x0000000000007941 */ /* 0x000fea0003800000 */
.L_x_595:
        /* <DEDUP_REMOVED lines=34> */
.L_x_598:
[----:B------:R-:W-:Y:S05]  /*2250*/  BSYNC B0 ;  /* 0x0000000000007941 */ /* 0x000fea0003800000 */
.L_x_597:
        /* <DEDUP_REMOVED lines=9> */
[----:B------:R-:W-:Y:S01]  /*22f0*/  IMAD.MOV.U32 R17, RZ, RZ, 0x3d24d99a ;  /* 0x3d24d99aff117424 */ /* 0x000fe200078e00ff */
[----:B------:R-:W-:Y:S01]  /*2300*/  MOV R19, 0x3e235519 ;  /* 0x3e23551900137802 */ /* 0x000fe20000000f00 */
[----:B------:R-:W-:Y:S01]  /*2310*/  HFMA2.MMA R21, -RZ, RZ, 1.7822265625, 0.000185489654541015625 ;  /* 0x3f210a14ff157435 */ /* 0x000fe200000001ff */
[----:B------:R-:W-:-:S02]  /*2320*/  FSEL R13, R14, R13, P1 ;  /* 0x0000000d0e0d7208 */ /* 0x000fc40000800000 */
[----:B------:R-:W-:Y:S02]  /*2330*/  FSEL R16, R16, 8.4834944573231041431e-05, P1 ;  /* 0x38b1e96a10107808 */ /* 0x000fe40000800000 */
[----:B------:R-:W-:Y:S02]  /*2340*/  FSEL R20, -R20, -0.00082130916416645050049, P1 ;  /* 0xba574d2014147808 */ /* 0x000fe40000800100 */
[----:B------:R-:W-:Y:S02]  /*2350*/  FSEL R15, R15, 0.0052134888246655464172, P1 ;  /* 0x3baad5ea0f0f7808 */ /* 0x000fe40000800000 */
[----:B------:R-:W-:Y:S01]  /*2360*/  FSEL R17, -R17, -0.026868773624300956726, P1 ;  /* 0xbcdc1be711117808 */ /* 0x000fe20000800100 */
[----:B------:R-:W-:Y:S01]  /*2370*/  FFMA.FTZ R16, R13, R16, R20 ;  /* 0x000000100d107223 */ /* 0x000fe20000010014 */
[----:B------:R-:W-:-:S03]  /*2380*/  IMAD.MOV.U32 R20, RZ, RZ, 0x3f69b4f9 ;  /* 0x3f69b4f9ff147424 */ /* 0x000fc600078e00ff */
[----:B------:R-:W-:Y:S01]  /*2390*/  FFMA.FTZ R16, R13, R16, R15 ;  /* 0x000000100d107223 */ /* 0x000fe2000001000f */
[----:B------:R-:W-:Y:S01]  /*23a0*/  FSEL R15, R19, 0.11284004896879196167, P1 ;  /* 0x3de718af130f7808 */ /* 0x000fe20000800000 */
[----:B------:R-:W-:Y:S02]  /*23b0*/  FADD.FTZ R19, -R14, -RZ ;  /* 0x800000ff0e137221 */ /* 0x000fe40000010100 */
[----:B------:R-:W-:Y:S01]  /*23c0*/  FFMA.FTZ R16, R13, R16, R17 ;  /* 0x000000100d107223 */ /* 0x000fe20000010011 */
[----:B------:R-:W-:Y:S02]  /*23d0*/  FSEL R17, R20, -0.37612664699554443359, P1 ;  /* 0xbec093ac14117808 */ /* 0x000fe40000800000 */
        /* <DEDUP_REMOVED lines=10> */
.L_x_600:
[----:B------:R-:W-:Y:S05]  /*2480*/  BSYNC B0 ;  /* 0x0000000000007941 */ /* 0x000fea0003800000 */
.L_x_599:
[----:B------:R-:W-:Y:S01]  /*2490*/  @!P0 VIADD R7, R7, 0x80 ;  /* 0x0000008007078836 */ /* 0x000fe20000000000 */
[----:B------:R0:W-:Y:S01]  /*24a0*/  @!P0 STG.E.U16 desc[UR4][R2.64], R4 ;  /* 0x0000000402008986 */ /* 0x0001e2000c101504 */
[----:B------:R-:W-:Y:S04]  /*24b0*/  BSSY B0, `(.L_x_601) ;  /* 0x000002d000007945 */ /* 0x000fe80003800000 */
[----:B------:R-:W-:Y:S01]  /*24c0*/  BSSY B1, `(.L_x_602) ;  /* 0x0000025000017945 */ /* 0x000fe20003800000 */
[----:B------:R-:W-:-:S13]  /*24d0*/  ISETP.GE.AND P0, PT, R7, R8, PT ;  /* 0x000000080700720c */ /* 0x000fda0003f06270 */
[----:B0-----:R-:W-:Y:S05]  /*24e0*/  @P0 BRA `(.L_x_603) ;  /* 0x0000000000300947 */ /* 0x001fea0003800000 */
[----:B------:R-:W0:Y:S01]  /*24f0*/  LDC.64 R2, c[0x0][0x218] ;  /* 0x00008600ff027b82 */ /* 0x000e220000000a00 */
[----:B-----5:R-:W-:Y:S01]  /*2500*/  IADD3 R15, R0, R7, RZ ;  /* 0x00000007000f7210 */ /* 0x020fe20007ffe0ff */
[----:B------:R-:W-:-:S05]  /*2510*/  VIADD R7, R7, 0x80 ;  /* 0x0000008007077836 */ /* 0x000fca0000000000 */
[----:B------:R-:W-:Y:S01]  /*2520*/  ISETP.GE.AND P0, PT, R7, R8, PT ;  /* 0x000000080700720c */ /* 0x000fe20003f06270 */
[----:B0-----:R-:W-:-:S05]  /*2530*/  IMAD.WIDE.U32 R2, R15, 0x2, R2 ;  /* 0x000000020f027825 */ /* 0x001fca00078e0002 */
[----:B------:R0:W-:Y:S07]  /*2540*/  STG.E.U16 desc[UR4][R2.64], R5 ;  /* 0x0000000502007986 */ /* 0x0001ee000c101504 */
[----:B------:R-:W-:Y:S05]  /*2550*/  @P0 BRA `(.L_x_604) ;  /* 0x0000000000300947 */ /* 0x000fea0003800000 */
[----:B0-----:R-:W0:Y:S01]  /*2560*/  LDC.64 R2, c[0x0][0x218] ;  /* 0x00008600ff027b82 */ /* 0x001e220000000a00 */
[----:B------:R-:W-:Y:S01]  /*2570*/  IADD3 R5, R0, R7, RZ ;  /* 0x0000000700057210 */ /* 0x000fe20007ffe0ff */
[----:B------:R-:W-:-:S04]  /*2580*/  VIADD R7, R7, 0x80 ;  /* 0x0000008007077836 */ /* 0x000fc80000000000 */
[----:B0-----:R-:W-:-:S05]  /*2590*/  IMAD.WIDE.U32 R2, R5, 0x2, R2 ;  /* 0x0000000205027825 */ /* 0x001fca00078e0002 */
[----:B------:R0:W-:Y:S02]  /*25a0*/  STG.E.U16 desc[UR4][R2.64], R6 ;  /* 0x0000000602007986 */ /* 0x0001e4000c101504 */
.L_x_603:
[----:B------:R-:W-:-:S13]  /*25b0*/  ISETP.GE.AND P0, PT, R7, R8, PT ;  /* 0x000000080700720c */ /* 0x000fda0003f06270 */
[----:B------:R-:W-:Y:S05]  /*25c0*/  @P0 BRA `(.L_x_605) ;  /* 0x0000000000300947 */ /* 0x000fea0003800000 */
[----:B0-----:R-:W0:Y:S01]  /*25d0*/  LDC.64 R2, c[0x0][0x218] ;  /* 0x00008600ff027b82 */ /* 0x001e220000000a00 */
[----:B------:R-:W-:Y:S01]  /*25e0*/  IADD3 R5, R0, R7, RZ ;  /* 0x0000000700057210 */ /* 0x000fe20007ffe0ff */
[----:B------:R-:W-:-:S04]  /*25f0*/  VIADD R7, R7, 0x80 ;  /* 0x0000008007077836 */ /* 0x000fc80000000000 */
[----:B0-----:R-:W-:-:S05]  /*2600*/  IMAD.WIDE.U32 R2, R5, 0x2, R2 ;  /* 0x0000000205027825 */ /* 0x001fca00078e0002 */
[----:B-----5:R1:W-:Y:S02]  /*2610*/  STG.E.U16 desc[UR4][R2.64], R9 ;  /* 0x0000000902007986 */ /* 0x0203e4000c101504 */
.L_x_604:
[----:B------:R-:W-:-:S13]  /*2620*/  ISETP.GE.AND P0, PT, R7, R8, PT ;  /* 0x000000080700720c */ /* 0x000fda0003f06270 */
[----:B------:R-:W-:Y:S05]  /*2630*/  @P0 BRA `(.L_x_606) ;  /* 0x0000000000340947 */ /* 0x000fea0003800000 */
[----:B01----:R-:W0:Y:S01]  /*2640*/  LDC.64 R2, c[0x0][0x218] ;  /* 0x00008600ff027b82 */ /* 0x003e220000000a00 */
[----:B------:R-:W-:Y:S01]  /*2650*/  IADD3 R5, R0, R7, RZ ;  /* 0x0000000700057210 */ /* 0x000fe20007ffe0ff */
[----:B------:R-:W-:-:S04]  /*2660*/  VIADD R7, R7, 0x80 ;  /* 0x0000008007077836 */ /* 0x000fc80000000000 */
[----:B0-----:R-:W-:-:S05]  /*2670*/  IMAD.WIDE.U32 R2, R5, 0x2, R2 ;  /* 0x0000000205027825 */ /* 0x001fca00078e0002 */
[----:B------:R1:W-:Y:S02]  /*2680*/  STG.E.U16 desc[UR4][R2.64], R10 ;  /* 0x0000000a02007986 */ /* 0x0003e4000c101504 */
.L_x_605:
[----:B------:R-:W-:-:S13]  /*2690*/  ISETP.GE.AND P0, PT, R7, R8, PT ;  /* 0x000000080700720c */ /* 0x000fda0003f06270 */
[----:B------:R-:W-:Y:S05]  /*26a0*/  @P0 BREAK B1 ;  /* 0x0000000000010942 */ /* 0x000fea0003800000 */
[----:B------:R-:W-:Y:S05]  /*26b0*/  @P0 BRA `(.L_x_607) ;  /* 0x0000000000300947 */ /* 0x000fea0003800000 */
[----:B01----:R-:W0:Y:S01]  /*26c0*/  LDC.64 R2, c[0x0][0x218] ;  /* 0x00008600ff027b82 */ /* 0x003e220000000a00 */
[----:B------:R-:W-:Y:S01]  /*26d0*/  IADD3 R5, R0, R7, RZ ;  /* 0x0000000700057210 */ /* 0x000fe20007ffe0ff */
[----:B------:R-:W-:-:S04]  /*26e0*/  VIADD R7, R7, 0x80 ;  /* 0x0000008007077836 */ /* 0x000fc80000000000 */
[----:B0-----:R-:W-:-:S05]  /*26f0*/  IMAD.WIDE.U32 R2, R5, 0x2, R2 ;  /* 0x0000000205027825 */ /* 0x001fca00078e0002 */
[----:B------:R2:W-:Y:S02]  /*2700*/  STG.E.U16 desc[UR4][R2.64], R11 ;  /* 0x0000000b02007986 */ /* 0x0005e4000c101504 */
.L_x_606:
[----:B------:R-:W-:Y:S05]  /*2710*/  BSYNC B1 ;  /* 0x0000000000017941 */ /* 0x000fea0003800000 */
.L_x_602:
[----:B------:R-:W-:-:S13]  /*2720*/  ISETP.GE.AND P0, PT, R7, R8, PT ;  /* 0x000000080700720c */ /* 0x000fda0003f06270 */
[----:B012---:R-:W0:Y:S01]  /*2730*/  @!P0 LDC.64 R2, c[0x0][0x218] ;  /* 0x00008600ff028b82 */ /* 0x007e220000000a00 */
[----:B------:R-:W-:Y:S01]  /*2740*/  @!P0 IADD3 R5, R0, R7, RZ ;  /* 0x0000000700058210 */ /* 0x000fe20007ffe0ff */
[----:B------:R-:W-:-:S04]  /*2750*/  @!P0 VIADD R7, R7, 0x80 ;  /* 0x0000008007078836 */ /* 0x000fc80000000000 */
[----:B0-----:R-:W-:-:S05]  /*2760*/  @!P0 IMAD.WIDE.U32 R2, R5, 0x2, R2 ;  /* 0x0000000205028825 */ /* 0x001fca00078e0002 */
[----:B------:R2:W-:Y:S02]  /*2770*/  @!P0 STG.E.U16 desc[UR4][R2.64], R12 ;  /* 0x0000000c02008986 */ /* 0x0005e4000c101504 */
.L_x_607:
[----:B------:R-:W-:Y:S05]  /*2780*/  BSYNC B0 ;  /* 0x0000000000007941 */ /* 0x000fea0003800000 */
.L_x_601:
[----:B------:R-:W-:Y:S05]  /*2790*/  WARPSYNC.ALL ;  /* 0x0000000000007948 */ /* 0x000fea0003800000 */
[----:B------:R-:W-:-:S13]  /*27a0*/  ISETP.GE.AND P0, PT, R7, R8, PT ;  /* 0x000000080700720c */ /* 0x000fda0003f06270 */
[----:B------:R-:W-:Y:S05]  /*27b0*/  @P0 EXIT ;  /* 0x000000000000094d */ /* 0x000fea0003800000 */
[----:B012---:R-:W0:Y:S01]  /*27c0*/  LDC.64 R2, c[0x0][0x218] ;  /* 0x00008600ff027b82 */ /* 0x007e220000000a00 */
[----:B------:R-:W-:-:S05]  /*27d0*/  IADD3 R7, R0, R7, RZ ;  /* 0x0000000700077210 */ /* 0x000fca0007ffe0ff */
[----:B0-----:R-:W-:-:S05]  /*27e0*/  IMAD.WIDE.U32 R2, R7, 0x2, R2 ;  /* 0x0000000207027825 */ /* 0x001fca00078e0002 */
[----:B------:R-:W-:Y:S01]  /*27f0*/  STG.E.U16 desc[UR4][R2.64], R13 ;  /* 0x0000000d02007986 */ /* 0x000fe2000c101504 */
[----:B------:R-:W-:Y:S05]  /*2800*/  EXIT ;  /* 0x000000000000794d */ /* 0x000fea0003800000 */
.L_x_608:
        /* <DEDUP_REMOVED lines=15> */
.L_x_11150:


//--------------------- .text._ZN2at6native29vectorized_elementwise_kernelILi4EZZZNS0_15erf_kernel_cudaERNS_18TensorIteratorBaseEENKUlvE_clEvENKUlvE2_clEvEUlN3c108BFloat16EE_St5arrayIPcLm2EEEEviT0_T1_ --------------------------
	.section	.text._ZN2at6native29vectorized_elementwise_kernelILi4EZZZNS0_15erf_kernel_cudaERNS_18TensorIteratorBaseEENKUlvE_clEvENKUlvE2_clEvEUlN3c108BFloat16EE_St5arrayIPcLm2EEEEviT0_T1_,"ax",@progbits
	.align	128
        .global         _ZN2at6native29vectorized_elementwise_kernelILi4EZZZNS0_15erf_kernel_cudaERNS_18TensorIteratorBaseEENKUlvE_clEvENKUlvE2_clEvEUlN3c108BFloat16EE_St5arrayIPcLm2EEEEviT0_T1_
        .type           _ZN2at6native29vectorized_elementwise_kernelILi4EZZZNS0_15erf_kernel_cudaERNS_18TensorIteratorBaseEENKUlvE_clEvENKUlvE2_clEvEUlN3c108BFloat16EE_St5arrayIPcLm2EEEEviT0_T1_,@function
        .size           _ZN2at6native29vectorized_elementwise_kernelILi4EZZZNS0_15erf_kernel_cudaERNS_18TensorIteratorBaseEENKUlvE_clEvENKUlvE2_clEvEUlN3c108BFloat16EE_St5arrayIPcLm2EEEEviT0_T1_,(.L_x_11151 - _ZN2at6native29vectorized_elementwise_kernelILi4EZZZNS0_15erf_kernel_cudaERNS_18TensorIteratorBaseEENKUlvE_clEvENKUlvE2_clEvEUlN3c108BFloat16EE_St5arrayIPcLm2EEEEviT0_T1_)
        .other          _ZN2at6native29vectorized_elementwise_kernelILi4EZZZNS0_15erf_kernel_cudaERNS_18TensorIteratorBaseEENKUlvE_clEvENKUlvE2_clEvEUlN3c108BFloat16EE_St5arrayIPcLm2EEEEviT0_T1_,@"STO_CUDA_ENTRY STV_DEFAULT"
_ZN2at6native29vectorized_elementwise_kernelILi4EZZZNS0_15erf_kernel_cudaERNS_18TensorIteratorBaseEENKUlvE_clEvENKUlvE2_clEvEUlN3c108BFloat16EE_St5arrayIPcLm2EEEEviT0_T1_:
.text._ZN2at6native29vectorized_elementwise_kernelILi4EZZZNS0_15erf_kernel_cudaERNS_18TensorIteratorBaseEENKUlvE_clEvENKUlvE2_clEvEUlN3c108BFloat16EE_St5arrayIPcLm2EEEEviT0_T1_:
        /* <DEDUP_REMOVED lines=12> */
[----:B------:R-:W2:Y:S04]  /*00c0*/  LDG.E.64 R6, desc[UR4][R12.64] ;  /* 0x000000040c067981 */ /* 0x000ea8000c1e1b00 */
[----:B------:R0:W3:Y:S01]  /*00d0*/  LDG.E.64 R2, desc[UR4][R12.64+0x400] ;  /* 0x000400040c027981 */ /* 0x0000e2000c1e1b00 */
[----:B------:R-:W-:Y:S01]  /*00e0*/  HFMA2.MMA R19, -RZ, RZ, 0.61474609375, 16.90625 ;  /* 0x38eb4c3aff137435 */ /* 0x000fe200000001ff */
[----:B------:R-:W-:Y:S01]  /*00f0*/  IMAD.MOV.U32 R18, RZ, RZ, 0x3aae005b ;  /* 0x3aae005bff127424 */ /* 0x000fe200078e00ff */
[----:B------:R-:W-:Y:S01]  /*0100*/  MOV R16, 0x3d24d99a ;  /* 0x3d24d99a00107802 */ /* 0x000fe20000000f00 */
[----:B------:R-:W-:Y:S02]  /*0110*/  IMAD.MOV.U32 R17, RZ, RZ, 0x3c09919f ;  /* 0x3c09919fff117424 */ /* 0x000fe400078e00ff */
[----:B------:R-:W-:-:S02]  /*0120*/  IMAD.MOV.U32 R14, RZ, RZ, 0x3f69b4f9 ;  /* 0x3f69b4f9ff0e7424 */ /* 0x000fc400078e00ff */
        /* <DEDUP_REMOVED lines=9> */
[----:B0-----:R-:W-:Y:S01]  /*01c0*/  FSEL R12, -R16, -0.026868773624300956726, P2 ;  /* 0xbcdc1be7100c7808 */ /* 0x001fe20001000100 */
[----:B------:R-:W-:Y:S01]  /*01d0*/  FFMA.FTZ R5, R8, R5, R15 ;  /* 0x0000000508057223 */ /* 0x000fe2000001000f */
[----:B------:R-:W-:Y:S01]  /*01e0*/  IMAD.MOV.U32 R15, RZ, RZ, 0x3e235519 ;  /* 0x3e235519ff0f7424 */ /* 0x000fe200078e00ff */
[----:B------:R-:W-:Y:S02]  /*01f0*/  FSEL R21, R14, -0.37612664699554443359, P2 ;  /* 0xbec093ac0e157808 */ /* 0x000fe40001000000 */
[C---:B------:R-:W-:Y:S01]  /*0200*/  FFMA.FTZ R5, R8.reuse, R5, R10 ;  /* 0x0000000508057223 */ /* 0x040fe2000001000a */
[----:B------:R-:W-:Y:S02]  /*0210*/  SHF.L.U32 R10, R7, 0x10, RZ ;  /* 0x00000010070a7819 */ /* 0x000fe400000006ff */
[----:B------:R-:W-:Y:S01]  /*0220*/  FSEL R13, R15, 0.11284004896879196167, P2 ;  /* 0x3de718af0f0d7808 */ /* 0x000fe20001000000 */
[----:B------:R-:W-:Y:S01]  /*0230*/  FFMA.FTZ R5, R8, R5, R12 ;  /* 0x0000000508057223 */ /* 0x000fe2000001000c */
[C---:B------:R-:W-:Y:S01]  /*0240*/  FSETP.GE.FTZ.AND P3, PT, |R10|.reuse, 1.0029599666595458984, PT ;  /* 0x3f8060fe0a00780b */ /* 0x040fe20003f76200 */
[C---:B------:R-:W-:Y:S01]  /*0250*/  FADD.FTZ R12, |R10|.reuse, -RZ ;  /* 0x800000ff0a0c7221 */ /* 0x040fe20000010200 */
[----:B------:R-:W-:Y:S01]  /*0260*/  FMUL.FTZ R23, R10, R10 ;  /* 0x0000000a0a177220 */ /* 0x000fe20000410000 */
[----:B------:R-:W-:Y:S01]  /*0270*/  FFMA.FTZ R5, R8, R5, R13 ;  /* 0x0000000508057223 */ /* 0x000fe2000001000d */
[----:B------:R-:W-:Y:S01]  /*0280*/  IMAD.MOV.U32 R13, RZ, RZ, 0x3f210a14 ;  /* 0x3f210a14ff0d7424 */ /* 0x000fe200078e00ff */
[----:B------:R-:W-:-:S02]  /*0290*/  FSEL R25, R19, 8.4834944573231041431e-05, P3 ;  /* 0x38b1e96a13197808 */ /* 0x000fc40001800000 */
[----:B------:R-:W-:Y:S01]  /*02a0*/  FFMA.FTZ R21, R8, R5, R21 ;  /* 0x0000000508157223 */ /* 0x000fe20000010015 */
[----:B------:R-:W-:Y:S02]  /*02b0*/  PRMT R5, R6, 0x7632, R5 ;  /* 0x0000763206057816 */ /* 0x000fe40000000005 */
[----:B------:R-:W-:Y:S02]  /*02c0*/  FSEL R20, R12, R23, P3 ;  /* 0x000000170c147208 */ /* 0x000fe40001800000 */
[----:B------:R-:W-:Y:S01]  /*02d0*/  FSEL R27, -R18, -0.00082130916416645050049, P3 ;  /* 0xba574d20121b7808 */ /* 0x000fe20001800100 */
[----:B------:R-:W-:Y:S01]  /*02e0*/  IMAD.U32 R5, R5, 0x10000, RZ ;  /* 0x0001000005057824 */ /* 0x000fe200078e00ff */
[----:B------:R-:W-:Y:S02]  /*02f0*/  FSEL R23, R13, 0.12837915122509002686, P2 ;  /* 0x3e0375d30d177808 */ /* 0x000fe40001000000 */
[----:B------:R-:W-:Y:S01]  /*0300*/  FSEL R29, -R16, -0.026868773624300956726, P3 ;  /* 0xbcdc1be7101d7808 */ /* 0x000fe20001800100 */
[----:B------:R-:W-:Y:S01]  /*0310*/  FFMA.FTZ R25, R20, R25, R27 ;  /* 0x0000001914197223 */ /* 0x000fe2000001001b */
[----:B------:R-:W-:Y:S01]  /*0320*/  FADD.FTZ R6, |R5|, -RZ ;  /* 0x800000ff05067221 */ /* 0x000fe20000010200 */
[----:B------:R-:W-:Y:S01]  /*0330*/  FFMA.FTZ R21, R8, R21, R23 ;  /* 0x0000001508157223 */ /* 0x000fe20000010017 */
[----:B------:R-:W-:Y:S01]  /*0340*/  FSEL R27, R17, 0.0052134888246655464172, P3 ;  /* 0x3baad5ea111b7808 */ /* 0x000fe20001800000 */
[C---:B------:R-:W-:Y:S01]  /*0350*/  FMUL.FTZ R23, R5.reuse, R5 ;  /* 0x0000000505177220 */ /* 0x040fe20000410000 */
[----:B------:R-:W-:-:S02]  /*0360*/  FSETP.GE.FTZ.AND P1, PT, |R5|, 1.0029599666595458984, PT ;  /* 0x3f8060fe0500780b */ /* 0x000fc40003f36200 */
[----:B------:R-:W-:Y:S01]  /*0370*/  FSEL R22, R13, 0.12837915122509002686, P3 ;  /* 0x3e0375d30d167808 */ /* 0x000fe20001800000 */
[----:B------:R-:W-:Y:S01]  /*0380*/  FFMA.FTZ R27, R20, R25, R27 ;  /* 0x00000019141b7223 */ /* 0x000fe2000001001b */
[C---:B------:R-:W-:Y:S01]  /*0390*/  FSEL R24, R6.reuse, R23, P1 ;  /* 0x0000001706187208 */ /* 0x040fe20000800000 */
[----:B------:R-:W-:Y:S01]  /*03a0*/  FADD.FTZ R6, -R6, -RZ ;  /* 0x800000ff06067221 */ /* 0x000fe20000010100 */
[----:B------:R-:W-:Y:S01]  /*03b0*/  FSEL R23, R19, 8.4834944573231041431e-05, P1 ;  /* 0x38b1e96a13177808 */ /* 0x000fe20000800000 */
[----:B------:R-:W-:Y:S01]  /*03c0*/  FFMA.FTZ R27, R20, R27, R29 ;  /* 0x0000001b141b7223 */ /* 0x000fe2000001001d */
[----:B------:R-:W-:Y:S02]  /*03d0*/  FSEL R25, -R18, -0.00082130916416645050049, P1 ;  /* 0xba574d2012197808 */ /* 0x000fe40000800100 */
[C---:B------:R-:W-:Y:S02]  /*03e0*/  FSEL R29, R15.reuse, 0.11284004896879196167, P3 ;  /* 0x3de718af0f1d7808 */ /* 0x040fe40001800000 */
[----:B------:R-:W-:Y:S01]  /*03f0*/  FSEL R8, R15, 0.11284004896879196167, P1 ;  /* 0x3de718af0f087808 */ /* 0x000fe20000800000 */
[----:B------:R-:W-:Y:S01]  /*0400*/  FFMA.FTZ R23, R24, R23, R25 ;  /* 0x0000001718177223 */ /* 0x000fe20000010019 */
[----:B------:R-:W-:Y:S01]  /*0410*/  FSEL R25, R17, 0.0052134888246655464172, P1 ;  /* 0x3baad5ea11197808 */ /* 0x000fe20000800000 */
[----:B------:R-:W-:Y:S01]  /*0420*/  FFMA.FTZ R27, R20, R27, R29 ;  /* 0x0000001b141b7223 */ /* 0x000fe2000001001d */
[----:B------:R-:W-:-:S02]  /*0430*/  FSEL R29, R14, -0.37612664699554443359, P3 ;  /* 0xbec093ac0e1d7808 */ /* 0x000fc40001800000 */
[----:B------:R-:W-:Y:S01]  /*0440*/  PRMT R7, R7, 0x7632, R7 ;  /* 0x0000763207077816 */ /* 0x000fe20000000007 */
[----:B------:R-:W-:Y:S01]  /*0450*/  FFMA.FTZ R23, R24, R23, R25 ;  /* 0x0000001718177223 */ /* 0x000fe20000010019 */
[----:B------:R-:W-:Y:S01]  /*0460*/  FSEL R25, -R16, -0.026868773624300956726, P1 ;  /* 0xbcdc1be710197808 */ /* 0x000fe20000800100 */
[----:B------:R-:W-:Y:S01]  /*0470*/  FFMA.FTZ R27, R20, R27, R29 ;  /* 0x0000001b141b7223 */ /* 0x000fe2000001001d */
[----:B------:R-:W-:-:S03]  /*0480*/  FSEL R26, R26, R11, P2 ;  /* 0x0000000b1a1a7208 */ /* 0x000fc60001000000 */
[----:B------:R-:W-:Y:S01]  /*0490*/  FFMA.FTZ R23, R24, R23, R25 ;  /* 0x0000001718177223 */ /* 0x000fe20000010019 */
[----:B------:R-:W-:Y:S01]  /*04a0*/  FFMA.FTZ R22, R20, R27, R22 ;  /* 0x0000001b14167223 */ /* 0x000fe20000010016 */
[----:B------:R-:W-:Y:S02]  /*04b0*/  FSEL R20, R14, -0.37612664699554443359, P1 ;  /* 0xbec093ac0e147808 */ /* 0x000fe40000800000 */
[C---:B------:R-:W-:Y:S01]  /*04c0*/  FFMA.FTZ R23, R24.reuse, R23, R8 ;  /* 0x0000001718177223 */ /* 0x040fe20000010008 */
[----:B------:R-:W-:Y:S02]  /*04d0*/  SHF.L.U32 R8, R7, 0x10, RZ ;  /* 0x0000001007087819 */ /* 0x000fe400000006ff */
[----:B------:R-:W-:Y:S01]  /*04e0*/  FSEL R7, R13, 0.12837915122509002686, P1 ;  /* 0x3e0375d30d077808 */ /* 0x000fe20000800000 */
[----:B------:R-:W-:Y:S01]  /*04f0*/  FFMA.FTZ R23, R24, R23, R20 ;  /* 0x0000001718177223 */ /* 0x000fe20000010014 */
[C---:B------:R-:W-:Y:S01]  /*0500*/  FSETP.GE.FTZ.AND P0, PT, |R8|.reuse, 1.0029599666595458984, PT ;  /* 0x3f8060fe0800780b */ /* 0x040fe20003f16200 */
[C---:B------:R-:W-:Y:S01]  /*0510*/  FADD.FTZ R20, |R8|.reuse, -RZ ;  /* 0x800000ff08147221 */ /* 0x040fe20000010200 */
[----:B------:R-:W-:Y:S01]  /*0520*/  FMUL.FTZ R9, R8, R8 ;  /* 0x0000000808097220 */ /* 0x000fe20000410000 */
[----:B------:R-:W-:Y:S01]  /*0530*/  FFMA.FTZ R24, R24, R23, R7 ;  /* 0x0000001718187223 */ /* 0x000fe20000010007 */
[----:B------:R-:W-:-:S02]  /*0540*/  FSEL R28, R19, 8.4834944573231041431e-05, P0 ;  /* 0x38b1e96a131c7808 */ /* 0x000fc40000000000 */
[----:B------:R-:W-:Y:S02]  /*0550*/  FSEL R7, -R18, -0.00082130916416645050049, P0 ;  /* 0xba574d2012077808 */ /* 0x000fe40000000100 */
[----:B------:R-:W-:Y:S01]  /*0560*/  FSEL R23, R20, R9, P0 ;  /* 0x0000000914177208 */ /* 0x000fe20000000000 */
[----:B------:R-:W-:Y:S01]  /*0570*/  FFMA.FTZ R9, R21, R26, R26 ;  /* 0x0000001a15097223 */ /* 0x000fe2000001001a */
[----:B------:R-:W-:Y:S02]  /*0580*/  FSEL R21, R17, 0.0052134888246655464172, P0 ;  /* 0x3baad5ea11157808 */ /* 0x000fe40000000000 */
[----:B------:R-:W-:Y:S01]  /*0590*/  FSEL R25, -R16, -0.026868773624300956726, P0 ;  /* 0xbcdc1be710197808 */ /* 0x000fe20000000100 */
[----:B------:R-:W-:Y:S01]  /*05a0*/  FFMA.FTZ R28, R23, R28, R7 ;  /* 0x0000001c171c7223 */ /* 0x000fe20000010007 */
[----:B------:R-:W-:Y:S01]  /*05b0*/  FADD.FTZ R7, -R12, -RZ ;  /* 0x800000ff0c077221 */ /* 0x000fe20000010100 */
[----:B------:R-:W-:Y:S01]  /*05c0*/  FSEL R26, R15, 0.11284004896879196167, P0 ;  /* 0x3de718af0f1a7808 */ /* 0x000fe20000000000 */
[----:B------:R-:W0:Y:S01]  /*05d0*/  @P2 MUFU.EX2 R12, R9 ;  /* 0x00000009000c2308 */ /* 0x000e220000000800 */
[----:B------:R-:W-:Y:S01]  /*05e0*/  FFMA.FTZ R28, R23, R28, R21 ;  /* 0x0000001c171c7223 */ /* 0x000fe20000010015 */
[----:B------:R-:W-:-:S02]  /*05f0*/  FSEL R21, R14, -0.37612664699554443359, P0 ;  /* 0xbec093ac0e157808 */ /* 0x000fc40000000000 */
[----:B------:R-:W-:Y:S01]  /*0600*/  FSEL R7, R7, R10, P3 ;  /* 0x0000000a07077208 */ /* 0x000fe20001800000 */
[----:B------:R-:W-:-:S04]  /*0610*/  FFMA.FTZ R28, R23, R28, R25 ;  /* 0x0000001c171c7223 */ /* 0x000fc80000010019 */
[----:B------:R-:W-:Y:S01]  /*0620*/  FFMA.FTZ R7, R22, R7, R7 ;  /* 0x0000000716077223 */ /* 0x000fe20000010007 */
[----:B------:R-:W-:-:S03]  /*0630*/  FFMA.FTZ R26, R23, R28, R26 ;  /* 0x0000001c171a7223 */ /* 0x000fc6000001001a */
[----:B------:R-:W1:Y:S01]  /*0640*/  @P3 MUFU.EX2 R22, R7 ;  /* 0x0000000700163308 */ /* 0x000e620000000800 */
[----:B------:R-:W-:Y:S01]  /*0650*/  FFMA.FTZ R26, R23, R26, R21 ;  /* 0x0000001a171a7223 */ /* 0x000fe20000010015 */
[----:B------:R-:W-:-:S05]  /*0660*/  FSEL R21, R13, 0.12837915122509002686, P0 ;  /* 0x3e0375d30d157808 */ /* 0x000fca0000000000 */
[----:B------:R-:W-:Y:S01]  /*0670*/  FFMA.FTZ R21, R23, R26, R21 ;  /* 0x0000001a17157223 */ /* 0x000fe20000010015 */
[----:B0-----:R-:W-:Y:S01]  /*0680*/  @P2 FADD.FTZ R26, -R12, 1 ;  /* 0x3f8000000c1a2421 */ /* 0x001fe20000010100 */
[----:B---3--:R-:W-:-:S04]  /*0690*/  IMAD.U32 R12, R2, 0x10000, RZ ;  /* 0x00010000020c7824 */ /* 0x008fc800078e00ff */
[----:B------:R-:W-:Y:S01]  /*06a0*/  @P2 LOP3.LUT R9, R26, 0x80000000, R11, 0xb8, !PT ;  /* 0x800000001a092812 */ /* 0x000fe200078eb80b */
[C---:B------:R-:W-:Y:S01]  /*06b0*/  FADD.FTZ R11, |R12|.reuse, -RZ ;  /* 0x800000ff0c0b7221 */ /* 0x040fe20000010200 */
[----:B------:R-:W-:Y:S01]  /*06c0*/  FSETP.GE.FTZ.AND P2, PT, |R12|, 1.0029599666595458984, PT ;  /* 0x3f8060fe0c00780b */ /* 0x000fe20003f56200 */
[----:B-1----:R-:W-:Y:S01]  /*06d0*/  @P3 FADD.FTZ R23, -R22, 1 ;  /* 0x3f80000016173421 */ /* 0x002fe20000010100 */
[----:B------:R-:W-:Y:S02]  /*06e0*/  FMUL.FTZ R22, R12, R12 ;  /* 0x0000000c0c167220 */ /* 0x000fe40000410000 */
[----:B------:R-:W-:Y:S02]  /*06f0*/  FSEL R25, -R18, -0.00082130916416645050049, P2 ;  /* 0xba574d2012197808 */ /* 0x000fe40001000100 */
[----:B------:R-:W-:Y:S02]  /*0700*/  FSEL R26, -R16, -0.026868773624300956726, P2 ;  /* 0xbcdc1be7101a7808 */ /* 0x000fe40001000100 */
[----:B------:R-:W-:-:S02]  /*0710*/  @P3 LOP3.LUT R7, R23, 0x80000000, R10, 0xb8, !PT ;  /* 0x8000000017073812 */ /* 0x000fc400078eb80a */
[C---:B------:R-:W-:Y:S01]  /*0720*/  FSEL R22, R11.reuse, R22, P2 ;  /* 0x000000160b167208 */ /* 0x040fe20001000000 */
[----:B------:R-:W-:Y:S01]  /*0730*/  FADD.FTZ R11, -R11, -RZ ;  /* 0x800000ff0b0b7221 */ /* 0x000fe20000010100 */
[----:B------:R-:W-:Y:S02]  /*0740*/  FSEL R23, R19, 8.4834944573231041431e-05, P2 ;  /* 0x38b1e96a13177808 */ /* 0x000fe40001000000 */
[----:B------:R-:W-:Y:S02]  /*0750*/  FSEL R10, R17, 0.0052134888246655464172, P2 ;  /* 0x3baad5ea110a7808 */ /* 0x000fe40001000000 */
[----:B------:R-:W-:Y:S01]  /*0760*/  FSEL R27, R11, R12, P2 ;  /* 0x0000000c0b1b7208 */ /* 0x000fe20001000000 */
[C---:B------:R-:W-:Y:S01]  /*0770*/  FFMA.FTZ R23, R22.reuse, R23, R25 ;  /* 0x0000001716177223 */ /* 0x040fe20000010019 */
[C---:B------:R-:W-:Y:S02]  /*0780*/  SHF.L.U32 R11, R3.reuse, 0x10, RZ ;  /* 0x00000010030b7819 */ /* 0x040fe400000006ff */
[----:B------:R-:W-:Y:S01]  /*0790*/  PRMT R3, R3, 0x7632, R3 ;  /* 0x0000763203037816 */ /* 0x000fe20000000003 */
[----:B------:R-:W-:Y:S01]  /*07a0*/  FFMA.FTZ R23, R22, R23, R10 ;  /* 0x0000001716177223 */ /* 0x000fe2000001000a */
[----:B------:R-:W-:-:S02]  /*07b0*/  FSEL R10, R15, 0.11284004896879196167, P2 ;  /* 0x3de718af0f0a7808 */ /* 0x000fc40001000000 */
[----:B------:R-:W-:Y:S01]  /*07c0*/  FSETP.GE.FTZ.AND P4, PT, |R11|, 1.0029599666595458984, PT ;  /* 0x3f8060fe0b00780b */ /* 0x000fe20003f96200 */
[----:B------:R-:W-:Y:S01]  /*07d0*/  FFMA.FTZ R23, R22, R23, R26 ;  /* 0x0000001716177223 */ /* 0x000fe2000001001a */
[----:B------:R-:W-:Y:S01]  /*07e0*/  FSEL R26, R14, -0.37612664699554443359, P2 ;  /* 0xbec093ac0e1a7808 */ /* 0x000fe20001000000 */
[----:B------:R-:W-:Y:S02]  /*07f0*/  IMAD.U32 R3, R3, 0x10000, RZ ;  /* 0x0001000003037824 */ /* 0x000fe400078e00ff */
[--C-:B------:R-:W-:Y:S01]  /*0800*/  FFMA.FTZ R23, R22, R23, R10.reuse ;  /* 0x0000001716177223 */ /* 0x100fe2000001000a */
[----:B------:R-:W-:Y:S01]  /*0810*/  PRMT R10, R2, 0x7632, R10 ;  /* 0x00007632020a7816 */ /* 0x000fe2000000000a */
[----:B------:R-:W-:Y:S01]  /*0820*/  FMUL.FTZ R29, R3, R3 ;  /* 0x00000003031d7220 */ /* 0x000fe20000410000 */
[----:B------:R-:W-:Y:S01]  /*0830*/  FSEL R2, R13, 0.12837915122509002686, P2 ;  /* 0x3e0375d30d027808 */ /* 0x000fe20001000000 */
[----:B------:R-:W-:Y:S01]  /*0840*/  FFMA.FTZ R23, R22, R23, R26 ;  /* 0x0000001716177223 */ /* 0x000fe2000001001a */
[----:B------:R-:W-:Y:S01]  /*0850*/  FSETP.GE.FTZ.AND P5, PT, |R3|, 1.0029599666595458984, PT ;  /* 0x3f8060fe0300780b */ /* 0x000fe20003fb6200 */
[----:B------:R-:W-:-:S02]  /*0860*/  IMAD.U32 R10, R10, 0x10000, RZ ;  /* 0x000100000a0a7824 */ /* 0x000fc400078e00ff */
[----:B------:R-:W-:Y:S02]  /*0870*/  FFMA.FTZ R2, R22, R23, R2 ;  /* 0x0000001716027223 */ /* 0x000fe40000010002 */
[C---:B------:R-:W-:Y:S01]  /*0880*/  FADD.FTZ R22, |R10|.reuse, -RZ ;  /* 0x800000ff0a167221 */ /* 0x040fe20000010200 */
[C---:B------:R-:W-:Y:S01]  /*0890*/  FMUL.FTZ R23, R10.reuse, R10 ;  /* 0x0000000a0a177220 */ /* 0x040fe20000410000 */
[----:B------:R-:W-:Y:S01]  /*08a0*/  FSETP.GE.FTZ.AND P3, PT, |R10|, 1.0029599666595458984, PT ;  /* 0x3f8060fe0a00780b */ /* 0x000fe20003f76200 */
[----:B------:R-:W-:-:S03]  /*08b0*/  FFMA.FTZ R2, R2, R27, R27 ;  /* 0x0000001b02027223 */ /* 0x000fc6000001001b */
[----:B------:R-:W-:Y:S02]  /*08c0*/  FSEL R23, R22, R23, P3 ;  /* 0x0000001716177208 */ /* 0x000fe40001800000 */
[----:B------:R-:W-:Y:S02]  /*08d0*/  FSEL R26, R19, 8.4834944573231041431e-05, P3 ;  /* 0x38b1e96a131a7808 */ /* 0x000fe40001800000 */
[----:B------:R-:W-:Y:S02]  /*08e0*/  FSEL R28, -R18, -0.00082130916416645050049, P3 ;  /* 0xba574d20121c7808 */ /* 0x000fe40001800100 */
[----:B------:R-:W-:-:S03]  /*08f0*/  FSEL R25, R17, 0.0052134888246655464172, P3 ;  /* 0x3baad5ea11197808 */ /* 0x000fc60001800000 */
[----:B------:R-:W-:Y:S01]  /*0900*/  FFMA.FTZ R26, R23, R26, R28 ;  /* 0x0000001a171a7223 */ /* 0x000fe2000001001c */
[----:B------:R-:W-:-:S03]  /*0910*/  FSEL R28, -R18, -0.00082130916416645050049, P5 ;  /* 0xba574d20121c7808 */ /* 0x000fc60002800100 */
[----:B------:R-:W-:Y:S01]  /*0920*/  FFMA.FTZ R26, R23, R26, R25 ;  /* 0x0000001a171a7223 */ /* 0x000fe20000010019 */
[----:B------:R-:W-:-:S05]  /*0930*/  FSEL R25, -R16, -0.026868773624300956726, P3 ;  /* 0xbcdc1be710197808 */ /* 0x000fca0001800100 */
[----:B------:R-:W-:Y:S01]  /*0940*/  FFMA.FTZ R26, R23, R26, R25 ;  /* 0x0000001a171a7223 */ /* 0x000fe20000010019 */
[----:B------:R-:W-:-:S05]  /*0950*/  FSEL R25, R15, 0.11284004896879196167, P3 ;  /* 0x3de718af0f197808 */ /* 0x000fca0001800000 */
[----:B------:R-:W-:Y:S01]  /*0960*/  FFMA.FTZ R26, R23, R26, R25 ;  /* 0x0000001a171a7223 */ /* 0x000fe20000010019 */
[----:B------:R-:W-:-:S05]  /*0970*/  FSEL R25, R14, -0.37612664699554443359, P3 ;  /* 0xbec093ac0e197808 */ /* 0x000fca0001800000 */
[----:B------:R-:W-:Y:S01]  /*0980*/  FFMA.FTZ R26, R23, R26, R25 ;  /* 0x0000001a171a7223 */ /* 0x000fe20000010019 */
[----:B------:R-:W-:-:S05]  /*0990*/  FSEL R25, R13, 0.12837915122509002686, P3 ;  /* 0x3e0375d30d197808 */ /* 0x000fca0001800000 */
[----:B------:R-:W-:Y:S01]  /*09a0*/  FFMA.FTZ R23, R23, R26, R25 ;  /* 0x0000001a17177223 */ /* 0x000fe20000010019 */
[----:B------:R-:W-:Y:S02]  /*09b0*/  FSEL R25, R6, R5, P1 ;  /* 0x0000000506197208 */ /* 0x000fe40000800000 */
[C---:B------:R-:W-:Y:S02]  /*09c0*/  FSEL R26, R19.reuse, 8.4834944573231041431e-05, P4 ;  /* 0x38b1e96a131a7808 */ /* 0x040fe40002000000 */
[----:B------:R-:W-:Y:S01]  /*09d0*/  FSEL R19, R19, 8.4834944573231041431e-05, P5 ;  /* 0x38b1e96a13137808 */ /* 0x000fe20002800000 */
[----:B------:R-:W-:Y:S01]  /*09e0*/  FFMA.FTZ R6, R24, R25, R25 ;  /* 0x0000001918067223 */ /* 0x000fe20000010019 */
[C---:B------:R-:W-:Y:S01]  /*09f0*/  FADD.FTZ R25, |R11|.reuse, -RZ ;  /* 0x800000ff0b197221 */ /* 0x040fe20000010200 */
[----:B------:R-:W-:-:S05]  /*0a00*/  FMUL.FTZ R24, R11, R11 ;  /* 0x0000000b0b187220 */ /* 0x000fca0000410000 */
[----:B------:R-:W-:Y:S02]  /*0a10*/  FSEL R27, R25, R24, P4 ;  /* 0x00000018191b7208 */ /* 0x000fe40002000000 */
[----:B------:R-:W-:-:S05]  /*0a20*/  FSEL R24, -R18, -0.00082130916416645050049, P4 ;  /* 0xba574d2012187808 */ /* 0x000fca0002000100 */
[----:B------:R-:W-:Y:S01]  /*0a30*/  FFMA.FTZ R26, R27, R26, R24 ;  /* 0x0000001a1b1a7223 */ /* 0x000fe20000010018 */
[----:B------:R-:W-:-:S05]  /*0a40*/  FADD.FTZ R24, |R3|, -RZ ;  /* 0x800000ff03187221 */ /* 0x000fca0000010200 */
[----:B------:R-:W-:Y:S02]  /*0a50*/  FSEL R18, R24, R29, P5 ;  /* 0x0000001d18127208 */ /* 0x000fe40002800000 */
[----:B------:R-:W-:-:S03]  /*0a60*/  FSEL R29, -R16, -0.026868773624300956726, P4 ;  /* 0xbcdc1be7101d7808 */ /* 0x000fc60002000100 */
[----:B------:R-:W-:Y:S01]  /*0a70*/  FFMA.FTZ R19, R18, R19, R28 ;  /* 0x0000001312137223 */ /* 0x000fe2000001001c */
[C---:B------:R-:W-:Y:S02]  /*0a80*/  FSEL R28, R17.reuse, 0.0052134888246655464172, P4 ;  /* 0x3baad5ea111c7808 */ /* 0x040fe40002000000 */
[----:B------:R-:W-:-:S03]  /*0a90*/  FSEL R17, R17, 0.0052134888246655464172, P5 ;  /* 0x3baad5ea11117808 */ /* 0x000fc60002800000 */
[C---:B------:R-:W-:Y:S02]  /*0aa0*/  FFMA.FTZ R26, R27.reuse, R26, R28 ;  /* 0x0000001a1b1a7223 */ /* 0x040fe4000001001c */
[----:B------:R-:W-:Y:S02]  /*0ab0*/  FFMA.FTZ R17, R18, R19, R17 ;  /* 0x0000001312117223 */ /* 0x000fe40000010011 */
[----:B------:R-:W-:Y:S01]  /*0ac0*/  FFMA.FTZ R26, R27, R26, R29 ;  /* 0x0000001a1b1a7223 */ /* 0x000fe2000001001d */
[C---:B------:R-:W-:Y:S02]  /*0ad0*/  FSEL R29, R15.reuse, 0.11284004896879196167, P4 ;  /* 0x3de718af0f1d7808 */ /* 0x040fe40002000000 */
[----:B------:R-:W-:-:S03]  /*0ae0*/  FSEL R15, R15, 0.11284004896879196167, P5 ;  /* 0x3de718af0f0f7808 */ /* 0x000fc60002800000 */
[----:B------:R-:W-:Y:S01]  /*0af0*/  FFMA.FTZ R26, R27, R26, R29 ;  /* 0x0000001a1b1a7223 */ /* 0x000fe2000001001d */
[----:B------:R-:W-:-:S05]  /*0b00*/  FSEL R29, R14, -0.37612664699554443359, P4 ;  /* 0xbec093ac0e1d7808 */ /* 0x000fca0002000000 */
[----:B------:R-:W-:Y:S01]  /*0b10*/  FFMA.FTZ R26, R27, R26, R29 ;  /* 0x0000001a1b1a7223 */ /* 0x000fe2000001001d */
[C---:B------:R-:W-:Y:S02]  /*0b20*/  FSEL R29, R13.reuse, 0.12837915122509002686, P4 ;  /* 0x3e0375d30d1d7808 */ /* 0x040fe40002000000 */
[----:B------:R-:W-:-:S03]  /*0b30*/  FSEL R13, R13, 0.12837915122509002686, P5 ;  /* 0x3e0375d30d0d7808 */ /* 0x000fc60002800000 */
[----:B------:R-:W-:Y:S01]  /*0b40*/  FFMA.FTZ R27, R27, R26, R29 ;  /* 0x0000001a1b1b7223 */ /* 0x000fe2000001001d */
[----:B------:R-:W-:Y:S01]  /*0b50*/  FSEL R26, -R16, -0.026868773624300956726, P5 ;  /* 0xbcdc1be7101a7808 */ /* 0x000fe20002800100 */
[----:B------:R-:W-:Y:S01]  /*0b60*/  FADD.FTZ R16, -R25, -RZ ;  /* 0x800000ff19107221 */ /* 0x000fe20000010100 */
[----:B------:R-:W-:-:S03]  /*0b70*/  FADD.FTZ R25, -R20, -RZ ;  /* 0x800000ff14197221 */ /* 0x000fc60000010100 */
[----:B------:R-:W-:Y:S01]  /*0b80*/  FFMA.FTZ R19, R18, R17, R26 ;  /* 0x0000001112137223 */ /* 0x000fe2000001001a */
[----:B------:R-:W-:Y:S02]  /*0b90*/  FSEL R26, R16, R11, P4 ;  /* 0x0000000b101a7208 */ /* 0x000fe40002000000 */
[----:B------:R-:W-:Y:S01]  /*0ba0*/  FSEL R20, R25, R8, P0 ;  /* 0x0000000819147208 */ /* 0x000fe20000000000 */
[----:B------:R-:W-:Y:S01]  /*0bb0*/  FFMA.FTZ R15, R18, R19, R15 ;  /* 0x00000013120f7223 */ /* 0x000fe2000001000f */
[----:B------:R-:W-:Y:S01]  /*0bc0*/  FSEL R25, R14, -0.37612664699554443359, P5 ;  /* 0xbec093ac0e197808 */ /* 0x000fe20002800000 */
[----:B------:R-:W-:Y:S01]  /*0bd0*/  FFMA.FTZ R17, R27, R26, R26 ;  /* 0x0000001a1b117223 */ /* 0x000fe2000001001a */
[----:B------:R-:W-:Y:S01]  /*0be0*/  FADD.FTZ R27, -R22, -RZ ;  /* 0x800000ff161b7221 */ /* 0x000fe20000010100 */
[----:B------:R-:W-:Y:S01]  /*0bf0*/  FADD.FTZ R22, -R24, -RZ ;  /* 0x800000ff18167221 */ /* 0x000fe20000010100 */
[----:B------:R-:W-:Y:S01]  /*0c00*/  FFMA.FTZ R20, R21, R20, R20 ;  /* 0x0000001415147223 */ /* 0x000fe20000010014 */
[----:B------:R-:W-:Y:S01]  /*0c10*/  FFMA.FTZ R25, R18, R15, R25 ;  /* 0x0000000f12197223 */ /* 0x000fe20000010019 */
[----:B------:R-:W0:Y:S01]  /*0c20*/  @P1 MUFU.EX2 R21, R6 ;  /* 0x0000000600151308 */ /* 0x000e220000000800 */
[----:B------:R-:W-:-:S02]  /*0c30*/  FSEL R14, R27, R10, P3 ;  /* 0x0000000a1b0e7208 */ /* 0x000fc40001800000 */
[----:B------:R-:W-:Y:S01]  /*0c40*/  FFMA.FTZ R13, R18, R25, R13 ;  /* 0x00000019120d7223 */ /* 0x000fe2000001000d */
[----:B------:R-:W-:Y:S02]  /*0c50*/  FSEL R18, R22, R3, P5 ;  /* 0x0000000316127208 */ /* 0x000fe40002800000 */
[----:B------:R-:W-:Y:S02]  /*0c60*/  FFMA.FTZ R23, R23, R14, R14 ;  /* 0x0000000e17177223 */ /* 0x000fe4000001000e */
[----:B------:R-:W1:Y:S01]  /*0c70*/  LDC.64 R14, c[0x0][0x218] ;  /* 0x00008600ff0e7b82 */ /* 0x000e620000000a00 */
[----:B------:R-:W-:Y:S01]  /*0c80*/  FFMA.FTZ R18, R13, R18, R18 ;  /* 0x000000120d127223 */ /* 0x000fe20000010012 */
[----:B------:R-:W2:Y:S01]  /*0c90*/  @P2 MUFU.EX2 R16, R2 ;  /* 0x0000000200102308 */ /* 0x000ea20000000800 */
[----:B0-----:R-:W-:-:S07]  /*0ca0*/  @P1 FADD.FTZ R26, -R21, 1 ;  /* 0x3f800000151a1421 */ /* 0x001fce0000010100 */
[----:B------:R-:W0:Y:S01]  /*0cb0*/  @P4 MUFU.EX2 R19, R17 ;  /* 0x0000001100134308 */ /* 0x000e220000000800 */
[----:B------:R-:W-:-:S07]  /*0cc0*/  @P1 LOP3.LUT R6, R26, 0x80000000, R5, 0xb8, !PT ;  /* 0x800000001a061812 */ /* 0x000fce00078eb805 */
[----:B------:R-:W3:Y:S01]  /*0cd0*/  @P0 MUFU.EX2 R24, R20 ;  /* 0x0000001400180308 */ /* 0x000ee20000000800 */
[----:B--2---:R-:W-:Y:S01]  /*0ce0*/  @P2 FADD.FTZ R21, -R16, 1 ;  /* 0x3f80000010152421 */ /* 0x004fe20000010100 */
[----:B------:R-:W-:Y:S01]  /*0cf0*/  F2FP.BF16.F32.PACK_AB R6, R6, R9 ;  /* 0x000000090606723e */ /* 0x000fe200000010ff */
[----:B-1----:R-:W-:-:S03]  /*0d00*/  IMAD.WIDE.U32 R14, R0, 0x2, R14 ;  /* 0x00000002000e7825 */ /* 0x002fc600078e000e */
[----:B------:R-:W-:Y:S02]  /*0d10*/  @P2 LOP3.LUT R2, R21, 0x80000000, R12, 0xb8, !PT ;  /* 0x8000000015022812 */ /* 0x000fe400078eb80c */
[----:B------:R-:W1:Y:S01]  /*0d20*/  @P3 MUFU.EX2 R22, R23 ;  /* 0x0000001700163308 */ /* 0x000e620000000800 */
[----:B0-----:R-:W-:Y:S01]  /*0d30*/  @P4 FADD.FTZ R0, -R19, 1 ;  /* 0x3f80000013004421 */ /* 0x001fe20000010100 */
[----:B------:R-:W-:-:S04]  /*0d40*/  IMAD.WIDE R14, R4, 0x8, R14 ;  /* 0x00000008040e7825 */ /* 0x000fc800078e020e */
[----:B------:R-:W-:Y:S02]  /*0d50*/  @P4 LOP3.LUT R17, R0, 0x80000000, R11, 0xb8, !PT ;  /* 0x8000000000114812 */ /* 0x000fe400078eb80b */
[----:B------:R-:W0:Y:S01]  /*0d60*/  @P5 MUFU.EX2 R13, R18 ;  /* 0x00000012000d5308 */ /* 0x000e220000000800 */
[----:B---3--:R-:W-:-:S05]  /*0d70*/  @P0 FADD.FTZ R5, -R24, 1 ;  /* 0x3f80000018050421 */ /* 0x008fca0000010100 */
[----:B------:R-:W-:Y:S01]  /*0d80*/  @P0 LOP3.LUT R20, R5, 0x80000000, R8, 0xb8, !PT ;  /* 0x8000000005140812 */ /* 0x000fe200078eb808 */
[----:B-1----:R-:W-:-:S03]  /*0d90*/  @P3 FADD.FTZ R19, -R22, 1 ;  /* 0x3f80000016133421 */ /* 0x002fc60000010100 */
[----:B------:R-:W-:Y:S02]  /*0da0*/  F2FP.BF16.F32.PACK_AB R7, R20, R7 ;  /* 0x000000071407723e */ /* 0x000fe400000010ff */
[----:B------:R-:W-:-:S03]  /*0db0*/  @P3 LOP3.LUT R23, R19, 0x80000000, R10, 0xb8, !PT ;  /* 0x8000000013173812 */ /* 0x000fc600078eb80a */
[----:B------:R-:W-:Y:S01]  /*0dc0*/  STG.E.64 desc[UR4][R14.64], R6 ;  /* 0x000000060e007986 */ /* 0x000fe2000c101b04 */
[----:B0-----:R-:W-:Y:S01]  /*0dd0*/  @P5 FADD.FTZ R16, -R13, 1 ;  /* 0x3f8000000d105421 */ /* 0x001fe20000010100 */
[----:B------:R-:W-:-:S04]  /*0de0*/  F2FP.BF16.F32.PACK_AB R2, R23, R2 ;  /* 0x000000021702723e */ /* 0x000fc800000010ff */
[----:B------:R-:W-:-:S04]  /*0df0*/  @P5 LOP3.LUT R18, R16, 0x80000000, R3, 0xb8, !PT ;  /* 0x8000000010125812 */ /* 0x000fc800078eb803 */
[----:B------:R-:W-:-:S05]  /*0e00*/  F2FP.BF16.F32.PACK_AB R3, R18, R17 ;  /* 0x000000111203723e */ /* 0x000fca00000010ff */
[----:B------:R-:W-:Y:S01]  /*0e10*/  STG.E.64 desc[UR4][R14.64+0x400], R2 ;  /* 0x000400020e007986 */ /* 0x000fe2000c101b04 */
[----:B------:R-:W-:Y:S05]  /*0e20*/  EXIT ;  /* 0x000000000000794d */ /* 0x000fea0003800000 */
.L_x_609:
        /* <DEDUP_REMOVED lines=72> */
[----:B------:R-:W-:Y:S01]  /*12b0*/  HFMA2.MMA R10, -RZ, RZ, 1.0087890625, -0.000686168670654296875 ;  /* 0x3c09919fff0a7435 */ /* 0x000fe200000001ff */
[----:B------:R-:W-:Y:S01]  /*12c0*/  IMAD.MOV.U32 R11, RZ, RZ, 0x38eb4c3a ;  /* 0x38eb4c3aff0b7424 */ /* 0x000fe200078e00ff */
[----:B------:R-:W-:Y:S01]  /*12d0*/  MOV R15, 0x3f69b4f9 ;  /* 0x3f69b4f9000f7802 */ /* 0x000fe20000000f00 */
[----:B------:R-:W-:Y:S02]  /*12e0*/  IMAD.MOV.U32 R13, RZ, RZ, 0x3aae005b ;  /* 0x3aae005bff0d7424 */ /* 0x000fe400078e00ff */
[C---:B------:R-:W-:Y:S01]  /*12f0*/  FADD.FTZ R5, |R2|.reuse, -RZ ;  /* 0x800000ff02057221 */ /* 0x040fe20000010200 */
[C---:B------:R-:W-:Y:S01]  /*1300*/  FMUL.FTZ R4, R2.reuse, R2 ;  /* 0x0000000202047220 */ /* 0x040fe20000410000 */
[----:B------:R-:W-:Y:S01]  /*1310*/  FSETP.GE.FTZ.AND P1, PT, |R2|, 1.0029599666595458984, PT ;  /* 0x3f8060fe0200780b */ /* 0x000fe20003f36200 */
[----:B------:R-:W-:-:S03]  /*1320*/  IMAD.MOV.U32 R12, RZ, RZ, 0x3d24d99a ;  /* 0x3d24d99aff0c7424 */ /* 0x000fc600078e00ff */
        /* <DEDUP_REMOVED lines=23> */
.L_x_611:
[----:B------:R-:W-:Y:S05]  /*14a0*/  BSYNC B0 ;  /* 0x0000000000007941 */ /* 0x000fea0003800000 */
.L_x_610:
[----:B------:R-:W-:Y:S01]  /*14b0*/  BSSY B0, `(.L_x_612) ;  /* 0x0000024000007945 */ /* 0x000fe20003800000 */
[----:B------:R-:W-:Y:S01]  /*14c0*/  ISETP.GE.AND P1, PT, R3, R8, PT ;  /* 0x000000080300720c */ /* 0x000fe20003f26270 */
[----:B------:R-:W-:Y:S02]  /*14d0*/  VIADD R3, R7, 0x380 ;  /* 0x0000038007037836 */ /* 0x000fe40000000000 */
[----:B------:R-:W-:Y:S10]  /*14e0*/  @P6 BRA `(.L_x_613) ;  /* 0x0000000000806947 */ /* 0x000ff40003800000 */
        /* <DEDUP_REMOVED lines=32> */
.L_x_613:
[----:B------:R-:W-:Y:S05]  /*16f0*/  BSYNC B0 ;  /* 0x0000000000007941 */ /* 0x000fea0003800000 */
.L_x_612:
[----:B------:R-:W-:Y:S01]  /*1700*/  ISETP.GE.AND P6, PT, R3, R8, PT ;  /* 0x000000080300720c */ /* 0x000fe20003fc6270 */
[----:B------:R-:W-:Y:S01]  /*1710*/  @!P0 IMAD.IADD R3, R0, 0x1, R7 ;  /* 0x0000000100038824 */ /* 0x000fe200078e0207 */
[----:B------:R-:W-:Y:S03]  /*1720*/  BSSY B0, `(.L_x_614) ;  /* 0x0000023000007945 */ /* 0x000fe60003800000 */
[----:B0-----:R-:W-:Y:S01]  /*1730*/  @!P0 IMAD.WIDE.U32 R2, R3, 0x2, R16 ;  /* 0x0000000203028825 */ /* 0x001fe200078e0010 */
[----:B------:R-:W-:Y:S07]  /*1740*/  @P5 BRA `(.L_x_615) ;  /* 0x0000000000805947 */ /* 0x000fee0003800000 */
        /* <DEDUP_REMOVED lines=32> */
.L_x_615:
[----:B------:R-:W-:Y:S05]  /*1950*/  BSYNC B0 ;  /* 0x0000000000007941 */ /* 0x000fea0003800000 */
.L_x_614:
[----:B------:R-:W-:Y:S04]  /*1960*/  BSSY B0, `(.L_x_616) ;  /* 0x0000022000007945 */ /* 0x000fe80003800000 */
[----:B------:R-:W-:Y:S05]  /*1970*/  @P4 BRA `(.L_x_617) ;  /* 0x0000000000804947 */ /* 0x000fea0003800000 */
[----:B------:R-:W-:Y:S01]  /*1980*/  HFMA2.MMA R13, -RZ, RZ, 0.61474609375, 16.90625 ;  /* 0x38eb4c3aff0d7435 */ /* 0x000fe200000001ff */
[----:B-----5:R-:W-:Y:S01]  /*1990*/  IMAD.U32 R9, R9, 0x10000, RZ ;  /* 0x0001000009097824 */ /* 0x020fe200078e00ff */
[----:B------:R-:W-:Y:S01]  /*19a0*/  MOV R14, 0x3d24d99a ;  /* 0x3d24d99a000e7802 */ /* 0x000fe20000000f00 */
[----:B------:R-:W-:Y:S02]  /*19b0*/  IMAD.MOV.U32 R15, RZ, RZ, 0x3aae005b ;  /* 0x3aae005bff0f7424 */ /* 0x000fe400078e00ff */
        /* <DEDUP_REMOVED lines=14> */
[----:B------:R-:W-:Y:S01]  /*1aa0*/  HFMA2.MMA R15, -RZ, RZ, 1.7822265625, 0.000185489654541015625 ;  /* 0x3f210a14ff0f7435 */ /* 0x000fe200000001ff */
        /* <DEDUP_REMOVED lines=13> */
.L_x_617:
[----:B------:R-:W-:Y:S05]  /*1b80*/  BSYNC B0 ;  /* 0x0000000000007941 */ /* 0x000fea0003800000 */
.L_x_616:
[----:B------:R-:W-:Y:S04]  /*1b90*/  BSSY B0, `(.L_x_618) ;  /* 0x0000022000007945 */ /* 0x000fe80003800000 */
[----:B------:R-:W-:Y:S05]  /*1ba0*/  @P3 BRA `(.L_x_619) ;  /* 0x0000000000803947 */ /* 0x000fea0003800000 */
        /* <DEDUP_REMOVED lines=15> */
[----:B------:R-:W-:-:S03]  /*1ca0*/  HFMA2.MMA R15, -RZ, RZ, 1.5341796875, 81.5625 ;  /* 0x3e235519ff0f7435 */ /* 0x000fc600000001ff */
[----:B------:R-:W-:-:S04]  /*1cb0*/  FFMA.FTZ R13, R10, R13, R12 ;  /* 0x0000000d0a0d7223 */ /* 0x000fc8000001000c */
[----:B------:R-:W-:Y:S01]  /*1cc0*/  FFMA.FTZ R13, R10, R13, R14 ;  /* 0x0000000d0a0d7223 */ /* 0x000fe2000001000e */
[----:B------:R-:W-:Y:S01]  /*1cd0*/  FSEL R14, R16, -0.37612664699554443359, P3 ;  /* 0xbec093ac100e7808 */ /* 0x000fe20001800000 */
[----:B------:R-:W-:Y:S01]  /*1ce0*/  FADD.FTZ R16, -R11, -RZ ;  /* 0x800000ff0b107221 */ /* 0x000fe20000010100 */
[----:B------:R-:W-:Y:S02]  /*1cf0*/  FSEL R12, R15, 0.11284004896879196167, P3 ;  /* 0x3de718af0f0c7808 */ /* 0x000fe40001800000 */
[----:B------:R-:W-:Y:S02]  /*1d00*/  MOV R15, 0x3f210a14 ;  /* 0x3f210a14000f7802 */ /* 0x000fe40000000f00 */
        /* <DEDUP_REMOVED lines=10> */
.L_x_619:
[----:B------:R-:W-:Y:S05]  /*1db0*/  BSYNC B0 ;  /* 0x0000000000007941 */ /* 0x000fea0003800000 */
.L_x_618:
[----:B------:R-:W-:Y:S04]  /*1dc0*/  BSSY B0, `(.L_x_620) ;  /* 0x0000022000007945 */ /* 0x000fe80003800000 */
[----:B------:R-:W-:Y:S05]  /*1dd0*/  @P2 BRA `(.L_x_621) ;  /* 0x0000000000802947 */ /* 0x000fea0003800000 */
[----:B-----5:R-:W-:Y:S01]  /*1de0*/  HFMA2.MMA R14, -RZ, RZ, 0.61474609375, 16.90625 ;  /* 0x38eb4c3aff0e7435 */ /* 0x020fe200000001ff */
[----:B------:R-:W-:Y:S01]  /*1df0*/  IMAD.U32 R20, R20, 0x10000, RZ ;  /* 0x0001000014147824 */ /* 0x000fe200078e00ff */
        /* <DEDUP_REMOVED lines=30> */
.L_x_621:
[----:B------:R-:W-:Y:S05]  /*1fe0*/  BSYNC B0 ;  /* 0x0000000000007941 */ /* 0x000fea0003800000 */
.L_x_620:
        /* <DEDUP_REMOVED lines=34> */
.L_x_623:
[----:B------:R-:W-:Y:S05]  /*2210*/  BSYNC B0 ;  /* 0x0000000000007941 */ /* 0x000fea0003800000 */
.L_x_622:
[----:B------:R-:W-:Y:S04]  /*2220*/  BSSY B0, `(.L_x_624) ;  /* 0x0000022000007945 */ /* 0x000fe80003800000 */
[----:B------:R-:W-:Y:S05]  /*2230*/  @P6 BRA `(.L_x_625) ;  /* 0x0000000000806947 */ /* 0x000fea0003800000 */
[----:B------:R-:W-:Y:S01]  /*2240*/  HFMA2.MMA R16, -RZ, RZ, 0.61474609375, 16.90625 ;  /* 0x38eb4c3aff107435 */ /* 0x000fe200000001ff */
[----:B-----5:R-:W-:Y:S01]  /*2250*/  IMAD.U32 R18, R18, 0x10000, RZ ;  /* 0x0001000012127824 */ /* 0x020fe200078e00ff */
[----:B------:R-:W-:Y:S01]  /*2260*/  MOV R15, 0x3c09919f ;  /* 0x3c09919f000f7802 */ /* 0x000fe20000000f00 */
[----:B------:R-:W-:Y:S01]  /*2270*/  IMAD.MOV.U32 R20, RZ, RZ, 0x3aae005b ;  /* 0x3aae005bff147424 */ /* 0x000fe200078e00ff */
[----:B------:R-:W-:Y:S01]  /*2280*/  HFMA2.MMA R19, -RZ, RZ, 1.5341796875, 81.5625 ;  /* 0x3e235519ff137435 */ /* 0x000fe200000001ff */
[C---:B------:R-:W-:Y:S01]  /*2290*/  FADD.FTZ R14, |R18|.reuse, -RZ ;  /* 0x800000ff120e7221 */ /* 0x040fe20000010200 */
[C---:B------:R-:W-:Y:S01]  /*22a0*/  FMUL.FTZ R13, R18.reuse, R18 ;  /* 0x00000012120d7220 */ /* 0x040fe20000410000 */
[----:B------:R-:W-:Y:S01]  /*22b0*/  FSETP.GE.FTZ.AND P1, PT, |R18|, 1.0029599666595458984, PT ;  /* 0x3f8060fe1200780b */ /* 0x000fe20003f36200 */
[----:B------:R-:W-:Y:S01]  /*22c0*/  IMAD.MOV.U32 R17, RZ, RZ, 0x3d24d99a ;  /* 0x3d24d99aff117424 */ /* 0x000fe200078e00ff */
[----:B------:R-:W-:Y:S02]  /*22d0*/  MOV R21, 0x3f210a14 ;  /* 0x3f210a1400157802 */ /* 0x000fe40000000f00 */
        /* <DEDUP_REMOVED lines=22> */
.L_x_625:
[----:B------:R-:W-:Y:S05]  /*2440*/  BSYNC B0 ;  /* 0x0000000000007941 */ /* 0x000fea0003800000 */
.L_x_624:
        /* <DEDUP_REMOVED lines=18> */
.L_x_628:
[----:B------:R-:W-:-:S13]  /*2570*/  ISETP.GE.AND P0, PT, R7, R8, PT ;  /* 0x000000080700720c */ /* 0x000fda0003f06270 */
[----:B------:R-:W-:Y:S05]  /*2580*/  @P0 BRA `(.L_x_630) ;  /* 0x0000000000300947 */ /* 0x000fea0003800000 */
[----:B0-----:R-:W0:Y:S01]  /*2590*/  LDC.64 R2, c[0x0][0x218] ;  /* 0x00008600ff027b82 */ /* 0x001e220000000a00 */
[----:B------:R-:W-:Y:S01]  /*25a0*/  IADD3 R5, R0, R7, RZ ;  /* 0x0000000700057210 */ /* 0x000fe20007ffe0ff */
[----:B------:R-:W-:-:S04]  /*25b0*/  VIADD R7, R7, 0x80 ;  /* 0x0000008007077836 */ /* 0x000fc80000000000 */
[----:B0-----:R-:W-:-:S05]  /*25c0*/  IMAD.WIDE.U32 R2, R5, 0x2, R2 ;  /* 0x0000000205027825 */ /* 0x001fca00078e0002 */
[----:B-----5:R1:W-:Y:S02]  /*25d0*/  STG.E.U16 desc[UR4][R2.64], R9 ;  /* 0x0000000902007986 */ /* 0x0203e4000c101504 */
.L_x_629:
[----:B------:R-:W-:-:S13]  /*25e0*/  ISETP.GE.AND P0, PT, R7, R8, PT ;  /* 0x000000080700720c */ /* 0x000fda0003f06270 */
[----:B------:R-:W-:Y:S05]  /*25f0*/  @P0 BRA `(.L_x_631) ;  /* 0x0000000000340947 */ /* 0x000fea0003800000 */
[----:B01----:R-:W0:Y:S01]  /*2600*/  LDC.64 R2, c[0x0][0x218] ;  /* 0x00008600ff027b82 */ /* 0x003e220000000a00 */
[----:B------:R-:W-:Y:S01]  /*2610*/  IADD3 R5, R0, R7, RZ ;  /* 0x0000000700057210 */ /* 0x000fe20007ffe0ff */
[----:B------:R-:W-:-:S04]  /*2620*/  VIADD R7, R7, 0x80 ;  /* 0x0000008007077836 */ /* 0x000fc80000000000 */
[----:B0-----:R-:W-:-:S05]  /*2630*/  IMAD.WIDE.U32 R2, R5, 0x2, R2 ;  /* 0x0000000205027825 */ /* 0x001fca00078e0002 */
[----:B------:R1:W-:Y:S02]  /*2640*/  STG.E.U16 desc[UR4][R2.64], R10 ;  /* 0x0000000a02007986 */ /* 0x0003e4000c101504 */
.L_x_630:
        /* <DEDUP_REMOVED lines=8> */
.L_x_631:
[----:B------:R-:W-:Y:S05]  /*26d0*/  BSYNC B1 ;  /* 0x0000000000017941 */ /* 0x000fea0003800000 */
.L_x_627:
[----:B------:R-:W-:-:S13]  /*26e0*/  ISETP.GE.AND P0, PT, R7, R8, PT ;  /* 0x000000080700720c */ /* 0x000fda0003f06270 */
[----:B012---:R-:W0:Y:S01]  /*26f0*/  @!P0 LDC.64 R2, c[0x0][0x218] ;  /* 0x00008600ff028b82 */ /* 0x007e220000000a00 */
[----:B------:R-:W-:Y:S01]  /*2700*/  @!P0 IADD3 R5, R0, R7, RZ ;  /* 0x0000000700058210 */ /* 0x000fe20007ffe0ff */
[----:B------:R-:W-:-:S04]  /*2710*/  @!P0 VIADD R7, R7, 0x80 ;  /* 0x0000008007078836 */ /* 0x000fc80000000000 */
[----:B0-----:R-:W-:-:S05]  /*2720*/  @!P0 IMAD.WIDE.U32 R2, R5, 0x2, R2 ;  /* 0x0000000205028825 */ /* 0x001fca00078e0002 */
[----:B------:R2:W-:Y:S02]  /*2730*/  @!P0 STG.E.U16 desc[UR4][R2.64], R12 ;  /* 0x0000000c02008986 */ /* 0x0005e4000c101504 */
.L_x_632:
[----:B------:R-:W-:Y:S05]  /*2740*/  BSYNC B0 ;  /* 0x0000000000007941 */ /* 0x000fea0003800000 */
.L_x_626:
        /* <DEDUP_REMOVED lines=8> */
.L_x_633:
        /* <DEDUP_REMOVED lines=11> */
.L_x_11151:


//--------------------- .text._ZN2at6native29vectorized_elementwise_kernelILi8EZZZNS0_15erf_kernel_cudaERNS_18TensorIteratorBaseEENKUlvE_clEvENKUlvE2_clEvEUlN3c108BFloat16EE_St5arrayIPcLm2EEEEviT0_T1_ --------------------------
	.section	.text._ZN2at6native29vectorized_elementwise_kernelILi8EZZZNS0_15erf_kernel_cudaERNS_18TensorIteratorBaseEENKUlvE_clEvENKUlvE2_clEvEUlN3c108BFloat16EE_St5arrayIPcLm2EEEEviT0_T1_,"ax",@progbits
	.align	128
        .global         _ZN2at6native29vectorized_elementwise_kernelILi8EZZZNS0_15erf_kernel_cudaERNS_18TensorIteratorBaseEENKUlvE_clEvENKUlvE2_clEvEUlN3c108BFloat16EE_St5arrayIPcLm2EEEEviT0_T1_
        .type           _ZN2at6native29vectorized_elementwise_kernelILi8EZZZNS0_15erf_kernel_cudaERNS_18TensorIteratorBaseEENKUlvE_clEvENKUlvE2_clEvEUlN3c108BFloat16EE_St5arrayIPcLm2EEEEviT0_T1_,@function
        .size           _ZN2at6native29vectorized_elementwise_kernelILi8EZZZNS0_15erf_kernel_cudaERNS_18TensorIteratorBaseEENKUlvE_clEvENKUlvE2_clEvEUlN3c108BFloat16EE_St5arrayIPcLm2EEEEviT0_T1_,(.L_x_11152 - _ZN2at6native29vectorized_elementwise_kernelILi8EZZZNS0_15erf_kernel_cudaERNS_18TensorIteratorBaseEENKUlvE_clEvENKUlvE2_clEvEUlN3c108BFloat16EE_St5arrayIPcLm2EEEEviT0_T1_)
        .other          _ZN2at6native29vectorized_elementwise_kernelILi8EZZZNS0_15erf_kernel_cudaERNS_18TensorIteratorBaseEENKUlvE_clEvENKUlvE2_clEvEUlN3c108BFloat16EE_St5arrayIPcLm2EEEEviT0_T1_,@"STO_CUDA_ENTRY STV_DEFAULT"
_ZN2at6native29vectorized_elementwise_kernelILi8EZZZNS0_15erf_kernel_cudaERNS_18TensorIteratorBaseEENKUlvE_clEvENKUlvE2_clEvEUlN3c108BFloat16EE_St5arrayIPcLm2EEEEviT0_T1_:
.text._ZN2at6native29vectorized_elementwise_kernelILi8EZZZNS0_15erf_kernel_cudaERNS_18TensorIteratorBaseEENKUlvE_clEvENKUlvE2_clEvEUlN3c108BFloat16EE_St5arrayIPcLm2EEEEviT0_T1_:
        /* <DEDUP_REMOVED lines=11> */
[----:B0-----:R-:W-:-:S06]  /*00b0*/  IMAD.WIDE.U32 R4, R9, 0x10, R4 ;  /* 0x0000001009047825 */ /* 0x001fcc00078e0004 */
[----:B------:R-:W2:Y:S01]  /*00c0*/  LDG.E.128 R4, desc[UR4][R4.64] ;  /* 0x0000000404047981 */ /* 0x000ea2000c1e1d00 */
[----:B------:R-:W-:Y:S01]  /*00d0*/  HFMA2.MMA R12, -RZ, RZ, 0.61474609375, 16.90625 ;  /* 0x38eb4c3aff0c7435 */ /* 0x000fe200000001ff */
[----:B------:R-:W-:Y:S01]  /*00e0*/  IMAD.MOV.U32 R2, RZ, RZ, 0x3aae005b ;  /* 0x3aae005bff027424 */ /* 0x000fe200078e00ff */
[----:B------:R-:W-:Y:S01]  /*00f0*/  MOV R8, 0x3d24d99a ;  /* 0x3d24d99a00087802 */ /* 0x000fe20000000f00 */
[----:B------:R-:W-:Y:S02]  /*0100*/  IMAD.MOV.U32 R13, RZ, RZ, 0x3c09919f ;  /* 0x3c09919fff0d7424 */ /* 0x000fe400078e00ff */
[----:B------:R-:W-:Y:S02]  /*0110*/  IMAD.MOV.U32 R10, RZ, RZ, 0x3e235519 ;  /* 0x3e235519ff0a7424 */ /* 0x000fe400078e00ff */
[----:B--2---:R-:W-:Y:S01]  /*0120*/  IMAD.U32 R20, R4, 0x10000, RZ ;  /* 0x0001000004147824 */ /* 0x004fe200078e00ff */
[C---:B------:R-:W-:Y:S01]  /*0130*/  PRMT R26, R5.reuse, 0x7632, R26 ;  /* 0x00007632051a7816 */ /* 0x040fe2000000001a */
[----:B------:R-:W-:-:S02]  /*0140*/  IMAD.U32 R21, R5, 0x10000, RZ ;  /* 0x0001000005157824 */ /* 0x000fc400078e00ff */
[C---:B------:R-:W-:Y:S01]  /*0150*/  FADD.FTZ R15, |R20|.reuse, -RZ ;  /* 0x800000ff140f7221 */ /* 0x040fe20000010200 */
[C---:B------:R-:W-:Y:S01]  /*0160*/  FMUL.FTZ R22, R20.reuse, R20 ;  /* 0x0000001414167220 */ /* 0x040fe20000410000 */
[----:B------:R-:W-:Y:S01]  /*0170*/  FSETP.GE.FTZ.AND P3, PT, |R20|, 1.0029599666595458984, PT ;  /* 0x3f8060fe1400780b */ /* 0x000fe20003f76200 */
[C---:B------:R-:W-:Y:S01]  /*0180*/  FADD.FTZ R23, |R21|.reuse, -RZ ;  /* 0x800000ff15177221 */ /* 0x040fe20000010200 */
[C---:B------:R-:W-:Y:S01]  /*0190*/  FMUL.FTZ R24, R21.reuse, R21 ;  /* 0x0000001515187220 */ /* 0x040fe20000410000 */
[----:B------:R-:W-:Y:S02]  /*01a0*/  FSETP.GE.FTZ.AND P4, PT, |R21|, 1.0029599666595458984, PT ;  /* 0x3f8060fe1500780b */ /* 0x000fe40003f96200 */
[C---:B------:R-:W-:Y:S01]  /*01b0*/  FSEL R22, R15.reuse, R22, P3 ;  /* 0x000000160f167208 */ /* 0x040fe20001800000 */
[----:B------:R-:W-:Y:S01]  /*01c0*/  FADD.FTZ R15, -R15, -RZ ;  /* 0x800000ff0f0f7221 */ /* 0x000fe20000010100 */
[----:B------:R-:W-:Y:S02]  /*01d0*/  FSEL R11, R12, 8.4834944573231041431e-05, P3 ;  /* 0x38b1e96a0c0b7808 */ /* 0x000fe40001800000 */
[----:B------:R-:W-:-:S02]  /*01e0*/  FSEL R17, -R2, -0.00082130916416645050049, P3 ;  /* 0xba574d2002117808 */ /* 0x000fc40001800100 */
[----:B------:R-:W-:Y:S02]  /*01f0*/  FSEL R0, R13, 0.0052134888246655464172, P3 ;  /* 0x3baad5ea0d007808 */ /* 0x000fe40001800000 */
[----:B------:R-:W-:Y:S01]  /*0200*/  FSEL R14, -R8, -0.026868773624300956726, P3 ;  /* 0xbcdc1be7080e7808 */ /* 0x000fe20001800100 */
[----:B------:R-:W-:Y:S01]  /*0210*/  FFMA.FTZ R11, R22, R11, R17 ;  /* 0x0000000b160b7223 */ /* 0x000fe20000010011 */
[----:B------:R-:W-:Y:S02]  /*0220*/  FSEL R16, R10, 0.11284004896879196167, P3 ;  /* 0x3de718af0a107808 */ /* 0x000fe40001800000 */
[----:B------:R-:W-:Y:S01]  /*0230*/  FSEL R24, R23, R24, P4 ;  /* 0x0000001817187208 */ /* 0x000fe20002000000 */
[----:B------:R-:W-:Y:S01]  /*0240*/  FFMA.FTZ R17, R22, R11, R0 ;  /* 0x0000000b16117223 */ /* 0x000fe20000010000 */
[----:B------:R-:W-:Y:S01]  /*0250*/  HFMA2.MMA R0, -RZ, RZ, 1.7822265625, 0.000185489654541015625 ;  /* 0x3f210a14ff007435 */ /* 0x000fe200000001ff */
[----:B------:R-:W-:Y:S01]  /*0260*/  IMAD.MOV.U32 R11, RZ, RZ, 0x3f69b4f9 ;  /* 0x3f69b4f9ff0b7424 */ /* 0x000fe200078e00ff */
[----:B------:R-:W-:Y:S01]  /*0270*/  FSEL R25, -R2, -0.00082130916416645050049, P4 ;  /* 0xba574d2002197808 */ /* 0x000fe20002000100 */
[--C-:B------:R-:W-:Y:S01]  /*0280*/  FFMA.FTZ R17, R22, R17, R14.reuse ;  /* 0x0000001116117223 */ /* 0x100fe2000001000e */
[----:B------:R-:W-:-:S02]  /*0290*/  PRMT R14, R4, 0x7632, R14 ;  /* 0x00007632040e7816 */ /* 0x000fc4000000000e */
[----:B------:R-:W-:Y:S01]  /*02a0*/  FSEL R19, R11, -0.37612664699554443359, P3 ;  /* 0xbec093ac0b137808 */ /* 0x000fe20001800000 */
[----:B------:R-:W-:Y:S01]  /*02b0*/  FFMA.FTZ R17, R22, R17, R16 ;  /* 0x0000001116117223 */ /* 0x000fe20000010010 */
[----:B------:R-:W-:Y:S01]  /*02c0*/  FSEL R15, R15, R20, P3 ;  /* 0x000000140f0f7208 */ /* 0x000fe20001800000 */
[----:B------:R-:W-:Y:S01]  /*02d0*/  IMAD.U32 R14, R14, 0x10000, RZ ;  /* 0x000100000e0e7824 */ /* 0x000fe200078e00ff */
[----:B------:R-:W-:Y:S01]  /*02e0*/  FSEL R4, R0, 0.12837915122509002686, P3 ;  /* 0x3e0375d300047808 */ /* 0x000fe20001800000 */
[----:B------:R-:W-:Y:S01]  /*02f0*/  FFMA.FTZ R17, R22, R17, R19 ;  /* 0x0000001116117223 */ /* 0x000fe20000010013 */
[----:B------:R-:W-:Y:S01]  /*0300*/  FSEL R5, R0, 0.12837915122509002686, P4 ;  /* 0x3e0375d300057808 */ /* 0x000fe20002000000 */
[C---:B------:R-:W-:Y:S01]  /*0310*/  FMUL.FTZ R19, R14.reuse, R14 ;  /* 0x0000000e0e137220 */ /* 0x040fe20000410000 */
[----:B------:R-:W-:Y:S01]  /*0320*/  FSETP.GE.FTZ.AND P1, PT, |R14|, 1.0029599666595458984, PT ;  /* 0x3f8060fe0e00780b */ /* 0x000fe20003f36200 */
[----:B------:R-:W-:Y:S01]  /*0330*/  FFMA.FTZ R22, R22, R17, R4 ;  /* 0x0000001116167223 */ /* 0x000fe20000010004 */
[----:B------:R-:W-:Y:S01]  /*0340*/  FADD.FTZ R4, |R14|, -RZ ;  /* 0x800000ff0e047221 */ /* 0x000fe20000010200 */
[----:B------:R-:W-:-:S02]  /*0350*/  FSEL R17, R12, 8.4834944573231041431e-05, P4 ;  /* 0x38b1e96a0c117808 */ /* 0x000fc40002000000 */
[----:B------:R-:W-:Y:S01]  /*0360*/  FSEL R16, R12, 8.4834944573231041431e-05, P1 ;  /* 0x38b1e96a0c107808 */ /* 0x000fe20000800000 */
[----:B------:R-:W-:Y:S01]  /*0370*/  FFMA.FTZ R15, R22, R15, R15 ;  /* 0x0000000f160f7223 */ /* 0x000fe2000001000f */
[----:B------:R-:W-:Y:S01]  /*0380*/  FSEL R19, R4, R19, P1 ;  /* 0x0000001304137208 */ /* 0x000fe20000800000 */
[----:B------:R-:W-:Y:S01]  /*0390*/  FFMA.FTZ R17, R24, R17, R25 ;  /* 0x0000001118117223 */ /* 0x000fe20000010019 */
[----:B------:R-:W-:Y:S02]  /*03a0*/  FSEL R18, -R2, -0.00082130916416645050049, P1 ;  /* 0xba574d2002127808 */ /* 0x000fe40000800100 */
[----:B------:R-:W-:-:S03]  /*03b0*/  FSEL R25, R13, 0.0052134888246655464172, P4 ;  /* 0x3baad5ea0d197808 */ /* 0x000fc60002000000 */
[----:B------:R-:W-:Y:S01]  /*03c0*/  FFMA.FTZ R16, R19, R16, R18 ;  /* 0x0000001013107223 */ /* 0x000fe20000010012 */
[----:B------:R-:W-:Y:S01]  /*03d0*/  FSEL R18, R13, 0.0052134888246655464172, P1 ;  /* 0x3baad5ea0d127808 */ /* 0x000fe20000800000 */
[----:B------:R-:W-:Y:S01]  /*03e0*/  FFMA.FTZ R17, R24, R17, R25 ;  /* 0x0000001118117223 */ /* 0x000fe20000010019 */
[----:B------:R-:W-:-:S03]  /*03f0*/  FSEL R25, -R8, -0.026868773624300956726, P4 ;  /* 0xbcdc1be708197808 */ /* 0x000fc60002000100 */
[----:B------:R-:W-:Y:S01]  /*0400*/  FFMA.FTZ R16, R19, R16, R18 ;  /* 0x0000001013107223 */ /* 0x000fe20000010012 */
[----:B------:R-:W-:Y:S01]  /*0410*/  FSEL R18, -R8, -0.026868773624300956726, P1 ;  /* 0xbcdc1be708127808 */ /* 0x000fe20000800100 */
[----:B------:R-:W-:Y:S01]  /*0420*/  FFMA.FTZ R17, R24, R17, R25 ;  /* 0x0000001118117223 */ /* 0x000fe20000010019 */
[----:B------:R-:W-:-:S03]  /*0430*/  FSEL R25, R10, 0.11284004896879196167, P4 ;  /* 0x3de718af0a197808 */ /* 0x000fc60002000000 */
[----:B------:R-:W-:Y:S01]  /*0440*/  FFMA.FTZ R16, R19, R16, R18 ;  /* 0x0000001013107223 */ /* 0x000fe20000010012 */
[----:B------:R-:W-:Y:S01]  /*0450*/  FSEL R18, R10, 0.11284004896879196167, P1 ;  /* 0x3de718af0a127808 */ /* 0x000fe20000800000 */
[----:B------:R-:W-:Y:S01]  /*0460*/  FFMA.FTZ R17, R24, R17, R25 ;  /* 0x0000001118117223 */ /* 0x000fe20000010019 */
[----:B------:R-:W-:-:S03]  /*0470*/  FSEL R25, R11, -0.37612664699554443359, P4 ;  /* 0xbec093ac0b197808 */ /* 0x000fc60002000000 */
[----:B------:R-:W-:Y:S01]  /*0480*/  FFMA.FTZ R16, R19, R16, R18 ;  /* 0x0000001013107223 */ /* 0x000fe20000010012 */
[----:B------:R-:W-:Y:S01]  /*0490*/  FSEL R18, R11, -0.37612664699554443359, P1 ;  /* 0xbec093ac0b127808 */ /* 0x000fe20000800000 */
[----:B------:R-:W-:Y:S01]  /*04a0*/  FFMA.FTZ R25, R24, R17, R25 ;  /* 0x0000001118197223 */ /* 0x000fe20000010019 */
[----:B------:R-:W-:-:S03]  /*04b0*/  SHF.L.U32 R17, R26, 0x10, RZ ;  /* 0x000000101a117819 */ /* 0x000fc600000006ff */
[----:B------:R-:W-:Y:S01]  /*04c0*/  FFMA.FTZ R16, R19, R16, R18 ;  /* 0x0000001013107223 */ /* 0x000fe20000010012 */
[----:B------:R-:W-:Y:S01]  /*04d0*/  FFMA.FTZ R24, R24, R25, R5 ;  /* 0x0000001918187223 */ /* 0x000fe20000010005 */
[----:B------:R-:W-:Y:S01]  /*04e0*/  FSEL R18, R0, 0.12837915122509002686, P1 ;  /* 0x3e0375d300127808 */ /* 0x000fe20000800000 */
[C---:B------:R-:W-:Y:S01]  /*04f0*/  FADD.FTZ R5, |R17|.reuse, -RZ ;  /* 0x800000ff11057221 */ /* 0x040fe20000010200 */
[C---:B------:R-:W-:Y:S01]  /*0500*/  FMUL.FTZ R26, R17.reuse, R17 ;  /* 0x00000011111a7220 */ /* 0x040fe20000410000 */
[----:B------:R-:W-:Y:S02]  /*0510*/  FSETP.GE.FTZ.AND P0, PT, |R17|, 1.0029599666595458984, PT ;  /* 0x3f8060fe1100780b */ /* 0x000fe40003f16200 */
[----:B------:R-:W-:Y:S02]  /*0520*/  FFMA.FTZ R19, R19, R16, R18 ;  /* 0x0000001013137223 */ /* 0x000fe40000010012 */
[----:B------:R-:W-:Y:S02]  /*0530*/  FSEL R18, R5, R26, P0 ;  /* 0x0000001a05127208 */ /* 0x000fe40000000000 */
[----:B------:R-:W-:-:S02]  /*0540*/  FSEL R25, R12, 8.4834944573231041431e-05, P0 ;  /* 0x38b1e96a0c197808 */ /* 0x000fc40000000000 */
[----:B------:R-:W-:Y:S02]  /*0550*/  FSEL R27, -R2, -0.00082130916416645050049, P0 ;  /* 0xba574d20021b7808 */ /* 0x000fe40000000100 */
[----:B------:R-:W-:-:S03]  /*0560*/  FSEL R16, R13, 0.0052134888246655464172, P0 ;  /* 0x3baad5ea0d107808 */ /* 0x000fc60000000000 */
[----:B------:R-:W-:-:S04]  /*0570*/  FFMA.FTZ R25, R18, R25, R27 ;  /* 0x0000001912197223 */ /* 0x000fc8000001001b */
        /* <DEDUP_REMOVED lines=9> */
[----:B------:R-:W-:-:S04]  /*0610*/  IMAD.U32 R16, R6, 0x10000, RZ ;  /* 0x0001000006107824 */ /* 0x000fc800078e00ff */
[C---:B------:R-:W-:Y:S01]  /*0620*/  FADD.FTZ R26, |R16|.reuse, -RZ ;  /* 0x800000ff101a7221 */ /* 0x040fe20000010200 */
[C---:B------:R-:W-:Y:S01]  /*0630*/  FMUL.FTZ R25, R16.reuse, R16 ;  /* 0x0000001010197220 */ /* 0x040fe20000410000 */
[----:B------:R-:W-:-:S04]  /*0640*/  FSETP.GE.FTZ.AND P2, PT, |R16|, 1.0029599666595458984, PT ;  /* 0x3f8060fe1000780b */ /* 0x000fc80003f56200 */
[----:B------:R-:W-:Y:S02]  /*0650*/  FSEL R25, R26, R25, P2 ;  /* 0x000000191a197208 */ /* 0x000fe40001000000 */
[----:B------:R-:W-:Y:S02]  /*0660*/  FSEL R22, R12, 8.4834944573231041431e-05, P2 ;  /* 0x38b1e96a0c167808 */ /* 0x000fe40001000000 */
[----:B------:R-:W-:Y:S02]  /*0670*/  FSEL R28, -R2, -0.00082130916416645050049, P2 ;  /* 0xba574d20021c7808 */ /* 0x000fe40001000100 */
[----:B------:R-:W-:-:S03]  /*0680*/  FSEL R27, R13, 0.0052134888246655464172, P2 ;  /* 0x3baad5ea0d1b7808 */ /* 0x000fc60001000000 */
[----:B------:R-:W-:-:S04]  /*0690*/  FFMA.FTZ R22, R25, R22, R28 ;  /* 0x0000001619167223 */ /* 0x000fc8000001001c */
[----:B------:R-:W-:Y:S01]  /*06a0*/  FFMA.FTZ R22, R25, R22, R27 ;  /* 0x0000001619167223 */ /* 0x000fe2000001001b */
[----:B------:R-:W-:-:S05]  /*06b0*/  FSEL R27, -R8, -0.026868773624300956726, P2 ;  /* 0xbcdc1be7081b7808 */ /* 0x000fca0001000100 */
[C---:B------:R-:W-:Y:S01]  /*06c0*/  FFMA.FTZ R28, R25.reuse, R22, R27 ;  /* 0x00000016191c7223 */ /* 0x040fe2000001001b */
[----:B------:R-:W-:Y:S01]  /*06d0*/  FSEL R27, R10, 0.11284004896879196167, P2 ;  /* 0x3de718af0a1b7808 */ /* 0x000fe20001000000 */
[----:B------:R-:W0:Y:S04]  /*06e0*/  @P3 MUFU.EX2 R22, R15 ;  /* 0x0000000f00163308 */ /* 0x000e280000000800 */
[----:B------:R-:W-:Y:S01]  /*06f0*/  FFMA.FTZ R28, R25, R28, R27 ;  /* 0x0000001c191c7223 */ /* 0x000fe2000001001b */
[----:B------:R-:W-:-:S05]  /*0700*/  FSEL R27, R11, -0.37612664699554443359, P2 ;  /* 0xbec093ac0b1b7808 */ /* 0x000fca0001000000 */
[----:B------:R-:W-:Y:S01]  /*0710*/  FFMA.FTZ R28, R25, R28, R27 ;  /* 0x0000001c191c7223 */ /* 0x000fe2000001001b */
[----:B------:R-:W-:-:S05]  /*0720*/  FSEL R27, R0, 0.12837915122509002686, P2 ;  /* 0x3e0375d3001b7808 */ /* 0x000fca0001000000 */
[----:B------:R-:W-:Y:S01]  /*0730*/  FFMA.FTZ R25, R25, R28, R27 ;  /* 0x0000001c19197223 */ /* 0x000fe2000001001b */
[----:B0-----:R-:W-:Y:S01]  /*0740*/  @P3 FADD.FTZ R27, -R22, 1 ;  /* 0x3f800000161b3421 */ /* 0x001fe20000010100 */
[----:B------:R-:W-:Y:S01]  /*0750*/  PRMT R22, R6, 0x7632, R22 ;  /* 0x0000763206167816 */ /* 0x000fe20000000016 */
[----:B------:R-:W-:-:S03]  /*0760*/  FADD.FTZ R6, -R23, -RZ ;  /* 0x800000ff17067221 */ /* 0x000fc60000010100 */
[----:B------:R-:W-:Y:S01]  /*0770*/  @P3 LOP3.LUT R15, R27, 0x80000000, R20, 0xb8, !PT ;  /* 0x800000001b0f3812 */ /* 0x000fe200078eb814 */
[----:B------:R-:W-:Y:S01]  /*0780*/  IMAD.U32 R22, R22, 0x10000, RZ ;  /* 0x0001000016167824 */ /* 0x000fe200078e00ff */
[----:B------:R-:W-:-:S03]  /*0790*/  FSEL R27, R6, R21, P4 ;  /* 0x00000015061b7208 */ /* 0x000fc60002000000 */
[C---:B------:R-:W-:Y:S01]  /*07a0*/  FADD.FTZ R23, |R22|.reuse, -RZ ;  /* 0x800000ff16177221 */ /* 0x040fe20000010200 */
[C---:B------:R-:W-:Y:S01]  /*07b0*/  FMUL.FTZ R6, R22.reuse, R22 ;  /* 0x0000001616067220 */ /* 0x040fe20000410000 */
[----:B------:R-:W-:Y:S01]  /*07c0*/  FSETP.GE.FTZ.AND P3, PT, |R22|, 1.0029599666595458984, PT ;  /* 0x3f8060fe1600780b */ /* 0x000fe20003f76200 */
[----:B------:R-:W-:-:S03]  /*07d0*/  FFMA.FTZ R20, R24, R27, R27 ;  /* 0x0000001b18147223 */ /* 0x000fc6000001001b */
[C---:B------:R-:W-:Y:S01]  /*07e0*/  FSEL R24, R23.reuse, R6, P3 ;  /* 0x0000000617187208 */ /* 0x040fe20001800000 */
[----:B------:R-:W-:Y:S01]  /*07f0*/  FADD.FTZ R23, -R23, -RZ ;  /* 0x800000ff17177221 */ /* 0x000fe20000010100 */
[----:B------:R-:W-:Y:S02]  /*0800*/  FSEL R27, R12, 8.4834944573231041431e-05, P3 ;  /* 0x38b1e96a0c1b7808 */ /* 0x000fe40001800000 */
[----:B------:R-:W-:Y:S02]  /*0810*/  FSEL R29, -R2, -0.00082130916416645050049, P3 ;  /* 0xba574d20021d7808 */ /* 0x000fe40001800100 */
[----:B------:R-:W-:Y:S02]  /*0820*/  FSEL R6, R13, 0.0052134888246655464172, P3 ;  /* 0x3baad5ea0d067808 */ /* 0x000fe40001800000 */
[----:B------:R-:W-:Y:S01]  /*0830*/  FSEL R28, R10, 0.11284004896879196167, P3 ;  /* 0x3de718af0a1c7808 */ /* 0x000fe20001800000 */
[----:B------:R-:W-:Y:S01]  /*0840*/  FFMA.FTZ R27, R24, R27, R29 ;  /* 0x0000001b181b7223 */ /* 0x000fe2000001001d */
[----:B------:R-:W-:-:S03]  /*0850*/  FSEL R23, R23, R22, P3 ;  /* 0x0000001617177208 */ /* 0x000fc60001800000 */
[----:B------:R-:W-:Y:S01]  /*0860*/  FFMA.FTZ R27, R24, R27, R6 ;  /* 0x0000001b181b7223 */ /* 0x000fe20000010006 */
[----:B------:R-:W-:-:S05]  /*0870*/  FSEL R6, -R8, -0.026868773624300956726, P3 ;  /* 0xbcdc1be708067808 */ /* 0x000fca0001800100 */
[C---:B------:R-:W-:Y:S02]  /*0880*/  FFMA.FTZ R27, R24.reuse, R27, R6 ;  /* 0x0000001b181b7223 */ /* 0x040fe40000010006 */
[----:B------:R-:W0:Y:S02]  /*0890*/  @P4 MUFU.EX2 R6, R20 ;  /* 0x0000001400064308 */ /* 0x000e240000000800 */
[----:B------:R-:W-:Y:S01]  /*08a0*/  FFMA.FTZ R27, R24, R27, R28 ;  /* 0x0000001b181b7223 */ /* 0x000fe2000001001c */
[----:B------:R-:W-:-:S05]  /*08b0*/  FSEL R28, R11, -0.37612664699554443359, P3 ;  /* 0xbec093ac0b1c7808 */ /* 0x000fca0001800000 */
[----:B------:R-:W-:Y:S01]  /*08c0*/  FFMA.FTZ R27, R24, R27, R28 ;  /* 0x0000001b181b7223 */ /* 0x000fe2000001001c */
[----:B------:R-:W-:-:S05]  /*08d0*/  FSEL R28, R0, 0.12837915122509002686, P3 ;  /* 0x3e0375d3001c7808 */ /* 0x000fca0001800000 */
[----:B------:R-:W-:Y:S01]  /*08e0*/  FFMA.FTZ R24, R24, R27, R28 ;  /* 0x0000001b18187223 */ /* 0x000fe2000001001c */
[----:B------:R-:W-:Y:S01]  /*08f0*/  FADD.FTZ R27, -R26, -RZ ;  /* 0x800000ff1a1b7221 */ /* 0x000fe20000010100 */
[----:B0-----:R-:W-:-:S05]  /*0900*/  @P4 FADD.FTZ R6, -R6, 1 ;  /* 0x3f80000006064421 */ /* 0x001fca0000010100 */
[----:B------:R-:W-:Y:S02]  /*0910*/  @P4 LOP3.LUT R20, R6, 0x80000000, R21, 0xb8, !PT ;  /* 0x8000000006144812 */ /* 0x000fe400078eb815 */
[----:B------:R-:W-:Y:S02]  /*0920*/  FSEL R6, R27, R16, P2 ;  /* 0x000000101b067208 */ /* 0x000fe40001000000 */
[C---:B------:R-:W-:Y:S02]  /*0930*/  SHF.L.U32 R21, R7.reuse, 0x10, RZ ;  /* 0x0000001007157819 */ /* 0x040fe400000006ff */
[----:B------:R-:W-:Y:S01]  /*0940*/  PRMT R7, R7, 0x7632, R7 ;  /* 0x0000763207077816 */ /* 0x000fe20000000007 */
[----:B------:R-:W-:Y:S01]  /*0950*/  FFMA.FTZ R6, R25, R6, R6 ;  /* 0x0000000619067223 */ /* 0x000fe20000010006 */
[C---:B------:R-:W-:Y:S01]  /*0960*/  FSETP.GE.FTZ.AND P4, PT, |R21|.reuse, 1.0029599666595458984, PT ;  /* 0x3f8060fe1500780b */ /* 0x040fe20003f96200 */
[C---:B------:R-:W-:Y:S01]  /*0970*/  FADD.FTZ R25, |R21|.reuse, -RZ ;  /* 0x800000ff15197221 */ /* 0x040fe20000010200 */
[----:B------:R-:W-:-:S02]  /*0980*/  FMUL.FTZ R26, R21, R21 ;  /* 0x00000015151a7220 */ /* 0x000fc40000410000 */
[----:B------:R-:W-:Y:S02]  /*0990*/  FSEL R28, R12, 8.4834944573231041431e-05, P4 ;  /* 0x38b1e96a0c1c7808 */ /* 0x000fe40002000000 */
[----:B------:R-:W-:Y:S02]  /*09a0*/  FSEL R29, -R2, -0.00082130916416645050049, P4 ;  /* 0xba574d20021d7808 */ /* 0x000fe40002000100 */
[----:B------:R-:W-:Y:S01]  /*09b0*/  FSEL R27, R25, R26, P4 ;  /* 0x0000001a191b7208 */ /* 0x000fe20002000000 */
[----:B------:R-:W-:-:S04]  /*09c0*/  IMAD.U32 R26, R7, 0x10000, RZ ;  /* 0x00010000071a7824 */ /* 0x000fc800078e00ff */
[----:B------:R-:W-:Y:S01]  /*09d0*/  FFMA.FTZ R29, R27, R28, R29 ;  /* 0x0000001c1b1d7223 */ /* 0x000fe2000001001d */
[C---:B------:R-:W-:Y:S01]  /*09e0*/  FADD.FTZ R7, |R26|.reuse, -RZ ;  /* 0x800000ff1a077221 */ /* 0x040fe20000010200 */
[C---:B------:R-:W-:Y:S01]  /*09f0*/  FMUL.FTZ R28, R26.reuse, R26 ;  /* 0x0000001a1a1c7220 */ /* 0x040fe20000410000 */
[----:B------:R-:W-:-:S04]  /*0a00*/  FSETP.GE.FTZ.AND P5, PT, |R26|, 1.0029599666595458984, PT ;  /* 0x3f8060fe1a00780b */ /* 0x000fc80003fb6200 */
[----:B------:R-:W-:Y:S02]  /*0a10*/  FSEL R12, R12, 8.4834944573231041431e-05, P5 ;  /* 0x38b1e96a0c0c7808 */ /* 0x000fe40002800000 */
[----:B------:R-:W-:Y:S02]  /*0a20*/  FSEL R2, -R2, -0.00082130916416645050049, P5 ;  /* 0xba574d2002027808 */ /* 0x000fe40002800100 */
[----:B------:R-:W-:-:S05]  /*0a30*/  FSEL R28, R7, R28, P5 ;  /* 0x0000001c071c7208 */ /* 0x000fca0002800000 */
[----:B------:R-:W-:Y:S01]  /*0a40*/  FFMA.FTZ R2, R28, R12, R2 ;  /* 0x0000000c1c027223 */ /* 0x000fe20000010002 */
[C---:B------:R-:W-:Y:S02]  /*0a50*/  FSEL R12, R13.reuse, 0.0052134888246655464172, P4 ;  /* 0x3baad5ea0d0c7808 */ /* 0x040fe40002000000 */
[----:B------:R-:W-:-:S03]  /*0a60*/  FSEL R13, R13, 0.0052134888246655464172, P5 ;  /* 0x3baad5ea0d0d7808 */ /* 0x000fc60002800000 */
[----:B------:R-:W-:Y:S01]  /*0a70*/  FFMA.FTZ R12, R27, R29, R12 ;  /* 0x0000001d1b0c7223 */ /* 0x000fe2000001000c */
[----:B------:R-:W-:Y:S01]  /*0a80*/  FSEL R29, R10, 0.11284004896879196167, P4 ;  /* 0x3de718af0a1d7808 */ /* 0x000fe20002000000 */
        /* <DEDUP_REMOVED lines=10> */
[----:B------:R-:W-:Y:S01]  /*0b30*/  FSEL R29, -R8, -0.026868773624300956726, P5 ;  /* 0xbcdc1be7081d7808 */ /* 0x000fe20002800100 */
[----:B------:R-:W-:Y:S01]  /*0b40*/  FADD.FTZ R4, -R25, -RZ ;  /* 0x800000ff19047221 */ /* 0x000fe20000010100 */
[----:B------:R-:W-:Y:S02]  /*0b50*/  FSEL R25, R10, 0.11284004896879196167, P5 ;  /* 0x3de718af0a197808 */ /* 0x000fe40002800000 */
[----:B------:R-:W-:Y:S01]  /*0b60*/  FSEL R8, R27, R14, P1 ;  /* 0x0000000e1b087208 */ /* 0x000fe20000800000 */
[----:B------:R-:W-:-:S04]  /*0b70*/  FFMA.FTZ R13, R28, R13, R29 ;  /* 0x0000000d1c0d7223 */ /* 0x000fc8000001001d */
[----:B------:R-:W-:Y:S01]  /*0b80*/  FFMA.FTZ R8, R19, R8, R8 ;  /* 0x0000000813087223 */ /* 0x000fe20000010008 */
[----:B------:R-:W-:Y:S01]  /*0b90*/  FSEL R19, R4, R21, P4 ;  /* 0x0000001504137208 */ /* 0x000fe20002000000 */
[----:B------:R-:W-:Y:S01]  /*0ba0*/  FADD.FTZ R4, -R5, -RZ ;  /* 0x800000ff05047221 */ /* 0x000fe20000010100 */
[----:B------:R-:W-:Y:S01]  /*0bb0*/  FSEL R5, R11, -0.37612664699554443359, P5 ;  /* 0xbec093ac0b057808 */ /* 0x000fe20002800000 */
[----:B------:R-:W-:Y:S02]  /*0bc0*/  FFMA.FTZ R13, R28, R13, R25 ;  /* 0x0000000d1c0d7223 */ /* 0x000fe40000010019 */
[----:B------:R-:W-:Y:S01]  /*0bd0*/  FFMA.FTZ R2, R2, R19, R19 ;  /* 0x0000001302027223 */ /* 0x000fe20000010013 */
[----:B------:R-:W-:Y:S01]  /*0be0*/  FADD.FTZ R19, -R7, -RZ ;  /* 0x800000ff07137221 */ /* 0x000fe20000010100 */
[----:B------:R-:W-:Y:S01]  /*0bf0*/  FFMA.FTZ R5, R28, R13, R5 ;  /* 0x0000000d1c057223 */ /* 0x000fe20000010005 */
[----:B------:R-:W-:Y:S01]  /*0c00*/  FSEL R13, R0, 0.12837915122509002686, P5 ;  /* 0x3e0375d3000d7808 */ /* 0x000fe20002800000 */
[----:B0-----:R-:W-:Y:S01]  /*0c10*/  @P2 FADD.FTZ R7, -R12, 1 ;  /* 0x3f8000000c072421 */ /* 0x001fe20000010100 */
[----:B------:R-:W-:Y:S01]  /*0c20*/  FSEL R11, R4, R17, P0 ;  /* 0x00000011040b7208 */ /* 0x000fe20000000000 */
[----:B------:R-:W0:Y:S01]  /*0c30*/  @P4 MUFU.EX2 R10, R2 ;  /* 0x00000002000a4308 */ /* 0x000e220000000800 */
[----:B------:R-:W-:Y:S01]  /*0c40*/  FSEL R19, R19, R26, P5 ;  /* 0x0000001a13137208 */ /* 0x000fe20002800000 */
[----:B------:R-:W-:Y:S01]  /*0c50*/  FFMA.FTZ R28, R28, R5, R13 ;  /* 0x000000051c1c7223 */ /* 0x000fe2000001000d */
[----:B------:R-:W-:Y:S01]  /*0c60*/  @P2 LOP3.LUT R6, R7, 0x80000000, R16, 0xb8, !PT ;  /* 0x8000000007062812 */ /* 0x000fe200078eb810 */
[----:B------:R-:W1:Y:S01]  /*0c70*/  LDC.64 R4, c[0x0][0x218] ;  /* 0x00008600ff047b82 */ /* 0x000e620000000a00 */
[----:B------:R-:W-:Y:S01]  /*0c80*/  FFMA.FTZ R11, R18, R11, R11 ;  /* 0x0000000b120b7223 */ /* 0x000fe2000001000b */
[----:B------:R-:W-:Y:S01]  /*0c90*/  FFMA.FTZ R13, R24, R23, R23 ;  /* 0x00000017180d7223 */ /* 0x000fe20000010017 */
[----:B------:R-:W-:Y:S01]  /*0ca0*/  FFMA.FTZ R7, R28, R19, R19 ;  /* 0x000000131c077223 */ /* 0x000fe20000010013 */
[----:B------:R-:W2:Y:S08]  /*0cb0*/  @P1 MUFU.EX2 R0, R8 ;  /* 0x0000000800001308 */ /* 0x000eb00000000800 */
[----:B------:R-:W3:Y:S01]  /*0cc0*/  @P0 MUFU.EX2 R18, R11 ;  /* 0x0000000b00120308 */ /* 0x000ee20000000800 */
[----:B0-----:R-:W-:-:S05]  /*0cd0*/  @P4 FADD.FTZ R10, -R10, 1 ;  /* 0x3f8000000a0a4421 */ /* 0x001fca0000010100 */
[----:B------:R-:W-:Y:S02]  /*0ce0*/  @P4 LOP3.LUT R2, R10, 0x80000000, R21, 0xb8, !PT ;  /* 0x800000000a024812 */ /* 0x000fe400078eb815 */
[----:B------:R-:W0:Y:S01]  /*0cf0*/  @P3 MUFU.EX2 R12, R13 ;  /* 0x0000000d000c3308 */ /* 0x000e220000000800 */
[----:B-1----:R-:W-:-:S04]  /*0d00*/  IMAD.WIDE.U32 R4, R3, 0x2, R4 ;  /* 0x0000000203047825 */ /* 0x002fc800078e0004 */
[----:B--2---:R-:W-:-:S03]  /*0d10*/  @P1 FADD.FTZ R3, -R0, 1 ;  /* 0x3f80000000031421 */ /* 0x004fc60000010100 */
[----:B------:R-:W1:Y:S01]  /*0d20*/  @P5 MUFU.EX2 R16, R7 ;  /* 0x0000000700105308 */ /* 0x000e620000000800 */
[----:B---3--:R-:W-:Y:S01]  /*0d30*/  @P0 FADD.FTZ R18, -R18, 1 ;  /* 0x3f80000012120421 */ /* 0x008fe20000010100 */
[----:B------:R-:W-:-:S04]  /*0d40*/  @P1 LOP3.LUT R8, R3, 0x80000000, R14, 0xb8, !PT ;  /* 0x8000000003081812 */ /* 0x000fc800078eb80e */
[----:B------:R-:W-:Y:S01]  /*0d50*/  @P0 LOP3.LUT R11, R18, 0x80000000, R17, 0xb8, !PT ;  /* 0x80000000120b0812 */ /* 0x000fe200078eb811 */
[----:B0-----:R-:W-:-:S05]  /*0d60*/  @P3 FADD.FTZ R19, -R12, 1 ;  /* 0x3f8000000c133421 */ /* 0x001fca0000010100 */
[----:B------:R-:W-:Y:S01]  /*0d70*/  @P3 LOP3.LUT R13, R19, 0x80000000, R22, 0xb8, !PT ;  /* 0x80000000130d3812 */ /* 0x000fe200078eb816 */
[----:B-1----:R-:W-:Y:S01]  /*0d80*/  @P5 FADD.FTZ R23, -R16, 1 ;  /* 0x3f80000010175421 */ /* 0x002fe20000010100 */
[----:B------:R-:W-:Y:S01]  /*0d90*/  IMAD.WIDE R16, R9, 0x10, R4 ;  /* 0x0000001009107825 */ /* 0x000fe200078e0204 */
[----:B------:R-:W-:Y:S02]  /*0da0*/  F2FP.BF16.F32.PACK_AB R4, R8, R15 ;  /* 0x0000000f0804723e */ /* 0x000fe400000010ff */
[----:B------:R-:W-:Y:S02]  /*0db0*/  F2FP.BF16.F32.PACK_AB R5, R11, R20 ;  /* 0x000000140b05723e */ /* 0x000fe400000010ff */
[----:B------:R-:W-:Y:S02]  /*0dc0*/  @P5 LOP3.LUT R7, R23, 0x80000000, R26, 0xb8, !PT ;  /* 0x8000000017075812 */ /* 0x000fe400078eb81a */
[----:B------:R-:W-:Y:S02]  /*0dd0*/  F2FP.BF16.F32.PACK_AB R6, R13, R6 ;  /* 0x000000060d06723e */ /* 0x000fe400000010ff */
[----:B------:R-:W-:-:S05]  /*0de0*/  F2FP.BF16.F32.PACK_AB R7, R7, R2 ;  /* 0x000000020707723e */ /* 0x000fca00000010ff */
[----:B------:R-:W-:Y:S01]  /*0df0*/  STG.E.128 desc[UR4][R16.64], R4 ;  /* 0x0000000410007986 */ /* 0x000fe2000c101d04 */
[----:B------:R-:W-:Y:S05]  /*0e00*/  EXIT ;  /* 0x000000000000794d */ /* 0x000fea0003800000 */
.L_x_634:
        /* <DEDUP_REMOVED lines=21> */
[----:B------:R-:W2:Y:S01]  /*0f60*/  @!P3 LDC.64 R10, c[0x0][0x220] ;  /* 0x00008800ff0abb82 */ /* 0x000ea20000000a00 */
[----:B------:R-:W-:Y:S01]  /*0f70*/  @!P3 IMAD.IADD R23, R3, 0x1, R18 ;  /* 0x000000010317b824 */ /* 0x000fe200078e0212 */
[----:B------:R-:W-:-:S04]  /*0f80*/  @!P3 IADD3 R18, R18, 0x80, RZ ;  /* 0x000000801212b810 */ /* 0x000fc80007ffe0ff */
[----:B------:R-:W-:-:S13]  /*0f90*/  ISETP.GE.AND P2, PT, R18, R9, PT ;  /* 0x000000091200720c */ /* 0x000fda0003f46270 */
[----:B------:R-:W-:Y:S01]  /*0fa0*/  @!P2 IMAD.IADD R21, R3, 0x1, R18 ;  /* 0x000000010315a824 */ /* 0x000fe200078e0212 */
[----:B------:R-:W3:Y:S01]  /*0fb0*/  @!P2 LDC.64 R12, c[0x0][0x220] ;  /* 0x00008800ff0cab82 */ /* 0x000ee20000000a00 */
[----:B------:R-:W-:Y:S02]  /*0fc0*/  @!P2 VIADD R18, R18, 0x80 ;  /* 0x000000801212a836 */ /* 0x000fe40000000000 */
[----:B--2---:R-:W-:-:S03]  /*0fd0*/  @!P3 IMAD.WIDE.U32 R10, R23, 0x2, R10 ;  /* 0x00000002170ab825 */ /* 0x004fc600078e000a */
[C---:B------:R-:W-:Y:S02]  /*0fe0*/  ISETP.GE.AND P1, PT, R18.reuse, R9, PT ;  /* 0x000000091200720c */ /* 0x040fe40003f26270 */
[----:B------:R-:W2:Y:S11]  /*0ff0*/  @!P0 LDC.64 R22, c[0x0][0x220] ;  /* 0x00008800ff168b82 */ /* 0x000eb60000000a00 */
[----:B------:R-:W-:Y:S01]  /*1000*/  @!P1 IADD3 R19, R3, R18, RZ ;  /* 0x0000001203139210 */ /* 0x000fe20007ffe0ff */
[----:B------:R-:W-:Y:S01]  /*1010*/  @!P1 VIADD R18, R18, 0x80 ;  /* 0x0000008012129836 */ /* 0x000fe20000000000 */
[----:B------:R-:W4:Y:S01]  /*1020*/  @!P1 LDC.64 R6, c[0x0][0x220] ;  /* 0x00008800ff069b82 */ /* 0x000f220000000a00 */
[----:B--2---:R-:W-:Y:S01]  /*1030*/  @!P0 IMAD.WIDE.U32 R22, R15, 0x2, R22 ;  /* 0x000000020f168825 */ /* 0x004fe200078e0016 */
[----:B------:R-:W-:-:S06]  /*1040*/  PRMT R15, RZ, 0x7610, R15 ;  /* 0x00007610ff0f7816 */ /* 0x000fcc000000000f */
[----:B------:R-:W5:Y:S01]  /*1050*/  @!P0 LDG.E.U16 R15, desc[UR4][R22.64] ;  /* 0x00000004160f8981 */ /* 0x000f62000c1e1500 */
[----:B------:R-:W-:Y:S01]  /*1060*/  ISETP.GE.AND P6, PT, R18, R9, PT ;  /* 0x000000091200720c */ /* 0x000fe20003fc6270 */
[----:B-1----:R-:W-:Y:S01]  /*1070*/  @!P5 IMAD.WIDE.U32 R28, R29, 0x2, R4 ;  /* 0x000000021d1cd825 */ /* 0x002fe200078e0004 */
[----:B------:R-:W-:-:S11]  /*1080*/  PRMT R8, RZ, 0x7610, R8 ;  /* 0x00007610ff087816 */ /* 0x000fd60000000008 */
[----:B------:R-:W1:Y:S01]  /*1090*/  @!P6 LDC.64 R4, c[0x0][0x220] ;  /* 0x00008800ff04eb82 */ /* 0x000e620000000a00 */
[----:B0-----:R-:W-:-:S05]  /*10a0*/  @!P4 IMAD.WIDE.U32 R16, R25, 0x2, R16 ;  /* 0x000000021910c825 */ /* 0x001fca00078e0010 */
[----:B------:R0:W5:Y:S01]  /*10b0*/  @!P4 LDG.E.U16 R8, desc[UR4][R16.64] ;  /* 0x000000041008c981 */ /* 0x000162000c1e1500 */
[----:B------:R-:W-:Y:S01]  /*10c0*/  @!P6 IMAD.IADD R25, R3, 0x1, R18 ;  /* 0x000000010319e824 */ /* 0x000fe200078e0212 */
[----:B------:R-:W-:Y:S01]  /*10d0*/  PRMT R20, RZ, 0x7610, R20 ;  /* 0x00007610ff147816 */ /* 0x000fe20000000014 */
[----:B---3--:R-:W-:Y:S01]  /*10e0*/  @!P2 IMAD.WIDE.U32 R12, R21, 0x2, R12 ;  /* 0x00000002150ca825 */ /* 0x008fe200078e000c */
[----:B0-----:R-:W0:Y:S03]  /*10f0*/  @!P0 LDC.64 R16, c[0x0][0x218] ;  /* 0x00008600ff108b82 */ /* 0x001e260000000a00 */
[----:B----4-:R-:W-:Y:S01]  /*1100*/  @!P1 IMAD.WIDE.U32 R6, R19, 0x2, R6 ;  /* 0x0000000213069825 */ /* 0x010fe200078e0006 */
[----:B------:R-:W-:Y:S01]  /*1110*/  PRMT R21, RZ, 0x7610, R21 ;  /* 0x00007610ff157816 */ /* 0x000fe20000000015 */
[----:B------:R2:W5:Y:S01]  /*1120*/  @!P2 LDG.E.U16 R20, desc[UR4][R12.64] ;  /* 0x000000040c14a981 */ /* 0x000562000c1e1500 */
[----:B------:R-:W-:-:S02]  /*1130*/  PRMT R19, RZ, 0x7610, R19 ;  /* 0x00007610ff137816 */ /* 0x000fc40000000013 */
[----:B------:R-:W-:Y:S01]  /*1140*/  PRMT R18, RZ, 0x7610, R18 ;  /* 0x00007610ff127816 */ /* 0x000fe20000000012 */
[----:B-1----:R-:W-:Y:S01]  /*1150*/  @!P6 IMAD.WIDE.U32 R4, R25, 0x2, R4 ;  /* 0x000000021904e825 */ /* 0x002fe200078e0004 */
[----:B------:R-:W-:Y:S01]  /*1160*/  PRMT R0, RZ, 0x7610, R0 ;  /* 0x00007610ff007816 */ /* 0x000fe20000000000 */
[----:B------:R1:W5:Y:S01]  /*1170*/  @!P3 LDG.E.U16 R21, desc[UR4][R10.64] ;  /* 0x000000040a15b981 */ /* 0x000362000c1e1500 */
[C---:B------:R-:W-:Y:S01]  /*1180*/  IADD3 R24, R2.reuse, 0x80, RZ ;  /* 0x0000008002187810 */ /* 0x040fe20007ffe0ff */
[C---:B--2---:R-:W-:Y:S02]  /*1190*/  VIADD R12, R2.reuse, 0x280 ;  /* 0x00000280020c7836 */ /* 0x044fe40000000000 */
[----:B------:R2:W5:Y:S01]  /*11a0*/  @!P1 LDG.E.U16 R19, desc[UR4][R6.64] ;  /* 0x0000000406139981 */ /* 0x000562000c1e1500 */
[----:B------:R-:W-:Y:S03]  /*11b0*/  BSSY B0, `(.L_x_635) ;  /* 0x000002d000007945 */ /* 0x000fe60003800000 */
[----:B------:R3:W5:Y:S01]  /*11c0*/  @!P6 LDG.E.U16 R18, desc[UR4][R4.64] ;  /* 0x000000040412e981 */ /* 0x000762000c1e1500 */
[----:B-1----:R-:W-:-:S03]  /*11d0*/  VIADD R10, R2, 0x100 ;  /* 0x00000100020a7836 */ /* 0x002fc60000000000 */
[----:B------:R1:W5:Y:S01]  /*11e0*/  @!P5 LDG.E.U16 R0, desc[UR4][R28.64] ;  /* 0x000000041c00d981 */ /* 0x000362000c1e1500 */
[C---:B--2---:R-:W-:Y:S01]  /*11f0*/  VIADD R6, R2.reuse, 0x180 ;  /* 0x0000018002067836 */ /* 0x044fe20000000000 */
[----:B---3--:R-:W-:Y:S02]  /*1200*/  IADD3 R4, R2, 0x200, RZ ;  /* 0x0000020002047810 */ /* 0x008fe40007ffe0ff */
[-C--:B------:R-:W-:Y:S02]  /*1210*/  ISETP.GE.AND P6, PT, R24, R9.reuse, PT ;  /* 0x000000091800720c */ /* 0x080fe40003fc6270 */
[-C--:B------:R-:W-:Y:S01]  /*1220*/  ISETP.GE.AND P3, PT, R4, R9.reuse, PT ;  /* 0x000000090400720c */ /* 0x080fe20003f66270 */
[----:B------:R-:W-:Y:S01]  /*1230*/  VIADD R4, R2, 0x300 ;  /* 0x0000030002047836 */ /* 0x000fe20000000000 */
[-C--:B------:R-:W-:Y:S02]  /*1240*/  ISETP.GE.AND P5, PT, R10, R9.reuse, PT ;  /* 0x000000090a00720c */ /* 0x080fe40003fa6270 */
[----:B------:R-:W-:-:S02]  /*1250*/  ISETP.GE.AND P4, PT, R6, R9, PT ;  /* 0x000000090600720c */ /* 0x000fc40003f86270 */
[----:B------:R-:W-:Y:S01]  /*1260*/  ISETP.GE.AND P2, PT, R12, R9, PT ;  /* 0x000000090c00720c */ /* 0x000fe20003f46270 */
[----:B01----:R-:W-:-:S12]  /*1270*/  @P0 BRA `(.L_x_636) ;  /* 0x0000000000800947 */ /* 0x003fd80003800000 */
        /* <DEDUP_REMOVED lines=10> */
[----:B------:R-:W-:Y:S01]  /*1320*/  FSEL R13, -R13, -0.00082130916416645050049, P1 ;  /* 0xba574d200d0d7808 */ /* 0x000fe20000800100 */
[C---:B------:R-:W-:Y:S01]  /*1330*/  FADD.FTZ R22, -R7.reuse, -RZ ;  /* 0x800000ff07167221 */ /* 0x040fe20000010100 */
[----:B------:R-:W-:-:S02]  /*1340*/  FSEL R6, R7, R6, P1 ;  /* 0x0000000607067208 */ /* 0x000fc40000800000 */
        /* <DEDUP_REMOVED lines=19> */
.L_x_636:
[----:B------:R-:W-:Y:S05]  /*1480*/  BSYNC B0 ;  /* 0x0000000000007941 */ /* 0x000fea0003800000 */
.L_x_635:
        /* <DEDUP_REMOVED lines=12> */
[----:B------:R-:W-:-:S03]  /*1550*/  FSEL R12, -R12, -0.00082130916416645050049, P6 ;  /* 0xba574d200c0c7808 */ /* 0x000fc60003000100 */
[----:B------:R-:W-:Y:S02]  /*1560*/  FSEL R5, R7, R10, P6 ;  /* 0x0000000a07057208 */ /* 0x000fe40003000000 */
[----:B------:R-:W-:Y:S02]  /*1570*/  FSEL R10, R11, 8.4834944573231041431e-05, P6 ;  /* 0x38b1e96a0b0a7808 */ /* 0x000fe40003000000 */
[----:B------:R-:W-:Y:S02]  /*1580*/  FSEL R11, R13, 0.0052134888246655464172, P6 ;  /* 0x3baad5ea0d0b7808 */ /* 0x000fe40003000000 */
[----:B------:R-:W-:Y:S01]  /*1590*/  FSEL R13, -R15, -0.026868773624300956726, P6 ;  /* 0xbcdc1be70f0d7808 */ /* 0x000fe20003000100 */
[C---:B------:R-:W-:Y:S01]  /*15a0*/  FFMA.FTZ R10, R5.reuse, R10, R12 ;  /* 0x0000000a050a7223 */ /* 0x040fe2000001000c */
[----:B------:R-:W-:Y:S01]  /*15b0*/  HFMA2.MMA R15, -RZ, RZ, 1.8525390625, -0.310791015625 ;  /* 0x3f69b4f9ff0f7435 */ /* 0x000fe200000001ff */
[----:B------:R-:W-:Y:S02]  /*15c0*/  IMAD.MOV.U32 R12, RZ, RZ, 0x3e235519 ;  /* 0x3e235519ff0c7424 */ /* 0x000fe400078e00ff */
[----:B------:R-:W-:-:S03]  /*15d0*/  FFMA.FTZ R10, R5, R10, R11 ;  /* 0x0000000a050a7223 */ /* 0x000fc6000001000b */
[----:B------:R-:W-:Y:S01]  /*15e0*/  FSEL R11, R12, 0.11284004896879196167, P6 ;  /* 0x3de718af0c0b7808 */ /* 0x000fe20003000000 */
[----:B------:R-:W-:Y:S01]  /*15f0*/  FFMA.FTZ R10, R5, R10, R13 ;  /* 0x0000000a050a7223 */ /* 0x000fe2000001000d */
[----:B------:R-:W-:Y:S02]  /*1600*/  IMAD.MOV.U32 R12, RZ, RZ, 0x3f210a14 ;  /* 0x3f210a14ff0c7424 */ /* 0x000fe400078e00ff */
[----:B------:R-:W-:Y:S01]  /*1610*/  FSEL R13, R15, -0.37612664699554443359, P6 ;  /* 0xbec093ac0f0d7808 */ /* 0x000fe20003000000 */
[----:B------:R-:W-:Y:S01]  /*1620*/  FFMA.FTZ R10, R5, R10, R11 ;  /* 0x0000000a050a7223 */ /* 0x000fe2000001000b */
[----:B------:R-:W-:Y:S01]  /*1630*/  FADD.FTZ R11, -R7, -RZ ;  /* 0x800000ff070b7221 */ /* 0x000fe20000010100 */
[----:B------:R-:W-:Y:S02]  /*1640*/  FSEL R7, R12, 0.12837915122509002686, P6 ;  /* 0x3e0375d30c077808 */ /* 0x000fe40003000000 */
[----:B------:R-:W-:Y:S02]  /*1650*/  FFMA.FTZ R10, R5, R10, R13 ;  /* 0x0000000a050a7223 */ /* 0x000fe4000001000d */
[----:B------:R-:W-:-:S02]  /*1660*/  FSEL R12, R11, R14, P6 ;  /* 0x0000000e0b0c7208 */ /* 0x000fc40003000000 */
[----:B------:R-:W-:-:S04]  /*1670*/  FFMA.FTZ R7, R5, R10, R7 ;  /* 0x0000000a05077223 */ /* 0x000fc80000010007 */
[----:B------:R-:W-:-:S04]  /*1680*/  FFMA.FTZ R12, R7, R12, R12 ;  /* 0x0000000c070c7223 */ /* 0x000fc8000001000c */
[----:B------:R-:W0:Y:S02]  /*1690*/  @P6 MUFU.EX2 R5, R12 ;  /* 0x0000000c00056308 */ /* 0x000e240000000800 */
[----:B0-----:R-:W-:-:S05]  /*16a0*/  @P6 FADD.FTZ R5, -R5, 1 ;  /* 0x3f80000005056421 */ /* 0x001fca0000010100 */
[----:B------:R-:W-:-:S04]  /*16b0*/  @P6 LOP3.LUT R12, R5, 0x80000000, R14, 0xb8, !PT ;  /* 0x80000000050c6812 */ /* 0x000fc800078eb80e */
[----:B------:R-:W-:-:S07]  /*16c0*/  F2FP.BF16.F32.PACK_AB R7, RZ, R12 ;  /* 0x0000000cff07723e */ /* 0x000fce00000010ff */
.L_x_638:
[----:B------:R-:W-:Y:S05]  /*16d0*/  BSYNC B0 ;  /* 0x0000000000007941 */ /* 0x000fea0003800000 */
.L_x_637:
[----:B------:R-:W-:Y:S01]  /*16e0*/  @!P0 IMAD.IADD R5, R3, 0x1, R2 ;  /* 0x0000000103058824 */ /* 0x000fe200078e0202 */
[----:B------:R-:W-:Y:S01]  /*16f0*/  BSSY B0, `(.L_x_639) ;  /* 0x0000024000007945 */ /* 0x000fe20003800000 */
[----:B------:R-:W-:Y:S02]  /*1700*/  ISETP.GE.AND P6, PT, R4, R9, PT ;  /* 0x000000090400720c */ /* 0x000fe40003fc6270 */
[----:B------:R-:W-:Y:S01]  /*1710*/  @!P0 IMAD.WIDE.U32 R4, R5, 0x2, R16 ;  /* 0x0000000205048825 */ /* 0x000fe200078e0010 */
        /* <DEDUP_REMOVED lines=33> */
.L_x_640:
[----:B------:R-:W-:Y:S05]  /*1930*/  BSYNC B0 ;  /* 0x0000000000007941 */ /* 0x000fea0003800000 */
.L_x_639:
        /* <DEDUP_REMOVED lines=11> */
[C---:B------:R-:W-:Y:S01]  /*19f0*/  FSEL R10, R11.reuse, R10, P4 ;  /* 0x0000000a0b0a7208 */ /* 0x040fe20002000000 */
[----:B------:R-:W-:Y:S01]  /*1a00*/  FADD.FTZ R11, -R11, -RZ ;  /* 0x800000ff0b0b7221 */ /* 0x000fe20000010100 */
[----:B------:R-:W-:-:S02]  /*1a10*/  FSEL R13, R13, 8.4834944573231041431e-05, P4 ;  /* 0x38b1e96a0d0d7808 */ /* 0x000fc40002000000 */
[----:B------:R-:W-:Y:S02]  /*1a20*/  FSEL R15, -R15, -0.00082130916416645050049, P4 ;  /* 0xba574d200f0f7808 */ /* 0x000fe40002000100 */
[----:B------:R-:W-:Y:S02]  /*1a30*/  FSEL R12, R12, 0.0052134888246655464172, P4 ;  /* 0x3baad5ea0c0c7808 */ /* 0x000fe40002000000 */
[----:B------:R-:W-:Y:S01]  /*1a40*/  FSEL R14, -R14, -0.026868773624300956726, P4 ;  /* 0xbcdc1be70e0e7808 */ /* 0x000fe20002000100 */
[C---:B------:R-:W-:Y:S01]  /*1a50*/  FFMA.FTZ R13, R10.reuse, R13, R15 ;  /* 0x0000000d0a0d7223 */ /* 0x040fe2000001000f */
[----:B------:R-:W-:Y:S01]  /*1a60*/  IMAD.MOV.U32 R15, RZ, RZ, 0x3e235519 ;  /* 0x3e235519ff0f7424 */ /* 0x000fe200078e00ff */
[----:B------:R-:W-:Y:S02]  /*1a70*/  FSEL R11, R11, R8, P4 ;  /* 0x000000080b0b7208 */ /* 0x000fe40002000000 */
[----:B------:R-:W-:Y:S02]  /*1a80*/  FFMA.FTZ R13, R10, R13, R12 ;  /* 0x0000000d0a0d7223 */ /* 0x000fe4000001000c */
[----:B------:R-:W-:-:S02]  /*1a90*/  FSEL R12, R15, 0.11284004896879196167, P4 ;  /* 0x3de718af0f0c7808 */ /* 0x000fc40002000000 */
[----:B------:R-:W-:Y:S01]  /*1aa0*/  FFMA.FTZ R13, R10, R13, R14 ;  /* 0x0000000d0a0d7223 */ /* 0x000fe2000001000e */
[----:B------:R-:W-:Y:S02]  /*1ab0*/  MOV R15, 0x3f210a14 ;  /* 0x3f210a14000f7802 */ /* 0x000fe40000000f00 */
[----:B------:R-:W-:Y:S01]  /*1ac0*/  FSEL R14, R16, -0.37612664699554443359, P4 ;  /* 0xbec093ac100e7808 */ /* 0x000fe20002000000 */
        /* <DEDUP_REMOVED lines=9> */
.L_x_642:
[----:B------:R-:W-:Y:S05]  /*1b60*/  BSYNC B0 ;  /* 0x0000000000007941 */ /* 0x000fea0003800000 */
.L_x_641:
        /* <DEDUP_REMOVED lines=34> */
.L_x_644:
[----:B------:R-:W-:Y:S05]  /*1d90*/  BSYNC B0 ;  /* 0x0000000000007941 */ /* 0x000fea0003800000 */
.L_x_643:
        /* <DEDUP_REMOVED lines=34> */
.L_x_646:
[----:B------:R-:W-:Y:S05]  /*1fc0*/  BSYNC B0 ;  /* 0x0000000000007941 */ /* 0x000fea0003800000 */
.L_x_645:
        /* <DEDUP_REMOVED lines=34> */
.L_x_648:
[----:B------:R-:W-:Y:S05]  /*21f0*/  BSYNC B0 ;  /* 0x0000000000007941 */ /* 0x000fea0003800000 */
.L_x_647:
        /* <DEDUP_REMOVED lines=34> */
.L_x_650:
[----:B------:R-:W-:Y:S05]  /*2420*/  BSYNC B0 ;  /* 0x0000000000007941 */ /* 0x000fea0003800000 */
.L_x_649:
        /* <DEDUP_REMOVED lines=18> */
.L_x_653:
[----:B------:R-:W-:-:S13]  /*2550*/  ISETP.GE.AND P0, PT, R2, R9, PT ;  /* 0x000000090200720c */ /* 0x000fda0003f06270 */
[----:B------:R-:W-:Y:S05]  /*2560*/  @P0 BRA `(.L_x_655) ;  /* 0x0000000000300947 */ /* 0x000fea0003800000 */
[----:B0-----:R-:W0:Y:S01]  /*2570*/  LDC.64 R4, c[0x0][0x218] ;  /* 0x00008600ff047b82 */ /* 0x001e220000000a00 */
[----:B------:R-:W-:Y:S01]  /*2580*/  IADD3 R7, R3, R2, RZ ;  /* 0x0000000203077210 */ /* 0x000fe20007ffe0ff */
[----:B------:R-:W-:-:S04]  /*2590*/  VIADD R2, R2, 0x80 ;  /* 0x0000008002027836 */ /* 0x000fc80000000000 */
[----:B0-----:R-:W-:-:S05]  /*25a0*/  IMAD.WIDE.U32 R4, R7, 0x2, R4 ;  /* 0x0000000207047825 */ /* 0x001fca00078e0004 */
[----:B-----5:R1:W-:Y:S02]  /*25b0*/  STG.E.U16 desc[UR4][R4.64], R8 ;  /* 0x0000000804007986 */ /* 0x0203e4000c101504 */
.L_x_654:
[----:B------:R-:W-:-:S13]  /*25c0*/  ISETP.GE.AND P0, PT, R2, R9, PT ;  /* 0x000000090200720c */ /* 0x000fda0003f06270 */
[----:B------:R-:W-:Y:S05]  /*25d0*/  @P0 BRA `(.L_x_656) ;  /* 0x0000000000340947 */ /* 0x000fea0003800000 */
[----:B01----:R-:W0:Y:S01]  /*25e0*/  LDC.64 R4, c[0x0][0x218] ;  /* 0x00008600ff047b82 */ /* 0x003e220000000a00 */
[----:B------:R-:W-:Y:S01]  /*25f0*/  IADD3 R7, R3, R2, RZ ;  /* 0x0000000203077210 */ /* 0x000fe20007ffe0ff */
[----:B------:R-:W-:-:S04]  /*2600*/  VIADD R2, R2, 0x80 ;  /* 0x0000008002027836 */ /* 0x000fc80000000000 */
[----:B0-----:R-:W-:-:S05]  /*2610*/  IMAD.WIDE.U32 R4, R7, 0x2, R4 ;  /* 0x0000000207047825 */ /* 0x001fca00078e0004 */
[----:B------:R1:W-:Y:S02]  /*2620*/  STG.E.U16 desc[UR4][R4.64], R10 ;  /* 0x0000000a04007986 */ /* 0x0003e4000c101504 */
.L_x_655:
        /* <DEDUP_REMOVED lines=8> */
.L_x_656:
[----:B------:R-:W-:Y:S05]  /*26b0*/  BSYNC B1 ;  /* 0x0000000000017941 */ /* 0x000fea0003800000 */
.L_x_652:
[----:B------:R-:W-:-:S13]  /*26c0*/  ISETP.GE.AND P0, PT, R2, R9, PT ;  /* 0x000000090200720c */ /* 0x000fda0003f06270 */
[----:B012---:R-:W0:Y:S01]  /*26d0*/  @!P0 LDC.64 R4, c[0x0][0x218] ;  /* 0x00008600ff048b82 */ /* 0x007e220000000a00 */
[----:B------:R-:W-:Y:S01]  /*26e0*/  @!P0 IADD3 R7, R3, R2, RZ ;  /* 0x0000000203078210 */ /* 0x000fe20007ffe0ff */
[----:B------:R-:W-:-:S04]  /*26f0*/  @!P0 VIADD R2, R2, 0x80 ;  /* 0x0000008002028836 */ /* 0x000fc80000000000 */
[----:B0-----:R-:W-:-:S05]  /*2700*/  @!P0 IMAD.WIDE.U32 R4, R7, 0x2, R4 ;  /* 0x0000000207048825 */ /* 0x001fca00078e0004 */
[----:B------:R2:W-:Y:S02]  /*2710*/  @!P0 STG.E.U16 desc[UR4][R4.64], R12 ;  /* 0x0000000c04008986 */ /* 0x0005e4000c101504 */
.L_x_657:
[----:B------:R-:W-:Y:S05]  /*2720*/  BSYNC B0 ;  /* 0x0000000000007941 */ /* 0x000fea0003800000 */
.L_x_651:
        /* <DEDUP_REMOVED lines=8> */
.L_x_658:
        /* <DEDUP_REMOVED lines=13> */
.L_x_11152:


//--------------------- .text._ZN2at6native18elementwise_kernelILi128ELi4EZNS0_15gpu_kernel_implIZZZNS0_15erf_kernel_cudaERNS_18TensorIteratorBaseEENKUlvE_clEvENKUlvE1_clEvEUlN3c104HalfEE_EEvS4_RKT_EUliE_EEviT1_ --------------------------
	.section	.text._ZN2at6native18elementwise_kernelILi128ELi4EZNS0_15gpu_kernel_implIZZZNS0_15erf_kernel_cudaERNS_18TensorIteratorBaseEENKUlvE_clEvENKUlvE1_clEvEUlN3c104HalfEE_EEvS4_RKT_EUliE_EEviT1_,"ax",@progbits
	.align	128
        .global         _ZN2at6native18elementwise_kernelILi128ELi4EZNS0_15gpu_kernel_implIZZZNS0_15erf_kernel_cudaERNS_18TensorIteratorBaseEENKUlvE_clEvENKUlvE1_clEvEUlN3c104HalfEE_EEvS4_RKT_EUliE_EEviT1_
        .type           _ZN2at6native18elementwise_kernelILi128ELi4EZNS0_15gpu_kernel_implIZZZNS0_15erf_kernel_cudaERNS_18TensorIteratorBaseEENKUlvE_clEvENKUlvE1_clEvEUlN3c104HalfEE_EEvS4_RKT_EUliE_EEviT1_,@function
        .size           _ZN2at6native18elementwise_kernelILi128ELi4EZNS0_15gpu_kernel_implIZZZNS0_15erf_kernel_cudaERNS_18TensorIteratorBaseEENKUlvE_clEvENKUlvE1_clEvEUlN3c104HalfEE_EEvS4_RKT_EUliE_EEviT1_,(.L_x_11153 - _ZN2at6native18elementwise_kernelILi128ELi4EZNS0_15gpu_kernel_implIZZZNS0_15erf_kernel_cudaERNS_18TensorIteratorBaseEENKUlvE_clEvENKUlvE1_clEvEUlN3c104HalfEE_EEvS4_RKT_EUliE_EEviT1_)
        .other          _ZN2at6native18elementwise_kernelILi128ELi4EZNS0_15gpu_kernel_implIZZZNS0_15erf_kernel_cudaERNS_18TensorIteratorBaseEENKUlvE_clEvENKUlvE1_clEvEUlN3c104HalfEE_EEvS4_RKT_EUliE_EEviT1_,@"STO_CUDA_ENTRY STV_DEFAULT"
_ZN2at6native18elementwise_kernelILi128ELi4EZNS0_15gpu_kernel_implIZZZNS0_15erf_kernel_cudaERNS_18TensorIteratorBaseEENKUlvE_clEvENKUlvE1_clEvEUlN3c104HalfEE_EEvS4_RKT_EUliE_EEviT1_:
.text._ZN2at6native18elementwise_kernelILi128ELi4EZNS0_15gpu_kernel_implIZZZNS0_15erf_kernel_cudaERNS_18TensorIteratorBaseEENKUlvE_clEvENKUlvE1_clEvEUlN3c104HalfEE_EEvS4_RKT_EUliE_EEviT1_:
        /* <DEDUP_REMOVED lines=315> */
.L_x_661:
        /* <DEDUP_REMOVED lines=20> */
[----:B0-----:R-:W-:Y:S01]  /*14f0*/  F2FP.F16.F32.PACK_AB R0, RZ, R0 ;  /* 0x00000000ff00723e */ /* 0x001fe200000000ff */
[----:B------:R-:W-:Y:S06]  /*1500*/  BRA `(.L_x_667) ;  /* 0x0000000c00987947 */ /* 0x000fec0003800000 */
.L_x_665:
[----:B------:R-:W2:Y:S02]  /*1510*/  LDG.E.U8 R2, desc[UR36][R2.64] ;  /* 0x0000002402027981 */ /* 0x000ea4000c1e1100 */
[----:B--2---:R-:W-:-:S04]  /*1520*/  I2FP.F32.U32 R0, R2 ;  /* 0x0000000200007245 */ /* 0x004fc80000201000 */
[----:B------:R-:W-:Y:S01]  /*1530*/  F2FP.F16.F32.PACK_AB R0, RZ, R0 ;  /* 0x00000000ff00723e */ /* 0x000fe200000000ff */
[----:B------:R-:W-:Y:S06]  /*1540*/  BRA `(.L_x_667) ;  /* 0x0000000c00887947 */ /* 0x000fec0003800000 */
.L_x_664:
        /* <DEDUP_REMOVED lines=8> */
[----:B0-----:R-:W-:Y:S01]  /*15d0*/  F2FP.F16.F32.PACK_AB R0, RZ, R0 ;  /* 0x00000000ff00723e */ /* 0x001fe200000000ff */
[----:B------:R-:W-:Y:S06]  /*15e0*/  BRA `(.L_x_667) ;  /* 0x0000000c00607947 */ /* 0x000fec0003800000 */
.L_x_669:
[----:B------:R-:W2:Y:S02]  /*15f0*/  LDG.E R2, desc[UR36][R2.64] ;  /* 0x0000002402027981 */ /* 0x000ea4000c1e1900 */
[----:B--2---:R-:W-:-:S04]  /*1600*/  I2FP.F32.S32 R0, R2 ;  /* 0x0000000200007245 */ /* 0x004fc80000201400 */
[----:B------:R-:W-:Y:S01]  /*1610*/  F2FP.F16.F32.PACK_AB R0, RZ, R0 ;  /* 0x00000000ff00723e */ /* 0x000fe200000000ff */
[----:B------:R-:W-:Y:S06]  /*1620*/  BRA `(.L_x_667) ;  /* 0x0000000c00507947 */ /* 0x000fec0003800000 */
.L_x_668:
[----:B------:R-:W2:Y:S02]  /*1630*/  LDG.E.U16 R2, desc[UR36][R2.64] ;  /* 0x0000002402027981 */ /* 0x000ea4000c1e1500 */
[----:B--2---:R-:W0:Y:S02]  /*1640*/  I2F.S16 R0, R2 ;  /* 0x0000000200007306 */ /* 0x004e240000101400 */
[----:B0-----:R-:W-:Y:S01]  /*1650*/  F2FP.F16.F32.PACK_AB R0, RZ, R0 ;  /* 0x00000000ff00723e */ /* 0x001fe200000000ff */
[----:B------:R-:W-:Y:S06]  /*1660*/  BRA `(.L_x_667) ;  /* 0x0000000c00407947 */ /* 0x000fec0003800000 */
.L_x_663:
[----:B------:R-:W-:-:S13]  /*1670*/  ISETP.GT.AND P0, PT, R4, 0x6, PT ;  /* 0x000000060400780c */ /* 0x000fda0003f04270 */
[----:B------:R-:W-:Y:S05]  /*1680*/  @P0 BRA `(.L_x_670) ;  /* 0x0000000000240947 */ /* 0x000fea0003800000 */
[----:B------:R-:W-:-:S13]  /*1690*/  ISETP.NE.AND P0, PT, R4, 0x5, PT ;  /* 0x000000050400780c */ /* 0x000fda0003f05270 */
[----:B------:R-:W-:Y:S05]  /*16a0*/  @!P0 BRA `(.L_x_671) ;  /* 0x0000000000148947 */ /* 0x000fea0003800000 */
[----:B------:R-:W-:-:S13]  /*16b0*/  ISETP.NE.AND P0, PT, R4, 0x6, PT ;  /* 0x000000060400780c */ /* 0x000fda0003f05270 */
[----:B------:R-:W-:Y:S05]  /*16c0*/  @P0 BRA `(.L_x_666) ;  /* 0x0000000800c40947 */ /* 0x000fea0003800000 */
[----:B------:R-:W2:Y:S02]  /*16d0*/  LDG.E R2, desc[UR36][R2.64] ;  /* 0x0000002402027981 */ /* 0x000ea4000c1e1900 */
[----:B--2---:R-:W-:Y:S01]  /*16e0*/  F2FP.F16.F32.PACK_AB R0, RZ, R2 ;  /* 0x00000002ff00723e */ /* 0x004fe200000000ff */
[----:B------:R-:W-:Y:S06]  /*16f0*/  BRA `(.L_x_667) ;  /* 0x0000000c001c7947 */ /* 0x000fec0003800000 */
.L_x_671:
[----:B------:R0:W5:Y:S01]  /*1700*/  LDG.E.U16 R0, desc[UR36][R2.64] ;  /* 0x0000002402007981 */ /* 0x000162000c1e1500 */
[----:B------:R-:W-:Y:S05]  /*1710*/  BRA `(.L_x_667) ;  /* 0x0000000c00147947 */ /* 0x000fea0003800000 */
.L_x_670:
[----:B------:R-:W-:-:S13]  /*1720*/  ISETP.NE.AND P0, PT, R4, 0x7, PT ;  /* 0x000000070400780c */ /* 0x000fda0003f05270 */
[----:B------:R-:W-:Y:S05]  /*1730*/  @!P0 BRA `(.L_x_672) ;  /* 0x0000000000248947 */ /* 0x000fea0003800000 */
[----:B------:R-:W-:-:S13]  /*1740*/  ISETP.NE.AND P0, PT, R4, 0x8, PT ;  /* 0x000000080400780c */ /* 0x000fda0003f05270 */
[----:B------:R-:W-:Y:S05]  /*1750*/  @!P0 BRA `(.L_x_673) ;  /* 0x0000000000148947 */ /* 0x000fea0003800000 */
[----:B------:R-:W-:-:S13]  /*1760*/  ISETP.NE.AND P0, PT, R4, 0x9, PT ;  /* 0x000000090400780c */ /* 0x000fda0003f05270 */
[----:B------:R-:W-:Y:S05]  /*1770*/  @P0 BRA `(.L_x_666) ;  /* 0x0000000800980947 */ /* 0x000fea0003800000 */
[----:B------:R-:W2:Y:S02]  /*1780*/  LDG.E R2, desc[UR36][R2.64] ;  /* 0x0000002402027981 */ /* 0x000ea4000c1e1900 */
[----:B--2---:R-:W-:Y:S01]  /*1790*/  F2FP.F16.F32.PACK_AB R0, RZ, R2 ;  /* 0x00000002ff00723e */ /* 0x004fe200000000ff */
[----:B------:R-:W-:Y:S06]  /*17a0*/  BRA `(.L_x_667) ;  /* 0x0000000800f07947 */ /* 0x000fec0003800000 */
.L_x_673:
[----:B------:R1:W5:Y:S01]  /*17b0*/  LDG.E.U16 R0, desc[UR36][R2.64] ;  /* 0x0000002402007981 */ /* 0x000362000c1e1500 */
[----:B------:R-:W-:Y:S05]  /*17c0*/  BRA `(.L_x_667) ;  /* 0x0000000800e87947 */ /* 0x000fea0003800000 */
.L_x_672:
[----:B------:R-:W2:Y:S01]  /*17d0*/  LDG.E.64 R2, desc[UR36][R2.64] ;  /* 0x0000002402027981 */ /* 0x000ea2000c1e1b00 */
[----:B------:R-:W-:Y:S01]  /*17e0*/  UMOV UR4, 0xf0000000 ;  /* 0xf000000000047882 */ /* 0x000fe20000000000 */
[----:B------:R-:W-:Y:S01]  /*17f0*/  UMOV UR5, 0x380fffff ;  /* 0x380fffff00057882 */ /* 0x000fe20000000000 */
[----:B--2---:R-:W0:Y:S01]  /*1800*/  F2F.F32.F64 R0, R2 ;  /* 0x0000000200007310 */ /* 0x004e220000301000 */
[----:B------:R-:W-:-:S14]  /*1810*/  DSETP.GEU.AND P0, PT, |R2|, UR4, PT ;  /* 0x0000000402007e2a */ /* 0x000fdc000bf0e200 */
[----:B0-----:R-:W-:-:S05]  /*1820*/  @!P0 FMUL R0, R0, 1.175494350822287508e-38 ;  /* 0x0080000000008820 */ /* 0x001fca0000400000 */
[----:B------:R-:W-:Y:S01]  /*1830*/  F2FP.F16.F32.PACK_AB R0, RZ, R0 ;  /* 0x00000000ff00723e */ /* 0x000fe200000000ff */
[----:B------:R-:W-:Y:S06]  /*1840*/  BRA `(.L_x_667) ;  /* 0x0000000800c87947 */ /* 0x000fec0003800000 */
.L_x_662:
        /* <DEDUP_REMOVED lines=11> */
[----:B------:R-:W-:Y:S01]  /*1900*/  F2FP.F16.F32.PACK_AB R0, RZ, R0 ;  /* 0x00000000ff00723e */ /* 0x000fe200000000ff */
[----:B------:R-:W-:Y:S06]  /*1910*/  BRA `(.L_x_667) ;  /* 0x0000000800947947 */ /* 0x000fec0003800000 */
.L_x_676:
        /* <DEDUP_REMOVED lines=8> */
.L_x_675:
        /* <DEDUP_REMOVED lines=25> */
[----:B------:R-:W-:-:S04]  /*1b30*/  F2FP.F16.F32.PACK_AB R5, RZ, R5 ;  /* 0x00000005ff05723e */ /* 0x000fc800000000ff */
[----:B------:R-:W-:Y:S01]  /*1b40*/  PRMT R0, R5, 0x7610, R0 ;  /* 0x0000761005007816 */ /* 0x000fe20000000000 */
[----:B------:R-:W-:Y:S06]  /*1b50*/  BRA `(.L_x_667) ;  /* 0x0000000800047947 */ /* 0x000fec0003800000 */
.L_x_678:
        /* <DEDUP_REMOVED lines=12> */
[----:B------:R-:W-:-:S04]  /*1c20*/  F2FP.F16.F32.PACK_AB R4, RZ, R4 ;  /* 0x00000004ff04723e */ /* 0x000fc800000000ff */
[----:B------:R-:W-:Y:S01]  /*1c30*/  PRMT R0, R4, 0x7610, R0 ;  /* 0x0000761004007816 */ /* 0x000fe20000000000 */
[----:B------:R-:W-:Y:S06]  /*1c40*/  BRA `(.L_x_667) ;  /* 0x0000000400c87947 */ /* 0x000fec0003800000 */
.L_x_677:
[----:B------:R-:W2:Y:S02]  /*1c50*/  LDG.E.U16 R0, desc[UR36][R2.64] ;  /* 0x0000002402007981 */ /* 0x000ea4000c1e1500 */
[----:B--2---:R-:W-:-:S05]  /*1c60*/  IMAD.U32 R0, R0, 0x10000, RZ ;  /* 0x0001000000007824 */ /* 0x004fca00078e00ff */
[----:B------:R-:W-:Y:S01]  /*1c70*/  F2FP.F16.F32.PACK_AB R0, RZ, R0 ;  /* 0x00000000ff00723e */ /* 0x000fe200000000ff */
[----:B------:R-:W-:Y:S06]  /*1c80*/  BRA `(.L_x_667) ;  /* 0x0000000400b87947 */ /* 0x000fec0003800000 */
.L_x_674:
        /* <DEDUP_REMOVED lines=10> */
[----:B------:R-:W-:Y:S01]  /*1d30*/  F2FP.F16.F32.PACK_AB R0, RZ, R0 ;  /* 0x00000000ff00723e */ /* 0x000fe200000000ff */
[----:B------:R-:W-:Y:S06]  /*1d40*/  BRA `(.L_x_667) ;  /* 0x0000000400887947 */ /* 0x000fec0003800000 */
.L_x_681:
        /* <DEDUP_REMOVED lines=21> */
.L_x_685:
[----:B------:R-:W-:Y:S05]  /*1ea0*/  BSYNC B1 ;  /* 0x0000000000017941 */ /* 0x000fea0003800000 */
.L_x_684:
[----:B------:R-:W-:Y:S01]  /*1eb0*/  LEA R3, R0, 0x3b800000, 0x17 ;  /* 0x3b80000000037811 */ /* 0x000fe200078eb8ff */
[----:B------:R-:W-:-:S05]  /*1ec0*/  IMAD.SHL.U32 R0, R2, 0x100000, RZ ;  /* 0x0010000002007824 */ /* 0x000fca00078e00ff */
[----:B------:R-:W-:-:S07]  /*1ed0*/  LOP3.LUT R0, R3, R0, R4, 0xfe, !PT ;  /* 0x0000000003007212 */ /* 0x000fce00078efe04 */
.L_x_683:
[----:B------:R-:W-:Y:S05]  /*1ee0*/  BSYNC B0 ;  /* 0x0000000000007941 */ /* 0x000fea0003800000 */
.L_x_682:
[----:B------:R-:W-:Y:S01]  /*1ef0*/  F2FP.F16.F32.PACK_AB R0, RZ, R0 ;  /* 0x00000000ff00723e */ /* 0x000fe200000000ff */
[----:B------:R-:W-:Y:S06]  /*1f00*/  BRA `(.L_x_667) ;  /* 0x0000000400187947 */ /* 0x000fec0003800000 */
.L_x_680:
        /* <DEDUP_REMOVED lines=21> */
.L_x_689:
[----:B------:R-:W-:Y:S05]  /*2060*/  BSYNC B1 ;  /* 0x0000000000017941 */ /* 0x000fea0003800000 */
.L_x_688:
[----:B------:R-:W-:Y:S01]  /*2070*/  LEA R3, R0, 0x37800000, 0x17 ;  /* 0x3780000000037811 */ /* 0x000fe200078eb8ff */
[----:B------:R-:W-:-:S05]  /*2080*/  IMAD.SHL.U32 R0, R2, 0x200000, RZ ;  /* 0x0020000002007824 */ /* 0x000fca00078e00ff */
[----:B------:R-:W-:-:S07]  /*2090*/  LOP3.LUT R0, R3, R0, R4, 0xfe, !PT ;  /* 0x0000000003007212 */ /* 0x000fce00078efe04 */
.L_x_687:
[----:B------:R-:W-:Y:S05]  /*20a0*/  BSYNC B0 ;  /* 0x0000000000007941 */ /* 0x000fea0003800000 */
.L_x_686:
[----:B------:R-:W-:Y:S01]  /*20b0*/  F2FP.F16.F32.PACK_AB R0, RZ, R0 ;  /* 0x00000000ff00723e */ /* 0x000fe200000000ff */
[----:B------:R-:W-:Y:S06]  /*20c0*/  BRA `(.L_x_667) ;  /* 0x0000000000a87947 */ /* 0x000fec0003800000 */
.L_x_679:
        /* <DEDUP_REMOVED lines=14> */
.L_x_693:
[----:B------:R-:W-:Y:S05]  /*21b0*/  BSYNC B0 ;  /* 0x0000000000007941 */ /* 0x000fea0003800000 */
.L_x_692:
[----:B------:R-:W-:Y:S01]  /*21c0*/  F2FP.F16.F32.PACK_AB R0, RZ, R0 ;  /* 0x00000000ff00723e */ /* 0x000fe200000000ff */
[----:B------:R-:W-:Y:S06]  /*21d0*/  BRA `(.L_x_667) ;  /* 0x0000000000647947 */ /* 0x000fec0003800000 */
.L_x_666:
        /* <DEDUP_REMOVED lines=16> */
.L_x_694:
[----:B------:R-:W-:Y:S01]  /*22e0*/  PRMT R0, RZ, 0x7610, R0 ;  /* 0x00007610ff007816 */ /* 0x000fe20000000000 */
[----:B------:R-:W-:Y:S06]  /*22f0*/  BRA `(.L_x_667) ;  /* 0x00000000001c7947 */ /* 0x000fec0003800000 */
.L_x_691:
[----:B------:R-:W2:Y:S02]  /*2300*/  LDG.E.64 R2, desc[UR36][R2.64] ;  /* 0x0000002402027981 */ /* 0x000ea4000c1e1b00 */
[----:B--2---:R-:W0:Y:S02]  /*2310*/  I2F.U64 R0, R2 ;  /* 0x0000000200007312 */ /* 0x004e240000301000 */
[----:B0-----:R-:W-:Y:S01]  /*2320*/  F2FP.F16.F32.PACK_AB R0, RZ, R0 ;  /* 0x00000000ff00723e */ /* 0x001fe200000000ff */
[----:B------:R-:W-:Y:S06]  /*2330*/  BRA `(.L_x_667) ;  /* 0x00000000000c7947 */ /* 0x000fec0003800000 */
.L_x_690:
[----:B------:R-:W2:Y:S02]  /*2340*/  LDG.E R2, desc[UR36][R2.64] ;  /* 0x0000002402027981 */ /* 0x000ea4000c1e1900 */
[----:B--2---:R-:W-:-:S04]  /*2350*/  I2FP.F32.U32 R0, R2 ;  /* 0x0000000200007245 */ /* 0x004fc80000201000 */
[----:B------:R-:W-:-:S07]  /*2360*/  F2FP.F16.F32.PACK_AB R0, RZ, R0 ;  /* 0x00000000ff00723e */ /* 0x000fce00000000ff */
.L_x_667:
[----:B-----5:R-:W-:Y:S02]  /*2370*/  HADD2.F32 R0, -RZ, R0.H0_H0 ;  /* 0x20000000ff007230 */ /* 0x020fe40000004100 */
[----:B------:R-:W-:Y:S02]  /*2380*/  IMAD.MOV.U32 R4, RZ, RZ, 0x38eb4c3a ;  /* 0x38eb4c3aff047424 */ /* 0x000fe400078e00ff */
[----:B------:R-:W-:Y:S02]  /*2390*/  IMAD.MOV.U32 R6, RZ, RZ, 0x3aae005b ;  /* 0x3aae005bff067424 */ /* 0x000fe400078e00ff */
[C---:B01----:R-:W-:Y:S01]  /*23a0*/  FADD.FTZ R2, |R0|.reuse, -RZ ;  /* 0x800000ff00027221 */ /* 0x043fe20000010200 */
[C---:B------:R-:W-:Y:S01]  /*23b0*/  FMUL.FTZ R3, R0.reuse, R0 ;  /* 0x0000000000037220 */ /* 0x040fe20000410000 */
        /* <DEDUP_REMOVED lines=18> */
[C---:B------:R-:W-:Y:S01]  /*24e0*/  FFMA.FTZ R4, R3.reuse, R4, R5 ;  /* 0x0000000403047223 */ /* 0x040fe20000010005 */
[----:B------:R-:W-:Y:S02]  /*24f0*/  FSEL R5, R6, 0.12837915122509002686, P0 ;  /* 0x3e0375d306057808 */ /* 0x000fe40000000000 */
[----:B------:R-:W0:Y:S01]  /*2500*/  LDC.U8 R6, c[0x0][0x421] ;  /* 0x00010840ff067b82 */ /* 0x000e220000000000 */
[----:B------:R-:W-:-:S04]  /*2510*/  FFMA.FTZ R4, R3, R4, R7 ;  /* 0x0000000403047223 */ /* 0x000fc80000010007 */
[----:B------:R-:W-:-:S04]  /*2520*/  FFMA.FTZ R4, R3, R4, R5 ;  /* 0x0000000403047223 */ /* 0x000fc80000010005 */
[----:B------:R-:W-:-:S04]  /*2530*/  FFMA.FTZ R4, R4, R9, R9 ;  /* 0x0000000904047223 */ /* 0x000fc80000010009 */
[----:B------:R-:W1:Y:S01]  /*2540*/  @P0 MUFU.EX2 R2, R4 ;  /* 0x0000000400020308 */ /* 0x000e620000000800 */
[----:B0-----:R-:W-:-:S04]  /*2550*/  PRMT R5, R6, 0x9910, RZ ;  /* 0x0000991006057816 */ /* 0x001fc800000000ff */
[----:B------:R-:W-:Y:S01]  /*2560*/  ISETP.GT.AND P1, PT, R5, 0x9, PT ;  /* 0x000000090500780c */ /* 0x000fe20003f24270 */
[----:B-1----:R-:W-:-:S05]  /*2570*/  @P0 FADD.FTZ R3, -R2, 1 ;  /* 0x3f80000002030421 */ /* 0x002fca0000010100 */
[----:B------:R-:W-:-:S04]  /*2580*/  @P0 LOP3.LUT R4, R3, 0x80000000, R0, 0xb8, !PT ;  /* 0x8000000003040812 */ /* 0x000fc800078eb800 */
[----:B------:R-:W-:-:S03]  /*2590*/  F2FP.F16.F32.PACK_AB R0, RZ, R4 ;  /* 0x00000004ff00723e */ /* 0x000fc600000000ff */
        /* <DEDUP_REMOVED lines=9> */
[----:B------:R-:W-:-:S04]  /*2630*/  HADD2.F32 R0, -RZ, R0.H0_H0 ;  /* 0x20000000ff007230 */ /* 0x000fc80000004100 */
[----:B------:R-:W0:Y:S02]  /*2640*/  F2I.FTZ.TRUNC.NTZ R3, R0 ;  /* 0x0000000000037305 */ /* 0x000e24000021f100 */
[----:B0-----:R4:W-:Y:S01]  /*2650*/  STG.E.U8 desc[UR36][R16.64], R3 ;  /* 0x0000000310007986 */ /* 0x0019e2000c101124 */
[----:B------:R-:W-:Y:S05]  /*2660*/  BRA `(.L_x_700) ;  /* 0x0000000c00947947 */ /* 0x000fea0003800000 */
.L_x_698:
[----:B------:R-:W-:-:S06]  /*2670*/  HADD2.F32 R3, -RZ, R0.H0_H0 ;  /* 0x20000000ff037230 */ /* 0x000fcc0000004100 */
[----:B------:R-:W0:Y:S02]  /*2680*/  F2I.S64.TRUNC R2, R3 ;  /* 0x0000000300027311 */ /* 0x000e24000020d900 */
[----:B0-----:R3:W-:Y:S01]  /*2690*/  STG.E.U8 desc[UR36][R16.64], R2 ;  /* 0x0000000210007986 */ /* 0x0017e2000c101124 */
[----:B------:R-:W-:Y:S05]  /*26a0*/  BRA `(.L_x_700) ;  /* 0x0000000c00847947 */ /* 0x000fea0003800000 */
.L_x_697:
[----:B------:R-:W-:-:S13]  /*26b0*/  ISETP.NE.AND P0, PT, R5, 0x2, PT ;  /* 0x000000020500780c */ /* 0x000fda0003f05270 */
[----:B------:R-:W-:Y:S05]  /*26c0*/  @!P0 BRA `(.L_x_701) ;  /* 0x0000000000308947 */ /* 0x000fea0003800000 */
[----:B------:R-:W-:-:S13]  /*26d0*/  ISETP.NE.AND P0, PT, R5, 0x3, PT ;  /* 0x000000030500780c */ /* 0x000fda0003f05270 */
[----:B------:R-:W-:Y:S05]  /*26e0*/  @!P0 BRA `(.L_x_702) ;  /* 0x0000000000188947 */ /* 0x000fea0003800000 */
[----:B------:R-:W-:-:S13]  /*26f0*/  ISETP.NE.AND P0, PT, R5, 0x4, PT ;  /* 0x000000040500780c */ /* 0x000fda0003f05270 */
[----:B------:R-:W-:Y:S05]  /*2700*/  @P0 BRA `(.L_x_699) ;  /* 0x0000000c000c0947 */ /* 0x000fea0003800000 */
[----:B------:R-:W-:-:S06]  /*2710*/  HADD2.F32 R2, -RZ, R0.H0_H0 ;  /* 0x20000000ff027230 */ /* 0x000fcc0000004100 */
[----:B------:R-:W0:Y:S02]  /*2720*/  F2I.S64.TRUNC R2, R2 ;  /* 0x0000000200027311 */ /* 0x000e24000020d900 */
[----:B0-----:R0:W-:Y:S01]  /*2730*/  STG.E.64 desc[UR36][R16.64], R2 ;  /* 0x0000000210007986 */ /* 0x0011e2000c101b24 */
[----:B------:R-:W-:Y:S05]  /*2740*/  BRA `(.L_x_700) ;  /* 0x0000000c005c7947 */ /* 0x000fea0003800000 */
.L_x_702:
[----:B------:R-:W-:-:S04]  /*2750*/  HADD2.F32 R0, -RZ, R0.H0_H0 ;  /* 0x20000000ff007230 */ /* 0x000fc80000004100 */
[----:B------:R-:W0:Y:S02]  /*2760*/  F2I.FTZ.TRUNC.NTZ R3, R0 ;  /* 0x0000000000037305 */ /* 0x000e24000021f100 */
[----:B0-----:R1:W-:Y:S01]  /*2770*/  STG.E desc[UR36][R16.64], R3 ;  /* 0x0000000310007986 */ /* 0x0013e2000c101924 */
[----:B------:R-:W-:Y:S05]  /*2780*/  BRA `(.L_x_700) ;  /* 0x0000000c004c7947 */ /* 0x000fea0003800000 */
.L_x_701:
[----:B------:R-:W-:-:S04]  /*2790*/  HADD2.F32 R0, -RZ, R0.H0_H0 ;  /* 0x20000000ff007230 */ /* 0x000fc80000004100 */
[----:B------:R-:W0:Y:S02]  /*27a0*/  F2I.FTZ.TRUNC.NTZ R3, R0 ;  /* 0x0000000000037305 */ /* 0x000e24000021f100 */
[----:B0-----:R2:W-:Y:S01]  /*27b0*/  STG.E.U16 desc[UR36][R16.64], R3 ;  /* 0x0000000310007986 */ /* 0x0015e2000c101524 */
[----:B------:R-:W-:Y:S05]  /*27c0*/  BRA `(.L_x_700) ;  /* 0x0000000c003c7947 */ /* 0x000fea0003800000 */
.L_x_696:
[----:B------:R-:W-:-:S13]  /*27d0*/  ISETP.GT.AND P0, PT, R5, 0x6, PT ;  /* 0x000000060500780c */ /* 0x000fda0003f04270 */
[----:B------:R-:W-:Y:S05]  /*27e0*/  @P0 BRA `(.L_x_703) ;  /* 0x0000000000240947 */ /* 0x000fea0003800000 */
[----:B------:R-:W-:-:S13]  /*27f0*/  ISETP.NE.AND P0, PT, R5, 0x5, PT ;  /* 0x000000050500780c */ /* 0x000fda0003f05270 */
[----:B------:R-:W-:Y:S05]  /*2800*/  @!P0 BRA `(.L_x_704) ;  /* 0x0000000000148947 */ /* 0x000fea0003800000 */
[----:B------:R-:W-:-:S13]  /*2810*/  ISETP.NE.AND P0, PT, R5, 0x6, PT ;  /* 0x000000060500780c */ /* 0x000fda0003f05270 */
[----:B------:R-:W-:Y:S05]  /*2820*/  @P0 BRA `(.L_x_699) ;  /* 0x0000000800c40947 */ /* 0x000fea0003800000 */
[----:B------:R-:W-:-:S05]  /*2830*/  HADD2.F32 R3, -RZ, R0.H0_H0 ;  /* 0x20000000ff037230 */ /* 0x000fca0000004100 */
[----:B------:R0:W-:Y:S01]  /*2840*/  STG.E desc[UR36][R16.64], R3 ;  /* 0x0000000310007986 */ /* 0x0001e2000c101924 */
[----:B------:R-:W-:Y:S05]  /*2850*/  BRA `(.L_x_700) ;  /* 0x0000000c00187947 */ /* 0x000fea0003800000 */
.L_x_704:
[----:B------:R0:W-:Y:S01]  /*2860*/  STG.E.U16 desc[UR36][R16.64], R0 ;  /* 0x0000000010007986 */ /* 0x0001e2000c101524 */
[----:B------:R-:W-:Y:S05]  /*2870*/  BRA `(.L_x_700) ;  /* 0x0000000c00107947 */ /* 0x000fea0003800000 */
.L_x_703:
[----:B------:R-:W-:-:S13]  /*2880*/  ISETP.NE.AND P0, PT, R5, 0x7, PT ;  /* 0x000000070500780c */ /* 0x000fda0003f05270 */
[----:B------:R-:W-:Y:S05]  /*2890*/  @!P0 BRA `(.L_x_705) ;  /* 0x0000000000348947 */ /* 0x000fea0003800000 */
[----:B------:R-:W-:-:S13]  /*28a0*/  ISETP.NE.AND P0, PT, R5, 0x8, PT ;  /* 0x000000080500780c */ /* 0x000fda0003f05270 */
[----:B------:R-:W-:Y:S05]  /*28b0*/  @!P0 BRA `(.L_x_706) ;  /* 0x0000000000188947 */ /* 0x000fea0003800000 */
[----:B------:R-:W-:-:S13]  /*28c0*/  ISETP.NE.AND P0, PT, R5, 0x9, PT ;  /* 0x000000090500780c */ /* 0x000fda0003f05270 */
[----:B------:R-:W-:Y:S05]  /*28d0*/  @P0 BRA `(.L_x_699) ;  /* 0x0000000800980947 */ /* 0x000fea0003800000 */
[----:B------:R-:W-:Y:S02]  /*28e0*/  HADD2.F32 R2, -RZ, R0.H0_H0 ;  /* 0x20000000ff027230 */ /* 0x000fe40000004100 */
[----:B------:R-:W-:-:S05]  /*28f0*/  IMAD.MOV.U32 R3, RZ, RZ, RZ ;  /* 0x000000ffff037224 */ /* 0x000fca00078e00ff */
[----:B------:R0:W-:Y:S01]  /*2900*/  STG.E.64 desc[UR36][R16.64], R2 ;  /* 0x0000000210007986 */ /* 0x0001e2000c101b24 */
[----:B------:R-:W-:Y:S05]  /*2910*/  BRA `(.L_x_700) ;  /* 0x0000000800e87947 */ /* 0x000fea0003800000 */
.L_x_706:
[----:B------:R-:W-:-:S05]  /*2920*/  HADD2.F32 R0, -RZ, R0.H0_H0 ;  /* 0x20000000ff007230 */ /* 0x000fca0000004100 */
[----:B------:R-:W-:-:S04]  /*2930*/  F2FP.F16.F32.PACK_AB R0, RZ, R0 ;  /* 0x00000000ff00723e */ /* 0x000fc800000000ff */
[----:B------:R-:W-:-:S05]  /*2940*/  PRMT R0, R0, 0x5410, RZ ;  /* 0x0000541000007816 */ /* 0x000fca00000000ff */
[----:B------:R0:W-:Y:S01]  /*2950*/  STG.E desc[UR36][R16.64], R0 ;  /* 0x0000000010007986 */ /* 0x0001e2000c101924 */
[----:B------:R-:W-:Y:S05]  /*2960*/  BRA `(.L_x_700) ;  /* 0x0000000800d47947 */ /* 0x000fea0003800000 */
.L_x_705:
[----:B------:R-:W-:-:S05]  /*2970*/  HADD2.F32 R2, -RZ, R0.H0_H0 ;  /* 0x20000000ff027230 */ /* 0x000fca0000004100 */
[----:B------:R-:W-:-:S06]  /*2980*/  FMUL.FTZ R2, R2, 1 ;  /* 0x3f80000002027820 */ /* 0x000fcc0000410000 */
[----:B------:R-:W0:Y:S02]  /*2990*/  F2F.F64.F32 R2, R2 ;  /* 0x0000000200027310 */ /* 0x000e240000201800 */
[----:B0-----:R0:W-:Y:S01]  /*29a0*/  STG.E.64 desc[UR36][R16.64], R2 ;  /* 0x0000000210007986 */ /* 0x0011e2000c101b24 */
[----:B------:R-:W-:Y:S05]  /*29b0*/  BRA `(.L_x_700) ;  /* 0x0000000800c07947 */ /* 0x000fea0003800000 */
.L_x_695:
        /* <DEDUP_REMOVED lines=8> */
[----:B------:R-:W-:-:S05]  /*2a40*/  HADD2.F32 R0, -RZ, R0.H0_H0 ;  /* 0x20000000ff007230 */ /* 0x000fca0000004100 */
[----:B------:R-:W-:-:S04]  /*2a50*/  FSETP.NEU.FTZ.AND P0, PT, R0, RZ, PT ;  /* 0x000000ff0000720b */ /* 0x000fc80003f1d000 */
[----:B------:R-:W-:-:S05]  /*2a60*/  SEL R3, RZ, 0x1, !P0 ;  /* 0x00000001ff037807 */ /* 0x000fca0004000000 */
[----:B------:R0:W-:Y:S01]  /*2a70*/  STG.E.U8 desc[UR36][R16.64], R3 ;  /* 0x0000000310007986 */ /* 0x0001e2000c101124 */
[----:B------:R-:W-:Y:S05]  /*2a80*/  BRA `(.L_x_700) ;  /* 0x00000008008c7947 */ /* 0x000fea0003800000 */
.L_x_709:
[----:B------:R-:W-:Y:S01]  /*2a90*/  HADD2.F32 R0, -RZ, R0.H0_H0 ;  /* 0x20000000ff007230 */ /* 0x000fe20000004100 */
[----:B------:R-:W-:-:S04]  /*2aa0*/  CS2R R6, SRZ ;  /* 0x0000000000067805 */ /* 0x000fc8000001ff00 */
[----:B------:R-:W-:-:S04]  /*2ab0*/  FMUL.FTZ R0, R0, 1 ;  /* 0x3f80000000007820 */ /* 0x000fc80000410000 */
[----:B------:R-:W0:Y:S02]  /*2ac0*/  F2F.F64.F32 R4, R0 ;  /* 0x0000000000047310 */ /* 0x000e240000201800 */
[----:B0-----:R0:W-:Y:S01]  /*2ad0*/  STG.E.128 desc[UR36][R16.64], R4 ;  /* 0x0000000410007986 */ /* 0x0011e2000c101d24 */
[----:B------:R-:W-:Y:S05]  /*2ae0*/  BRA `(.L_x_700) ;  /* 0x0000000800747947 */ /* 0x000fea0003800000 */
.L_x_708:
[----:B------:R-:W-:-:S13]  /*2af0*/  ISETP.NE.AND P0, PT, R5, 0xf, PT ;  /* 0x0000000f0500780c */ /* 0x000fda0003f05270 */
[----:B------:R-:W-:Y:S05]  /*2b00*/  @!P0 BRA `(.L_x_710) ;  /* 0x0000000000b48947 */ /* 0x000fea0003800000 */
[----:B------:R-:W-:-:S13]  /*2b10*/  ISETP.NE.AND P0, PT, R5, 0x17, PT ;  /* 0x000000170500780c */ /* 0x000fda0003f05270 */
[----:B------:R-:W-:Y:S05]  /*2b20*/  @!P0 BRA `(.L_x_711) ;  /* 0x0000000000548947 */ /* 0x000fea0003800000 */
[----:B------:R-:W-:-:S13]  /*2b30*/  ISETP.NE.AND P0, PT, R5, 0x18, PT ;  /* 0x000000180500780c */ /* 0x000fda0003f05270 */
[----:B------:R-:W-:Y:S05]  /*2b40*/  @P0 BRA `(.L_x_699) ;  /* 0x0000000400fc0947 */ /* 0x000fea0003800000 */
[----:B------:R-:W-:Y:S01]  /*2b50*/  HADD2.F32 R5, -RZ, R0.H0_H0 ;  /* 0x20000000ff057230 */ /* 0x000fe20000004100 */
        /* <DEDUP_REMOVED lines=14> */
.L_x_713:
[----:B------:R-:W-:Y:S05]  /*2c40*/  BSYNC B0 ;  /* 0x0000000000007941 */ /* 0x000fea0003800000 */
.L_x_712:
[----:B------:R-:W-:-:S05]  /*2c50*/  LOP3.LUT R3, R0, R3, RZ, 0xfc, !PT ;  /* 0x0000000300037212 */ /* 0x000fca00078efcff */
[----:B------:R0:W-:Y:S01]  /*2c60*/  STG.E.U8 desc[UR36][R16.64], R3 ;  /* 0x0000000310007986 */ /* 0x0001e2000c101124 */
[----:B------:R-:W-:Y:S05]  /*2c70*/  BRA `(.L_x_700) ;  /* 0x0000000800107947 */ /* 0x000fea0003800000 */
.L_x_711:
[----:B------:R-:W-:Y:S01]  /*2c80*/  HADD2.F32 R3, -RZ, R0.H0_H0 ;  /* 0x20000000ff037230 */ /* 0x000fe20000004100 */
        /* <DEDUP_REMOVED lines=12> */
.L_x_715:
[----:B------:R-:W-:Y:S01]  /*2d50*/  IMAD.MOV.U32 R0, RZ, RZ, 0x7f ;  /* 0x0000007fff007424 */ /* 0x000fe200078e00ff */
[----:B------:R-:W-:-:S04]  /*2d60*/  ISETP.GT.U32.AND P0, PT, R2, 0x7f800000, PT ;  /* 0x7f8000000200780c */ /* 0x000fc80003f04070 */
[----:B------:R-:W-:-:S09]  /*2d70*/  SEL R0, R0, 0x7c, P0 ;  /* 0x0000007c00007807 */ /* 0x000fd20000000000 */
.L_x_716:
[----:B------:R-:W-:Y:S05]  /*2d80*/  BSYNC B0 ;  /* 0x0000000000007941 */ /* 0x000fea0003800000 */
.L_x_714:
[----:B------:R-:W-:-:S04]  /*2d90*/  LOP3.LUT R2, R3, 0x80000000, RZ, 0xc0, !PT ;  /* 0x8000000003027812 */ /* 0x000fc800078ec0ff */
[----:B------:R-:W-:-:S04]  /*2da0*/  SHF.R.U32.HI R3, RZ, 0x18, R2 ;  /* 0x00000018ff037819 */ /* 0x000fc80000011602 */
[----:B------:R-:W-:-:S05]  /*2db0*/  LOP3.LUT R3, R0, R3, RZ, 0xfc, !PT ;  /* 0x0000000300037212 */ /* 0x000fca00078efcff */
[----:B------:R0:W-:Y:S01]  /*2dc0*/  STG.E.U8 desc[UR36][R16.64], R3 ;  /* 0x0000000310007986 */ /* 0x0001e2000c101124 */
[----:B------:R-:W-:Y:S05]  /*2dd0*/  BRA `(.L_x_700) ;  /* 0x0000000400b87947 */ /* 0x000fea0003800000 */
.L_x_710:
[----:B------:R-:W-:-:S05]  /*2de0*/  HADD2.F32 R0, -RZ, R0.H0_H0 ;  /* 0x20000000ff007230 */ /* 0x000fca0000004100 */
[----:B------:R-:W-:-:S05]  /*2df0*/  F2FP.BF16.F32.PACK_AB R0, RZ, R0 ;  /* 0x00000000ff00723e */ /* 0x000fca00000010ff */
[----:B------:R0:W-:Y:S01]  /*2e00*/  STG.E.U16 desc[UR36][R16.64], R0 ;  /* 0x0000000010007986 */ /* 0x0001e2000c101524 */
[----:B------:R-:W-:Y:S05]  /*2e10*/  BRA `(.L_x_700) ;  /* 0x0000000400a87947 */ /* 0x000fea0003800000 */
.L_x_707:
        /* <DEDUP_REMOVED lines=8> */
[----:B------:R-:W-:-:S06]  /*2ea0*/  HADD2.F32 R3, -RZ, R0.H0_H0 ;  /* 0x20000000ff037230 */ /* 0x000fcc0000004100 */
[----:B------:R-:W0:Y:S02]  /*2eb0*/  F2I.FTZ.U32.TRUNC.NTZ R3, R3 ;  /* 0x0000000300037305 */ /* 0x000e24000021f000 */
[----:B0-----:R0:W-:Y:S01]  /*2ec0*/  STG.E.U16 desc[UR36][R16.64], R3 ;  /* 0x0000000310007986 */ /* 0x0011e2000c101524 */
[----:B------:R-:W-:Y:S05]  /*2ed0*/  BRA `(.L_x_700) ;  /* 0x0000000400787947 */ /* 0x000fea0003800000 */
.L_x_719:
[----:B------:R-:W-:Y:S01]  /*2ee0*/  HADD2.F32 R3, -RZ, R0.H0_H0 ;  /* 0x20000000ff037230 */ /* 0x000fe20000004100 */
        /* <DEDUP_REMOVED lines=16> */
.L_x_722:
[----:B------:R-:W-:-:S04]  /*2ff0*/  LOP3.LUT R2, R3, 0x80000000, RZ, 0xc0, !PT ;  /* 0x8000000003027812 */ /* 0x000fc800078ec0ff */
[----:B------:R-:W-:-:S04]  /*3000*/  SHF.R.U32.HI R3, RZ, 0x18, R2 ;  /* 0x00000018ff037819 */ /* 0x000fc80000011602 */
[----:B------:R-:W-:-:S04]  /*3010*/  LOP3.LUT R0, R0, R3, RZ, 0xfc, !PT ;  /* 0x0000000300007212 */ /* 0x000fc800078efcff */
[----:B------:R-:W-:-:S07]  /*3020*/  PRMT R8, R0, 0x7610, R8 ;  /* 0x0000761000087816 */ /* 0x000fce0000000008 */
.L_x_721:
[----:B------:R-:W-:Y:S05]  /*3030*/  BSYNC B0 ;  /* 0x0000000000007941 */ /* 0x000fea0003800000 */
.L_x_720:
[----:B------:R0:W-:Y:S01]  /*3040*/  STG.E.U8 desc[UR36][R16.64], R8 ;  /* 0x0000000810007986 */ /* 0x0001e2000c101124 */
[----:B------:R-:W-:Y:S05]  /*3050*/  BRA `(.L_x_700) ;  /* 0x0000000400187947 */ /* 0x000fea0003800000 */
.L_x_718:
        /* <DEDUP_REMOVED lines=17> */
.L_x_725:
[----:B------:R-:W-:-:S04]  /*3170*/  LOP3.LUT R2, R3, 0x80000000, RZ, 0xc0, !PT ;  /* 0x8000000003027812 */ /* 0x000fc800078ec0ff */
[----:B------:R-:W-:-:S04]  /*3180*/  SHF.R.U32.HI R3, RZ, 0x18, R2 ;  /* 0x00000018ff037819 */ /* 0x000fc80000011602 */
[----:B------:R-:W-:-:S04]  /*3190*/  LOP3.LUT R0, R0, R3, RZ, 0xfc, !PT ;  /* 0x0000000300007212 */ /* 0x000fc800078efcff */
[----:B------:R-:W-:-:S07]  /*31a0*/  PRMT R8, R0, 0x7610, R8 ;  /* 0x0000761000087816 */ /* 0x000fce0000000008 */
.L_x_724:
[----:B------:R-:W-:Y:S05]  /*31b0*/  BSYNC B0 ;  /* 0x0000000000007941 */ /* 0x000fea0003800000 */
.L_x_723:
[----:B------:R0:W-:Y:S01]  /*31c0*/  STG.E.U8 desc[UR36][R16.64], R8 ;  /* 0x0000000810007986 */ /* 0x0001e2000c101124 */
[----:B------:R-:W-:Y:S05]  /*31d0*/  BRA `(.L_x_700) ;  /* 0x0000000000b87947 */ /* 0x000fea0003800000 */
.L_x_717:
[----:B------:R-:W-:-:S13]  /*31e0*/  ISETP.NE.AND P0, PT, R5, 0x1c, PT ;  /* 0x0000001c0500780c */ /* 0x000fda0003f05270 */
[----:B------:R-:W-:Y:S05]  /*31f0*/  @!P0 BRA `(.L_x_726) ;  /* 0x0000000000a48947 */ /* 0x000fea0003800000 */
[----:B------:R-:W-:-:S13]  /*3200*/  ISETP.NE.AND P0, PT, R5, 0x1d, PT ;  /* 0x0000001d0500780c */ /* 0x000fda0003f05270 */
[----:B------:R-:W-:Y:S05]  /*3210*/  @!P0 BRA `(.L_x_727) ;  /* 0x00000000008c8947 */ /* 0x000fea0003800000 */
[----:B------:R-:W-:-:S13]  /*3220*/  ISETP.NE.AND P0, PT, R5, 0x2c, PT ;  /* 0x0000002c0500780c */ /* 0x000fda0003f05270 */
[----:B------:R-:W-:Y:S05]  /*3230*/  @P0 BRA `(.L_x_699) ;  /* 0x0000000000400947 */ /* 0x000fea0003800000 */
[----:B------:R-:W-:-:S05]  /*3240*/  HADD2.F32 R3, -RZ, R0.H0_H0 ;  /* 0x20000000ff037230 */ /* 0x000fca0000004100 */
        /* <DEDUP_REMOVED lines=15> */
.L_x_699:
        /* <DEDUP_REMOVED lines=16> */
.L_x_728:
[----:B------:R-:W-:Y:S05]  /*3440*/  BRA `(.L_x_700) ;  /* 0x00000000001c7947 */ /* 0x000fea0003800000 */
.L_x_727:
[----:B------:R-:W-:-:S06]  /*3450*/  HADD2.F32 R2, -RZ, R0.H0_H0 ;  /* 0x20000000ff027230 */ /* 0x000fcc0000004100 */
[----:B------:R-:W0:Y:S02]  /*3460*/  F2I.U64.TRUNC R2, R2 ;  /* 0x0000000200027311 */ /* 0x000e24000020d800 */
[----:B0-----:R0:W-:Y:S01]  /*3470*/  STG.E.64 desc[UR36][R16.64], R2 ;  /* 0x0000000210007986 */ /* 0x0011e2000c101b24 */
[----:B------:R-:W-:Y:S05]  /*3480*/  BRA `(.L_x_700) ;  /* 0x00000000000c7947 */ /* 0x000fea0003800000 */
.L_x_726:
[----:B------:R-:W-:-:S04]  /*3490*/  HADD2.F32 R0, -RZ, R0.H0_H0 ;  /* 0x20000000ff007230 */ /* 0x000fc80000004100 */
[----:B------:R-:W0:Y:S02]  /*34a0*/  F2I.FTZ.U32.TRUNC.NTZ R3, R0 ;  /* 0x0000000000037305 */ /* 0x000e24000021f000 */
[----:B0-----:R0:W-:Y:S02]  /*34b0*/  STG.E desc[UR36][R16.64], R3 ;  /* 0x0000000310007986 */ /* 0x0011e4000c101924 */
.L_x_700:
[----:B------:R-:W-:-:S04]  /*34c0*/  IMAD R18, R23, 0x200, R18 ;  /* 0x0000020017127824 */ /* 0x000fc800078e0212 */
[----:B------:R-:W-:-:S07]  /*34d0*/  VIADD R19, R18, 0x80 ;  /* 0x0000008012137836 */ /* 0x000fce0000000000 */
.L_x_660:
[----:B------:R-:W-:Y:S05]  /*34e0*/  BSYNC B6 ;  /* 0x0000000000067941 */ /* 0x000fea0003800000 */
.L_x_659:
        /* <DEDUP_REMOVED lines=307> */
.L_x_731:
        /* <DEDUP_REMOVED lines=22> */
.L_x_735:
[----:B------:R-:W2:Y:S02]  /*4980*/  LDG.E.U8 R2, desc[UR36][R2.64] ;  /* 0x0000002402027981 */ /* 0x000ea4000c1e1100 */
[----:B--2---:R-:W-:-:S04]  /*4990*/  I2FP.F32.U32 R0, R2 ;  /* 0x0000000200007245 */ /* 0x004fc80000201000 */
[----:B------:R-:W-:Y:S01]  /*49a0*/  F2FP.F16.F32.PACK_AB R0, RZ, R0 ;  /* 0x00000000ff00723e */ /* 0x000fe200000000ff */
[----:B------:R-:W-:Y:S06]  /*49b0*/  BRA `(.L_x_737) ;  /* 0x0000000c00887947 */ /* 0x000fec0003800000 */
.L_x_734:
        /* <DEDUP_REMOVED lines=10> */
.L_x_739:
[----:B------:R-:W2:Y:S02]  /*4a60*/  LDG.E R2, desc[UR36][R2.64] ;  /* 0x0000002402027981 */ /* 0x000ea4000c1e1900 */
[----:B--2---:R-:W-:-:S04]  /*4a70*/  I2FP.F32.S32 R0, R2 ;  /* 0x0000000200007245 */ /* 0x004fc80000201400 */
[----:B------:R-:W-:Y:S01]  /*4a80*/  F2FP.F16.F32.PACK_AB R0, RZ, R0 ;  /* 0x00000000ff00723e */ /* 0x000fe200000000ff */
[----:B------:R-:W-:Y:S06]  /*4a90*/  BRA `(.L_x_737) ;  /* 0x0000000c00507947 */ /* 0x000fec0003800000 */
.L_x_738:
[----:B------:R-:W2:Y:S02]  /*4aa0*/  LDG.E.U16 R2, desc[UR36][R2.64] ;  /* 0x0000002402027981 */ /* 0x000ea4000c1e1500 */
[----:B--2---:R-:W0:Y:S02]  /*4ab0*/  I2F.S16 R0, R2 ;  /* 0x0000000200007306 */ /* 0x004e240000101400 */
[----:B0-----:R-:W-:Y:S01]  /*4ac0*/  F2FP.F16.F32.PACK_AB R0, RZ, R0 ;  /* 0x00000000ff00723e */ /* 0x001fe200000000ff */
[----:B------:R-:W-:Y:S06]  /*4ad0*/  BRA `(.L_x_737) ;  /* 0x0000000c00407947 */ /* 0x000fec0003800000 */
.L_x_733:
        /* <DEDUP_REMOVED lines=9> */
.L_x_741:
[----:B------:R0:W5:Y:S01]  /*4b70*/  LDG.E.U16 R0, desc[UR36][R2.64] ;  /* 0x0000002402007981 */ /* 0x000162000c1e1500 */
[----:B------:R-:W-:Y:S05]  /*4b80*/  BRA `(.L_x_737) ;  /* 0x0000000c00147947 */ /* 0x000fea0003800000 */
.L_x_740:
        /* <DEDUP_REMOVED lines=9> */
.L_x_743:
[----:B------:R1:W5:Y:S01]  /*4c20*/  LDG.E.U16 R0, desc[UR36][R2.64] ;  /* 0x0000002402007981 */ /* 0x000362000c1e1500 */
[----:B------:R-:W-:Y:S05]  /*4c30*/  BRA `(.L_x_737) ;  /* 0x0000000800e87947 */ /* 0x000fea0003800000 */
.L_x_742:
        /* <DEDUP_REMOVED lines=8> */
.L_x_732:
        /* <DEDUP_REMOVED lines=13> */
.L_x_746:
        /* <DEDUP_REMOVED lines=8> */
.L_x_745:
        /* <DEDUP_REMOVED lines=28> */
.L_x_748:
        /* <DEDUP_REMOVED lines=15> */
.L_x_747:
[----:B------:R-:W2:Y:S02]  /*50c0*/  LDG.E.U16 R0, desc[UR36][R2.64] ;  /* 0x0000002402007981 */ /* 0x000ea4000c1e1500 */
[----:B--2---:R-:W-:-:S05]  /*50d0*/  IMAD.U32 R0, R0, 0x10000, RZ ;  /* 0x0001000000007824 */ /* 0x004fca00078e00ff */
[----:B------:R-:W-:Y:S01]  /*50e0*/  F2FP.F16.F32.PACK_AB R0, RZ, R0 ;  /* 0x00000000ff00723e */ /* 0x000fe200000000ff */
[----:B------:R-:W-:Y:S06]  /*50f0*/  BRA `(.L_x_737) ;  /* 0x0000000400b87947 */ /* 0x000fec0003800000 */
.L_x_744:
        /* <DEDUP_REMOVED lines=12> */
.L_x_751:
        /* <DEDUP_REMOVED lines=21> */
.L_x_755:
[----:B------:R-:W-:Y:S05]  /*5310*/  BSYNC B1 ;  /* 0x0000000000017941 */ /* 0x000fea0003800000 */
.L_x_754:
[----:B------:R-:W-:Y:S01]  /*5320*/  LEA R3, R0, 0x3b800000, 0x17 ;  /* 0x3b80000000037811 */ /* 0x000fe200078eb8ff */
[----:B------:R-:W-:-:S05]  /*5330*/  IMAD.SHL.U32 R0, R2, 0x100000, RZ ;  /* 0x0010000002007824 */ /* 0x000fca00078e00ff */
[----:B------:R-:W-:-:S07]  /*5340*/  LOP3.LUT R0, R3, R0, R4, 0xfe, !PT ;  /* 0x0000000003007212 */ /* 0x000fce00078efe04 */
.L_x_753:
[----:B------:R-:W-:Y:S05]  /*5350*/  BSYNC B0 ;  /* 0x0000000000007941 */ /* 0x000fea0003800000 */
.L_x_752:
[----:B------:R-:W-:Y:S01]  /*5360*/  F2FP.F16.F32.PACK_AB R0, RZ, R0 ;  /* 0x00000000ff00723e */ /* 0x000fe200000000ff */
[----:B------:R-:W-:Y:S06]  /*5370*/  BRA `(.L_x_737) ;  /* 0x0000000400187947 */ /* 0x000fec0003800000 */
.L_x_750:
        /* <DEDUP_REMOVED lines=21> */
.L_x_759:
[----:B------:R-:W-:Y:S05]  /*54d0*/  BSYNC B1 ;  /* 0x0000000000017941 */ /* 0x000fea0003800000 */
.L_x_758:
[----:B------:R-:W-:Y:S01]  /*54e0*/  LEA R3, R0, 0x37800000, 0x17 ;  /* 0x3780000000037811 */ /* 0x000fe200078eb8ff */
[----:B------:R-:W-:-:S05]  /*54f0*/  IMAD.SHL.U32 R0, R2, 0x200000, RZ ;  /* 0x0020000002007824 */ /* 0x000fca00078e00ff */
[----:B------:R-:W-:-:S07]  /*5500*/  LOP3.LUT R0, R3, R0, R4, 0xfe, !PT ;  /* 0x0000000003007212 */ /* 0x000fce00078efe04 */
.L_x_757:
[----:B------:R-:W-:Y:S05]  /*5510*/  BSYNC B0 ;  /* 0x0000000000007941 */ /* 0x000fea0003800000 */
.L_x_756:
[----:B------:R-:W-:Y:S01]  /*5520*/  F2FP.F16.F32.PACK_AB R0, RZ, R0 ;  /* 0x00000000ff00723e */ /* 0x000fe200000000ff */
[----:B------:R-:W-:Y:S06]  /*5530*/  BRA `(.L_x_737) ;  /* 0x0000000000a87947 */ /* 0x000fec0003800000 */
.L_x_749:
        /* <DEDUP_REMOVED lines=14> */
.L_x_763:
[----:B------:R-:W-:Y:S05]  /*5620*/  BSYNC B0 ;  /* 0x0000000000007941 */ /* 0x000fea0003800000 */
.L_x_762:
[----:B------:R-:W-:Y:S01]  /*5630*/  F2FP.F16.F32.PACK_AB R0, RZ, R0 ;  /* 0x00000000ff00723e */ /* 0x000fe200000000ff */
[----:B------:R-:W-:Y:S06]  /*5640*/  BRA `(.L_x_737) ;  /* 0x0000000000647947 */ /* 0x000fec0003800000 */
.L_x_736:
        /* <DEDUP_REMOVED lines=16> */
.L_x_764:
[----:B------:R-:W-:Y:S01]  /*5750*/  PRMT R0, RZ, 0x7610, R0 ;  /* 0x00007610ff007816 */ /* 0x000fe20000000000 */
[----:B------:R-:W-:Y:S06]  /*5760*/  BRA `(.L_x_737) ;  /* 0x00000000001c7947 */ /* 0x000fec0003800000 */
.L_x_761:
[----:B------:R-:W2:Y:S02]  /*5770*/  LDG.E.64 R2, desc[UR36][R2.64] ;  /* 0x0000002402027981 */ /* 0x000ea4000c1e1b00 */
[----:B--2---:R-:W0:Y:S02]  /*5780*/  I2F.U64 R0, R2 ;  /* 0x0000000200007312 */ /* 0x004e240000301000 */
[----:B0-----:R-:W-:Y:S01]  /*5790*/  F2FP.F16.F32.PACK_AB R0, RZ, R0 ;  /* 0x00000000ff00723e */ /* 0x001fe200000000ff */
[----:B------:R-:W-:Y:S06]  /*57a0*/  BRA `(.L_x_737) ;  /* 0x00000000000c7947 */ /* 0x000fec0003800000 */
.L_x_760:
[----:B------:R-:W2:Y:S02]  /*57b0*/  LDG.E R2, desc[UR36][R2.64] ;  /* 0x0000002402027981 */ /* 0x000ea4000c1e1900 */
[----:B--2---:R-:W-:-:S04]  /*57c0*/  I2FP.F32.U32 R0, R2 ;  /* 0x0000000200007245 */ /* 0x004fc80000201000 */
[----:B------:R-:W-:-:S07]  /*57d0*/  F2FP.F16.F32.PACK_AB R0, RZ, R0 ;  /* 0x00000000ff00723e */ /* 0x000fce00000000ff */
.L_x_737:
        /* <DEDUP_REMOVED lines=48> */
.L_x_768:
[----:B------:R-:W-:-:S06]  /*5ae0*/  HADD2.F32 R3, -RZ, R0.H0_H0 ;  /* 0x20000000ff037230 */ /* 0x000fcc0000004100 */
[----:B------:R-:W0:Y:S02]  /*5af0*/  F2I.S64.TRUNC R2, R3 ;  /* 0x0000000300027311 */ /* 0x000e24000020d900 */
[----:B0-----:R0:W-:Y:S01]  /*5b00*/  STG.E.U8 desc[UR36][R16.64], R2 ;  /* 0x0000000210007986 */ /* 0x0011e2000c101124 */
[----:B------:R-:W-:Y:S05]  /*5b10*/  BRA `(.L_x_770) ;  /* 0x0000000c00847947 */ /* 0x000fea0003800000 */
.L_x_767:
        /* <DEDUP_REMOVED lines=10> */
.L_x_772:
[----:B------:R-:W-:-:S04]  /*5bc0*/  HADD2.F32 R0, -RZ, R0.H0_H0 ;  /* 0x20000000ff007230 */ /* 0x000fc80000004100 */
[----:B------:R-:W0:Y:S02]  /*5bd0*/  F2I.FTZ.TRUNC.NTZ R3, R0 ;  /* 0x0000000000037305 */ /* 0x000e24000021f100 */
[----:B0-----:R0:W-:Y:S01]  /*5be0*/  STG.E desc[UR36][R16.64], R3 ;  /* 0x0000000310007986 */ /* 0x0011e2000c101924 */
[----:B------:R-:W-:Y:S05]  /*5bf0*/  BRA `(.L_x_770) ;  /* 0x0000000c004c7947 */ /* 0x000fea0003800000 */
.L_x_771:
[----:B------:R-:W-:-:S04]  /*5c00*/  HADD2.F32 R0, -RZ, R0.H0_H0 ;  /* 0x20000000ff007230 */ /* 0x000fc80000004100 */
[----:B------:R-:W0:Y:S02]  /*5c10*/  F2I.FTZ.TRUNC.NTZ R3, R0 ;  /* 0x0000000000037305 */ /* 0x000e24000021f100 */
[----:B0-----:R0:W-:Y:S01]  /*5c20*/  STG.E.U16 desc[UR36][R16.64], R3 ;  /* 0x0000000310007986 */ /* 0x0011e2000c101524 */
[----:B------:R-:W-:Y:S05]  /*5c30*/  BRA `(.L_x_770) ;  /* 0x0000000c003c7947 */ /* 0x000fea0003800000 */
.L_x_766:
        /* <DEDUP_REMOVED lines=9> */
.L_x_774:
[----:B------:R0:W-:Y:S01]  /*5cd0*/  STG.E.U16 desc[UR36][R16.64], R0 ;  /* 0x0000000010007986 */ /* 0x0001e2000c101524 */
[----:B------:R-:W-:Y:S05]  /*5ce0*/  BRA `(.L_x_770) ;  /* 0x0000000c00107947 */ /* 0x000fea0003800000 */
.L_x_773:
        /* <DEDUP_REMOVED lines=10> */
.L_x_776:
[----:B------:R-:W-:-:S05]  /*5d90*/  HADD2.F32 R0, -RZ, R0.H0_H0 ;  /* 0x20000000ff007230 */ /* 0x000fca0000004100 */
[----:B------:R-:W-:-:S04]  /*5da0*/  F2FP.F16.F32.PACK_AB R0, RZ, R0 ;  /* 0x00000000ff00723e */ /* 0x000fc800000000ff */
[----:B------:R-:W-:-:S05]  /*5db0*/  PRMT R0, R0, 0x5410, RZ ;  /* 0x0000541000007816 */ /* 0x000fca00000000ff */
[----:B------:R0:W-:Y:S01]  /*5dc0*/  STG.E desc[UR36][R16.64], R0 ;  /* 0x0000000010007986 */ /* 0x0001e2000c101924 */
[----:B------:R-:W-:Y:S05]  /*5dd0*/  BRA `(.L_x_770) ;  /* 0x0000000800d47947 */ /* 0x000fea0003800000 */
.L_x_775:
[----:B------:R-:W-:-:S05]  /*5de0*/  HADD2.F32 R2, -RZ, R0.H0_H0 ;  /* 0x20000000ff027230 */ /* 0x000fca0000004100 */
[----:B------:R-:W-:-:S06]  /*5df0*/  FMUL.FTZ R2, R2, 1 ;  /* 0x3f80000002027820 */ /* 0x000fcc0000410000 */
[----:B------:R-:W0:Y:S02]  /*5e00*/  F2F.F64.F32 R2, R2 ;  /* 0x0000000200027310 */ /* 0x000e240000201800 */
[----:B0-----:R0:W-:Y:S01]  /*5e10*/  STG.E.64 desc[UR36][R16.64], R2 ;  /* 0x0000000210007986 */ /* 0x0011e2000c101b24 */
[----:B------:R-:W-:Y:S05]  /*5e20*/  BRA `(.L_x_770) ;  /* 0x0000000800c07947 */ /* 0x000fea0003800000 */
.L_x_765:
        /* <DEDUP_REMOVED lines=13> */
.L_x_779:
[----:B------:R-:W-:Y:S01]  /*5f00*/  HADD2.F32 R0, -RZ, R0.H0_H0 ;  /* 0x20000000ff007230 */ /* 0x000fe20000004100 */
[----:B------:R-:W-:-:S04]  /*5f10*/  CS2R R6, SRZ ;  /* 0x0000000000067805 */ /* 0x000fc8000001ff00 */
[----:B------:R-:W-:-:S04]  /*5f20*/  FMUL.FTZ R0, R0, 1 ;  /* 0x3f80000000007820 */ /* 0x000fc80000410000 */
[----:B------:R-:W0:Y:S02]  /*5f30*/  F2F.F64.F32 R4, R0 ;  /* 0x0000000000047310 */ /* 0x000e240000201800 */
[----:B0-----:R0:W-:Y:S01]  /*5f40*/  STG.E.128 desc[UR36][R16.64], R4 ;  /* 0x0000000410007986 */ /* 0x0011e2000c101d24 */
[----:B------:R-:W-:Y:S05]  /*5f50*/  BRA `(.L_x_770) ;  /* 0x0000000800747947 */ /* 0x000fea0003800000 */
.L_x_778:
        /* <DEDUP_REMOVED lines=21> */
.L_x_783:
[----:B------:R-:W-:Y:S05]  /*60b0*/  BSYNC B0 ;  /* 0x0000000000007941 */ /* 0x000fea0003800000 */
.L_x_782:
[----:B------:R-:W-:-:S05]  /*60c0*/  LOP3.LUT R3, R0, R3, RZ, 0xfc, !PT ;  /* 0x0000000300037212 */ /* 0x000fca00078efcff */
[----:B------:R0:W-:Y:S01]  /*60d0*/  STG.E.U8 desc[UR36][R16.64], R3 ;  /* 0x0000000310007986 */ /* 0x0001e2000c101124 */
[----:B------:R-:W-:Y:S05]  /*60e0*/  BRA `(.L_x_770) ;  /* 0x0000000800107947 */ /* 0x000fea0003800000 */
.L_x_781:
        /* <DEDUP_REMOVED lines=13> */
.L_x_785:
[----:B------:R-:W-:Y:S01]  /*61c0*/  IMAD.MOV.U32 R0, RZ, RZ, 0x7f ;  /* 0x0000007fff007424 */ /* 0x000fe200078e00ff */
[----:B------:R-:W-:-:S04]  /*61d0*/  ISETP.GT.U32.AND P0, PT, R2, 0x7f800000, PT ;  /* 0x7f8000000200780c */ /* 0x000fc80003f04070 */
[----:B------:R-:W-:-:S09]  /*61e0*/  SEL R0, R0, 0x7c, P0 ;  /* 0x0000007c00007807 */ /* 0x000fd20000000000 */
.L_x_786:
[----:B------:R-:W-:Y:S05]  /*61f0*/  BSYNC B0 ;  /* 0x0000000000007941 */ /* 0x000fea0003800000 */
.L_x_784:
[----:B------:R-:W-:-:S04]  /*6200*/  LOP3.LUT R2, R3, 0x80000000, RZ, 0xc0, !PT ;  /* 0x8000000003027812 */ /* 0x000fc800078ec0ff */
[----:B------:R-:W-:-:S04]  /*6210*/  SHF.R.U32.HI R3, RZ, 0x18, R2 ;  /* 0x00000018ff037819 */ /* 0x000fc80000011602 */
[----:B------:R-:W-:-:S05]  /*6220*/  LOP3.LUT R3, R0, R3, RZ, 0xfc, !PT ;  /* 0x0000000300037212 */ /* 0x000fca00078efcff */
[----:B------:R0:W-:Y:S01]  /*6230*/  STG.E.U8 desc[UR36][R16.64], R3 ;  /* 0x0000000310007986 */ /* 0x0001e2000c101124 */
[----:B------:R-:W-:Y:S05]  /*6240*/  BRA `(.L_x_770) ;  /* 0x0000000400b87947 */ /* 0x000fea0003800000 */
.L_x_780:
[----:B------:R-:W-:-:S05]  /*6250*/  HADD2.F32 R0, -RZ, R0.H0_H0 ;  /* 0x20000000ff007230 */ /* 0x000fca0000004100 */
[----:B------:R-:W-:-:S05]  /*6260*/  F2FP.BF16.F32.PACK_AB R0, RZ, R0 ;  /* 0x00000000ff00723e */ /* 0x000fca00000010ff */
[----:B------:R0:W-:Y:S01]  /*6270*/  STG.E.U16 desc[UR36][R16.64], R0 ;  /* 0x0000000010007986 */ /* 0x0001e2000c101524 */
[----:B------:R-:W-:Y:S05]  /*6280*/  BRA `(.L_x_770) ;  /* 0x0000000400a87947 */ /* 0x000fea0003800000 */
.L_x_777:
        /* <DEDUP_REMOVED lines=12> */
.L_x_789:
        /* <DEDUP_REMOVED lines=17> */
.L_x_792:
[----:B------:R-:W-:-:S04]  /*6460*/  LOP3.LUT R2, R3, 0x80000000, RZ, 0xc0, !PT ;  /* 0x8000000003027812 */ /* 0x000fc800078ec0ff */
[----:B------:R-:W-:-:S04]  /*6470*/  SHF.R.U32.HI R3, RZ, 0x18, R2 ;  /* 0x00000018ff037819 */ /* 0x000fc80000011602 */
[----:B------:R-:W-:-:S04]  /*6480*/  LOP3.LUT R0, R0, R3, RZ, 0xfc, !PT ;  /* 0x0000000300007212 */ /* 0x000fc800078efcff */
[----:B------:R-:W-:-:S07]  /*6490*/  PRMT R8, R0, 0x7610, R8 ;  /* 0x0000761000087816 */ /* 0x000fce0000000008 */
.L_x_791:
[----:B------:R-:W-:Y:S05]  /*64a0*/  BSYNC B0 ;  /* 0x0000000000007941 */ /* 0x000fea0003800000 */
.L_x_790:
[----:B------:R3:W-:Y:S01]  /*64b0*/  STG.E.U8 desc[UR36][R16.64], R8 ;  /* 0x0000000810007986 */ /* 0x0007e2000c101124 */
[----:B------:R-:W-:Y:S05]  /*64c0*/  BRA `(.L_x_770) ;  /* 0x0000000400187947 */ /* 0x000fea0003800000 */
.L_x_788:
        /* <DEDUP_REMOVED lines=17> */
.L_x_795:
[----:B------:R-:W-:-:S04]  /*65e0*/  LOP3.LUT R2, R3, 0x80000000, RZ, 0xc0, !PT ;  /* 0x8000000003027812 */ /* 0x000fc800078ec0ff */
[----:B------:R-:W-:-:S04]  /*65f0*/  SHF.R.U32.HI R3, RZ, 0x18, R2 ;  /* 0x00000018ff037819 */ /* 0x000fc80000011602 */
[----:B------:R-:W-:-:S04]  /*6600*/  LOP3.LUT R0, R0, R3, RZ, 0xfc, !PT ;  /* 0x0000000300007212 */ /* 0x000fc800078efcff */
[----:B------:R-:W-:-:S07]  /*6610*/  PRMT R8, R0, 0x7610, R8 ;  /* 0x0000761000087816 */ /* 0x000fce0000000008 */
.L_x_794:
[----:B------:R-:W-:Y:S05]  /*6620*/  BSYNC B0 ;  /* 0x0000000000007941 */ /* 0x000fea0003800000 */
.L_x_793:
[----:B------:R0:W-:Y:S01]  /*6630*/  STG.E.U8 desc[UR36][R16.64], R8 ;  /* 0x0000000810007986 */ /* 0x0001e2000c101124 */
[----:B------:R-:W-:Y:S05]  /*6640*/  BRA `(.L_x_770) ;  /* 0x0000000000b87947 */ /* 0x000fea0003800000 */
.L_x_787:
        /* <DEDUP_REMOVED lines=22> */
.L_x_769:
        /* <DEDUP_REMOVED lines=16> */
.L_x_798:
[----:B------:R-:W-:Y:S05]  /*68b0*/  BRA `(.L_x_770) ;  /* 0x00000000001c7947 */ /* 0x000fea0003800000 */
.L_x_797:
[----:B------:R-:W-:-:S06]  /*68c0*/  HADD2.F32 R2, -RZ, R0.H0_H0 ;  /* 0x20000000ff027230 */ /* 0x000fcc0000004100 */
[----:B------:R-:W0:Y:S02]  /*68d0*/  F2I.U64.TRUNC R2, R2 ;  /* 0x0000000200027311 */ /* 0x000e24000020d800 */
[----:B0-----:R2:W-:Y:S01]  /*68e0*/  STG.E.64 desc[UR36][R16.64], R2 ;  /* 0x0000000210007986 */ /* 0x0015e2000c101b24 */
[----:B------:R-:W-:Y:S05]  /*68f0*/  BRA `(.L_x_770) ;  /* 0x00000000000c7947 */ /* 0x000fea0003800000 */
.L_x_796:
[----:B------:R-:W-:-:S04]  /*6900*/  HADD2.F32 R0, -RZ, R0.H0_H0 ;  /* 0x20000000ff007230 */ /* 0x000fc80000004100 */
[----:B------:R-:W0:Y:S02]  /*6910*/  F2I.FTZ.U32.TRUNC.NTZ R3, R0 ;  /* 0x0000000000037305 */ /* 0x000e24000021f000 */
[----:B0-----:R0:W-:Y:S02]  /*6920*/  STG.E desc[UR36][R16.64], R3 ;  /* 0x0000000310007986 */ /* 0x0011e4000c101924 */
.L_x_770:
[----:B------:R-:W-:-:S07]  /*6930*/  VIADD R19, R19, 0x80 ;  /* 0x0000008013137836 */ /* 0x000fce0000000000 */
.L_x_730:
[----:B------:R-:W-:Y:S05]  /*6940*/  BSYNC B6 ;  /* 0x0000000000067941 */ /* 0x000fea0003800000 */
.L_x_729:
        /* <DEDUP_REMOVED lines=307> */
.L_x_801:
        /* <DEDUP_REMOVED lines=22> */
.L_x_805:
[----:B------:R-:W2:Y:S02]  /*7de0*/  LDG.E.U8 R2, desc[UR36][R2.64] ;  /* 0x0000002402027981 */ /* 0x000ea4000c1e1100 */
[----:B--2---:R-:W-:-:S04]  /*7df0*/  I2FP.F32.U32 R0, R2 ;  /* 0x0000000200007245 */ /* 0x004fc80000201000 */
[----:B------:R-:W-:Y:S01]  /*7e00*/  F2FP.F16.F32.PACK_AB R0, RZ, R0 ;  /* 0x00000000ff00723e */ /* 0x000fe200000000ff */
[----:B------:R-:W-:Y:S06]  /*7e10*/  BRA `(.L_x_807) ;  /* 0x0000000c00887947 */ /* 0x000fec0003800000 */
.L_x_804:
        /* <DEDUP_REMOVED lines=10> */
.L_x_809:
[----:B------:R-:W2:Y:S02]  /*7ec0*/  LDG.E R2, desc[UR36][R2.64] ;  /* 0x0000002402027981 */ /* 0x000ea4000c1e1900 */
[----:B--2---:R-:W-:-:S04]  /*7ed0*/  I2FP.F32.S32 R0, R2 ;  /* 0x0000000200007245 */ /* 0x004fc80000201400 */
[----:B------:R-:W-:Y:S01]  /*7ee0*/  F2FP.F16.F32.PACK_AB R0, RZ, R0 ;  /* 0x00000000ff00723e */ /* 0x000fe200000000ff */
[----:B------:R-:W-:Y:S06]  /*7ef0*/  BRA `(.L_x_807) ;  /* 0x0000000c00507947 */ /* 0x000fec0003800000 */
.L_x_808:
[----:B------:R-:W2:Y:S02]  /*7f00*/  LDG.E.U16 R2, desc[UR36][R2.64] ;  /* 0x0000002402027981 */ /* 0x000ea4000c1e1500 */
[----:B--2---:R-:W0:Y:S02]  /*7f10*/  I2F.S16 R0, R2 ;  /* 0x0000000200007306 */ /* 0x004e240000101400 */
[----:B0-----:R-:W-:Y:S01]  /*7f20*/  F2FP.F16.F32.PACK_AB R0, RZ, R0 ;  /* 0x00000000ff00723e */ /* 0x001fe200000000ff */
[----:B------:R-:W-:Y:S06]  /*7f30*/  BRA `(.L_x_807) ;  /* 0x0000000c00407947 */ /* 0x000fec0003800000 */
.L_x_803:
        /* <DEDUP_REMOVED lines=9> */
.L_x_811:
[----:B------:R1:W5:Y:S01]  /*7fd0*/  LDG.E.U16 R0, desc[UR36][R2.64] ;  /* 0x0000002402007981 */ /* 0x000362000c1e1500 */
[----:B------:R-:W-:Y:S05]  /*7fe0*/  BRA `(.L_x_807) ;  /* 0x0000000c00147947 */ /* 0x000fea0003800000 */
.L_x_810:
        /* <DEDUP_REMOVED lines=9> */
.L_x_813:
[----:B------:R0:W5:Y:S01]  /*8080*/  LDG.E.U16 R0, desc[UR36][R2.64] ;  /* 0x0000002402007981 */ /* 0x000162000c1e1500 */
[----:B------:R-:W-:Y:S05]  /*8090*/  BRA `(.L_x_807) ;  /* 0x0000000800e87947 */ /* 0x000fea0003800000 */
.L_x_812:
        /* <DEDUP_REMOVED lines=8> */
.L_x_802:
        /* <DEDUP_REMOVED lines=13> */
.L_x_816:
        /* <DEDUP_REMOVED lines=8> */
.L_x_815:
        /* <DEDUP_REMOVED lines=28> */
.L_x_818:
        /* <DEDUP_REMOVED lines=15> */
.L_x_817:
[----:B------:R-:W2:Y:S02]  /*8520*/  LDG.E.U16 R0, desc[UR36][R2.64] ;  /* 0x0000002402007981 */ /* 0x000ea4000c1e1500 */
[----:B--2---:R-:W-:-:S05]  /*8530*/  IMAD.U32 R0, R0, 0x10000, RZ ;  /* 0x0001000000007824 */ /* 0x004fca00078e00ff */
[----:B------:R-:W-:Y:S01]  /*8540*/  F2FP.F16.F32.PACK_AB R0, RZ, R0 ;  /* 0x00000000ff00723e */ /* 0x000fe200000000ff */
[----:B------:R-:W-:Y:S06]  /*8550*/  BRA `(.L_x_807) ;  /* 0x0000000400b87947 */ /* 0x000fec0003800000 */
.L_x_814:
        /* <DEDUP_REMOVED lines=12> */
.L_x_821:
        /* <DEDUP_REMOVED lines=21> */
.L_x_825:
[----:B------:R-:W-:Y:S05]  /*8770*/  BSYNC B1 ;  /* 0x0000000000017941 */ /* 0x000fea0003800000 */
.L_x_824:
[----:B------:R-:W-:Y:S01]  /*8780*/  LEA R3, R0, 0x3b800000, 0x17 ;  /* 0x3b80000000037811 */ /* 0x000fe200078eb8ff */
[----:B------:R-:W-:-:S05]  /*8790*/  IMAD.SHL.U32 R0, R2, 0x100000, RZ ;  /* 0x0010000002007824 */ /* 0x000fca00078e00ff */
[----:B------:R-:W-:-:S07]  /*87a0*/  LOP3.LUT R0, R3, R0, R4, 0xfe, !PT ;  /* 0x0000000003007212 */ /* 0x000fce00078efe04 */
.L_x_823:
[----:B------:R-:W-:Y:S05]  /*87b0*/  BSYNC B0 ;  /* 0x0000000000007941 */ /* 0x000fea0003800000 */
.L_x_822:
[----:B------:R-:W-:Y:S01]  /*87c0*/  F2FP.F16.F32.PACK_AB R0, RZ, R0 ;  /* 0x00000000ff00723e */ /* 0x000fe200000000ff */
[----:B------:R-:W-:Y:S06]  /*87d0*/  BRA `(.L_x_807) ;  /* 0x0000000400187947 */ /* 0x000fec0003800000 */
.L_x_820:
        /* <DEDUP_REMOVED lines=21> */
.L_x_829:
[----:B------:R-:W-:Y:S05]  /*8930*/  BSYNC B1 ;  /* 0x0000000000017941 */ /* 0x000fea0003800000 */
.L_x_828:
[----:B------:R-:W-:Y:S01]  /*8940*/  LEA R3, R0, 0x37800000, 0x17 ;  /* 0x3780000000037811 */ /* 0x000fe200078eb8ff */
[----:B------:R-:W-:-:S05]  /*8950*/  IMAD.SHL.U32 R0, R2, 0x200000, RZ ;  /* 0x0020000002007824 */ /* 0x000fca00078e00ff */
[----:B------:R-:W-:-:S07]  /*8960*/  LOP3.LUT R0, R3, R0, R4, 0xfe, !PT ;  /* 0x0000000003007212 */ /* 0x000fce00078efe04 */
.L_x_827:
[----:B------:R-:W-:Y:S05]  /*8970*/  BSYNC B0 ;  /* 0x0000000000007941 */ /* 0x000fea0003800000 */
.L_x_826:
[----:B------:R-:W-:Y:S01]  /*8980*/  F2FP.F16.F32.PACK_AB R0, RZ, R0 ;  /* 0x00000000ff00723e */ /* 0x000fe200000000ff */
[----:B------:R-:W-:Y:S06]  /*8990*/  BRA `(.L_x_807) ;  /* 0x0000000000a87947 */ /* 0x000fec0003800000 */
.L_x_819:
        /* <DEDUP_REMOVED lines=14> */
.L_x_833:
[----:B------:R-:W-:Y:S05]  /*8a80*/  BSYNC B0 ;  /* 0x0000000000007941 */ /* 0x000fea0003800000 */
.L_x_832:
[----:B------:R-:W-:Y:S01]  /*8a90*/  F2FP.F16.F32.PACK_AB R0, RZ, R0 ;  /* 0x00000000ff00723e */ /* 0x000fe200000000ff */
[----:B------:R-:W-:Y:S06]  /*8aa0*/  BRA `(.L_x_807) ;  /* 0x0000000000647947 */ /* 0x000fec0003800000 */
.L_x_806:
        /* <DEDUP_REMOVED lines=16> */
.L_x_834:
[----:B------:R-:W-:Y:S01]  /*8bb0*/  PRMT R0, RZ, 0x7610, R0 ;  /* 0x00007610ff007816 */ /* 0x000fe20000000000 */
[----:B------:R-:W-:Y:S06]  /*8bc0*/  BRA `(.L_x_807) ;  /* 0x00000000001c7947 */ /* 0x000fec0003800000 */
.L_x_831:
[----:B------:R-:W2:Y:S02]  /*8bd0*/  LDG.E.64 R2, desc[UR36][R2.64] ;  /* 0x0000002402027981 */ /* 0x000ea4000c1e1b00 */
[----:B--2---:R-:W0:Y:S02]  /*8be0*/  I2F.U64 R0, R2 ;  /* 0x0000000200007312 */ /* 0x004e240000301000 */
[----:B0-----:R-:W-:Y:S01]  /*8bf0*/  F2FP.F16.F32.PACK_AB R0, RZ, R0 ;  /* 0x00000000ff00723e */ /* 0x001fe200000000ff */
[----:B------:R-:W-:Y:S06]  /*8c00*/  BRA `(.L_x_807) ;  /* 0x00000000000c7947 */ /* 0x000fec0003800000 */
.L_x_830:
[----:B------:R-:W2:Y:S02]  /*8c10*/  LDG.E R2, desc[UR36][R2.64] ;  /* 0x0000002402027981 */ /* 0x000ea4000c1e1900 */
[----:B--2---:R-:W-:-:S04]  /*8c20*/  I2FP.F32.U32 R0, R2 ;  /* 0x0000000200007245 */ /* 0x004fc80000201000 */
[----:B------:R-:W-:-:S07]  /*8c30*/  F2FP.F16.F32.PACK_AB R0, RZ, R0 ;  /* 0x00000000ff00723e */ /* 0x000fce00000000ff */
.L_x_807:
        /* <DEDUP_REMOVED lines=48> */
.L_x_838:
[----:B------:R-:W-:-:S06]  /*8f40*/  HADD2.F32 R3, -RZ, R0.H0_H0 ;  /* 0x20000000ff037230 */ /* 0x000fcc0000004100 */
[----:B------:R-:W0:Y:S02]  /*8f50*/  F2I.S64.TRUNC R2, R3 ;  /* 0x0000000300027311 */ /* 0x000e24000020d900 */
[----:B0-----:R3:W-:Y:S01]  /*8f60*/  STG.E.U8 desc[UR36][R16.64], R2 ;  /* 0x0000000210007986 */ /* 0x0017e2000c101124 */
[----:B------:R-:W-:Y:S05]  /*8f70*/  BRA `(.L_x_840) ;  /* 0x0000000c00847947 */ /* 0x000fea0003800000 */
.L_x_837:
        /* <DEDUP_REMOVED lines=10> */
.L_x_842:
[----:B------:R-:W-:-:S04]  /*9020*/  HADD2.F32 R0, -RZ, R0.H0_H0 ;  /* 0x20000000ff007230 */ /* 0x000fc80000004100 */
[----:B------:R-:W0:Y:S02]  /*9030*/  F2I.FTZ.TRUNC.NTZ R3, R0 ;  /* 0x0000000000037305 */ /* 0x000e24000021f100 */
[----:B0-----:R2:W-:Y:S01]  /*9040*/  STG.E desc[UR36][R16.64], R3 ;  /* 0x0000000310007986 */ /* 0x0015e2000c101924 */
[----:B------:R-:W-:Y:S05]  /*9050*/  BRA `(.L_x_840) ;  /* 0x0000000c004c7947 */ /* 0x000fea0003800000 */
.L_x_841:
[----:B------:R-:W-:-:S04]  /*9060*/  HADD2.F32 R0, -RZ, R0.H0_H0 ;  /* 0x20000000ff007230 */ /* 0x000fc80000004100 */
[----:B------:R-:W0:Y:S02]  /*9070*/  F2I.FTZ.TRUNC.NTZ R3, R0 ;  /* 0x0000000000037305 */ /* 0x000e24000021f100 */
[----:B0-----:R0:W-:Y:S01]  /*9080*/  STG.E.U16 desc[UR36][R16.64], R3 ;  /* 0x0000000310007986 */ /* 0x0011e2000c101524 */
[----:B------:R-:W-:Y:S05]  /*9090*/  BRA `(.L_x_840) ;  /* 0x0000000c003c7947 */ /* 0x000fea0003800000 */
.L_x_836:
        /* <DEDUP_REMOVED lines=9> */
.L_x_844:
[----:B------:R0:W-:Y:S01]  /*9130*/  STG.E.U16 desc[UR36][R16.64], R0 ;  /* 0x0000000010007986 */ /* 0x0001e2000c101524 */
[----:B------:R-:W-:Y:S05]  /*9140*/  BRA `(.L_x_840) ;  /* 0x0000000c00107947 */ /* 0x000fea0003800000 */
.L_x_843:
        /* <DEDUP_REMOVED lines=10> */
.L_x_846:
[----:B------:R-:W-:-:S05]  /*91f0*/  HADD2.F32 R0, -RZ, R0.H0_H0 ;  /* 0x20000000ff007230 */ /* 0x000fca0000004100 */
[----:B------:R-:W-:-:S04]  /*9200*/  F2FP.F16.F32.PACK_AB R0, RZ, R0 ;  /* 0x00000000ff00723e */ /* 0x000fc800000000ff */
[----:B------:R-:W-:-:S05]  /*9210*/  PRMT R0, R0, 0x5410, RZ ;  /* 0x0000541000007816 */ /* 0x000fca00000000ff */
[----:B------:R0:W-:Y:S01]  /*9220*/  STG.E desc[UR36][R16.64], R0 ;  /* 0x0000000010007986 */ /* 0x0001e2000c101924 */
[----:B------:R-:W-:Y:S05]  /*9230*/  BRA `(.L_x_840) ;  /* 0x0000000800d47947 */ /* 0x000fea0003800000 */
.L_x_845:
[----:B------:R-:W-:-:S05]  /*9240*/  HADD2.F32 R2, -RZ, R0.H0_H0 ;  /* 0x20000000ff027230 */ /* 0x000fca0000004100 */
[----:B------:R-:W-:-:S06]  /*9250*/  FMUL.FTZ R2, R2, 1 ;  /* 0x3f80000002027820 */ /* 0x000fcc0000410000 */
[----:B------:R-:W0:Y:S02]  /*9260*/  F2F.F64.F32 R2, R2 ;  /* 0x0000000200027310 */ /* 0x000e240000201800 */
[----:B0-----:R0:W-:Y:S01]  /*9270*/  STG.E.64 desc[UR36][R16.64], R2 ;  /* 0x0000000210007986 */ /* 0x0011e2000c101b24 */
[----:B------:R-:W-:Y:S05]  /*9280*/  BRA `(.L_x_840) ;  /* 0x0000000800c07947 */ /* 0x000fea0003800000 */
.L_x_835:
        /* <DEDUP_REMOVED lines=13> */
.L_x_849:
[----:B------:R-:W-:Y:S01]  /*9360*/  HADD2.F32 R0, -RZ, R0.H0_H0 ;  /* 0x20000000ff007230 */ /* 0x000fe20000004100 */
[----:B------:R-:W-:-:S04]  /*9370*/  CS2R R6, SRZ ;  /* 0x0000000000067805 */ /* 0x000fc8000001ff00 */
[----:B------:R-:W-:-:S04]  /*9380*/  FMUL.FTZ R0, R0, 1 ;  /* 0x3f80000000007820 */ /* 0x000fc80000410000 */
[----:B------:R-:W0:Y:S02]  /*9390*/  F2F.F64.F32 R4, R0 ;  /* 0x0000000000047310 */ /* 0x000e240000201800 */
[----:B0-----:R0:W-:Y:S01]  /*93a0*/  STG.E.128 desc[UR36][R16.64], R4 ;  /* 0x0000000410007986 */ /* 0x0011e2000c101d24 */
[----:B------:R-:W-:Y:S05]  /*93b0*/  BRA `(.L_x_840) ;  /* 0x0000000800747947 */ /* 0x000fea0003800000 */
.L_x_848:
        /* <DEDUP_REMOVED lines=21> */
.L_x_853:
[----:B------:R-:W-:Y:S05]  /*9510*/  BSYNC B0 ;  /* 0x0000000000007941 */ /* 0x000fea0003800000 */
.L_x_852:
[----:B------:R-:W-:-:S05]  /*9520*/  LOP3.LUT R3, R0, R3, RZ, 0xfc, !PT ;  /* 0x0000000300037212 */ /* 0x000fca00078efcff */
[----:B------:R0:W-:Y:S01]  /*9530*/  STG.E.U8 desc[UR36][R16.64], R3 ;  /* 0x0000000310007986 */ /* 0x0001e2000c101124 */
[----:B------:R-:W-:Y:S05]  /*9540*/  BRA `(.L_x_840) ;  /* 0x0000000800107947 */ /* 0x000fea0003800000 */
.L_x_851:
        /* <DEDUP_REMOVED lines=13> */
.L_x_855:
[----:B------:R-:W-:Y:S01]  /*9620*/  IMAD.MOV.U32 R0, RZ, RZ, 0x7f ;  /* 0x0000007fff007424 */ /* 0x000fe200078e00ff */
[----:B------:R-:W-:-:S04]  /*9630*/  ISETP.GT.U32.AND P0, PT, R2, 0x7f800000, PT ;  /* 0x7f8000000200780c */ /* 0x000fc80003f04070 */
[----:B------:R-:W-:-:S09]  /*9640*/  SEL R0, R0, 0x7c, P0 ;  /* 0x0000007c00007807 */ /* 0x000fd20000000000 */
.L_x_856:
[----:B------:R-:W-:Y:S05]  /*9650*/  BSYNC B0 ;  /* 0x0000000000007941 */ /* 0x000fea0003800000 */
.L_x_854:
[----:B------:R-:W-:-:S04]  /*9660*/  LOP3.LUT R2, R3, 0x80000000, RZ, 0xc0, !PT ;  /* 0x8000000003027812 */ /* 0x000fc800078ec0ff */
[----:B------:R-:W-:-:S04]  /*9670*/  SHF.R.U32.HI R3, RZ, 0x18, R2 ;  /* 0x00000018ff037819 */ /* 0x000fc80000011602 */
[----:B------:R-:W-:-:S05]  /*9680*/  LOP3.LUT R3, R0, R3, RZ, 0xfc, !PT ;  /* 0x0000000300037212 */ /* 0x000fca00078efcff */
[----:B------:R0:W-:Y:S01]  /*9690*/  STG.E.U8 desc[UR36][R16.64], R3 ;  /* 0x0000000310007986 */ /* 0x0001e2000c101124 */
[----:B------:R-:W-:Y:S05]  /*96a0*/  BRA `(.L_x_840) ;  /* 0x0000000400b87947 */ /* 0x000fea0003800000 */
.L_x_850:
[----:B------:R-:W-:-:S05]  /*96b0*/  HADD2.F32 R0, -RZ, R0.H0_H0 ;  /* 0x20000000ff007230 */ /* 0x000fca0000004100 */
[----:B------:R-:W-:-:S05]  /*96c0*/  F2FP.BF16.F32.PACK_AB R0, RZ, R0 ;  /* 0x00000000ff00723e */ /* 0x000fca00000010ff */
[----:B------:R0:W-:Y:S01]  /*96d0*/  STG.E.U16 desc[UR36][R16.64], R0 ;  /* 0x0000000010007986 */ /* 0x0001e2000c101524 */
[----:B------:R-:W-:Y:S05]  /*96e0*/  BRA `(.L_x_840) ;  /* 0x0000000400a87947 */ /* 0x000fea0003800000 */
.L_x_847:
        /* <DEDUP_REMOVED lines=12> */
.L_x_859:
        /* <DEDUP_REMOVED lines=17> */
.L_x_862:
[----:B------:R-:W-:-:S04]  /*98c0*/  LOP3.LUT R2, R3, 0x80000000, RZ, 0xc0, !PT ;  /* 0x8000000003027812 */ /* 0x000fc800078ec0ff */
[----:B------:R-:W-:-:S04]  /*98d0*/  SHF.R.U32.HI R3, RZ, 0x18, R2 ;  /* 0x00000018ff037819 */ /* 0x000fc80000011602 */
[----:B------:R-:W-:-:S04]  /*98e0*/  LOP3.LUT R0, R0, R3, RZ, 0xfc, !PT ;  /* 0x0000000300007212 */ /* 0x000fc800078efcff */
[----:B------:R-:W-:-:S07]  /*98f0*/  PRMT R8, R0, 0x7610, R8 ;  /* 0x0000761000087816 */ /* 0x000fce0000000008 */
.L_x_861:
[----:B------:R-:W-:Y:S05]  /*9900*/  BSYNC B0 ;  /* 0x0000000000007941 */ /* 0x000fea0003800000 */
.L_x_860:
[----:B------:R0:W-:Y:S01]  /*9910*/  STG.E.U8 desc[UR36][R16.64], R8 ;  /* 0x0000000810007986 */ /* 0x0001e2000c101124 */
[----:B------:R-:W-:Y:S05]  /*9920*/  BRA `(.L_x_840) ;  /* 0x0000000400187947 */ /* 0x000fea0003800000 */
.L_x_858:
        /* <DEDUP_REMOVED lines=17> */
.L_x_865:
[----:B------:R-:W-:-:S04]  /*9a40*/  LOP3.LUT R2, R3, 0x80000000, RZ, 0xc0, !PT ;  /* 0x8000000003027812 */ /* 0x000fc800078ec0ff */
[----:B------:R-:W-:-:S04]  /*9a50*/  SHF.R.U32.HI R3, RZ, 0x18, R2 ;  /* 0x00000018ff037819 */ /* 0x000fc80000011602 */
[----:B------:R-:W-:-:S04]  /*9a60*/  LOP3.LUT R0, R0, R3, RZ, 0xfc, !PT ;  /* 0x0000000300007212 */ /* 0x000fc800078efcff */
[----:B------:R-:W-:-:S07]  /*9a70*/  PRMT R8, R0, 0x7610, R8 ;  /* 0x0000761000087816 */ /* 0x000fce0000000008 */
.L_x_864:
[----:B------:R-:W-:Y:S05]  /*9a80*/  BSYNC B0 ;  /* 0x0000000000007941 */ /* 0x000fea0003800000 */
.L_x_863:
[----:B------:R0:W-:Y:S01]  /*9a90*/  STG.E.U8 desc[UR36][R16.64], R8 ;  /* 0x0000000810007986 */ /* 0x0001e2000c101124 */
[----:B------:R-:W-:Y:S05]  /*9aa0*/  BRA `(.L_x_840) ;  /* 0x0000000000b87947 */ /* 0x000fea0003800000 */
.L_x_857:
        /* <DEDUP_REMOVED lines=22> */
.L_x_839:
        /* <DEDUP_REMOVED lines=16> */
.L_x_868:
[----:B------:R-:W-:Y:S05]  /*9d10*/  BRA `(.L_x_840) ;  /* 0x00000000001c7947 */ /* 0x000fea0003800000 */
.L_x_867:
[----:B------:R-:W-:-:S06]  /*9d20*/  HADD2.F32 R2, -RZ, R0.H0_H0 ;  /* 0x20000000ff027230 */ /* 0x000fcc0000004100 */
[----:B------:R-:W0:Y:S02]  /*9d30*/  F2I.U64.TRUNC R2, R2 ;  /* 0x0000000200027311 */ /* 0x000e24000020d800 */
[----:B0-----:R0:W-:Y:S01]  /*9d40*/  STG.E.64 desc[UR36][R16.64], R2 ;  /* 0x0000000210007986 */ /* 0x0011e2000c101b24 */
[----:B------:R-:W-:Y:S05]  /*9d50*/  BRA `(.L_x_840) ;  /* 0x00000000000c7947 */ /* 0x000fea0003800000 */
.L_x_866:
[----:B------:R-:W-:-:S04]  /*9d60*/  HADD2.F32 R0, -RZ, R0.H0_H0 ;  /* 0x20000000ff007230 */ /* 0x000fc80000004100 */
[----:B------:R-:W0:Y:S02]  /*9d70*/  F2I.FTZ.U32.TRUNC.NTZ R3, R0 ;  /* 0x0000000000037305 */ /* 0x000e24000021f000 */
[----:B0-----:R0:W-:Y:S02]  /*9d80*/  STG.E desc[UR36][R16.64], R3 ;  /* 0x0000000310007986 */ /* 0x0011e4000c101924 */
.L_x_840:
[----:B------:R-:W-:-:S07]  /*9d90*/  VIADD R19, R19, 0x80 ;  /* 0x0000008013137836 */ /* 0x000fce0000000000 */
.L_x_800:
[----:B------:R-:W-:Y:S05]  /*9da0*/  BSYNC B6 ;  /* 0x0000000000067941 */ /* 0x000fea0003800000 */
.L_x_799:
        /* <DEDUP_REMOVED lines=306> */
.L_x_869:
        /* <DEDUP_REMOVED lines=22> */
.L_x_873:
[----:B------:R-:W2:Y:S02]  /*b230*/  LDG.E.U8 R2, desc[UR36][R2.64] ;  /* 0x0000002402027981 */ /* 0x000ea4000c1e1100 */
[----:B--2---:R-:W-:-:S04]  /*b240*/  I2FP.F32.U32 R0, R2 ;  /* 0x0000000200007245 */ /* 0x004fc80000201000 */
[----:B------:R-:W-:Y:S01]  /*b250*/  F2FP.F16.F32.PACK_AB R0, RZ, R0 ;  /* 0x00000000ff00723e */ /* 0x000fe200000000ff */
[----:B------:R-:W-:Y:S06]  /*b260*/  BRA `(.L_x_875) ;  /* 0x0000000c00887947 */ /* 0x000fec0003800000 */
.L_x_872:
        /* <DEDUP_REMOVED lines=10> */
.L_x_877:
[----:B------:R-:W2:Y:S02]  /*b310*/  LDG.E R2, desc[UR36][R2.64] ;  /* 0x0000002402027981 */ /* 0x000ea4000c1e1900 */
[----:B--2---:R-:W-:-:S04]  /*b320*/  I2FP.F32.S32 R0, R2 ;  /* 0x0000000200007245 */ /* 0x004fc80000201400 */
[----:B------:R-:W-:Y:S01]  /*b330*/  F2FP.F16.F32.PACK_AB R0, RZ, R0 ;  /* 0x00000000ff00723e */ /* 0x000fe200000000ff */
[----:B------:R-:W-:Y:S06]  /*b340*/  BRA `(.L_x_875) ;  /* 0x0000000c00507947 */ /* 0x000fec0003800000 */
.L_x_876:
[----:B------:R-:W2:Y:S02]  /*b350*/  LDG.E.U16 R2, desc[UR36][R2.64] ;  /* 0x0000002402027981 */ /* 0x000ea4000c1e1500 */
[----:B--2---:R-:W0:Y:S02]  /*b360*/  I2F.S16 R0, R2 ;  /* 0x0000000200007306 */ /* 0x004e240000101400 */
[----:B0-----:R-:W-:Y:S01]  /*b370*/  F2FP.F16.F32.PACK_AB R0, RZ, R0 ;  /* 0x00000000ff00723e */ /* 0x001fe200000000ff */
[----:B------:R-:W-:Y:S06]  /*b380*/  BRA `(.L_x_875) ;  /* 0x0000000c00407947 */ /* 0x000fec0003800000 */
.L_x_871:
        /* <DEDUP_REMOVED lines=9> */
.L_x_879:
[----:B------:R1:W5:Y:S01]  /*b420*/  LDG.E.U16 R0, desc[UR36][R2.64] ;  /* 0x0000002402007981 */ /* 0x000362000c1e1500 */
[----:B------:R-:W-:Y:S05]  /*b430*/  BRA `(.L_x_875) ;  /* 0x0000000c00147947 */ /* 0x000fea0003800000 */
.L_x_878:
        /* <DEDUP_REMOVED lines=9> */
.L_x_881:
[----:B------:R0:W5:Y:S01]  /*b4d0*/  LDG.E.U16 R0, desc[UR36][R2.64] ;  /* 0x0000002402007981 */ /* 0x000162000c1e1500 */
[----:B------:R-:W-:Y:S05]  /*b4e0*/  BRA `(.L_x_875) ;  /* 0x0000000800e87947 */ /* 0x000fea0003800000 */
.L_x_880:
        /* <DEDUP_REMOVED lines=8> */
.L_x_870:
        /* <DEDUP_REMOVED lines=13> */
.L_x_884:
        /* <DEDUP_REMOVED lines=8> */
.L_x_883:
        /* <DEDUP_REMOVED lines=28> */
.L_x_886:
        /* <DEDUP_REMOVED lines=15> */
.L_x_885:
[----:B------:R-:W2:Y:S02]  /*b970*/  LDG.E.U16 R0, desc[UR36][R2.64] ;  /* 0x0000002402007981 */ /* 0x000ea4000c1e1500 */
[----:B--2---:R-:W-:-:S05]  /*b980*/  IMAD.U32 R0, R0, 0x10000, RZ ;  /* 0x0001000000007824 */ /* 0x004fca00078e00ff */
[----:B------:R-:W-:Y:S01]  /*b990*/  F2FP.F16.F32.PACK_AB R0, RZ, R0 ;  /* 0x00000000ff00723e */ /* 0x000fe200000000ff */
[----:B------:R-:W-:Y:S06]  /*b9a0*/  BRA `(.L_x_875) ;  /* 0x0000000400b87947 */ /* 0x000fec0003800000 */
.L_x_882:
        /* <DEDUP_REMOVED lines=12> */
.L_x_889:
        /* <DEDUP_REMOVED lines=21> */
.L_x_893:
[----:B------:R-:W-:Y:S05]  /*bbc0*/  BSYNC B1 ;  /* 0x0000000000017941 */ /* 0x000fea0003800000 */
.L_x_892:
[----:B------:R-:W-:Y:S01]  /*bbd0*/  LEA R3, R0, 0x3b800000, 0x17 ;  /* 0x3b80000000037811 */ /* 0x000fe200078eb8ff */
[----:B------:R-:W-:-:S05]  /*bbe0*/  IMAD.SHL.U32 R0, R2, 0x100000, RZ ;  /* 0x0010000002007824 */ /* 0x000fca00078e00ff */
[----:B------:R-:W-:-:S07]  /*bbf0*/  LOP3.LUT R0, R3, R0, R4, 0xfe, !PT ;  /* 0x0000000003007212 */ /* 0x000fce00078efe04 */
.L_x_891:
[----:B------:R-:W-:Y:S05]  /*bc00*/  BSYNC B0 ;  /* 0x0000000000007941 */ /* 0x000fea0003800000 */
.L_x_890:
[----:B------:R-:W-:Y:S01]  /*bc10*/  F2FP.F16.F32.PACK_AB R0, RZ, R0 ;  /* 0x00000000ff00723e */ /* 0x000fe200000000ff */
[----:B------:R-:W-:Y:S06]  /*bc20*/  BRA `(.L_x_875) ;  /* 0x0000000400187947 */ /* 0x000fec0003800000 */
.L_x_888:
        /* <DEDUP_REMOVED lines=21> */
.L_x_897:
[----:B------:R-:W-:Y:S05]  /*bd80*/  BSYNC B1 ;  /* 0x0000000000017941 */ /* 0x000fea0003800000 */
.L_x_896:
[----:B------:R-:W-:Y:S01]  /*bd90*/  LEA R3, R0, 0x37800000, 0x17 ;  /* 0x3780000000037811 */ /* 0x000fe200078eb8ff */
[----:B------:R-:W-:-:S05]  /*bda0*/  IMAD.SHL.U32 R0, R2, 0x200000, RZ ;  /* 0x0020000002007824 */ /* 0x000fca00078e00ff */
[----:B------:R-:W-:-:S07]  /*bdb0*/  LOP3.LUT R0, R3, R0, R4, 0xfe, !PT ;  /* 0x0000000003007212 */ /* 0x000fce00078efe04 */
.L_x_895:
[----:B------:R-:W-:Y:S05]  /*bdc0*/  BSYNC B0 ;  /* 0x0000000000007941 */ /* 0x000fea0003800000 */
.L_x_894:
[----:B------:R-:W-:Y:S01]  /*bdd0*/  F2FP.F16.F32.PACK_AB R0, RZ, R0 ;  /* 0x00000000ff00723e */ /* 0x000fe200000000ff */
[----:B------:R-:W-:Y:S06]  /*bde0*/  BRA `(.L_x_875) ;  /* 0x0000000000a87947 */ /* 0x000fec0003800000 */
.L_x_887:
        /* <DEDUP_REMOVED lines=14> */
.L_x_901:
[----:B------:R-:W-:Y:S05]  /*bed0*/  BSYNC B0 ;  /* 0x0000000000007941 */ /* 0x000fea0003800000 */
.L_x_900:
[----:B------:R-:W-:Y:S01]  /*bee0*/  F2FP.F16.F32.PACK_AB R0, RZ, R0 ;  /* 0x00000000ff00723e */ /* 0x000fe200000000ff */
[----:B------:R-:W-:Y:S06]  /*bef0*/  BRA `(.L_x_875) ;  /* 0x0000000000647947 */ /* 0x000fec0003800000 */
.L_x_874:
        /* <DEDUP_REMOVED lines=16> */
.L_x_902:
[----:B------:R-:W-:Y:S01]  /*c000*/  PRMT R0, RZ, 0x7610, R0 ;  /* 0x00007610ff007816 */ /* 0x000fe20000000000 */
[----:B------:R-:W-:Y:S06]  /*c010*/  BRA `(.L_x_875) ;  /* 0x00000000001c7947 */ /* 0x000fec0003800000 */
.L_x_899:
[----:B------:R-:W2:Y:S02]  /*c020*/  LDG.E.64 R2, desc[UR36][R2.64] ;  /* 0x0000002402027981 */ /* 0x000ea4000c1e1b00 */
[----:B--2---:R-:W0:Y:S02]  /*c030*/  I2F.U64 R0, R2 ;  /* 0x0000000200007312 */ /* 0x004e240000301000 */
[----:B0-----:R-:W-:Y:S01]  /*c040*/  F2FP.F16.F32.PACK_AB R0, RZ, R0 ;  /* 0x00000000ff00723e */ /* 0x001fe200000000ff */
[----:B------:R-:W-:Y:S06]  /*c050*/  BRA `(.L_x_875) ;  /* 0x00000000000c7947 */ /* 0x000fec0003800000 */
.L_x_898:
[----:B------:R-:W2:Y:S02]  /*c060*/  LDG.E R2, desc[UR36][R2.64] ;  /* 0x0000002402027981 */ /* 0x000ea4000c1e1900 */
[----:B--2---:R-:W-:-:S04]  /*c070*/  I2FP.F32.U32 R0, R2 ;  /* 0x0000000200007245 */ /* 0x004fc80000201000 */
[----:B------:R-:W-:-:S07]  /*c080*/  F2FP.F16.F32.PACK_AB R0, RZ, R0 ;  /* 0x00000000ff00723e */ /* 0x000fce00000000ff */
.L_x_875:
        /* <DEDUP_REMOVED lines=46> */
[----:B0-----:R-:W-:Y:S01]  /*c370*/  STG.E.U8 desc[UR36][R16.64], R3 ;  /* 0x0000000310007986 */ /* 0x001fe2000c101124 */
[----:B------:R-:W-:Y:S05]  /*c380*/  EXIT ;  /* 0x000000000000794d */ /* 0x000fea0003800000 */
.L_x_906:
[----:B------:R-:W-:-:S06]  /*c390*/  HADD2.F32 R3, -RZ, R0.H0_H0 ;  /* 0x20000000ff037230 */ /* 0x000fcc0000004100 */
[----:B------:R-:W0:Y:S02]  /*c3a0*/  F2I.S64.TRUNC R2, R3 ;  /* 0x0000000300027311 */ /* 0x000e24000020d900 */
[----:B0-----:R-:W-:Y:S01]  /*c3b0*/  STG.E.U8 desc[UR36][R16.64], R2 ;  /* 0x0000000210007986 */ /* 0x001fe2000c101124 */
[----:B------:R-:W-:Y:S05]  /*c3c0*/  EXIT ;  /* 0x000000000000794d */ /* 0x000fea0003800000 */
.L_x_905:
        /* <DEDUP_REMOVED lines=8> */
[----:B0-----:R-:W-:Y:S01]  /*c450*/  STG.E.64 desc[UR36][R16.64], R2 ;  /* 0x0000000210007986 */ /* 0x001fe2000c101b24 */
[----:B------:R-:W-:Y:S05]  /*c460*/  EXIT ;  /* 0x000000000000794d */ /* 0x000fea0003800000 */
.L_x_909:
[----:B------:R-:W-:-:S04]  /*c470*/  HADD2.F32 R0, -RZ, R0.H0_H0 ;  /* 0x20000000ff007230 */ /* 0x000fc80000004100 */
[----:B------:R-:W0:Y:S02]  /*c480*/  F2I.FTZ.TRUNC.NTZ R3, R0 ;  /* 0x0000000000037305 */ /* 0x000e24000021f100 */
[----:B0-----:R-:W-:Y:S01]  /*c490*/  STG.E desc[UR36][R16.64], R3 ;  /* 0x0000000310007986 */ /* 0x001fe2000c101924 */
[----:B------:R-:W-:Y:S05]  /*c4a0*/  EXIT ;  /* 0x000000000000794d */ /* 0x000fea0003800000 */
.L_x_908:
[----:B------:R-:W-:-:S04]  /*c4b0*/  HADD2.F32 R0, -RZ, R0.H0_H0 ;  /* 0x20000000ff007230 */ /* 0x000fc80000004100 */
[----:B------:R-:W0:Y:S02]  /*c4c0*/  F2I.FTZ.TRUNC.NTZ R3, R0 ;  /* 0x0000000000037305 */ /* 0x000e24000021f100 */
[----:B0-----:R-:W-:Y:S01]  /*c4d0*/  STG.E.U16 desc[UR36][R16.64], R3 ;  /* 0x0000000310007986 */ /* 0x001fe2000c101524 */
[----:B------:R-:W-:Y:S05]  /*c4e0*/  EXIT ;  /* 0x000000000000794d */ /* 0x000fea0003800000 */
.L_x_904:
[----:B------:R-:W-:-:S13]  /*c4f0*/  ISETP.GT.AND P0, PT, R5, 0x6, PT ;  /* 0x000000060500780c */ /* 0x000fda0003f04270 */
[----:B------:R-:W-:Y:S05]  /*c500*/  @P0 BRA `(.L_x_910) ;  /* 0x0000000000240947 */ /* 0x000fea0003800000 */
[----:B------:R-:W-:-:S13]  /*c510*/  ISETP.NE.AND P0, PT, R5, 0x5, PT ;  /* 0x000000050500780c */ /* 0x000fda0003f05270 */
[----:B------:R-:W-:Y:S05]  /*c520*/  @!P0 BRA `(.L_x_911) ;  /* 0x0000000000148947 */ /* 0x000fea0003800000 */
[----:B------:R-:W-:-:S13]  /*c530*/  ISETP.NE.AND P0, PT, R5, 0x6, PT ;  /* 0x000000060500780c */ /* 0x000fda0003f05270 */
[----:B------:R-:W-:Y:S05]  /*c540*/  @P0 BRA `(.L_x_907) ;  /* 0x0000000800c40947 */ /* 0x000fea0003800000 */
[----:B------:R-:W-:-:S05]  /*c550*/  HADD2.F32 R3, -RZ, R0.H0_H0 ;  /* 0x20000000ff037230 */ /* 0x000fca0000004100 */
[----:B------:R-:W-:Y:S01]  /*c560*/  STG.E desc[UR36][R16.64], R3 ;  /* 0x0000000310007986 */ /* 0x000fe2000c101924 */
[----:B------:R-:W-:Y:S05]  /*c570*/  EXIT ;  /* 0x000000000000794d */ /* 0x000fea0003800000 */
.L_x_911:
[----:B------:R-:W-:Y:S01]  /*c580*/  STG.E.U16 desc[UR36][R16.64], R0 ;  /* 0x0000000010007986 */ /* 0x000fe2000c101524 */
[----:B------:R-:W-:Y:S05]  /*c590*/  EXIT ;  /* 0x000000000000794d */ /* 0x000fea0003800000 */
.L_x_910:
        /* <DEDUP_REMOVED lines=8> */
[----:B------:R-:W-:Y:S01]  /*c620*/  STG.E.64 desc[UR36][R16.64], R2 ;  /* 0x0000000210007986 */ /* 0x000fe2000c101b24 */
[----:B------:R-:W-:Y:S05]  /*c630*/  EXIT ;  /* 0x000000000000794d */ /* 0x000fea0003800000 */
.L_x_913:
[----:B------:R-:W-:-:S05]  /*c640*/  HADD2.F32 R0, -RZ, R0.H0_H0 ;  /* 0x20000000ff007230 */ /* 0x000fca0000004100 */
[----:B------:R-:W-:-:S04]  /*c650*/  F2FP.F16.F32.PACK_AB R0, RZ, R0 ;  /* 0x00000000ff00723e */ /* 0x000fc800000000ff */
[----:B------:R-:W-:-:S05]  /*c660*/  PRMT R0, R0, 0x5410, RZ ;  /* 0x0000541000007816 */ /* 0x000fca00000000ff */
[----:B------:R-:W-:Y:S01]  /*c670*/  STG.E desc[UR36][R16.64], R0 ;  /* 0x0000000010007986 */ /* 0x000fe2000c101924 */
[----:B------:R-:W-:Y:S05]  /*c680*/  EXIT ;  /* 0x000000000000794d */ /* 0x000fea0003800000 */
.L_x_912:
[----:B------:R-:W-:-:S05]  /*c690*/  HADD2.F32 R2, -RZ, R0.H0_H0 ;  /* 0x20000000ff027230 */ /* 0x000fca0000004100 */
[----:B------:R-:W-:-:S06]  /*c6a0*/  FMUL.FTZ R2, R2, 1 ;  /* 0x3f80000002027820 */ /* 0x000fcc0000410000 */
[----:B------:R-:W0:Y:S02]  /*c6b0*/  F2F.F64.F32 R2, R2 ;  /* 0x0000000200027310 */ /* 0x000e240000201800 */
[----:B0-----:R-:W-:Y:S01]  /*c6c0*/  STG.E.64 desc[UR36][R16.64], R2 ;  /* 0x0000000210007986 */ /* 0x001fe2000c101b24 */
[----:B------:R-:W-:Y:S05]  /*c6d0*/  EXIT ;  /* 0x000000000000794d */ /* 0x000fea0003800000 */
.L_x_903:
        /* <DEDUP_REMOVED lines=11> */
[----:B------:R-:W-:Y:S01]  /*c790*/  STG.E.U8 desc[UR36][R16.64], R3 ;  /* 0x0000000310007986 */ /* 0x000fe2000c101124 */
[----:B------:R-:W-:Y:S05]  /*c7a0*/  EXIT ;  /* 0x000000000000794d */ /* 0x000fea0003800000 */
.L_x_916:
[----:B------:R-:W-:Y:S01]  /*c7b0*/  HADD2.F32 R0, -RZ, R0.H0_H0 ;  /* 0x20000000ff007230 */ /* 0x000fe20000004100 */
[----:B------:R-:W-:-:S04]  /*c7c0*/  CS2R R6, SRZ ;  /* 0x0000000000067805 */ /* 0x000fc8000001ff00 */
[----:B------:R-:W-:-:S04]  /*c7d0*/  FMUL.FTZ R0, R0, 1 ;  /* 0x3f80000000007820 */ /* 0x000fc80000410000 */
[----:B------:R-:W0:Y:S02]  /*c7e0*/  F2F.F64.F32 R4, R0 ;  /* 0x0000000000047310 */ /* 0x000e240000201800 */
[----:B0-----:R-:W-:Y:S01]  /*c7f0*/  STG.E.128 desc[UR36][R16.64], R4 ;  /* 0x0000000410007986 */ /* 0x001fe2000c101d24 */
[----:B------:R-:W-:Y:S05]  /*c800*/  EXIT ;  /* 0x000000000000794d */ /* 0x000fea0003800000 */
.L_x_915:
        /* <DEDUP_REMOVED lines=21> */
.L_x_920:
[----:B------:R-:W-:Y:S05]  /*c960*/  BSYNC B0 ;  /* 0x0000000000007941 */ /* 0x000fea0003800000 */
.L_x_919:
[----:B------:R-:W-:-:S05]  /*c970*/  LOP3.LUT R3, R0, R3, RZ, 0xfc, !PT ;  /* 0x0000000300037212 */ /* 0x000fca00078efcff */
[----:B------:R-:W-:Y:S01]  /*c980*/  STG.E.U8 desc[UR36][R16.64], R3 ;  /* 0x0000000310007986 */ /* 0x000fe2000c101124 */
[----:B------:R-:W-:Y:S05]  /*c990*/  EXIT ;  /* 0x000000000000794d */ /* 0x000fea0003800000 */
.L_x_918:
        /* <DEDUP_REMOVED lines=13> */
.L_x_922:
[----:B------:R-:W-:Y:S01]  /*ca70*/  IMAD.MOV.U32 R0, RZ, RZ, 0x7f ;  /* 0x0000007fff007424 */ /* 0x000fe200078e00ff */
[----:B------:R-:W-:-:S04]  /*ca80*/  ISETP.GT.U32.AND P0, PT, R2, 0x7f800000, PT ;  /* 0x7f8000000200780c */ /* 0x000fc80003f04070 */
[----:B------:R-:W-:-:S09]  /*ca90*/  SEL R0, R0, 0x7c, P0 ;  /* 0x0000007c00007807 */ /* 0x000fd20000000000 */
.L_x_923:
[----:B------:R-:W-:Y:S05]  /*caa0*/  BSYNC B0 ;  /* 0x0000000000007941 */ /* 0x000fea0003800000 */
.L_x_921:
[----:B------:R-:W-:-:S04]  /*cab0*/  LOP3.LUT R2, R3, 0x80000000, RZ, 0xc0, !PT ;  /* 0x8000000003027812 */ /* 0x000fc800078ec0ff */
[----:B------:R-:W-:-:S04]  /*cac0*/  SHF.R.U32.HI R3, RZ, 0x18, R2 ;  /* 0x00000018ff037819 */ /* 0x000fc80000011602 */
[----:B------:R-:W-:-:S05]  /*cad0*/  LOP3.LUT R3, R0, R3, RZ, 0xfc, !PT ;  /* 0x0000000300037212 */ /* 0x000fca00078efcff */
[----:B------:R-:W-:Y:S01]  /*cae0*/  STG.E.U8 desc[UR36][R16.64], R3 ;  /* 0x0000000310007986 */ /* 0x000fe2000c101124 */
[----:B------:R-:W-:Y:S05]  /*caf0*/  EXIT ;  /* 0x000000000000794d */ /* 0x000fea0003800000 */
.L_x_917:
[----:B------:R-:W-:-:S05]  /*cb00*/  HADD2.F32 R0, -RZ, R0.H0_H0 ;  /* 0x20000000ff007230 */ /* 0x000fca0000004100 */
[----:B------:R-:W-:-:S05]  /*cb10*/  F2FP.BF16.F32.PACK_AB R0, RZ, R0 ;  /* 0x00000000ff00723e */ /* 0x000fca00000010ff */
[----:B------:R-:W-:Y:S01]  /*cb20*/  STG.E.U16 desc[UR36][R16.64], R0 ;  /* 0x0000000010007986 */ /* 0x000fe2000c101524 */
[----:B------:R-:W-:Y:S05]  /*cb30*/  EXIT ;  /* 0x000000000000794d */ /* 0x000fea0003800000 */
.L_x_914:
        /* <DEDUP_REMOVED lines=10> */
[----:B0-----:R-:W-:Y:S01]  /*cbe0*/  STG.E.U16 desc[UR36][R16.64], R3 ;  /* 0x0000000310007986 */ /* 0x001fe2000c101524 */
[----:B------:R-:W-:Y:S05]  /*cbf0*/  EXIT ;  /* 0x000000000000794d */ /* 0x000fea0003800000 */
.L_x_926:
        /* <DEDUP_REMOVED lines=17> */
.L_x_929:
[----:B------:R-:W-:-:S04]  /*cd10*/  LOP3.LUT R2, R3, 0x80000000, RZ, 0xc0, !PT ;  /* 0x8000000003027812 */ /* 0x000fc800078ec0ff */
[----:B------:R-:W-:-:S04]  /*cd20*/  SHF.R.U32.HI R3, RZ, 0x18, R2 ;  /* 0x00000018ff037819 */ /* 0x000fc80000011602 */
[----:B------:R-:W-:-:S04]  /*cd30*/  LOP3.LUT R0, R0, R3, RZ, 0xfc, !PT ;  /* 0x0000000300007212 */ /* 0x000fc800078efcff */
[----:B------:R-:W-:-:S07]  /*cd40*/  PRMT R8, R0, 0x7610, R8 ;  /* 0x0000761000087816 */ /* 0x000fce0000000008 */
.L_x_928:
[----:B------:R-:W-:Y:S05]  /*cd50*/  BSYNC B0 ;  /* 0x0000000000007941 */ /* 0x000fea0003800000 */
.L_x_927:
[----:B------:R-:W-:Y:S01]  /*cd60*/  STG.E.U8 desc[UR36][R16.64], R8 ;  /* 0x0000000810007986 */ /* 0x000fe2000c101124 */
[----:B------:R-:W-:Y:S05]  /*cd70*/  EXIT ;  /* 0x000000000000794d */ /* 0x000fea0003800000 */
.L_x_925:
        /* <DEDUP_REMOVED lines=17> */
.L_x_932:
[----:B------:R-:W-:-:S04]  /*ce90*/  LOP3.LUT R2, R3, 0x80000000, RZ, 0xc0, !PT ;  /* 0x8000000003027812 */ /* 0x000fc800078ec0ff */
[----:B------:R-:W-:-:S04]  /*cea0*/  SHF.R.U32.HI R3, RZ, 0x18, R2 ;  /* 0x00000018ff037819 */ /* 0x000fc80000011602 */
[----:B------:R-:W-:-:S04]  /*ceb0*/  LOP3.LUT R0, R0, R3, RZ, 0xfc, !PT ;  /* 0x0000000300007212 */ /* 0x000fc800078efcff */
[----:B------:R-:W-:-:S07]  /*cec0*/  PRMT R8, R0, 0x7610, R8 ;  /* 0x0000761000087816 */ /* 0x000fce0000000008 */
.L_x_931:
[----:B------:R-:W-:Y:S05]  /*ced0*/  BSYNC B0 ;  /* 0x0000000000007941 */ /* 0x000fea0003800000 */
.L_x_930:
[----:B------:R-:W-:Y:S01]  /*cee0*/  STG.E.U8 desc[UR36][R16.64], R8 ;  /* 0x0000000810007986 */ /* 0x000fe2000c101124 */
[----:B------:R-:W-:Y:S05]  /*cef0*/  EXIT ;  /* 0x000000000000794d */ /* 0x000fea0003800000 */
.L_x_924:
        /* <DEDUP_REMOVED lines=22> */
.L_x_907:
        /* <DEDUP_REMOVED lines=16> */
.L_x_935:
[----:B------:R-:W-:Y:S05]  /*d160*/  EXIT ;  /* 0x000000000000794d */ /* 0x000fea0003800000 */
.L_x_934:
[----:B------:R-:W-:-:S06]  /*d170*/  HADD2.F32 R2, -RZ, R0.H0_H0 ;  /* 0x20000000ff027230 */ /* 0x000fcc0000004100 */
[----:B------:R-:W0:Y:S02]  /*d180*/  F2I.U64.TRUNC R2, R2 ;  /* 0x0000000200027311 */ /* 0x000e24000020d800 */
[----:B0-----:R-:W-:Y:S01]  /*d190*/  STG.E.64 desc[UR36][R16.64], R2 ;  /* 0x0000000210007986 */ /* 0x001fe2000c101b24 */
[----:B------:R-:W-:Y:S05]  /*d1a0*/  EXIT ;  /* 0x000000000000794d */ /* 0x000fea0003800000 */
.L_x_933:
[----:B------:R-:W-:-:S04]  /*d1b0*/  HADD2.F32 R0, -RZ, R0.H0_H0 ;  /* 0x20000000ff007230 */ /* 0x000fc80000004100 */
[----:B------:R-:W0:Y:S02]  /*d1c0*/  F2I.FTZ.U32.TRUNC.NTZ R3, R0 ;  /* 0x0000000000037305 */ /* 0x000e24000021f000 */
[----:B0-----:R-:W-:Y:S01]  /*d1d0*/  STG.E desc[UR36][R16.64], R3 ;  /* 0x0000000310007986 */ /* 0x001fe2000c101924 */
[----:B------:R-:W-:Y:S05]  /*d1e0*/  EXIT ;  /* 0x000000000000794d */ /* 0x000fea0003800000 */
.L_x_936:
        /* <DEDUP_REMOVED lines=9> */
.L_x_11153:


//--------------------- .text._ZN2at6native27unrolled_elementwise_kernelIZZZNS0_15erf_kernel_cudaERNS_18TensorIteratorBaseEENKUlvE_clEvENKUlvE1_clEvEUlN3c104HalfEE_St5arrayIPcLm2EELi4E23TrivialOffsetCalculatorILi1EjESD_NS0_6memory12LoadWithCastILi1EEENSE_13StoreWithCastILi1EEEEEviT_T0_T2_T3_T4_T5_ --------------------------
	.section	.text._ZN2at6native27unrolled_elementwise_kernelIZZZNS0_15erf_kernel_cudaERNS_18TensorIteratorBaseEENKUlvE_clEvENKUlvE1_clEvEUlN3c104HalfEE_St5arrayIPcLm2EELi4E23TrivialOffsetCalculatorILi1EjESD_NS0_6memory12LoadWithCastILi1EEENSE_13StoreWithCastILi1EEEEEviT_T0_T2_T3_T4_T5_,"ax",@progbits
	.align	128
        .global         _ZN2at6native27unrolled_elementwise_kernelIZZZNS0_15erf_kernel_cudaERNS_18TensorIteratorBaseEENKUlvE_clEvENKUlvE1_clEvEUlN3c104HalfEE_St5arrayIPcLm2EELi4E23TrivialOffsetCalculatorILi1EjESD_NS0_6memory12LoadWithCastILi1EEENSE_13StoreWithCastILi1EEEEEviT_T0_T2_T3_T4_T5_
        .type           _ZN2at6native27unrolled_elementwise_kernelIZZZNS0_15erf_kernel_cudaERNS_18TensorIteratorBaseEENKUlvE_clEvENKUlvE1_clEvEUlN3c104HalfEE_St5arrayIPcLm2EELi4E23TrivialOffsetCalculatorILi1EjESD_NS0_6memory12LoadWithCastILi1EEENSE_13StoreWithCastILi1EEEEEviT_T0_T2_T3_T4_T5_,@function
        .size           _ZN2at6native27unrolled_elementwise_kernelIZZZNS0_15erf_kernel_cudaERNS_18TensorIteratorBaseEENKUlvE_clEvENKUlvE1_clEvEUlN3c104HalfEE_St5arrayIPcLm2EELi4E23TrivialOffsetCalculatorILi1EjESD_NS0_6memory12LoadWithCastILi1EEENSE_13StoreWithCastILi1EEEEEviT_T0_T2_T3_T4_T5_,(.L_x_11154 - _ZN2at6native27unrolled_elementwise_kernelIZZZNS0_15erf_kernel_cudaERNS_18TensorIteratorBaseEENKUlvE_clEvENKUlvE1_clEvEUlN3c104HalfEE_St5arrayIPcLm2EELi4E23TrivialOffsetCalculatorILi1EjESD_NS0_6memory12LoadWithCastILi1EEENSE_13StoreWithCastILi1EEEEEviT_T0_T2_T3_T4_T5_)
        .other          _ZN2at6native27unrolled_elementwise_kernelIZZZNS0_15erf_kernel_cudaERNS_18TensorIteratorBaseEENKUlvE_clEvENKUlvE1_clEvEUlN3c104HalfEE_St5arrayIPcLm2EELi4E23TrivialOffsetCalculatorILi1EjESD_NS0_6memory12LoadWithCastILi1EEENSE_13StoreWithCastILi1EEEEEviT_T0_T2_T3_T4_T5_,@"STO_CUDA_ENTRY STV_DEFAULT"
_ZN2at6native27unrolled_elementwise_kernelIZZZNS0_15erf_kernel_cudaERNS_18TensorIteratorBaseEENKUlvE_clEvENKUlvE1_clEvEUlN3c104HalfEE_St5arrayIPcLm2EELi4E23TrivialOffsetCalculatorILi1EjESD_NS0_6memory12LoadWithCastILi1EEENSE_13StoreWithCastILi1EEEEEviT_T0_T2_T3_T4_T5_:
.text._ZN2at6native27unrolled_elementwise_kernelIZZZNS0_15erf_kernel_cudaERNS_18TensorIteratorBaseEENKUlvE_clEvENKUlvE1_clEvEUlN3c104HalfEE_St5arrayIPcLm2EELi4E23TrivialOffsetCalculatorILi1EjESD_NS0_6memory12LoadWithCastILi1EEENSE_13StoreWithCastILi1EEEEEviT_T0_T2_T3_T4_T5_:
        /* <DEDUP_REMOVED lines=31> */
[----:B0-----:R-:W-:-:S04]  /*01f0*/  F2FP.F16.F32.PACK_AB R0, RZ, R0 ;  /* 0x00000000ff00723e */ /* 0x001fc800000000ff */
[----:B------:R-:W-:Y:S01]  /*0200*/  PRMT R25, R0, 0x7610, R25 ;  /* 0x0000761000197816 */ /* 0x000fe20000000019 */
[----:B------:R-:W-:Y:S06]  /*0210*/  BRA `(.L_x_944) ;  /* 0x0000000c00d47947 */ /* 0x000fec0003800000 */
.L_x_942:
[----:B------:R-:W2:Y:S02]  /*0220*/  LDG.E.U8 R2, desc[UR36][R2.64] ;  /* 0x0000002402027981 */ /* 0x000ea4000c1e1100 */
[----:B--2---:R-:W-:-:S04]  /*0230*/  I2FP.F32.U32 R0, R2 ;  /* 0x0000000200007245 */ /* 0x004fc80000201000 */
[----:B------:R-:W-:-:S04]  /*0240*/  F2FP.F16.F32.PACK_AB R0, RZ, R0 ;  /* 0x00000000ff00723e */ /* 0x000fc800000000ff */
[----:B------:R-:W-:Y:S01]  /*0250*/  PRMT R25, R0, 0x7610, R25 ;  /* 0x0000761000197816 */ /* 0x000fe20000000019 */
[----:B------:R-:W-:Y:S06]  /*0260*/  BRA `(.L_x_944) ;  /* 0x0000000c00c07947 */ /* 0x000fec0003800000 */
.L_x_941:
        /* <DEDUP_REMOVED lines=8> */
[----:B0-----:R-:W-:-:S04]  /*02f0*/  F2FP.F16.F32.PACK_AB R0, RZ, R0 ;  /* 0x00000000ff00723e */ /* 0x001fc800000000ff */
[----:B------:R-:W-:Y:S01]  /*0300*/  PRMT R25, R0, 0x7610, R25 ;  /* 0x0000761000197816 */ /* 0x000fe20000000019 */
[----:B------:R-:W-:Y:S06]  /*0310*/  BRA `(.L_x_944) ;  /* 0x0000000c00947947 */ /* 0x000fec0003800000 */
.L_x_946:
[----:B------:R-:W2:Y:S02]  /*0320*/  LDG.E R2, desc[UR36][R2.64] ;  /* 0x0000002402027981 */ /* 0x000ea4000c1e1900 */
[----:B--2---:R-:W-:-:S04]  /*0330*/  I2FP.F32.S32 R0, R2 ;  /* 0x0000000200007245 */ /* 0x004fc80000201400 */
[----:B------:R-:W-:-:S04]  /*0340*/  F2FP.F16.F32.PACK_AB R0, RZ, R0 ;  /* 0x00000000ff00723e */ /* 0x000fc800000000ff */
[----:B------:R-:W-:Y:S01]  /*0350*/  PRMT R25, R0, 0x7610, R25 ;  /* 0x0000761000197816 */ /* 0x000fe20000000019 */
[----:B------:R-:W-:Y:S06]  /*0360*/  BRA `(.L_x_944) ;  /* 0x0000000c00807947 */ /* 0x000fec0003800000 */
.L_x_945:
[----:B------:R-:W2:Y:S02]  /*0370*/  LDG.E.U16 R2, desc[UR36][R2.64] ;  /* 0x0000002402027981 */ /* 0x000ea4000c1e1500 */
[----:B--2---:R-:W0:Y:S02]  /*0380*/  I2F.S16 R0, R2 ;  /* 0x0000000200007306 */ /* 0x004e240000101400 */
[----:B0-----:R-:W-:-:S04]  /*0390*/  F2FP.F16.F32.PACK_AB R0, RZ, R0 ;  /* 0x00000000ff00723e */ /* 0x001fc800000000ff */
[----:B------:R-:W-:Y:S01]  /*03a0*/  PRMT R25, R0, 0x7610, R25 ;  /* 0x0000761000197816 */ /* 0x000fe20000000019 */
[----:B------:R-:W-:Y:S06]  /*03b0*/  BRA `(.L_x_944) ;  /* 0x0000000c006c7947 */ /* 0x000fec0003800000 */
.L_x_940:
        /* <DEDUP_REMOVED lines=9> */
.L_x_948:
[----:B------:R1:W5:Y:S01]  /*0450*/  LDG.E.U16 R25, desc[UR36][R2.64] ;  /* 0x0000002402197981 */ /* 0x000362000c1e1500 */
[----:B------:R-:W-:Y:S05]  /*0460*/  BRA `(.L_x_944) ;  /* 0x0000000c00407947 */ /* 0x000fea0003800000 */
.L_x_947:
        /* <DEDUP_REMOVED lines=9> */
.L_x_950:
[----:B------:R0:W5:Y:S01]  /*0500*/  LDG.E.U16 R25, desc[UR36][R2.64] ;  /* 0x0000002402197981 */ /* 0x000162000c1e1500 */
[----:B------:R-:W-:Y:S05]  /*0510*/  BRA `(.L_x_944) ;  /* 0x0000000c00147947 */ /* 0x000fea0003800000 */
.L_x_949:
[----:B------:R-:W2:Y:S01]  /*0520*/  LDG.E.64 R2, desc[UR36][R2.64] ;  /* 0x0000002402027981 */ /* 0x000ea2000c1e1b00 */
[----:B------:R-:W-:Y:S01]  /*0530*/  UMOV UR4, 0xf0000000 ;  /* 0xf000000000047882 */ /* 0x000fe20000000000 */
[----:B------:R-:W-:Y:S01]  /*0540*/  UMOV UR5, 0x380fffff ;  /* 0x380fffff00057882 */ /* 0x000fe20000000000 */
[----:B--2---:R-:W0:Y:S01]  /*0550*/  F2F.F32.F64 R0, R2 ;  /* 0x0000000200007310 */ /* 0x004e220000301000 */
[----:B------:R-:W-:-:S14]  /*0560*/  DSETP.GEU.AND P0, PT, |R2|, UR4, PT ;  /* 0x0000000402007e2a */ /* 0x000fdc000bf0e200 */
[----:B0-----:R-:W-:-:S05]  /*0570*/  @!P0 FMUL R0, R0, 1.175494350822287508e-38 ;  /* 0x0080000000008820 */ /* 0x001fca0000400000 */
[----:B------:R-:W-:-:S04]  /*0580*/  F2FP.F16.F32.PACK_AB R0, RZ, R0 ;  /* 0x00000000ff00723e */ /* 0x000fc800000000ff */
[----:B------:R-:W-:Y:S01]  /*0590*/  PRMT R25, R0, 0x7610, R25 ;  /* 0x0000761000197816 */ /* 0x000fe20000000019 */
[----:B------:R-:W-:Y:S06]  /*05a0*/  BRA `(.L_x_944) ;  /* 0x0000000800f07947 */ /* 0x000fec0003800000 */
.L_x_939:
        /* <DEDUP_REMOVED lines=11> */
[----:B------:R-:W-:-:S04]  /*0660*/  F2FP.F16.F32.PACK_AB R0, RZ, R0 ;  /* 0x00000000ff00723e */ /* 0x000fc800000000ff */
[----:B------:R-:W-:Y:S01]  /*0670*/  PRMT R25, R0, 0x7610, R25 ;  /* 0x0000761000197816 */ /* 0x000fe20000000019 */
[----:B------:R-:W-:Y:S06]  /*0680*/  BRA `(.L_x_944) ;  /* 0x0000000800b87947 */ /* 0x000fec0003800000 */
.L_x_953:
        /* <DEDUP_REMOVED lines=9> */
.L_x_952:
        /* <DEDUP_REMOVED lines=28> */
.L_x_955:
[----:B------:R-:W2:Y:S02]  /*08e0*/  LDG.E.U8 R3, desc[UR36][R2.64] ;  /* 0x0000002402037981 */ /* 0x000ea4000c1e1100 */
[----:B--2---:R-:W-:-:S05]  /*08f0*/  IMAD.SHL.U32 R0, R3, 0x2000000, RZ ;  /* 0x0200000003007824 */ /* 0x004fca00078e00ff */
[----:B------:R-:W-:-:S13]  /*0900*/  ISETP.GE.U32.AND P0, PT, R0, 0x8000000, PT ;  /* 0x080000000000780c */ /* 0x000fda0003f06070 */
[C---:B------:R-:W-:Y:S02]  /*0910*/  @P0 IMAD.SHL.U32 R4, R3.reuse, 0x200000, RZ ;  /* 0x0020000003040824 */ /* 0x040fe400078e00ff */
[C---:B------:R-:W-:Y:S02]  /*0920*/  @!P0 IMAD.SHL.U32 R0, R3.reuse, 0x100, RZ ;  /* 0x0000010003008824 */ /* 0x040fe400078e00ff */
[----:B------:R-:W-:Y:S01]  /*0930*/  IMAD.SHL.U32 R3, R3, 0x1000000, RZ ;  /* 0x0100000003037824 */ /* 0x000fe200078e00ff */
[----:B------:R-:W-:Y:S02]  /*0940*/  @P0 LOP3.LUT R4, R4, 0xfe00000, RZ, 0xc0, !PT ;  /* 0x0fe0000004040812 */ /* 0x000fe400078ec0ff */
        /* <DEDUP_REMOVED lines=9> */
.L_x_954:
[----:B------:R-:W2:Y:S02]  /*09e0*/  LDG.E.U16 R0, desc[UR36][R2.64] ;  /* 0x0000002402007981 */ /* 0x000ea4000c1e1500 */
[----:B--2---:R-:W-:-:S05]  /*09f0*/  IMAD.U32 R0, R0, 0x10000, RZ ;  /* 0x0001000000007824 */ /* 0x004fca00078e00ff */
[----:B------:R-:W-:-:S04]  /*0a00*/  F2FP.F16.F32.PACK_AB R0, RZ, R0 ;  /* 0x00000000ff00723e */ /* 0x000fc800000000ff */
[----:B------:R-:W-:Y:S01]  /*0a10*/  PRMT R25, R0, 0x7610, R25 ;  /* 0x0000761000197816 */ /* 0x000fe20000000019 */
[----:B------:R-:W-:Y:S06]  /*0a20*/  BRA `(.L_x_944) ;  /* 0x0000000400d07947 */ /* 0x000fec0003800000 */
.L_x_951:
        /* <DEDUP_REMOVED lines=10> */
[----:B------:R-:W-:-:S04]  /*0ad0*/  F2FP.F16.F32.PACK_AB R0, RZ, R0 ;  /* 0x00000000ff00723e */ /* 0x000fc800000000ff */
[----:B------:R-:W-:Y:S01]  /*0ae0*/  PRMT R25, R0, 0x7610, R25 ;  /* 0x0000761000197816 */ /* 0x000fe20000000019 */
[----:B------:R-:W-:Y:S06]  /*0af0*/  BRA `(.L_x_944) ;  /* 0x00000004009c7947 */ /* 0x000fec0003800000 */
.L_x_958:
        /* <DEDUP_REMOVED lines=21> */
.L_x_962:
[----:B------:R-:W-:Y:S05]  /*0c50*/  BSYNC B1 ;  /* 0x0000000000017941 */ /* 0x000fea0003800000 */
.L_x_961:
[----:B------:R-:W-:Y:S01]  /*0c60*/  LEA R3, R0, 0x3b800000, 0x17 ;  /* 0x3b80000000037811 */ /* 0x000fe200078eb8ff */
[----:B------:R-:W-:-:S05]  /*0c70*/  IMAD.SHL.U32 R0, R2, 0x100000, RZ ;  /* 0x0010000002007824 */ /* 0x000fca00078e00ff */
[----:B------:R-:W-:-:S07]  /*0c80*/  LOP3.LUT R0, R3, R0, R4, 0xfe, !PT ;  /* 0x0000000003007212 */ /* 0x000fce00078efe04 */
.L_x_960:
[----:B------:R-:W-:Y:S05]  /*0c90*/  BSYNC B0 ;  /* 0x0000000000007941 */ /* 0x000fea0003800000 */
.L_x_959:
[----:B------:R-:W-:-:S04]  /*0ca0*/  F2FP.F16.F32.PACK_AB R0, RZ, R0 ;  /* 0x00000000ff00723e */ /* 0x000fc800000000ff */
[----:B------:R-:W-:Y:S01]  /*0cb0*/  PRMT R25, R0, 0x7610, R25 ;  /* 0x0000761000197816 */ /* 0x000fe20000000019 */
[----:B------:R-:W-:Y:S06]  /*0cc0*/  BRA `(.L_x_944) ;  /* 0x0000000400287947 */ /* 0x000fec0003800000 */
.L_x_957:
        /* <DEDUP_REMOVED lines=21> */
.L_x_966:
[----:B------:R-:W-:Y:S05]  /*0e20*/  BSYNC B1 ;  /* 0x0000000000017941 */ /* 0x000fea0003800000 */
.L_x_965:
[----:B------:R-:W-:Y:S01]  /*0e30*/  LEA R3, R0, 0x37800000, 0x17 ;  /* 0x3780000000037811 */ /* 0x000fe200078eb8ff */
[----:B------:R-:W-:-:S05]  /*0e40*/  IMAD.SHL.U32 R0, R2, 0x200000, RZ ;  /* 0x0020000002007824 */ /* 0x000fca00078e00ff */
[----:B------:R-:W-:-:S07]  /*0e50*/  LOP3.LUT R0, R3, R0, R4, 0xfe, !PT ;  /* 0x0000000003007212 */ /* 0x000fce00078efe04 */
.L_x_964:
[----:B------:R-:W-:Y:S05]  /*0e60*/  BSYNC B0 ;  /* 0x0000000000007941 */ /* 0x000fea0003800000 */
.L_x_963:
[----:B------:R-:W-:-:S04]  /*0e70*/  F2FP.F16.F32.PACK_AB R0, RZ, R0 ;  /* 0x00000000ff00723e */ /* 0x000fc800000000ff */
[----:B------:R-:W-:Y:S01]  /*0e80*/  PRMT R25, R0, 0x7610, R25 ;  /* 0x0000761000197816 */ /* 0x000fe20000000019 */
[----:B------:R-:W-:Y:S06]  /*0e90*/  BRA `(.L_x_944) ;  /* 0x0000000000b47947 */ /* 0x000fec0003800000 */
.L_x_956:
        /* <DEDUP_REMOVED lines=14> */
.L_x_970:
[----:B------:R-:W-:Y:S05]  /*0f80*/  BSYNC B0 ;  /* 0x0000000000007941 */ /* 0x000fea0003800000 */
.L_x_969:
[----:B------:R-:W-:-:S04]  /*0f90*/  F2FP.F16.F32.PACK_AB R0, RZ, R0 ;  /* 0x00000000ff00723e */ /* 0x000fc800000000ff */
[----:B------:R-:W-:Y:S01]  /*0fa0*/  PRMT R25, R0, 0x7610, R25 ;  /* 0x0000761000197816 */ /* 0x000fe20000000019 */
[----:B------:R-:W-:Y:S06]  /*0fb0*/  BRA `(.L_x_944) ;  /* 0x00000000006c7947 */ /* 0x000fec0003800000 */
.L_x_943:
        /* <DEDUP_REMOVED lines=16> */
.L_x_971:
[----:B------:R-:W-:Y:S01]  /*10c0*/  PRMT R25, RZ, 0x7610, R25 ;  /* 0x00007610ff197816 */ /* 0x000fe20000000019 */
[----:B------:R-:W-:Y:S06]  /*10d0*/  BRA `(.L_x_944) ;  /* 0x0000000000247947 */ /* 0x000fec0003800000 */
.L_x_968:
[----:B------:R-:W2:Y:S02]  /*10e0*/  LDG.E.64 R2, desc[UR36][R2.64] ;  /* 0x0000002402027981 */ /* 0x000ea4000c1e1b00 */
[----:B--2---:R-:W0:Y:S02]  /*10f0*/  I2F.U64 R0, R2 ;  /* 0x0000000200007312 */ /* 0x004e240000301000 */
[----:B0-----:R-:W-:-:S04]  /*1100*/  F2FP.F16.F32.PACK_AB R0, RZ, R0 ;  /* 0x00000000ff00723e */ /* 0x001fc800000000ff */
[----:B------:R-:W-:Y:S01]  /*1110*/  PRMT R25, R0, 0x7610, R25 ;  /* 0x0000761000197816 */ /* 0x000fe20000000019 */
[----:B------:R-:W-:Y:S06]  /*1120*/  BRA `(.L_x_944) ;  /* 0x0000000000107947 */ /* 0x000fec0003800000 */
.L_x_967:
[----:B------:R-:W2:Y:S02]  /*1130*/  LDG.E R2, desc[UR36][R2.64] ;  /* 0x0000002402027981 */ /* 0x000ea4000c1e1900 */
[----:B--2---:R-:W-:-:S04]  /*1140*/  I2FP.F32.U32 R0, R2 ;  /* 0x0000000200007245 */ /* 0x004fc80000201000 */
[----:B------:R-:W-:-:S04]  /*1150*/  F2FP.F16.F32.PACK_AB R0, RZ, R0 ;  /* 0x00000000ff00723e */ /* 0x000fc800000000ff */
[----:B------:R-:W-:-:S07]  /*1160*/  PRMT R25, R0, 0x7610, R25 ;  /* 0x0000761000197816 */ /* 0x000fce0000000019 */
.L_x_944:
[----:B------:R-:W2:Y:S02]  /*1170*/  S2R R19, SR_TID.X ;  /* 0x0000000000137919 */ /* 0x000ea40000002100 */
[----:B--2---:R-:W-:-:S07]  /*1180*/  VIADD R19, R19, 0x80 ;  /* 0x0000008013137836 */ /* 0x004fce0000000000 */
.L_x_938:
[----:B------:R-:W-:Y:S05]  /*1190*/  BSYNC B6 ;  /* 0x0000000000067941 */ /* 0x000fea0003800000 */
.L_x_937:
[----:B------:R-:W-:Y:S01]  /*11a0*/  ISETP.GE.AND P0, PT, R19, R16, PT ;  /* 0x000000101300720c */ /* 0x000fe20003f06270 */
[----:B------:R-:W-:-:S12]  /*11b0*/  BSSY B6, `(.L_x_972) ;  /* 0x000010e000067945 */ /* 0x000fd80003800000 */
[----:B------:R-:W-:Y:S05]  /*11c0*/  @P0 BRA `(.L_x_973) ;  /* 0x0000001000300947 */ /* 0x000fea0003800000 */
[----:B01----:R-:W0:Y:S01]  /*11d0*/  LDC.64 R2, c[0x0][0x220] ;  /* 0x00008800ff027b82 */ /* 0x003e220000000a00 */
        /* <DEDUP_REMOVED lines=22> */
.L_x_977:
[----:B------:R-:W2:Y:S02]  /*1340*/  LDG.E.U8 R2, desc[UR36][R2.64] ;  /* 0x0000002402027981 */ /* 0x000ea4000c1e1100 */
[----:B--2---:R-:W-:-:S04]  /*1350*/  I2FP.F32.U32 R0, R2 ;  /* 0x0000000200007245 */ /* 0x004fc80000201000 */
[----:B------:R-:W-:-:S04]  /*1360*/  F2FP.F16.F32.PACK_AB R0, RZ, R0 ;  /* 0x00000000ff00723e */ /* 0x000fc800000000ff */
[----:B------:R-:W-:Y:S01]  /*1370*/  PRMT R24, R0, 0x7610, R24 ;  /* 0x0000761000187816 */ /* 0x000fe20000000018 */
[----:B------:R-:W-:Y:S06]  /*1380*/  BRA `(.L_x_979) ;  /* 0x0000000c00bc7947 */ /* 0x000fec0003800000 */
.L_x_976:
        /* <DEDUP_REMOVED lines=11> */
.L_x_981:
[----:B------:R-:W2:Y:S02]  /*1440*/  LDG.E R2, desc[UR36][R2.64] ;  /* 0x0000002402027981 */ /* 0x000ea4000c1e1900 */
[----:B--2---:R-:W-:-:S04]  /*1450*/  I2FP.F32.S32 R0, R2 ;  /* 0x0000000200007245 */ /* 0x004fc80000201400 */
[----:B------:R-:W-:-:S04]  /*1460*/  F2FP.F16.F32.PACK_AB R0, RZ, R0 ;  /* 0x00000000ff00723e */ /* 0x000fc800000000ff */
[----:B------:R-:W-:Y:S01]  /*1470*/  PRMT R24, R0, 0x7610, R24 ;  /* 0x0000761000187816 */ /* 0x000fe20000000018 */
[----:B------:R-:W-:Y:S06]  /*1480*/  BRA `(.L_x_979) ;  /* 0x0000000c007c7947 */ /* 0x000fec0003800000 */
.L_x_980:
[----:B------:R-:W2:Y:S02]  /*1490*/  LDG.E.U16 R2, desc[UR36][R2.64] ;  /* 0x0000002402027981 */ /* 0x000ea4000c1e1500 */
[----:B--2---:R-:W0:Y:S02]  /*14a0*/  I2F.S16 R0, R2 ;  /* 0x0000000200007306 */ /* 0x004e240000101400 */
[----:B0-----:R-:W-:-:S04]  /*14b0*/  F2FP.F16.F32.PACK_AB R0, RZ, R0 ;  /* 0x00000000ff00723e */ /* 0x001fc800000000ff */
[----:B------:R-:W-:Y:S01]  /*14c0*/  PRMT R24, R0, 0x7610, R24 ;  /* 0x0000761000187816 */ /* 0x000fe20000000018 */
[----:B------:R-:W-:Y:S06]  /*14d0*/  BRA `(.L_x_979) ;  /* 0x0000000c00687947 */ /* 0x000fec0003800000 */
.L_x_975:
        /* <DEDUP_REMOVED lines=9> */
.L_x_983:
[----:B------:R0:W5:Y:S01]  /*1570*/  LDG.E.U16 R24, desc[UR36][R2.64] ;  /* 0x0000002402187981 */ /* 0x000162000c1e1500 */
[----:B------:R-:W-:Y:S05]  /*1580*/  BRA `(.L_x_979) ;  /* 0x0000000c003c7947 */ /* 0x000fea0003800000 */
.L_x_982:
        /* <DEDUP_REMOVED lines=9> */
.L_x_985:
[----:B------:R1:W5:Y:S01]  /*1620*/  LDG.E.U16 R24, desc[UR36][R2.64] ;  /* 0x0000002402187981 */ /* 0x000362000c1e1500 */
[----:B------:R-:W-:Y:S05]  /*1630*/  BRA `(.L_x_979) ;  /* 0x0000000c00107947 */ /* 0x000fea0003800000 */
.L_x_984:
        /* <DEDUP_REMOVED lines=9> */
.L_x_974:
        /* <DEDUP_REMOVED lines=14> */
.L_x_988:
        /* <DEDUP_REMOVED lines=9> */
.L_x_987:
        /* <DEDUP_REMOVED lines=28> */
.L_x_990:
        /* <DEDUP_REMOVED lines=15> */
.L_x_989:
[----:B------:R-:W2:Y:S02]  /*1af0*/  LDG.E.U16 R0, desc[UR36][R2.64] ;  /* 0x0000002402007981 */ /* 0x000ea4000c1e1500 */
[----:B--2---:R-:W-:-:S05]  /*1b00*/  IMAD.U32 R0, R0, 0x10000, RZ ;  /* 0x0001000000007824 */ /* 0x004fca00078e00ff */
[----:B------:R-:W-:-:S04]  /*1b10*/  F2FP.F16.F32.PACK_AB R0, RZ, R0 ;  /* 0x00000000ff00723e */ /* 0x000fc800000000ff */
[----:B------:R-:W-:Y:S01]  /*1b20*/  PRMT R24, R0, 0x7610, R24 ;  /* 0x0000761000187816 */ /* 0x000fe20000000018 */
[----:B------:R-:W-:Y:S06]  /*1b30*/  BRA `(.L_x_979) ;  /* 0x0000000400d07947 */ /* 0x000fec0003800000 */
.L_x_986:
        /* <DEDUP_REMOVED lines=13> */
.L_x_993:
        /* <DEDUP_REMOVED lines=21> */
.L_x_997:
[----:B------:R-:W-:Y:S05]  /*1d60*/  BSYNC B1 ;  /* 0x0000000000017941 */ /* 0x000fea0003800000 */
.L_x_996:
[----:B------:R-:W-:Y:S01]  /*1d70*/  LEA R3, R0, 0x3b800000, 0x17 ;  /* 0x3b80000000037811 */ /* 0x000fe200078eb8ff */
[----:B------:R-:W-:-:S05]  /*1d80*/  IMAD.SHL.U32 R0, R2, 0x100000, RZ ;  /* 0x0010000002007824 */ /* 0x000fca00078e00ff */
[----:B------:R-:W-:-:S07]  /*1d90*/  LOP3.LUT R0, R3, R0, R4, 0xfe, !PT ;  /* 0x0000000003007212 */ /* 0x000fce00078efe04 */
.L_x_995:
[----:B------:R-:W-:Y:S05]  /*1da0*/  BSYNC B0 ;  /* 0x0000000000007941 */ /* 0x000fea0003800000 */
.L_x_994:
[----:B------:R-:W-:-:S04]  /*1db0*/  F2FP.F16.F32.PACK_AB R0, RZ, R0 ;  /* 0x00000000ff00723e */ /* 0x000fc800000000ff */
[----:B------:R-:W-:Y:S01]  /*1dc0*/  PRMT R24, R0, 0x7610, R24 ;  /* 0x0000761000187816 */ /* 0x000fe20000000018 */
[----:B------:R-:W-:Y:S06]  /*1dd0*/  BRA `(.L_x_979) ;  /* 0x0000000400287947 */ /* 0x000fec0003800000 */
.L_x_992:
        /* <DEDUP_REMOVED lines=21> */
.L_x_1001:
[----:B------:R-:W-:Y:S05]  /*1f30*/  BSYNC B1 ;  /* 0x0000000000017941 */ /* 0x000fea0003800000 */
.L_x_1000:
[----:B------:R-:W-:Y:S01]  /*1f40*/  LEA R3, R0, 0x37800000, 0x17 ;  /* 0x3780000000037811 */ /* 0x000fe200078eb8ff */
[----:B------:R-:W-:-:S05]  /*1f50*/  IMAD.SHL.U32 R0, R2, 0x200000, RZ ;  /* 0x0020000002007824 */ /* 0x000fca00078e00ff */
[----:B------:R-:W-:-:S07]  /*1f60*/  LOP3.LUT R0, R3, R0, R4, 0xfe, !PT ;  /* 0x0000000003007212 */ /* 0x000fce00078efe04 */
.L_x_999:
[----:B------:R-:W-:Y:S05]  /*1f70*/  BSYNC B0 ;  /* 0x0000000000007941 */ /* 0x000fea0003800000 */
.L_x_998:
[----:B------:R-:W-:-:S04]  /*1f80*/  F2FP.F16.F32.PACK_AB R0, RZ, R0 ;  /* 0x00000000ff00723e */ /* 0x000fc800000000ff */
[----:B------:R-:W-:Y:S01]  /*1f90*/  PRMT R24, R0, 0x7610, R24 ;  /* 0x0000761000187816 */ /* 0x000fe20000000018 */
[----:B------:R-:W-:Y:S06]  /*1fa0*/  BRA `(.L_x_979) ;  /* 0x0000000000b47947 */ /* 0x000fec0003800000 */
.L_x_991:
        /* <DEDUP_REMOVED lines=14> */
.L_x_1005:
[----:B------:R-:W-:Y:S05]  /*2090*/  BSYNC B0 ;  /* 0x0000000000007941 */ /* 0x000fea0003800000 */
.L_x_1004:
[----:B------:R-:W-:-:S04]  /*20a0*/  F2FP.F16.F32.PACK_AB R0, RZ, R0 ;  /* 0x00000000ff00723e */ /* 0x000fc800000000ff */
[----:B------:R-:W-:Y:S01]  /*20b0*/  PRMT R24, R0, 0x7610, R24 ;  /* 0x0000761000187816 */ /* 0x000fe20000000018 */
[----:B------:R-:W-:Y:S06]  /*20c0*/  BRA `(.L_x_979) ;  /* 0x00000000006c7947 */ /* 0x000fec0003800000 */
.L_x_978:
        /* <DEDUP_REMOVED lines=16> */
.L_x_1006:
[----:B------:R-:W-:Y:S01]  /*21d0*/  PRMT R24, RZ, 0x7610, R24 ;  /* 0x00007610ff187816 */ /* 0x000fe20000000018 */
[----:B------:R-:W-:Y:S06]  /*21e0*/  BRA `(.L_x_979) ;  /* 0x0000000000247947 */ /* 0x000fec0003800000 */
.L_x_1003:
[----:B------:R-:W2:Y:S02]  /*21f0*/  LDG.E.64 R2, desc[UR36][R2.64] ;  /* 0x0000002402027981 */ /* 0x000ea4000c1e1b00 */
[----:B--2---:R-:W0:Y:S02]  /*2200*/  I2F.U64 R0, R2 ;  /* 0x0000000200007312 */ /* 0x004e240000301000 */
[----:B0-----:R-:W-:-:S04]  /*2210*/  F2FP.F16.F32.PACK_AB R0, RZ, R0 ;  /* 0x00000000ff00723e */ /* 0x001fc800000000ff */
[----:B------:R-:W-:Y:S01]  /*2220*/  PRMT R24, R0, 0x7610, R24 ;  /* 0x0000761000187816 */ /* 0x000fe20000000018 */
[----:B------:R-:W-:Y:S06]  /*2230*/  BRA `(.L_x_979) ;  /* 0x0000000000107947 */ /* 0x000fec0003800000 */
.L_x_1002:
[----:B------:R-:W2:Y:S02]  /*2240*/  LDG.E R2, desc[UR36][R2.64] ;  /* 0x0000002402027981 */ /* 0x000ea4000c1e1900 */
[----:B--2---:R-:W-:-:S04]  /*2250*/  I2FP.F32.U32 R0, R2 ;  /* 0x0000000200007245 */ /* 0x004fc80000201000 */
[----:B------:R-:W-:-:S04]  /*2260*/  F2FP.F16.F32.PACK_AB R0, RZ, R0 ;  /* 0x00000000ff00723e */ /* 0x000fc800000000ff */
[----:B------:R-:W-:-:S07]  /*2270*/  PRMT R24, R0, 0x7610, R24 ;  /* 0x0000761000187816 */ /* 0x000fce0000000018 */
.L_x_979:
[----:B------:R-:W-:-:S07]  /*2280*/  VIADD R19, R19, 0x80 ;  /* 0x0000008013137836 */ /* 0x000fce0000000000 */
.L_x_973:
[----:B------:R-:W-:Y:S05]  /*2290*/  BSYNC B6 ;  /* 0x0000000000067941 */ /* 0x000fea0003800000 */
.L_x_972:
[----:B------:R-:W-:Y:S01]  /*22a0*/  ISETP.GE.AND P0, PT, R19, R16, PT ;  /* 0x000000101300720c */ /* 0x000fe20003f06270 */
[----:B------:R-:W-:Y:S01]  /*22b0*/  BSSY B6, `(.L_x_1007) ;  /* 0x000010f000067945 */ /* 0x000fe20003800000 */
[----:B------:R-:W-:Y:S02]  /*22c0*/  PRMT R22, RZ, 0x7610, R22 ;  /* 0x00007610ff167816 */ /* 0x000fe40000000016 */
[----:B01----:R-:W-:-:S09]  /*22d0*/  PRMT R2, RZ, 0x7610, R2 ;  /* 0x00007610ff027816 */ /* 0x003fd20000000002 */
[----:B------:R-:W-:Y:S05]  /*22e0*/  @P0 BRA `(.L_x_1008) ;  /* 0x00000010002c0947 */ /* 0x000fea0003800000 */
[----:B------:R-:W0:Y:S01]  /*22f0*/  LDC.64 R4, c[0x0][0x220] ;  /* 0x00008800ff047b82 */ /* 0x000e220000000a00 */
        /* <DEDUP_REMOVED lines=22> */
.L_x_1012:
[----:B------:R-:W2:Y:S02]  /*2460*/  LDG.E.U8 R4, desc[UR36][R4.64] ;  /* 0x0000002404047981 */ /* 0x000ea4000c1e1100 */
[----:B--2---:R-:W-:-:S04]  /*2470*/  I2FP.F32.U32 R0, R4 ;  /* 0x0000000400007245 */ /* 0x004fc80000201000 */
[----:B------:R-:W-:-:S04]  /*2480*/  F2FP.F16.F32.PACK_AB R0, RZ, R0 ;  /* 0x00000000ff00723e */ /* 0x000fc800000000ff */
[----:B------:R-:W-:Y:S01]  /*2490*/  PRMT R2, R0, 0x7610, R2 ;  /* 0x0000761000027816 */ /* 0x000fe20000000002 */
[----:B------:R-:W-:Y:S06]  /*24a0*/  BRA `(.L_x_1014) ;  /* 0x0000000c00b87947 */ /* 0x000fec0003800000 */
.L_x_1011:
        /* <DEDUP_REMOVED lines=11> */
.L_x_1016:
[----:B------:R-:W2:Y:S02]  /*2560*/  LDG.E R4, desc[UR36][R4.64] ;  /* 0x0000002404047981 */ /* 0x000ea4000c1e1900 */
[----:B--2---:R-:W-:-:S04]  /*2570*/  I2FP.F32.S32 R0, R4 ;  /* 0x0000000400007245 */ /* 0x004fc80000201400 */
[----:B------:R-:W-:-:S04]  /*2580*/  F2FP.F16.F32.PACK_AB R0, RZ, R0 ;  /* 0x00000000ff00723e */ /* 0x000fc800000000ff */
[----:B------:R-:W-:Y:S01]  /*2590*/  PRMT R2, R0, 0x7610, R2 ;  /* 0x0000761000027816 */ /* 0x000fe20000000002 */
[----:B------:R-:W-:Y:S06]  /*25a0*/  BRA `(.L_x_1014) ;  /* 0x0000000c00787947 */ /* 0x000fec0003800000 */
.L_x_1015:
[----:B------:R-:W2:Y:S02]  /*25b0*/  LDG.E.U16 R4, desc[UR36][R4.64] ;  /* 0x0000002404047981 */ /* 0x000ea4000c1e1500 */
[----:B--2---:R-:W0:Y:S02]  /*25c0*/  I2F.S16 R0, R4 ;  /* 0x0000000400007306 */ /* 0x004e240000101400 */
[----:B0-----:R-:W-:-:S04]  /*25d0*/  F2FP.F16.F32.PACK_AB R0, RZ, R0 ;  /* 0x00000000ff00723e */ /* 0x001fc800000000ff */
[----:B------:R-:W-:Y:S01]  /*25e0*/  PRMT R2, R0, 0x7610, R2 ;  /* 0x0000761000027816 */ /* 0x000fe20000000002 */
[----:B------:R-:W-:Y:S06]  /*25f0*/  BRA `(.L_x_1014) ;  /* 0x0000000c00647947 */ /* 0x000fec0003800000 */
.L_x_1010:
        /* <DEDUP_REMOVED lines=9> */
.L_x_1018:
[----:B------:R0:W5:Y:S01]  /*2690*/  LDG.E.U16 R2, desc[UR36][R4.64] ;  /* 0x0000002404027981 */ /* 0x000162000c1e1500 */
[----:B------:R-:W-:Y:S05]  /*26a0*/  BRA `(.L_x_1014) ;  /* 0x0000000c00387947 */ /* 0x000fea0003800000 */
.L_x_1017:
        /* <DEDUP_REMOVED lines=9> */
.L_x_1020:
[----:B------:R1:W5:Y:S01]  /*2740*/  LDG.E.U16 R2, desc[UR36][R4.64] ;  /* 0x0000002404027981 */ /* 0x000362000c1e1500 */
[----:B------:R-:W-:Y:S05]  /*2750*/  BRA `(.L_x_1014) ;  /* 0x0000000c000c7947 */ /* 0x000fea0003800000 */
.L_x_1019:
        /* <DEDUP_REMOVED lines=9> */
.L_x_1009:
        /* <DEDUP_REMOVED lines=14> */
.L_x_1023:
        /* <DEDUP_REMOVED lines=9> */
.L_x_1022:
        /* <DEDUP_REMOVED lines=11> */
[----:B------:R-:W-:-:S05]  /*2a10*/  VIADD R6, R2, 0x1000000 ;  /* 0x0100000002067836 */ /* 0x000fca0000000000 */
[----:B------:R-:W-:Y:S02]  /*2a20*/  SHF.R.S32.HI R6, RZ, 0x8, R6 ;  /* 0x00000008ff067819 */ /* 0x000fe40000011406 */
[----:B0-----:R-:W-:-:S04]  /*2a30*/  IADD3 R3, -R3, 0x1f, RZ ;  /* 0x0000001f03037810 */ /* 0x001fc80007ffe1ff */
[C---:B------:R-:W-:Y:S01]  /*2a40*/  ISETP.GT.U32.AND P0, PT, R3.reuse, 0x4, PT ;  /* 0x000000040300780c */ /* 0x040fe20003f04070 */
[----:B------:R-:W-:-:S05]  /*2a50*/  VIADD R3, R3, 0xfffffffc ;  /* 0xfffffffc03037836 */ /* 0x000fca0000000000 */
[----:B------:R-:W-:-:S04]  /*2a60*/  SEL R3, R3, RZ, P0 ;  /* 0x000000ff03037207 */ /* 0x000fc80000000000 */
[C---:B------:R-:W-:Y:S01]  /*2a70*/  SHF.L.U32 R4, R2.reuse, R3, RZ ;  /* 0x0000000302047219 */ /* 0x040fe200000006ff */
[----:B------:R-:W-:Y:S02]  /*2a80*/  IMAD R7, R3, R8, 0x3c000000 ;  /* 0x3c00000003077424 */ /* 0x000fe400078e0208 */
[----:B------:R-:W-:-:S03]  /*2a90*/  VIADD R3, R2, 0xffffffff ;  /* 0xffffffff02037836 */ /* 0x000fc60000000000 */
[----:B------:R-:W-:Y:S02]  /*2aa0*/  LEA.HI R7, R4, R7, RZ, 0x1c ;  /* 0x0000000704077211 */ /* 0x000fe400078fe0ff */
[----:B------:R-:W-:Y:S02]  /*2ab0*/  SHF.R.S32.HI R3, RZ, 0x1f, R3 ;  /* 0x0000001fff037819 */ /* 0x000fe40000011403 */
[----:B------:R-:W-:-:S04]  /*2ac0*/  LOP3.LUT R6, R7, 0x7f800000, R6, 0xf8, !PT ;  /* 0x7f80000007067812 */ /* 0x000fc800078ef806 */
[----:B------:R-:W-:-:S04]  /*2ad0*/  LOP3.LUT R3, R6, R3, RZ, 0x30, !PT ;  /* 0x0000000306037212 */ /* 0x000fc800078e30ff */
[----:B------:R-:W-:-:S04]  /*2ae0*/  LOP3.LUT R3, R3, 0x80000000, R0, 0xf8, !PT ;  /* 0x8000000003037812 */ /* 0x000fc800078ef800 */
[----:B------:R-:W-:-:S04]  /*2af0*/  F2FP.F16.F32.PACK_AB R3, RZ, R3 ;  /* 0x00000003ff03723e */ /* 0x000fc800000000ff */
[----:B------:R-:W-:Y:S01]  /*2b00*/  PRMT R2, R3, 0x7610, R2 ;  /* 0x0000761003027816 */ /* 0x000fe20000000002 */
[----:B------:R-:W-:Y:S06]  /*2b10*/  BRA `(.L_x_1014) ;  /* 0x00000008001c7947 */ /* 0x000fec0003800000 */
.L_x_1025:
[----:B------:R-:W2:Y:S02]  /*2b20*/  LDG.E.U8 R3, desc[UR36][R4.64] ;  /* 0x0000002404037981 */ /* 0x000ea4000c1e1100 */
[----:B--2---:R-:W-:-:S05]  /*2b30*/  IMAD.SHL.U32 R0, R3, 0x2000000, RZ ;  /* 0x0200000003007824 */ /* 0x004fca00078e00ff */
[----:B------:R-:W-:-:S13]  /*2b40*/  ISETP.GE.U32.AND P0, PT, R0, 0x8000000, PT ;  /* 0x080000000000780c */ /* 0x000fda0003f06070 */
[C---:B------:R-:W-:Y:S02]  /*2b50*/  @!P0 IMAD.SHL.U32 R0, R3.reuse, 0x100, RZ ;  /* 0x0000010003008824 */ /* 0x040fe400078e00ff */
[C---:B------:R-:W-:Y:S02]  /*2b60*/  @P0 IMAD.SHL.U32 R2, R3.reuse, 0x200000, RZ ;  /* 0x0020000003020824 */ /* 0x040fe400078e00ff */
[----:B------:R-:W-:Y:S01]  /*2b70*/  IMAD.SHL.U32 R3, R3, 0x1000000, RZ ;  /* 0x0100000003037824 */ /* 0x000fe200078e00ff */
[----:B------:R-:W-:Y:S02]  /*2b80*/  @!P0 LOP3.LUT R0, R0, 0x7f00, RZ, 0xc0, !PT ;  /* 0x00007f0000008812 */ /* 0x000fe400078ec0ff */
[----:B------:R-:W-:Y:S02]  /*2b90*/  @P0 LOP3.LUT R2, R2, 0x70000000, RZ, 0xfc, !PT ;  /* 0x7000000002020812 */ /* 0x000fe400078efcff */
[----:B------:R-:W-:-:S03]  /*2ba0*/  @!P0 LOP3.LUT R0, R0, 0x3f000000, RZ, 0xfc, !PT ;  /* 0x3f00000000008812 */ /* 0x000fc600078efcff */
[----:B------:R-:W-:Y:S02]  /*2bb0*/  @P0 FMUL.FTZ R2, R2, 1.9259299443872358531e-34 ;  /* 0x0780000002020820 */ /* 0x000fe40000410000 */
[----:B------:R-:W-:-:S05]  /*2bc0*/  @!P0 FADD.FTZ R2, R0, -0.5 ;  /* 0xbf00000000028421 */ /* 0x000fca0000010000 */
[----:B------:R-:W-:-:S04]  /*2bd0*/  LOP3.LUT R2, R2, 0x80000000, R3, 0xf8, !PT ;  /* 0x8000000002027812 */ /* 0x000fc800078ef803 */
[----:B------:R-:W-:Y:S01]  /*2be0*/  F2FP.F16.F32.PACK_AB R2, RZ, R2 ;  /* 0x00000002ff02723e */ /* 0x000fe200000000ff */
[----:B------:R-:W-:Y:S06]  /*2bf0*/  BRA `(.L_x_1014) ;  /* 0x0000000400e47947 */ /* 0x000fec0003800000 */
.L_x_1024:
[----:B------:R-:W2:Y:S02]  /*2c00*/  LDG.E.U16 R0, desc[UR36][R4.64] ;  /* 0x0000002404007981 */ /* 0x000ea4000c1e1500 */
[----:B--2---:R-:W-:-:S05]  /*2c10*/  IMAD.U32 R0, R0, 0x10000, RZ ;  /* 0x0001000000007824 */ /* 0x004fca00078e00ff */
[----:B------:R-:W-:-:S04]  /*2c20*/  F2FP.F16.F32.PACK_AB R0, RZ, R0 ;  /* 0x00000000ff00723e */ /* 0x000fc800000000ff */
[----:B------:R-:W-:Y:S01]  /*2c30*/  PRMT R2, R0, 0x7610, R2 ;  /* 0x0000761000027816 */ /* 0x000fe20000000002 */
[----:B------:R-:W-:Y:S06]  /*2c40*/  BRA `(.L_x_1014) ;  /* 0x0000000400d07947 */ /* 0x000fec0003800000 */
.L_x_1021:
        /* <DEDUP_REMOVED lines=13> */
.L_x_1028:
        /* <DEDUP_REMOVED lines=21> */
.L_x_1032:
[----:B------:R-:W-:Y:S05]  /*2e70*/  BSYNC B1 ;  /* 0x0000000000017941 */ /* 0x000fea0003800000 */
.L_x_1031:
[----:B------:R-:W-:Y:S01]  /*2e80*/  LEA R3, R0, 0x3b800000, 0x17 ;  /* 0x3b80000000037811 */ /* 0x000fe200078eb8ff */
[----:B------:R-:W-:-:S05]  /*2e90*/  IMAD.SHL.U32 R0, R2, 0x100000, RZ ;  /* 0x0010000002007824 */ /* 0x000fca00078e00ff */
[----:B------:R-:W-:-:S07]  /*2ea0*/  LOP3.LUT R0, R3, R0, R4, 0xfe, !PT ;  /* 0x0000000003007212 */ /* 0x000fce00078efe04 */
.L_x_1030:
[----:B------:R-:W-:Y:S05]  /*2eb0*/  BSYNC B0 ;  /* 0x0000000000007941 */ /* 0x000fea0003800000 */
.L_x_1029:
[----:B------:R-:W-:-:S04]  /*2ec0*/  F2FP.F16.F32.PACK_AB R0, RZ, R0 ;  /* 0x00000000ff00723e */ /* 0x000fc800000000ff */
[----:B------:R-:W-:Y:S01]  /*2ed0*/  PRMT R2, R0, 0x7610, R2 ;  /* 0x0000761000027816 */ /* 0x000fe20000000002 */
[----:B------:R-:W-:Y:S06]  /*2ee0*/  BRA `(.L_x_1014) ;  /* 0x0000000400287947 */ /* 0x000fec0003800000 */
.L_x_1027:
        /* <DEDUP_REMOVED lines=21> */
.L_x_1036:
[----:B------:R-:W-:Y:S05]  /*3040*/  BSYNC B1 ;  /* 0x0000000000017941 */ /* 0x000fea0003800000 */
.L_x_1035:
[----:B------:R-:W-:Y:S01]  /*3050*/  LEA R3, R0, 0x37800000, 0x17 ;  /* 0x3780000000037811 */ /* 0x000fe200078eb8ff */
[----:B------:R-:W-:-:S05]  /*3060*/  IMAD.SHL.U32 R0, R2, 0x200000, RZ ;  /* 0x0020000002007824 */ /* 0x000fca00078e00ff */
[----:B------:R-:W-:-:S07]  /*3070*/  LOP3.LUT R0, R3, R0, R4, 0xfe, !PT ;  /* 0x0000000003007212 */ /* 0x000fce00078efe04 */
.L_x_1034:
[----:B------:R-:W-:Y:S05]  /*3080*/  BSYNC B0 ;  /* 0x0000000000007941 */ /* 0x000fea0003800000 */
.L_x_1033:
[----:B------:R-:W-:-:S04]  /*3090*/  F2FP.F16.F32.PACK_AB R0, RZ, R0 ;  /* 0x00000000ff00723e */ /* 0x000fc800000000ff */
[----:B------:R-:W-:Y:S01]  /*30a0*/  PRMT R2, R0, 0x7610, R2 ;  /* 0x0000761000027816 */ /* 0x000fe20000000002 */
[----:B------:R-:W-:Y:S06]  /*30b0*/  BRA `(.L_x_1014) ;  /* 0x0000000000b47947 */ /* 0x000fec0003800000 */
.L_x_1026:
        /* <DEDUP_REMOVED lines=14> */
.L_x_1040:
[----:B------:R-:W-:Y:S05]  /*31a0*/  BSYNC B0 ;  /* 0x0000000000007941 */ /* 0x000fea0003800000 */
.L_x_1039:
[----:B------:R-:W-:-:S04]  /*31b0*/  F2FP.F16.F32.PACK_AB R0, RZ, R0 ;  /* 0x00000000ff00723e */ /* 0x000fc800000000ff */
[----:B------:R-:W-:Y:S01]  /*31c0*/  PRMT R2, R0, 0x7610, R2 ;  /* 0x0000761000027816 */ /* 0x000fe20000000002 */
[----:B------:R-:W-:Y:S06]  /*31d0*/  BRA `(.L_x_1014) ;  /* 0x00000000006c7947 */ /* 0x000fec0003800000 */
.L_x_1013:
        /* <DEDUP_REMOVED lines=16> */
.L_x_1041:
[----:B------:R-:W-:Y:S01]  /*32e0*/  PRMT R2, RZ, 0x7610, R2 ;  /* 0x00007610ff027816 */ /* 0x000fe20000000002 */
[----:B------:R-:W-:Y:S06]  /*32f0*/  BRA `(.L_x_1014) ;  /* 0x0000000000247947 */ /* 0x000fec0003800000 */
.L_x_1038:
[----:B------:R-:W2:Y:S02]  /*3300*/  LDG.E.64 R4, desc[UR36][R4.64] ;  /* 0x0000002404047981 */ /* 0x000ea4000c1e1b00 */
[----:B--2---:R-:W0:Y:S02]  /*3310*/  I2F.U64 R0, R4 ;  /* 0x0000000400007312 */ /* 0x004e240000301000 */
[----:B0-----:R-:W-:-:S04]  /*3320*/  F2FP.F16.F32.PACK_AB R0, RZ, R0 ;  /* 0x00000000ff00723e */ /* 0x001fc800000000ff */
[----:B------:R-:W-:Y:S01]  /*3330*/  PRMT R2, R0, 0x7610, R2 ;  /* 0x0000761000027816 */ /* 0x000fe20000000002 */
[----:B------:R-:W-:Y:S06]  /*3340*/  BRA `(.L_x_1014) ;  /* 0x0000000000107947 */ /* 0x000fec0003800000 */
.L_x_1037:
[----:B------:R-:W2:Y:S02]  /*3350*/  LDG.E R4, desc[UR36][R4.64] ;  /* 0x0000002404047981 */ /* 0x000ea4000c1e1900 */
[----:B--2---:R-:W-:-:S04]  /*3360*/  I2FP.F32.U32 R0, R4 ;  /* 0x0000000400007245 */ /* 0x004fc80000201000 */
[----:B------:R-:W-:-:S04]  /*3370*/  F2FP.F16.F32.PACK_AB R0, RZ, R0 ;  /* 0x00000000ff00723e */ /* 0x000fc800000000ff */
[----:B------:R-:W-:-:S07]  /*3380*/  PRMT R2, R0, 0x7610, R2 ;  /* 0x0000761000027816 */ /* 0x000fce0000000002 */
.L_x_1014:
[----:B------:R-:W-:-:S07]  /*3390*/  VIADD R19, R19, 0x80 ;  /* 0x0000008013137836 */ /* 0x000fce0000000000 */
.L_x_1008:
[----:B------:R-:W-:Y:S05]  /*33a0*/  BSYNC B6 ;  /* 0x0000000000067941 */ /* 0x000fea0003800000 */
.L_x_1007:
[----:B------:R-:W-:Y:S01]  /*33b0*/  ISETP.GE.AND P0, PT, R19, R16, PT ;  /* 0x000000101300720c */ /* 0x000fe20003f06270 */
[----:B------:R-:W-:-:S12]  /*33c0*/  BSSY B6, `(.L_x_1042) ;  /* 0x000010c000067945 */ /* 0x000fd80003800000 */
[----:B------:R-:W-:Y:S05]  /*33d0*/  @P0 BRA `(.L_x_1043) ;  /* 0x0000001000280947 */ /* 0x000fea0003800000 */
[----:B01----:R-:W0:Y:S01]  /*33e0*/  LDC.64 R4, c[0x0][0x220] ;  /* 0x00008800ff047b82 */ /* 0x003e220000000a00 */
        /* <DEDUP_REMOVED lines=21> */
.L_x_1047:
[----:B------:R-:W2:Y:S02]  /*3540*/  LDG.E.U8 R4, desc[UR36][R4.64] ;  /* 0x0000002404047981 */ /* 0x000ea4000c1e1100 */
[----:B--2---:R-:W-:-:S04]  /*3550*/  I2FP.F32.U32 R0, R4 ;  /* 0x0000000400007245 */ /* 0x004fc80000201000 */
[----:B------:R-:W-:-:S04]  /*3560*/  F2FP.F16.F32.PACK_AB R0, RZ, R0 ;  /* 0x00000000ff00723e */ /* 0x000fc800000000ff */
[----:B------:R-:W-:Y:S01]  /*3570*/  PRMT R22, R0, 0x7610, R22 ;  /* 0x0000761000167816 */ /* 0x000fe20000000016 */
[----:B------:R-:W-:Y:S06]  /*3580*/  BRA `(.L_x_1043) ;  /* 0x0000000c00bc7947 */ /* 0x000fec0003800000 */
.L_x_1046:
        /* <DEDUP_REMOVED lines=11> */
.L_x_1050:
[----:B------:R-:W2:Y:S02]  /*3640*/  LDG.E R4, desc[UR36][R4.64] ;  /* 0x0000002404047981 */ /* 0x000ea4000c1e1900 */
[----:B--2---:R-:W-:-:S04]  /*3650*/  I2FP.F32.S32 R0, R4 ;  /* 0x0000000400007245 */ /* 0x004fc80000201400 */
[----:B------:R-:W-:-:S04]  /*3660*/  F2FP.F16.F32.PACK_AB R0, RZ, R0 ;  /* 0x00000000ff00723e */ /* 0x000fc800000000ff */
[----:B------:R-:W-:Y:S01]  /*3670*/  PRMT R22, R0, 0x7610, R22 ;  /* 0x0000761000167816 */ /* 0x000fe20000000016 */
[----:B------:R-:W-:Y:S06]  /*3680*/  BRA `(.L_x_1043) ;  /* 0x0000000c007c7947 */ /* 0x000fec0003800000 */
.L_x_1049:
[----:B------:R-:W2:Y:S02]  /*3690*/  LDG.E.U16 R4, desc[UR36][R4.64] ;  /* 0x0000002404047981 */ /* 0x000ea4000c1e1500 */
[----:B--2---:R-:W0:Y:S02]  /*36a0*/  I2F.S16 R0, R4 ;  /* 0x0000000400007306 */ /* 0x004e240000101400 */
[----:B0-----:R-:W-:-:S04]  /*36b0*/  F2FP.F16.F32.PACK_AB R0, RZ, R0 ;  /* 0x00000000ff00723e */ /* 0x001fc800000000ff */
[----:B------:R-:W-:Y:S01]  /*36c0*/  PRMT R22, R0, 0x7610, R22 ;  /* 0x0000761000167816 */ /* 0x000fe20000000016 */
[----:B------:R-:W-:Y:S06]  /*36d0*/  BRA `(.L_x_1043) ;  /* 0x0000000c00687947 */ /* 0x000fec0003800000 */
.L_x_1045:
        /* <DEDUP_REMOVED lines=9> */
.L_x_1052:
[----:B------:R2:W5:Y:S01]  /*3770*/  LDG.E.U16 R22, desc[UR36][R4.64] ;  /* 0x0000002404167981 */ /* 0x000562000c1e1500 */
[----:B------:R-:W-:Y:S05]  /*3780*/  BRA `(.L_x_1043) ;  /* 0x0000000c003c7947 */ /* 0x000fea0003800000 */
.L_x_1051:
        /* <DEDUP_REMOVED lines=9> */
.L_x_1054:
[----:B------:R3:W5:Y:S01]  /*3820*/  LDG.E.U16 R22, desc[UR36][R4.64] ;  /* 0x0000002404167981 */ /* 0x000762000c1e1500 */
[----:B------:R-:W-:Y:S05]  /*3830*/  BRA `(.L_x_1043) ;  /* 0x0000000c00107947 */ /* 0x000fea0003800000 */
.L_x_1053:
        /* <DEDUP_REMOVED lines=9> */
.L_x_1044:
        /* <DEDUP_REMOVED lines=14> */
.L_x_1057:
        /* <DEDUP_REMOVED lines=9> */
.L_x_1056:
        /* <DEDUP_REMOVED lines=28> */
.L_x_1059:
        /* <DEDUP_REMOVED lines=12> */
[----:B------:R-:W-:-:S04]  /*3cc0*/  F2FP.F16.F32.PACK_AB R0, RZ, R0 ;  /* 0x00000000ff00723e */ /* 0x000fc800000000ff */
[----:B------:R-:W-:Y:S01]  /*3cd0*/  PRMT R22, R0, 0x7610, R22 ;  /* 0x0000761000167816 */ /* 0x000fe20000000016 */
[----:B------:R-:W-:Y:S06]  /*3ce0*/  BRA `(.L_x_1043) ;  /* 0x0000000400e47947 */ /* 0x000fec0003800000 */
.L_x_1058:
[----:B------:R-:W2:Y:S02]  /*3cf0*/  LDG.E.U16 R0, desc[UR36][R4.64] ;  /* 0x0000002404007981 */ /* 0x000ea4000c1e1500 */
[----:B--2---:R-:W-:-:S05]  /*3d00*/  IMAD.U32 R0, R0, 0x10000, RZ ;  /* 0x0001000000007824 */ /* 0x004fca00078e00ff */
[----:B------:R-:W-:-:S04]  /*3d10*/  F2FP.F16.F32.PACK_AB R0, RZ, R0 ;  /* 0x00000000ff00723e */ /* 0x000fc800000000ff */
[----:B------:R-:W-:Y:S01]  /*3d20*/  PRMT R22, R0, 0x7610, R22 ;  /* 0x0000761000167816 */ /* 0x000fe20000000016 */
[----:B------:R-:W-:Y:S06]  /*3d30*/  BRA `(.L_x_1043) ;  /* 0x0000000400d07947 */ /* 0x000fec0003800000 */
.L_x_1055:
        /* <DEDUP_REMOVED lines=13> */
.L_x_1062:
        /* <DEDUP_REMOVED lines=21> */
.L_x_1066:
[----:B------:R-:W-:Y:S05]  /*3f60*/  BSYNC B1 ;  /* 0x0000000000017941 */ /* 0x000fea0003800000 */
.L_x_1065:
[----:B------:R-:W-:Y:S01]  /*3f70*/  LEA R5, R0, 0x3b800000, 0x17 ;  /* 0x3b80000000057811 */ /* 0x000fe200078eb8ff */
[----:B------:R-:W-:-:S05]  /*3f80*/  IMAD.SHL.U32 R0, R3, 0x100000, RZ ;  /* 0x0010000003007824 */ /* 0x000fca00078e00ff */
[----:B------:R-:W-:-:S07]  /*3f90*/  LOP3.LUT R0, R5, R0, R6, 0xfe, !PT ;  /* 0x0000000005007212 */ /* 0x000fce00078efe06 */
.L_x_1064:
[----:B------:R-:W-:Y:S05]  /*3fa0*/  BSYNC B0 ;  /* 0x0000000000007941 */ /* 0x000fea0003800000 */
.L_x_1063:
[----:B------:R-:W-:-:S04]  /*3fb0*/  F2FP.F16.F32.PACK_AB R0, RZ, R0 ;  /* 0x00000000ff00723e */ /* 0x000fc800000000ff */
[----:B------:R-:W-:Y:S01]  /*3fc0*/  PRMT R22, R0, 0x7610, R22 ;  /* 0x0000761000167816 */ /* 0x000fe20000000016 */
[----:B------:R-:W-:Y:S06]  /*3fd0*/  BRA `(.L_x_1043) ;  /* 0x0000000400287947 */ /* 0x000fec0003800000 */
.L_x_1061:
        /* <DEDUP_REMOVED lines=21> */
.L_x_1070:
[----:B------:R-:W-:Y:S05]  /*4130*/  BSYNC B1 ;  /* 0x0000000000017941 */ /* 0x000fea0003800000 */
.L_x_1069:
[----:B------:R-:W-:Y:S01]  /*4140*/  LEA R5, R0, 0x37800000, 0x17 ;  /* 0x3780000000057811 */ /* 0x000fe200078eb8ff */
[----:B------:R-:W-:-:S05]  /*4150*/  IMAD.SHL.U32 R0, R3, 0x200000, RZ ;  /* 0x0020000003007824 */ /* 0x000fca00078e00ff */
[----:B------:R-:W-:-:S07]  /*4160*/  LOP3.LUT R0, R5, R0, R6, 0xfe, !PT ;  /* 0x0000000005007212 */ /* 0x000fce00078efe06 */
.L_x_1068:
[----:B------:R-:W-:Y:S05]  /*4170*/  BSYNC B0 ;  /* 0x0000000000007941 */ /* 0x000fea0003800000 */
.L_x_1067:
[----:B------:R-:W-:-:S04]  /*4180*/  F2FP.F16.F32.PACK_AB R0, RZ, R0 ;  /* 0x00000000ff00723e */ /* 0x000fc800000000ff */
[----:B------:R-:W-:Y:S01]  /*4190*/  PRMT R22, R0, 0x7610, R22 ;  /* 0x0000761000167816 */ /* 0x000fe20000000016 */
[----:B------:R-:W-:Y:S06]  /*41a0*/  BRA `(.L_x_1043) ;  /* 0x0000000000b47947 */ /* 0x000fec0003800000 */
.L_x_1060:
        /* <DEDUP_REMOVED lines=14> */
.L_x_1074:
[----:B------:R-:W-:Y:S05]  /*4290*/  BSYNC B0 ;  /* 0x0000000000007941 */ /* 0x000fea0003800000 */
.L_x_1073:
[----:B------:R-:W-:-:S04]  /*42a0*/  F2FP.F16.F32.PACK_AB R0, RZ, R0 ;  /* 0x00000000ff00723e */ /* 0x000fc800000000ff */
[----:B------:R-:W-:Y:S01]  /*42b0*/  PRMT R22, R0, 0x7610, R22 ;  /* 0x0000761000167816 */ /* 0x000fe20000000016 */
[----:B------:R-:W-:Y:S06]  /*42c0*/  BRA `(.L_x_1043) ;  /* 0x00000000006c7947 */ /* 0x000fec0003800000 */
.L_x_1048:
        /* <DEDUP_REMOVED lines=16> */
.L_x_1075:
[----:B------:R-:W-:Y:S01]  /*43d0*/  PRMT R22, RZ, 0x7610, R22 ;  /* 0x00007610ff167816 */ /* 0x000fe20000000016 */
[----:B------:R-:W-:Y:S06]  /*43e0*/  BRA `(.L_x_1043) ;  /* 0x0000000000247947 */ /* 0x000fec0003800000 */
.L_x_1072:
[----:B------:R-:W2:Y:S02]  /*43f0*/  LDG.E.64 R4, desc[UR36][R4.64] ;  /* 0x0000002404047981 */ /* 0x000ea4000c1e1b00 */
[----:B--2---:R-:W0:Y:S02]  /*4400*/  I2F.U64 R0, R4 ;  /* 0x0000000400007312 */ /* 0x004e240000301000 */
[----:B0-----:R-:W-:-:S04]  /*4410*/  F2FP.F16.F32.PACK_AB R0, RZ, R0 ;  /* 0x00000000ff00723e */ /* 0x001fc800000000ff */
[----:B------:R-:W-:Y:S01]  /*4420*/  PRMT R22, R0, 0x7610, R22 ;  /* 0x0000761000167816 */ /* 0x000fe20000000016 */
[----:B------:R-:W-:Y:S06]  /*4430*/  BRA `(.L_x_1043) ;  /* 0x0000000000107947 */ /* 0x000fec0003800000 */
.L_x_1071:
[----:B------:R-:W2:Y:S02]  /*4440*/  LDG.E R4, desc[UR36][R4.64] ;  /* 0x0000002404047981 */ /* 0x000ea4000c1e1900 */
[----:B--2---:R-:W-:-:S04]  /*4450*/  I2FP.F32.U32 R0, R4 ;  /* 0x0000000400007245 */ /* 0x004fc80000201000 */
[----:B------:R-:W-:-:S04]  /*4460*/  F2FP.F16.F32.PACK_AB R0, RZ, R0 ;  /* 0x00000000ff00723e */ /* 0x000fc800000000ff */
[----:B------:R-:W-:-:S07]  /*4470*/  PRMT R22, R0, 0x7610, R22 ;  /* 0x0000761000167816 */ /* 0x000fce0000000016 */
.L_x_1043:
[----:B------:R-:W-:Y:S05]  /*4480*/  BSYNC B6 ;  /* 0x0000000000067941 */ /* 0x000fea0003800000 */
.L_x_1042:
[----:B------:R-:W4:Y:S01]  /*4490*/  S2R R19, SR_TID.X ;  /* 0x0000000000137919 */ /* 0x000f220000002100 */
[----:B------:R-:W0:Y:S01]  /*44a0*/  LDC.U8 R18, c[0x0][0x234] ;  /* 0x00008d00ff127b82 */ /* 0x000e220000000000 */
[----:B------:R-:W-:Y:S01]  /*44b0*/  BSSY B0, `(.L_x_1076) ;  /* 0x0000029000007945 */ /* 0x000fe20003800000 */
[CC--:B----4-:R-:W-:Y:S01]  /*44c0*/  ISETP.GE.AND P2, PT, R19.reuse, R16.reuse, PT ;  /* 0x000000101300720c */ /* 0x0d0fe20003f46270 */
[C---:B------:R-:W-:Y:S02]  /*44d0*/  VIADD R3, R19.reuse, 0x100 ;  /* 0x0000010013037836 */ /* 0x040fe40000000000 */
[C---:B0123--:R-:W-:Y:S02]  /*44e0*/  VIADD R5, R19.reuse, 0x180 ;  /* 0x0000018013057836 */ /* 0x04ffe40000000000 */
[----:B------:R-:W-:Y:S01]  /*44f0*/  VIADD R23, R19, 0x80 ;  /* 0x0000008013177836 */ /* 0x000fe20000000000 */
[-C--:B------:R-:W-:Y:S02]  /*4500*/  ISETP.GE.AND P0, PT, R3, R16.reuse, PT ;  /* 0x000000100300720c */ /* 0x080fe40003f06270 */
[----:B------:R-:W-:-:S02]  /*4510*/  ISETP.GE.AND P1, PT, R5, R16, PT ;  /* 0x000000100500720c */ /* 0x000fc40003f26270 */
[----:B------:R-:W-:-:S03]  /*4520*/  ISETP.GE.AND P4, PT, R23, R16, PT ;  /* 0x000000101700720c */ /* 0x000fc60003f86270 */
[----:B------:R-:W-:Y:S10]  /*4530*/  @P2 BRA `(.L_x_1077) ;  /* 0x0000000000802947 */ /* 0x000ff40003800000 */
[----:B-----5:R-:W-:Y:S02]  /*4540*/  HADD2.F32 R25, -RZ, R25.H0_H0 ;  /* 0x20000019ff197230 */ /* 0x020fe40000004100 */
[----:B------:R-:W-:Y:S02]  /*4550*/  IMAD.MOV.U32 R5, RZ, RZ, 0x38eb4c3a ;  /* 0x38eb4c3aff057424 */ /* 0x000fe400078e00ff */
        /* <DEDUP_REMOVED lines=29> */
[----:B------:R-:W-:-:S07]  /*4730*/  F2FP.F16.F32.PACK_AB R0, RZ, R3 ;  /* 0x00000003ff00723e */ /* 0x000fce00000000ff */
.L_x_1077:
[----:B------:R-:W-:Y:S05]  /*4740*/  BSYNC B0 ;  /* 0x0000000000007941 */ /* 0x000fea0003800000 */
.L_x_1076:
[----:B------:R-:W-:Y:S04]  /*4750*/  BSSY B0, `(.L_x_1078) ;  /* 0x0000022000007945 */ /* 0x000fe80003800000 */
[----:B------:R-:W-:Y:S05]  /*4760*/  @P4 BRA `(.L_x_1079) ;  /* 0x0000000000804947 */ /* 0x000fea0003800000 */
        /* <DEDUP_REMOVED lines=32> */
.L_x_1079:
[----:B------:R-:W-:Y:S05]  /*4970*/  BSYNC B0 ;  /* 0x0000000000007941 */ /* 0x000fea0003800000 */
.L_x_1078:
        /* <DEDUP_REMOVED lines=34> */
.L_x_1081:
[----:B------:R-:W-:Y:S05]  /*4ba0*/  BSYNC B0 ;  /* 0x0000000000007941 */ /* 0x000fea0003800000 */
.L_x_1080:
        /* <DEDUP_REMOVED lines=33> */
[----:B------:R-:W-:-:S07]  /*4dc0*/  F2FP.F16.F32.PACK_AB R22, RZ, R3 ;  /* 0x00000003ff16723e */ /* 0x000fce00000000ff */
.L_x_1083:
[----:B------:R-:W-:Y:S05]  /*4dd0*/  BSYNC B0 ;  /* 0x0000000000007941 */ /* 0x000fea0003800000 */
.L_x_1082:
[----:B------:R-:W-:Y:S04]  /*4de0*/  BSSY B6, `(.L_x_1084) ;  /* 0x0000112000067945 */ /* 0x000fe80003800000 */
[----:B------:R-:W-:Y:S05]  /*4df0*/  @P2 BRA `(.L_x_1085) ;  /* 0x0000001000402947 */ /* 0x000fea0003800000 */
[----:B-----5:R-:W0:Y:S01]  /*4e00*/  LDC.64 R2, c[0x0][0x218] ;  /* 0x00008600ff027b82 */ /* 0x020e220000000a00 */
        /* <DEDUP_REMOVED lines=16> */
[----:B------:R-:W-:Y:S02]  /*4f10*/  HADD2.F32 R0, -RZ, R0.H0_H0 ;  /* 0x20000000ff007230 */ /* 0x000fe40000004100 */
[----:B------:R-:W-:Y:S02]  /*4f20*/  IMAD.MOV.U32 R19, RZ, RZ, R23 ;  /* 0x000000ffff137224 */ /* 0x000fe400078e0017 */
[----:B------:R-:W0:Y:S02]  /*4f30*/  F2I.FTZ.TRUNC.NTZ R5, R0 ;  /* 0x0000000000057305 */ /* 0x000e24000021f100 */
[----:B0-----:R3:W-:Y:S01]  /*4f40*/  STG.E.U8 desc[UR36][R2.64], R5 ;  /* 0x0000000502007986 */ /* 0x0017e2000c101124 */
[----:B------:R-:W-:Y:S05]  /*4f50*/  BRA `(.L_x_1085) ;  /* 0x0000000c00e87947 */ /* 0x000fea0003800000 */
.L_x_1089:
[----:B------:R-:W-:Y:S02]  /*4f60*/  HADD2.F32 R5, -RZ, R0.H0_H0 ;  /* 0x20000000ff057230 */ /* 0x000fe40000004100 */
[----:B------:R-:W-:-:S04]  /*4f70*/  IMAD.MOV.U32 R19, RZ, RZ, R23 ;  /* 0x000000ffff137224 */ /* 0x000fc800078e0017 */
[----:B------:R-:W0:Y:S02]  /*4f80*/  F2I.S64.TRUNC R4, R5 ;  /* 0x0000000500047311 */ /* 0x000e24000020d900 */
[----:B0-----:R4:W-:Y:S01]  /*4f90*/  STG.E.U8 desc[UR36][R2.64], R4 ;  /* 0x0000000402007986 */ /* 0x0019e2000c101124 */
[----:B------:R-:W-:Y:S05]  /*4fa0*/  BRA `(.L_x_1085) ;  /* 0x0000000c00d47947 */ /* 0x000fea0003800000 */
.L_x_1088:
[----:B------:R-:W-:-:S13]  /*4fb0*/  ISETP.NE.AND P0, PT, R4, 0x2, PT ;  /* 0x000000020400780c */ /* 0x000fda0003f05270 */
[----:B------:R-:W-:Y:S05]  /*4fc0*/  @!P0 BRA `(.L_x_1091) ;  /* 0x0000000000388947 */ /* 0x000fea0003800000 */
[----:B------:R-:W-:-:S13]  /*4fd0*/  ISETP.NE.AND P0, PT, R4, 0x3, PT ;  /* 0x000000030400780c */ /* 0x000fda0003f05270 */
[----:B------:R-:W-:Y:S05]  /*4fe0*/  @!P0 BRA `(.L_x_1092) ;  /* 0x00000000001c8947 */ /* 0x000fea0003800000 */
[----:B------:R-:W-:-:S13]  /*4ff0*/  ISETP.NE.AND P0, PT, R4, 0x4, PT ;  /* 0x000000040400780c */ /* 0x000fda0003f05270 */
[----:B------:R-:W-:Y:S05]  /*5000*/  @P0 BRA `(.L_x_1090) ;  /* 0x0000000c00500947 */ /* 0x000fea0003800000 */
[----:B------:R-:W-:Y:S02]  /*5010*/  HADD2.F32 R4, -RZ, R0.H0_H0 ;  /* 0x20000000ff047230 */ /* 0x000fe40000004100 */
[----:B------:R-:W-:-:S04]  /*5020*/  IMAD.MOV.U32 R19, RZ, RZ, R23 ;  /* 0x000000ffff137224 */ /* 0x000fc800078e0017 */
[----:B------:R-:W0:Y:S02]  /*5030*/  F2I.S64.TRUNC R4, R4 ;  /* 0x0000000400047311 */ /* 0x000e24000020d900 */
[----:B0-----:R1:W-:Y:S01]  /*5040*/  STG.E.64 desc[UR36][R2.64], R4 ;  /* 0x0000000402007986 */ /* 0x0013e2000c101b24 */
[----:B------:R-:W-:Y:S05]  /*5050*/  BRA `(.L_x_1085) ;  /* 0x0000000c00a87947 */ /* 0x000fea0003800000 */
.L_x_1092:
[----:B------:R-:W-:Y:S02]  /*5060*/  HADD2.F32 R0, -RZ, R0.H0_H0 ;  /* 0x20000000ff007230 */ /* 0x000fe40000004100 */
[----:B------:R-:W-:Y:S02]  /*5070*/  IMAD.MOV.U32 R19, RZ, RZ, R23 ;  /* 0x000000ffff137224 */ /* 0x000fe400078e0017 */
[----:B------:R-:W0:Y:S02]  /*5080*/  F2I.FTZ.TRUNC.NTZ R5, R0 ;  /* 0x0000000000057305 */ /* 0x000e24000021f100 */
[----:B0-----:R2:W-:Y:S01]  /*5090*/  STG.E desc[UR36][R2.64], R5 ;  /* 0x0000000502007986 */ /* 0x0015e2000c101924 */
[----:B------:R-:W-:Y:S05]  /*50a0*/  BRA `(.L_x_1085) ;  /* 0x0000000c00947947 */ /* 0x000fea0003800000 */
.L_x_1091:
[----:B------:R-:W-:Y:S02]  /*50b0*/  HADD2.F32 R0, -RZ, R0.H0_H0 ;  /* 0x20000000ff007230 */ /* 0x000fe40000004100 */
[----:B------:R-:W-:Y:S02]  /*50c0*/  IMAD.MOV.U32 R19, RZ, RZ, R23 ;  /* 0x000000ffff137224 */ /* 0x000fe400078e0017 */
[----:B------:R-:W0:Y:S02]  /*50d0*/  F2I.FTZ.TRUNC.NTZ R5, R0 ;  /* 0x0000000000057305 */ /* 0x000e24000021f100 */
[----:B0-----:R0:W-:Y:S01]  /*50e0*/  STG.E.U16 desc[UR36][R2.64], R5 ;  /* 0x0000000502007986 */ /* 0x0011e2000c101524 */
[----:B------:R-:W-:Y:S05]  /*50f0*/  BRA `(.L_x_1085) ;  /* 0x0000000c00807947 */ /* 0x000fea0003800000 */
.L_x_1087:
[----:B------:R-:W-:-:S13]  /*5100*/  ISETP.GT.AND P0, PT, R4, 0x6, PT ;  /* 0x000000060400780c */ /* 0x000fda0003f04270 */
[----:B------:R-:W-:Y:S05]  /*5110*/  @P0 BRA `(.L_x_1093) ;  /* 0x00000000002c0947 */ /* 0x000fea0003800000 */
[----:B------:R-:W-:-:S13]  /*5120*/  ISETP.NE.AND P0, PT, R4, 0x5, PT ;  /* 0x000000050400780c */ /* 0x000fda0003f05270 */
[----:B------:R-:W-:Y:S05]  /*5130*/  @!P0 BRA `(.L_x_1094) ;  /* 0x0000000000188947 */ /* 0x000fea0003800000 */
[----:B------:R-:W-:-:S13]  /*5140*/  ISETP.NE.AND P0, PT, R4, 0x6, PT ;  /* 0x000000060400780c */ /* 0x000fda0003f05270 */
[----:B------:R-:W-:Y:S05]  /*5150*/  @P0 BRA `(.L_x_1090) ;  /* 0x0000000800fc0947 */ /* 0x000fea0003800000 */
[----:B------:R-:W-:Y:S02]  /*5160*/  HADD2.F32 R5, -RZ, R0.H0_H0 ;  /* 0x20000000ff057230 */ /* 0x000fe40000004100 */
[----:B------:R-:W-:-:S03]  /*5170*/  IMAD.MOV.U32 R19, RZ, RZ, R23 ;  /* 0x000000ffff137224 */ /* 0x000fc600078e0017 */
[----:B------:R0:W-:Y:S01]  /*5180*/  STG.E desc[UR36][R2.64], R5 ;  /* 0x0000000502007986 */ /* 0x0001e2000c101924 */
[----:B------:R-:W-:Y:S05]  /*5190*/  BRA `(.L_x_1085) ;  /* 0x0000000c00587947 */ /* 0x000fea0003800000 */
.L_x_1094:
[----:B------:R0:W-:Y:S01]  /*51a0*/  STG.E.U16 desc[UR36][R2.64], R0 ;  /* 0x0000000002007986 */ /* 0x0001e2000c101524 */
[----:B------:R-:W-:Y:S01]  /*51b0*/  IMAD.MOV.U32 R19, RZ, RZ, R23 ;  /* 0x000000ffff137224 */ /* 0x000fe200078e0017 */
[----:B------:R-:W-:Y:S06]  /*51c0*/  BRA `(.L_x_1085) ;  /* 0x0000000c004c7947 */ /* 0x000fec0003800000 */
.L_x_1093:
[----:B------:R-:W-:-:S13]  /*51d0*/  ISETP.NE.AND P0, PT, R4, 0x7, PT ;  /* 0x000000070400780c */ /* 0x000fda0003f05270 */
[----:B------:R-:W-:Y:S05]  /*51e0*/  @!P0 BRA `(.L_x_1095) ;  /* 0x00000000003c8947 */ /* 0x000fea0003800000 */
[----:B------:R-:W-:-:S13]  /*51f0*/  ISETP.NE.AND P0, PT, R4, 0x8, PT ;  /* 0x000000080400780c */ /* 0x000fda0003f05270 */
[----:B------:R-:W-:Y:S05]  /*5200*/  @!P0 BRA `(.L_x_1096) ;  /* 0x00000000001c8947 */ /* 0x000fea0003800000 */
[----:B------:R-:W-:-:S13]  /*5210*/  ISETP.NE.AND P0, PT, R4, 0x9, PT ;  /* 0x000000090400780c */ /* 0x000fda0003f05270 */
[----:B------:R-:W-:Y:S05]  /*5220*/  @P0 BRA `(.L_x_1090) ;  /* 0x0000000800c80947 */ /* 0x000fea0003800000 */
[----:B------:R-:W-:Y:S02]  /*5230*/  HADD2.F32 R4, -RZ, R0.H0_H0 ;  /* 0x20000000ff047230 */ /* 0x000fe40000004100 */
[----:B------:R-:W-:Y:S02]  /*5240*/  IMAD.MOV.U32 R5, RZ, RZ, RZ ;  /* 0x000000ffff057224 */ /* 0x000fe400078e00ff */
[----:B------:R-:W-:-:S03]  /*5250*/  IMAD.MOV.U32 R19, RZ, RZ, R23 ;  /* 0x000000ffff137224 */ /* 0x000fc600078e0017 */
[----:B------:R0:W-:Y:S01]  /*5260*/  STG.E.64 desc[UR36][R2.64], R4 ;  /* 0x0000000402007986 */ /* 0x0001e2000c101b24 */
[----:B------:R-:W-:Y:S05]  /*5270*/  BRA `(.L_x_1085) ;  /* 0x0000000c00207947 */ /* 0x000fea0003800000 */
.L_x_1096:
[----:B------:R-:W-:Y:S02]  /*5280*/  HADD2.F32 R0, -RZ, R0.H0_H0 ;  /* 0x20000000ff007230 */ /* 0x000fe40000004100 */
[----:B------:R-:W-:-:S03]  /*5290*/  IMAD.MOV.U32 R19, RZ, RZ, R23 ;  /* 0x000000ffff137224 */ /* 0x000fc600078e0017 */
[----:B------:R-:W-:-:S04]  /*52a0*/  F2FP.F16.F32.PACK_AB R0, RZ, R0 ;  /* 0x00000000ff00723e */ /* 0x000fc800000000ff */
[----:B------:R-:W-:-:S05]  /*52b0*/  PRMT R0, R0, 0x5410, RZ ;  /* 0x0000541000007816 */ /* 0x000fca00000000ff */
[----:B------:R0:W-:Y:S01]  /*52c0*/  STG.E desc[UR36][R2.64], R0 ;  /* 0x0000000002007986 */ /* 0x0001e2000c101924 */
[----:B------:R-:W-:Y:S05]  /*52d0*/  BRA `(.L_x_1085) ;  /* 0x0000000c00087947 */ /* 0x000fea0003800000 */
.L_x_1095:
[----:B------:R-:W-:Y:S02]  /*52e0*/  HADD2.F32 R4, -RZ, R0.H0_H0 ;  /* 0x20000000ff047230 */ /* 0x000fe40000004100 */
[----:B------:R-:W-:-:S03]  /*52f0*/  IMAD.MOV.U32 R19, RZ, RZ, R23 ;  /* 0x000000ffff137224 */ /* 0x000fc600078e0017 */
[----:B------:R-:W-:-:S06]  /*5300*/  FMUL.FTZ R4, R4, 1 ;  /* 0x3f80000004047820 */ /* 0x000fcc0000410000 */
[----:B------:R-:W0:Y:S02]  /*5310*/  F2F.F64.F32 R4, R4 ;  /* 0x0000000400047310 */ /* 0x000e240000201800 */
[----:B0-----:R0:W-:Y:S01]  /*5320*/  STG.E.64 desc[UR36][R2.64], R4 ;  /* 0x0000000402007986 */ /* 0x0011e2000c101b24 */
[----:B------:R-:W-:Y:S05]  /*5330*/  BRA `(.L_x_1085) ;  /* 0x0000000800f07947 */ /* 0x000fea0003800000 */
.L_x_1086:
        /* <DEDUP_REMOVED lines=10> */
[----:B------:R-:W-:-:S04]  /*53e0*/  FSETP.NEU.FTZ.AND P0, PT, R0, RZ, PT ;  /* 0x000000ff0000720b */ /* 0x000fc80003f1d000 */
[----:B------:R-:W-:-:S05]  /*53f0*/  SEL R5, RZ, 0x1, !P0 ;  /* 0x00000001ff057807 */ /* 0x000fca0004000000 */
[----:B------:R0:W-:Y:S01]  /*5400*/  STG.E.U8 desc[UR36][R2.64], R5 ;  /* 0x0000000502007986 */ /* 0x0001e2000c101124 */
[----:B------:R-:W-:Y:S05]  /*5410*/  BRA `(.L_x_1085) ;  /* 0x0000000800b87947 */ /* 0x000fea0003800000 */
.L_x_1099:
[----:B------:R-:W-:Y:S01]  /*5420*/  HADD2.F32 R0, -RZ, R0.H0_H0 ;  /* 0x20000000ff007230 */ /* 0x000fe20000004100 */
[----:B------:R-:W-:Y:S01]  /*5430*/  CS2R R6, SRZ ;  /* 0x0000000000067805 */ /* 0x000fe2000001ff00 */
[----:B------:R-:W-:-:S03]  /*5440*/  IMAD.MOV.U32 R19, RZ, RZ, R23 ;  /* 0x000000ffff137224 */ /* 0x000fc600078e0017 */
[----:B------:R-:W-:-:S04]  /*5450*/  FMUL.FTZ R0, R0, 1 ;  /* 0x3f80000000007820 */ /* 0x000fc80000410000 */
[----:B------:R-:W0:Y:S02]  /*5460*/  F2F.F64.F32 R4, R0 ;  /* 0x0000000000047310 */ /* 0x000e240000201800 */
[----:B0-----:R0:W-:Y:S01]  /*5470*/  STG.E.128 desc[UR36][R2.64], R4 ;  /* 0x0000000402007986 */ /* 0x0011e2000c101d24 */
[----:B------:R-:W-:Y:S05]  /*5480*/  BRA `(.L_x_1085) ;  /* 0x00000008009c7947 */ /* 0x000fea0003800000 */
.L_x_1098:
        /* <DEDUP_REMOVED lines=21> */
.L_x_1103:
[----:B------:R-:W-:Y:S05]  /*55e0*/  BSYNC B0 ;  /* 0x0000000000007941 */ /* 0x000fea0003800000 */
.L_x_1102:
[----:B------:R-:W-:Y:S01]  /*55f0*/  LOP3.LUT R5, R0, R5, RZ, 0xfc, !PT ;  /* 0x0000000500057212 */ /* 0x000fe200078efcff */
[----:B------:R-:W-:-:S04]  /*5600*/  IMAD.MOV.U32 R19, RZ, RZ, R23 ;  /* 0x000000ffff137224 */ /* 0x000fc800078e0017 */
[----:B------:R0:W-:Y:S01]  /*5610*/  STG.E.U8 desc[UR36][R2.64], R5 ;  /* 0x0000000502007986 */ /* 0x0001e2000c101124 */
[----:B------:R-:W-:Y:S05]  /*5620*/  BRA `(.L_x_1085) ;  /* 0x0000000800347947 */ /* 0x000fea0003800000 */
.L_x_1101:
        /* <DEDUP_REMOVED lines=13> */
.L_x_1105:
[----:B------:R-:W-:Y:S01]  /*5700*/  IMAD.MOV.U32 R0, RZ, RZ, 0x7f ;  /* 0x0000007fff007424 */ /* 0x000fe200078e00ff */
[----:B------:R-:W-:-:S04]  /*5710*/  ISETP.GT.U32.AND P0, PT, R4, 0x7f800000, PT ;  /* 0x7f8000000400780c */ /* 0x000fc80003f04070 */
[----:B------:R-:W-:-:S09]  /*5720*/  SEL R0, R0, 0x7c, P0 ;  /* 0x0000007c00007807 */ /* 0x000fd20000000000 */
.L_x_1106:
[----:B------:R-:W-:Y:S05]  /*5730*/  BSYNC B0 ;  /* 0x0000000000007941 */ /* 0x000fea0003800000 */
.L_x_1104:
[----:B------:R-:W-:Y:S01]  /*5740*/  LOP3.LUT R4, R5, 0x80000000, RZ, 0xc0, !PT ;  /* 0x8000000005047812 */ /* 0x000fe200078ec0ff */
[----:B------:R-:W-:-:S03]  /*5750*/  IMAD.MOV.U32 R19, RZ, RZ, R23 ;  /* 0x000000ffff137224 */ /* 0x000fc600078e0017 */
[----:B------:R-:W-:-:S04]  /*5760*/  SHF.R.U32.HI R5, RZ, 0x18, R4 ;  /* 0x00000018ff057819 */ /* 0x000fc80000011604 */
[----:B------:R-:W-:-:S05]  /*5770*/  LOP3.LUT R5, R0, R5, RZ, 0xfc, !PT ;  /* 0x0000000500057212 */ /* 0x000fca00078efcff */
[----:B------:R0:W-:Y:S01]  /*5780*/  STG.E.U8 desc[UR36][R2.64], R5 ;  /* 0x0000000502007986 */ /* 0x0001e2000c101124 */
[----:B------:R-:W-:Y:S05]  /*5790*/  BRA `(.L_x_1085) ;  /* 0x0000000400d87947 */ /* 0x000fea0003800000 */
.L_x_1100:
[----:B------:R-:W-:Y:S02]  /*57a0*/  HADD2.F32 R0, -RZ, R0.H0_H0 ;  /* 0x20000000ff007230 */ /* 0x000fe40000004100 */
[----:B------:R-:W-:-:S03]  /*57b0*/  IMAD.MOV.U32 R19, RZ, RZ, R23 ;  /* 0x000000ffff137224 */ /* 0x000fc600078e0017 */
[----:B------:R-:W-:-:S05]  /*57c0*/  F2FP.BF16.F32.PACK_AB R0, RZ, R0 ;  /* 0x00000000ff00723e */ /* 0x000fca00000010ff */
[----:B------:R0:W-:Y:S01]  /*57d0*/  STG.E.U16 desc[UR36][R2.64], R0 ;  /* 0x0000000002007986 */ /* 0x0001e2000c101524 */
[----:B------:R-:W-:Y:S05]  /*57e0*/  BRA `(.L_x_1085) ;  /* 0x0000000400c47947 */ /* 0x000fea0003800000 */
.L_x_1097:
        /* <DEDUP_REMOVED lines=10> */
[----:B------:R-:W0:Y:S02]  /*5890*/  F2I.FTZ.U32.TRUNC.NTZ R5, R5 ;  /* 0x0000000500057305 */ /* 0x000e24000021f000 */
[----:B0-----:R0:W-:Y:S01]  /*58a0*/  STG.E.U16 desc[UR36][R2.64], R5 ;  /* 0x0000000502007986 */ /* 0x0011e2000c101524 */
[----:B------:R-:W-:Y:S05]  /*58b0*/  BRA `(.L_x_1085) ;  /* 0x0000000400907947 */ /* 0x000fea0003800000 */
.L_x_1109:
        /* <DEDUP_REMOVED lines=17> */
.L_x_1112:
[----:B------:R-:W-:-:S04]  /*59d0*/  LOP3.LUT R0, R7, 0x80000000, RZ, 0xc0, !PT ;  /* 0x8000000007007812 */ /* 0x000fc800078ec0ff */
[----:B------:R-:W-:-:S04]  /*59e0*/  SHF.R.U32.HI R5, RZ, 0x18, R0 ;  /* 0x00000018ff057819 */ /* 0x000fc80000011600 */
[----:B------:R-:W-:-:S04]  /*59f0*/  LOP3.LUT R4, R4, R5, RZ, 0xfc, !PT ;  /* 0x0000000504047212 */ /* 0x000fc800078efcff */
[----:B------:R-:W-:-:S07]  /*5a00*/  PRMT R0, R4, 0x7610, R0 ;  /* 0x0000761004007816 */ /* 0x000fce0000000000 */
.L_x_1111:
[----:B------:R-:W-:Y:S05]  /*5a10*/  BSYNC B0 ;  /* 0x0000000000007941 */ /* 0x000fea0003800000 */
.L_x_1110:
[----:B------:R0:W-:Y:S01]  /*5a20*/  STG.E.U8 desc[UR36][R2.64], R0 ;  /* 0x0000000002007986 */ /* 0x0001e2000c101124 */
[----:B------:R-:W-:Y:S01]  /*5a30*/  IMAD.MOV.U32 R19, RZ, RZ, R23 ;  /* 0x000000ffff137224 */ /* 0x000fe200078e0017 */
[----:B------:R-:W-:Y:S06]  /*5a40*/  BRA `(.L_x_1085) ;  /* 0x00000004002c7947 */ /* 0x000fec0003800000 */
.L_x_1108:
        /* <DEDUP_REMOVED lines=17> */
.L_x_1115:
[----:B------:R-:W-:-:S04]  /*5b60*/  LOP3.LUT R0, R7, 0x80000000, RZ, 0xc0, !PT ;  /* 0x8000000007007812 */ /* 0x000fc800078ec0ff */
[----:B------:R-:W-:-:S04]  /*5b70*/  SHF.R.U32.HI R5, RZ, 0x18, R0 ;  /* 0x00000018ff057819 */ /* 0x000fc80000011600 */
[----:B------:R-:W-:-:S04]  /*5b80*/  LOP3.LUT R4, R4, R5, RZ, 0xfc, !PT ;  /* 0x0000000504047212 */ /* 0x000fc800078efcff */
[----:B------:R-:W-:-:S07]  /*5b90*/  PRMT R0, R4, 0x7610, R0 ;  /* 0x0000761004007816 */ /* 0x000fce0000000000 */
.L_x_1114:
[----:B------:R-:W-:Y:S05]  /*5ba0*/  BSYNC B0 ;  /* 0x0000000000007941 */ /* 0x000fea0003800000 */
.L_x_1113:
[----:B------:R0:W-:Y:S01]  /*5bb0*/  STG.E.U8 desc[UR36][R2.64], R0 ;  /* 0x0000000002007986 */ /* 0x0001e2000c101124 */
[----:B------:R-:W-:Y:S01]  /*5bc0*/  IMAD.MOV.U32 R19, RZ, RZ, R23 ;  /* 0x000000ffff137224 */ /* 0x000fe200078e0017 */
[----:B------:R-:W-:Y:S06]  /*5bd0*/  BRA `(.L_x_1085) ;  /* 0x0000000000c87947 */ /* 0x000fec0003800000 */
.L_x_1107:
[----:B------:R-:W-:-:S13]  /*5be0*/  ISETP.NE.AND P0, PT, R4, 0x1c, PT ;  /* 0x0000001c0400780c */ /* 0x000fda0003f05270 */
[----:B------:R-:W-:Y:S05]  /*5bf0*/  @!P0 BRA `(.L_x_1116) ;  /* 0x0000000000b08947 */ /* 0x000fea0003800000 */
[----:B------:R-:W-:-:S13]  /*5c00*/  ISETP.NE.AND P0, PT, R4, 0x1d, PT ;  /* 0x0000001d0400780c */ /* 0x000fda0003f05270 */
[----:B------:R-:W-:Y:S05]  /*5c10*/  @!P0 BRA `(.L_x_1117) ;  /* 0x0000000000948947 */ /* 0x000fea0003800000 */
[----:B------:R-:W-:-:S13]  /*5c20*/  ISETP.NE.AND P0, PT, R4, 0x2c, PT ;  /* 0x0000002c0400780c */ /* 0x000fda0003f05270 */
[----:B------:R-:W-:Y:S05]  /*5c30*/  @P0 BRA `(.L_x_1090) ;  /* 0x0000000000440947 */ /* 0x000fea0003800000 */
[----:B------:R-:W-:Y:S02]  /*5c40*/  HADD2.F32 R5, -RZ, R0.H0_H0 ;  /* 0x20000000ff057230 */ /* 0x000fe40000004100 */
        /* <DEDUP_REMOVED lines=16> */
.L_x_1090:
        /* <DEDUP_REMOVED lines=16> */
.L_x_1118:
[----:B------:R-:W-:Y:S01]  /*5e50*/  IMAD.MOV.U32 R19, RZ, RZ, R23 ;  /* 0x000000ffff137224 */ /* 0x000fe200078e0017 */
[----:B------:R-:W-:Y:S06]  /*5e60*/  BRA `(.L_x_1085) ;  /* 0x0000000000247947 */ /* 0x000fec0003800000 */
.L_x_1117:
[----:B------:R-:W-:Y:S02]  /*5e70*/  HADD2.F32 R4, -RZ, R0.H0_H0 ;  /* 0x20000000ff047230 */ /* 0x000fe40000004100 */
[----:B------:R-:W-:-:S04]  /*5e80*/  IMAD.MOV.U32 R19, RZ, RZ, R23 ;  /* 0x000000ffff137224 */ /* 0x000fc800078e0017 */
[----:B------:R-:W0:Y:S02]  /*5e90*/  F2I.U64.TRUNC R4, R4 ;  /* 0x0000000400047311 */ /* 0x000e24000020d800 */
[----:B0-----:R0:W-:Y:S01]  /*5ea0*/  STG.E.64 desc[UR36][R2.64], R4 ;  /* 0x0000000402007986 */ /* 0x0011e2000c101b24 */
[----:B------:R-:W-:Y:S05]  /*5eb0*/  BRA `(.L_x_1085) ;  /* 0x0000000000107947 */ /* 0x000fea0003800000 */
.L_x_1116:
[----:B------:R-:W-:Y:S02]  /*5ec0*/  HADD2.F32 R0, -RZ, R0.H0_H0 ;  /* 0x20000000ff007230 */ /* 0x000fe40000004100 */
[----:B------:R-:W-:Y:S02]  /*5ed0*/  IMAD.MOV.U32 R19, RZ, RZ, R23 ;  /* 0x000000ffff137224 */ /* 0x000fe400078e0017 */
[----:B------:R-:W0:Y:S02]  /*5ee0*/  F2I.FTZ.U32.TRUNC.NTZ R5, R0 ;  /* 0x0000000000057305 */ /* 0x000e24000021f000 */
[----:B0-----:R0:W-:Y:S03]  /*5ef0*/  STG.E desc[UR36][R2.64], R5 ;  /* 0x0000000502007986 */ /* 0x0011e6000c101924 */
.L_x_1085:
[----:B------:R-:W-:Y:S05]  /*5f00*/  BSYNC B6 ;  /* 0x0000000000067941 */ /* 0x000fea0003800000 */
.L_x_1084:
[----:B------:R-:W-:Y:S01]  /*5f10*/  ISETP.GE.AND P0, PT, R19, R16, PT ;  /* 0x000000101300720c */ /* 0x000fe20003f06270 */
[----:B------:R-:W-:-:S12]  /*5f20*/  BSSY B6, `(.L_x_1119) ;  /* 0x00001fc000067945 */ /* 0x000fd80003800000 */
[----:B------:R-:W-:Y:S05]  /*5f30*/  @P0 BRA `(.L_x_1120) ;  /* 0x0000001c00e80947 */ /* 0x000fea0003800000 */
[----:B012345:R-:W0:Y:S01]  /*5f40*/  LDC.64 R2, c[0x0][0x218] ;  /* 0x00008600ff027b82 */ /* 0x03fe220000000a00 */
        /* <DEDUP_REMOVED lines=17> */
[----:B------:R-:W-:-:S06]  /*6060*/  HADD2.F32 R25, -RZ, R25.H0_H0 ;  /* 0x20000019ff197230 */ /* 0x000fcc0000004100 */
[----:B------:R-:W0:Y:S02]  /*6070*/  F2I.FTZ.TRUNC.NTZ R25, R25 ;  /* 0x0000001900197305 */ /* 0x000e24000021f100 */
[----:B0-----:R3:W-:Y:S01]  /*6080*/  STG.E.U8 desc[UR36][R2.64], R25 ;  /* 0x0000001902007986 */ /* 0x0017e2000c101124 */
[----:B------:R-:W-:Y:S05]  /*6090*/  BRA `(.L_x_1126) ;  /* 0x0000000c00947947 */ /* 0x000fea0003800000 */
.L_x_1124:
[----:B------:R-:W-:-:S06]  /*60a0*/  HADD2.F32 R5, -RZ, R25.H0_H0 ;  /* 0x20000019ff057230 */ /* 0x000fcc0000004100 */
[----:B------:R-:W0:Y:S02]  /*60b0*/  F2I.S64.TRUNC R4, R5 ;  /* 0x0000000500047311 */ /* 0x000e24000020d900 */
[----:B0-----:R4:W-:Y:S01]  /*60c0*/  STG.E.U8 desc[UR36][R2.64], R4 ;  /* 0x0000000402007986 */ /* 0x0019e2000c101124 */
[----:B------:R-:W-:Y:S05]  /*60d0*/  BRA `(.L_x_1126) ;  /* 0x0000000c00847947 */ /* 0x000fea0003800000 */
.L_x_1123:
        /* <DEDUP_REMOVED lines=10> */
.L_x_1128:
[----:B------:R-:W-:-:S06]  /*6180*/  HADD2.F32 R25, -RZ, R25.H0_H0 ;  /* 0x20000019ff197230 */ /* 0x000fcc0000004100 */
[----:B------:R-:W0:Y:S02]  /*6190*/  F2I.FTZ.TRUNC.NTZ R25, R25 ;  /* 0x0000001900197305 */ /* 0x000e24000021f100 */
[----:B0-----:R2:W-:Y:S01]  /*61a0*/  STG.E desc[UR36][R2.64], R25 ;  /* 0x0000001902007986 */ /* 0x0015e2000c101924 */
[----:B------:R-:W-:Y:S05]  /*61b0*/  BRA `(.L_x_1126) ;  /* 0x0000000c004c7947 */ /* 0x000fea0003800000 */
.L_x_1127:
[----:B------:R-:W-:-:S06]  /*61c0*/  HADD2.F32 R25, -RZ, R25.H0_H0 ;  /* 0x20000019ff197230 */ /* 0x000fcc0000004100 */
[----:B------:R-:W0:Y:S02]  /*61d0*/  F2I.FTZ.TRUNC.NTZ R25, R25 ;  /* 0x0000001900197305 */ /* 0x000e24000021f100 */
[----:B0-----:R0:W-:Y:S01]  /*61e0*/  STG.E.U16 desc[UR36][R2.64], R25 ;  /* 0x0000001902007986 */ /* 0x0011e2000c101524 */
[----:B------:R-:W-:Y:S05]  /*61f0*/  BRA `(.L_x_1126) ;  /* 0x0000000c003c7947 */ /* 0x000fea0003800000 */
.L_x_1122:
        /* <DEDUP_REMOVED lines=9> */
.L_x_1130:
[----:B------:R0:W-:Y:S01]  /*6290*/  STG.E.U16 desc[UR36][R2.64], R25 ;  /* 0x0000001902007986 */ /* 0x0001e2000c101524 */
[----:B------:R-:W-:Y:S05]  /*62a0*/  BRA `(.L_x_1126) ;  /* 0x0000000c00107947 */ /* 0x000fea0003800000 */
.L_x_1129:
        /* <DEDUP_REMOVED lines=10> */
.L_x_1132:
[----:B------:R-:W-:-:S05]  /*6350*/  HADD2.F32 R0, -RZ, R25.H0_H0 ;  /* 0x20000019ff007230 */ /* 0x000fca0000004100 */
[----:B------:R-:W-:-:S04]  /*6360*/  F2FP.F16.F32.PACK_AB R0, RZ, R0 ;  /* 0x00000000ff00723e */ /* 0x000fc800000000ff */
[----:B------:R-:W-:-:S05]  /*6370*/  PRMT R0, R0, 0x5410, RZ ;  /* 0x0000541000007816 */ /* 0x000fca00000000ff */
[----:B------:R0:W-:Y:S01]  /*6380*/  STG.E desc[UR36][R2.64], R0 ;  /* 0x0000000002007986 */ /* 0x0001e2000c101924 */
[----:B------:R-:W-:Y:S05]  /*6390*/  BRA `(.L_x_1126) ;  /* 0x0000000800d47947 */ /* 0x000fea0003800000 */
.L_x_1131:
[----:B------:R-:W-:-:S05]  /*63a0*/  HADD2.F32 R4, -RZ, R25.H0_H0 ;  /* 0x20000019ff047230 */ /* 0x000fca0000004100 */
[----:B------:R-:W-:-:S06]  /*63b0*/  FMUL.FTZ R4, R4, 1 ;  /* 0x3f80000004047820 */ /* 0x000fcc0000410000 */
[----:B------:R-:W0:Y:S02]  /*63c0*/  F2F.F64.F32 R4, R4 ;  /* 0x0000000400047310 */ /* 0x000e240000201800 */
[----:B0-----:R0:W-:Y:S01]  /*63d0*/  STG.E.64 desc[UR36][R2.64], R4 ;  /* 0x0000000402007986 */ /* 0x0011e2000c101b24 */
[----:B------:R-:W-:Y:S05]  /*63e0*/  BRA `(.L_x_1126) ;  /* 0x0000000800c07947 */ /* 0x000fea0003800000 */
.L_x_1121:
        /* <DEDUP_REMOVED lines=13> */
.L_x_1135:
[----:B------:R-:W-:Y:S01]  /*64c0*/  HADD2.F32 R25, -RZ, R25.H0_H0 ;  /* 0x20000019ff197230 */ /* 0x000fe20000004100 */
[----:B------:R-:W-:-:S04]  /*64d0*/  CS2R R6, SRZ ;  /* 0x0000000000067805 */ /* 0x000fc8000001ff00 */
[----:B------:R-:W-:-:S06]  /*64e0*/  FMUL.FTZ R4, R25, 1 ;  /* 0x3f80000019047820 */ /* 0x000fcc0000410000 */
[----:B------:R-:W0:Y:S02]  /*64f0*/  F2F.F64.F32 R4, R4 ;  /* 0x0000000400047310 */ /* 0x000e240000201800 */
[----:B0-----:R0:W-:Y:S01]  /*6500*/  STG.E.128 desc[UR36][R2.64], R4 ;  /* 0x0000000402007986 */ /* 0x0011e2000c101d24 */
[----:B------:R-:W-:Y:S05]  /*6510*/  BRA `(.L_x_1126) ;  /* 0x0000000800747947 */ /* 0x000fea0003800000 */
.L_x_1134:
        /* <DEDUP_REMOVED lines=21> */
.L_x_1139:
[----:B------:R-:W-:Y:S05]  /*6670*/  BSYNC B0 ;  /* 0x0000000000007941 */ /* 0x000fea0003800000 */
.L_x_1138:
[----:B------:R-:W-:-:S05]  /*6680*/  LOP3.LUT R5, R0, R5, RZ, 0xfc, !PT ;  /* 0x0000000500057212 */ /* 0x000fca00078efcff */
[----:B------:R0:W-:Y:S01]  /*6690*/  STG.E.U8 desc[UR36][R2.64], R5 ;  /* 0x0000000502007986 */ /* 0x0001e2000c101124 */
[----:B------:R-:W-:Y:S05]  /*66a0*/  BRA `(.L_x_1126) ;  /* 0x0000000800107947 */ /* 0x000fea0003800000 */
.L_x_1137:
        /* <DEDUP_REMOVED lines=13> */
.L_x_1141:
[----:B------:R-:W-:Y:S01]  /*6780*/  IMAD.MOV.U32 R0, RZ, RZ, 0x7f ;  /* 0x0000007fff007424 */ /* 0x000fe200078e00ff */
[----:B------:R-:W-:-:S04]  /*6790*/  ISETP.GT.U32.AND P0, PT, R4, 0x7f800000, PT ;  /* 0x7f8000000400780c */ /* 0x000fc80003f04070 */
[----:B------:R-:W-:-:S09]  /*67a0*/  SEL R0, R0, 0x7c, P0 ;  /* 0x0000007c00007807 */ /* 0x000fd20000000000 */
.L_x_1142:
[----:B------:R-:W-:Y:S05]  /*67b0*/  BSYNC B0 ;  /* 0x0000000000007941 */ /* 0x000fea0003800000 */
.L_x_1140:
[----:B------:R-:W-:-:S04]  /*67c0*/  LOP3.LUT R4, R25, 0x80000000, RZ, 0xc0, !PT ;  /* 0x8000000019047812 */ /* 0x000fc800078ec0ff */
[----:B------:R-:W-:-:S04]  /*67d0*/  SHF.R.U32.HI R5, RZ, 0x18, R4 ;  /* 0x00000018ff057819 */ /* 0x000fc80000011604 */
[----:B------:R-:W-:-:S05]  /*67e0*/  LOP3.LUT R5, R0, R5, RZ, 0xfc, !PT ;  /* 0x0000000500057212 */ /* 0x000fca00078efcff */
[----:B------:R0:W-:Y:S01]  /*67f0*/  STG.E.U8 desc[UR36][R2.64], R5 ;  /* 0x0000000502007986 */ /* 0x0001e2000c101124 */
[----:B------:R-:W-:Y:S05]  /*6800*/  BRA `(.L_x_1126) ;  /* 0x0000000400b87947 */ /* 0x000fea0003800000 */
.L_x_1136:
[----:B------:R-:W-:-:S05]  /*6810*/  HADD2.F32 R0, -RZ, R25.H0_H0 ;  /* 0x20000019ff007230 */ /* 0x000fca0000004100 */
[----:B------:R-:W-:-:S05]  /*6820*/  F2FP.BF16.F32.PACK_AB R0, RZ, R0 ;  /* 0x00000000ff00723e */ /* 0x000fca00000010ff */
[----:B------:R0:W-:Y:S01]  /*6830*/  STG.E.U16 desc[UR36][R2.64], R0 ;  /* 0x0000000002007986 */ /* 0x0001e2000c101524 */
[----:B------:R-:W-:Y:S05]  /*6840*/  BRA `(.L_x_1126) ;  /* 0x0000000400a87947 */ /* 0x000fea0003800000 */
.L_x_1133:
        /* <DEDUP_REMOVED lines=12> */
.L_x_1145:
        /* <DEDUP_REMOVED lines=17> */
.L_x_1148:
[----:B------:R-:W-:-:S04]  /*6a20*/  LOP3.LUT R0, R25, 0x80000000, RZ, 0xc0, !PT ;  /* 0x8000000019007812 */ /* 0x000fc800078ec0ff */
[----:B------:R-:W-:-:S04]  /*6a30*/  SHF.R.U32.HI R5, RZ, 0x18, R0 ;  /* 0x00000018ff057819 */ /* 0x000fc80000011600 */
[----:B------:R-:W-:-:S04]  /*6a40*/  LOP3.LUT R4, R4, R5, RZ, 0xfc, !PT ;  /* 0x0000000504047212 */ /* 0x000fc800078efcff */
[----:B------:R-:W-:-:S07]  /*6a50*/  PRMT R0, R4, 0x7610, R0 ;  /* 0x0000761004007816 */ /* 0x000fce0000000000 */
.L_x_1147:
[----:B------:R-:W-:Y:S05]  /*6a60*/  BSYNC B0 ;  /* 0x0000000000007941 */ /* 0x000fea0003800000 */
.L_x_1146:
[----:B------:R0:W-:Y:S01]  /*6a70*/  STG.E.U8 desc[UR36][R2.64], R0 ;  /* 0x0000000002007986 */ /* 0x0001e2000c101124 */
[----:B------:R-:W-:Y:S05]  /*6a80*/  BRA `(.L_x_1126) ;  /* 0x0000000400187947 */ /* 0x000fea0003800000 */
.L_x_1144:
        /* <DEDUP_REMOVED lines=17> */
.L_x_1151:
[----:B------:R-:W-:-:S04]  /*6ba0*/  LOP3.LUT R0, R25, 0x80000000, RZ, 0xc0, !PT ;  /* 0x8000000019007812 */ /* 0x000fc800078ec0ff */
[----:B------:R-:W-:-:S04]  /*6bb0*/  SHF.R.U32.HI R5, RZ, 0x18, R0 ;  /* 0x00000018ff057819 */ /* 0x000fc80000011600 */
[----:B------:R-:W-:-:S04]  /*6bc0*/  LOP3.LUT R4, R4, R5, RZ, 0xfc, !PT ;  /* 0x0000000504047212 */ /* 0x000fc800078efcff */
[----:B------:R-:W-:-:S07]  /*6bd0*/  PRMT R0, R4, 0x7610, R0 ;  /* 0x0000761004007816 */ /* 0x000fce0000000000 */
.L_x_1150:
[----:B------:R-:W-:Y:S05]  /*6be0*/  BSYNC B0 ;  /* 0x0000000000007941 */ /* 0x000fea0003800000 */
.L_x_1149:
[----:B------:R0:W-:Y:S01]  /*6bf0*/  STG.E.U8 desc[UR36][R2.64], R0 ;  /* 0x0000000002007986 */ /* 0x0001e2000c101124 */
[----:B------:R-:W-:Y:S05]  /*6c00*/  BRA `(.L_x_1126) ;  /* 0x0000000000b87947 */ /* 0x000fea0003800000 */
.L_x_1143:
[----:B------:R-:W-:-:S13]  /*6c10*/  ISETP.NE.AND P0, PT, R0, 0x1c, PT ;  /* 0x0000001c0000780c */ /* 0x000fda0003f05270 */
[----:B------:R-:W-:Y:S05]  /*6c20*/  @!P0 BRA `(.L_x_1152) ;  /* 0x0000000000a48947 */ /* 0x000fea0003800000 */
[----:B------:R-:W-:-:S13]  /*6c30*/  ISETP.NE.AND P0, PT, R0, 0x1d, PT ;  /* 0x0000001d0000780c */ /* 0x000fda0003f05270 */
[----:B------:R-:W-:Y:S05]  /*6c40*/  @!P0 BRA `(.L_x_1153) ;  /* 0x00000000008c8947 */ /* 0x000fea0003800000 */
[----:B------:R-:W-:-:S13]  /*6c50*/  ISETP.NE.AND P0, PT, R0, 0x2c, PT ;  /* 0x0000002c0000780c */ /* 0x000fda0003f05270 */
[----:B------:R-:W-:Y:S05]  /*6c60*/  @P0 BRA `(.L_x_1125) ;  /* 0x0000000000400947 */ /* 0x000fea0003800000 */
[----:B------:R-:W-:Y:S02]  /*6c70*/  HADD2.F32 R25, -RZ, R25.H0_H0 ;  /* 0x20000019ff197230 */ /* 0x000fe40000004100 */
        /* <DEDUP_REMOVED lines=15> */
.L_x_1125:
        /* <DEDUP_REMOVED lines=16> */
.L_x_1154:
[----:B------:R-:W-:Y:S05]  /*6e70*/  BRA `(.L_x_1126) ;  /* 0x00000000001c7947 */ /* 0x000fea0003800000 */
.L_x_1153:
[----:B------:R-:W-:-:S06]  /*6e80*/  HADD2.F32 R4, -RZ, R25.H0_H0 ;  /* 0x20000019ff047230 */ /* 0x000fcc0000004100 */
[----:B------:R-:W0:Y:S02]  /*6e90*/  F2I.U64.TRUNC R4, R4 ;  /* 0x0000000400047311 */ /* 0x000e24000020d800 */
[----:B0-----:R0:W-:Y:S01]  /*6ea0*/  STG.E.64 desc[UR36][R2.64], R4 ;  /* 0x0000000402007986 */ /* 0x0011e2000c101b24 */
[----:B------:R-:W-:Y:S05]  /*6eb0*/  BRA `(.L_x_1126) ;  /* 0x00000000000c7947 */ /* 0x000fea0003800000 */
.L_x_1152:
[----:B------:R-:W-:-:S06]  /*6ec0*/  HADD2.F32 R25, -RZ, R25.H0_H0 ;  /* 0x20000019ff197230 */ /* 0x000fcc0000004100 */
[----:B------:R-:W0:Y:S02]  /*6ed0*/  F2I.FTZ.U32.TRUNC.NTZ R25, R25 ;  /* 0x0000001900197305 */ /* 0x000e24000021f000 */
[----:B0-----:R0:W-:Y:S02]  /*6ee0*/  STG.E desc[UR36][R2.64], R25 ;  /* 0x0000001902007986 */ /* 0x0011e4000c101924 */
.L_x_1126:
        /* <DEDUP_REMOVED lines=25> */
.L_x_1158:
[----:B------:R-:W-:-:S06]  /*7080*/  HADD2.F32 R5, -RZ, R24.H0_H0 ;  /* 0x20000018ff057230 */ /* 0x000fcc0000004100 */
[----:B------:R-:W0:Y:S02]  /*7090*/  F2I.S64.TRUNC R4, R5 ;  /* 0x0000000500047311 */ /* 0x000e24000020d900 */
[----:B0-----:R0:W-:Y:S01]  /*70a0*/  STG.E.U8 desc[UR36][R2.64], R4 ;  /* 0x0000000402007986 */ /* 0x0011e2000c101124 */
[----:B------:R-:W-:Y:S05]  /*70b0*/  BRA `(.L_x_1160) ;  /* 0x0000000c00847947 */ /* 0x000fea0003800000 */
.L_x_1157:
        /* <DEDUP_REMOVED lines=10> */
.L_x_1162:
[----:B------:R-:W-:-:S04]  /*7160*/  HADD2.F32 R24, -RZ, R24.H0_H0 ;  /* 0x20000018ff187230 */ /* 0x000fc80000004100 */
[----:B------:R-:W0:Y:S02]  /*7170*/  F2I.FTZ.TRUNC.NTZ R5, R24 ;  /* 0x0000001800057305 */ /* 0x000e24000021f100 */
[----:B0-----:R0:W-:Y:S01]  /*7180*/  STG.E desc[UR36][R2.64], R5 ;  /* 0x0000000502007986 */ /* 0x0011e2000c101924 */
[----:B------:R-:W-:Y:S05]  /*7190*/  BRA `(.L_x_1160) ;  /* 0x0000000c004c7947 */ /* 0x000fea0003800000 */
.L_x_1161:
[----:B------:R-:W-:-:S04]  /*71a0*/  HADD2.F32 R24, -RZ, R24.H0_H0 ;  /* 0x20000018ff187230 */ /* 0x000fc80000004100 */
[----:B------:R-:W0:Y:S02]  /*71b0*/  F2I.FTZ.TRUNC.NTZ R5, R24 ;  /* 0x0000001800057305 */ /* 0x000e24000021f100 */
[----:B0-----:R0:W-:Y:S01]  /*71c0*/  STG.E.U16 desc[UR36][R2.64], R5 ;  /* 0x0000000502007986 */ /* 0x0011e2000c101524 */
[----:B------:R-:W-:Y:S05]  /*71d0*/  BRA `(.L_x_1160) ;  /* 0x0000000c003c7947 */ /* 0x000fea0003800000 */
.L_x_1156:
        /* <DEDUP_REMOVED lines=9> */
.L_x_1164:
[----:B------:R0:W-:Y:S01]  /*7270*/  STG.E.U16 desc[UR36][R2.64], R24 ;  /* 0x0000001802007986 */ /* 0x0001e2000c101524 */
[----:B------:R-:W-:Y:S05]  /*7280*/  BRA `(.L_x_1160) ;  /* 0x0000000c00107947 */ /* 0x000fea0003800000 */
.L_x_1163:
        /* <DEDUP_REMOVED lines=10> */
.L_x_1166:
[----:B------:R-:W-:-:S05]  /*7330*/  HADD2.F32 R0, -RZ, R24.H0_H0 ;  /* 0x20000018ff007230 */ /* 0x000fca0000004100 */
[----:B------:R-:W-:-:S04]  /*7340*/  F2FP.F16.F32.PACK_AB R0, RZ, R0 ;  /* 0x00000000ff00723e */ /* 0x000fc800000000ff */
[----:B------:R-:W-:-:S05]  /*7350*/  PRMT R0, R0, 0x5410, RZ ;  /* 0x0000541000007816 */ /* 0x000fca00000000ff */
[----:B------:R0:W-:Y:S01]  /*7360*/  STG.E desc[UR36][R2.64], R0 ;  /* 0x0000000002007986 */ /* 0x0001e2000c101924 */
[----:B------:R-:W-:Y:S05]  /*7370*/  BRA `(.L_x_1160) ;  /* 0x0000000800d47947 */ /* 0x000fea0003800000 */
.L_x_1165:
[----:B------:R-:W-:-:S05]  /*7380*/  HADD2.F32 R4, -RZ, R24.H0_H0 ;  /* 0x20000018ff047230 */ /* 0x000fca0000004100 */
[----:B------:R-:W-:-:S06]  /*7390*/  FMUL.FTZ R4, R4, 1 ;  /* 0x3f80000004047820 */ /* 0x000fcc0000410000 */
[----:B------:R-:W0:Y:S02]  /*73a0*/  F2F.F64.F32 R4, R4 ;  /* 0x0000000400047310 */ /* 0x000e240000201800 */
[----:B0-----:R0:W-:Y:S01]  /*73b0*/  STG.E.64 desc[UR36][R2.64], R4 ;  /* 0x0000000402007986 */ /* 0x0011e2000c101b24 */
[----:B------:R-:W-:Y:S05]  /*73c0*/  BRA `(.L_x_1160) ;  /* 0x0000000800c07947 */ /* 0x000fea0003800000 */
.L_x_1155:
        /* <DEDUP_REMOVED lines=13> */
.L_x_1169:
[----:B------:R-:W-:Y:S01]  /*74a0*/  HADD2.F32 R24, -RZ, R24.H0_H0 ;  /* 0x20000018ff187230 */ /* 0x000fe20000004100 */
[----:B------:R-:W-:-:S04]  /*74b0*/  CS2R R6, SRZ ;  /* 0x0000000000067805 */ /* 0x000fc8000001ff00 */
[----:B------:R-:W-:-:S06]  /*74c0*/  FMUL.FTZ R4, R24, 1 ;  /* 0x3f80000018047820 */ /* 0x000fcc0000410000 */
[----:B------:R-:W0:Y:S02]  /*74d0*/  F2F.F64.F32 R4, R4 ;  /* 0x0000000400047310 */ /* 0x000e240000201800 */
[----:B0-----:R0:W-:Y:S01]  /*74e0*/  STG.E.128 desc[UR36][R2.64], R4 ;  /* 0x0000000402007986 */ /* 0x0011e2000c101d24 */
[----:B------:R-:W-:Y:S05]  /*74f0*/  BRA `(.L_x_1160) ;  /* 0x0000000800747947 */ /* 0x000fea0003800000 */
.L_x_1168:
        /* <DEDUP_REMOVED lines=21> */
.L_x_1173:
[----:B------:R-:W-:Y:S05]  /*7650*/  BSYNC B0 ;  /* 0x0000000000007941 */ /* 0x000fea0003800000 */
.L_x_1172:
[----:B------:R-:W-:-:S05]  /*7660*/  LOP3.LUT R5, R0, R5, RZ, 0xfc, !PT ;  /* 0x0000000500057212 */ /* 0x000fca00078efcff */
[----:B------:R0:W-:Y:S01]  /*7670*/  STG.E.U8 desc[UR36][R2.64], R5 ;  /* 0x0000000502007986 */ /* 0x0001e2000c101124 */
[----:B------:R-:W-:Y:S05]  /*7680*/  BRA `(.L_x_1160) ;  /* 0x0000000800107947 */ /* 0x000fea0003800000 */
.L_x_1171:
        /* <DEDUP_REMOVED lines=13> */
.L_x_1175:
[----:B------:R-:W-:Y:S01]  /*7760*/  IMAD.MOV.U32 R0, RZ, RZ, 0x7f ;  /* 0x0000007fff007424 */ /* 0x000fe200078e00ff */
[----:B------:R-:W-:-:S04]  /*7770*/  ISETP.GT.U32.AND P0, PT, R4, 0x7f800000, PT ;  /* 0x7f8000000400780c */ /* 0x000fc80003f04070 */
[----:B------:R-:W-:-:S09]  /*7780*/  SEL R0, R0, 0x7c, P0 ;  /* 0x0000007c00007807 */ /* 0x000fd20000000000 */
.L_x_1176:
[----:B------:R-:W-:Y:S05]  /*7790*/  BSYNC B0 ;  /* 0x0000000000007941 */ /* 0x000fea0003800000 */
.L_x_1174:
[----:B------:R-:W-:-:S04]  /*77a0*/  LOP3.LUT R4, R5, 0x80000000, RZ, 0xc0, !PT ;  /* 0x8000000005047812 */ /* 0x000fc800078ec0ff */
[----:B------:R-:W-:-:S04]  /*77b0*/  SHF.R.U32.HI R5, RZ, 0x18, R4 ;  /* 0x00000018ff057819 */ /* 0x000fc80000011604 */
[----:B------:R-:W-:-:S05]  /*77c0*/  LOP3.LUT R5, R0, R5, RZ, 0xfc, !PT ;  /* 0x0000000500057212 */ /* 0x000fca00078efcff */
[----:B------:R0:W-:Y:S01]  /*77d0*/  STG.E.U8 desc[UR36][R2.64], R5 ;  /* 0x0000000502007986 */ /* 0x0001e2000c101124 */
[----:B------:R-:W-:Y:S05]  /*77e0*/  BRA `(.L_x_1160) ;  /* 0x0000000400b87947 */ /* 0x000fea0003800000 */
.L_x_1170:
[----:B------:R-:W-:-:S05]  /*77f0*/  HADD2.F32 R0, -RZ, R24.H0_H0 ;  /* 0x20000018ff007230 */ /* 0x000fca0000004100 */
[----:B------:R-:W-:-:S05]  /*7800*/  F2FP.BF16.F32.PACK_AB R0, RZ, R0 ;  /* 0x00000000ff00723e */ /* 0x000fca00000010ff */
[----:B------:R0:W-:Y:S01]  /*7810*/  STG.E.U16 desc[UR36][R2.64], R0 ;  /* 0x0000000002007986 */ /* 0x0001e2000c101524 */
[----:B------:R-:W-:Y:S05]  /*7820*/  BRA `(.L_x_1160) ;  /* 0x0000000400a87947 */ /* 0x000fea0003800000 */
.L_x_1167:
        /* <DEDUP_REMOVED lines=12> */
.L_x_1179:
        /* <DEDUP_REMOVED lines=17> */
.L_x_1182:
[----:B------:R-:W-:-:S04]  /*7a00*/  LOP3.LUT R0, R7, 0x80000000, RZ, 0xc0, !PT ;  /* 0x8000000007007812 */ /* 0x000fc800078ec0ff */
[----:B------:R-:W-:-:S04]  /*7a10*/  SHF.R.U32.HI R5, RZ, 0x18, R0 ;  /* 0x00000018ff057819 */ /* 0x000fc80000011600 */
[----:B------:R-:W-:-:S04]  /*7a20*/  LOP3.LUT R4, R4, R5, RZ, 0xfc, !PT ;  /* 0x0000000504047212 */ /* 0x000fc800078efcff */
[----:B------:R-:W-:-:S07]  /*7a30*/  PRMT R0, R4, 0x7610, R0 ;  /* 0x0000761004007816 */ /* 0x000fce0000000000 */
.L_x_1181:
[----:B------:R-:W-:Y:S05]  /*7a40*/  BSYNC B0 ;  /* 0x0000000000007941 */ /* 0x000fea0003800000 */
.L_x_1180:
[----:B------:R3:W-:Y:S01]  /*7a50*/  STG.E.U8 desc[UR36][R2.64], R0 ;  /* 0x0000000002007986 */ /* 0x0007e2000c101124 */
[----:B------:R-:W-:Y:S05]  /*7a60*/  BRA `(.L_x_1160) ;  /* 0x0000000400187947 */ /* 0x000fea0003800000 */
.L_x_1178:
        /* <DEDUP_REMOVED lines=17> */
.L_x_1185:
[----:B------:R-:W-:-:S04]  /*7b80*/  LOP3.LUT R0, R7, 0x80000000, RZ, 0xc0, !PT ;  /* 0x8000000007007812 */ /* 0x000fc800078ec0ff */
[----:B------:R-:W-:-:S04]  /*7b90*/  SHF.R.U32.HI R5, RZ, 0x18, R0 ;  /* 0x00000018ff057819 */ /* 0x000fc80000011600 */
[----:B------:R-:W-:-:S04]  /*7ba0*/  LOP3.LUT R4, R4, R5, RZ, 0xfc, !PT ;  /* 0x0000000504047212 */ /* 0x000fc800078efcff */
[----:B------:R-:W-:-:S07]  /*7bb0*/  PRMT R0, R4, 0x7610, R0 ;  /* 0x0000761004007816 */ /* 0x000fce0000000000 */
.L_x_1184:
[----:B------:R-:W-:Y:S05]  /*7bc0*/  BSYNC B0 ;  /* 0x0000000000007941 */ /* 0x000fea0003800000 */
.L_x_1183:
[----:B------:R0:W-:Y:S01]  /*7bd0*/  STG.E.U8 desc[UR36][R2.64], R0 ;  /* 0x0000000002007986 */ /* 0x0001e2000c101124 */
[----:B------:R-:W-:Y:S05]  /*7be0*/  BRA `(.L_x_1160) ;  /* 0x0000000000b87947 */ /* 0x000fea0003800000 */
.L_x_1177:
        /* <DEDUP_REMOVED lines=22> */
.L_x_1159:
        /* <DEDUP_REMOVED lines=16> */
.L_x_1188:
[----:B------:R-:W-:Y:S05]  /*7e50*/  BRA `(.L_x_1160) ;  /* 0x00000000001c7947 */ /* 0x000fea0003800000 */
.L_x_1187:
[----:B------:R-:W-:-:S06]  /*7e60*/  HADD2.F32 R4, -RZ, R24.H0_H0 ;  /* 0x20000018ff047230 */ /* 0x000fcc0000004100 */
[----:B------:R-:W0:Y:S02]  /*7e70*/  F2I.U64.TRUNC R4, R4 ;  /* 0x0000000400047311 */ /* 0x000e24000020d800 */
[----:B0-----:R1:W-:Y:S01]  /*7e80*/  STG.E.64 desc[UR36][R2.64], R4 ;  /* 0x0000000402007986 */ /* 0x0013e2000c101b24 */
[----:B------:R-:W-:Y:S05]  /*7e90*/  BRA `(.L_x_1160) ;  /* 0x00000000000c7947 */ /* 0x000fea0003800000 */
.L_x_1186:
[----:B------:R-:W-:-:S04]  /*7ea0*/  HADD2.F32 R24, -RZ, R24.H0_H0 ;  /* 0x20000018ff187230 */ /* 0x000fc80000004100 */
[----:B------:R-:W0:Y:S02]  /*7eb0*/  F2I.FTZ.U32.TRUNC.NTZ R5, R24 ;  /* 0x0000001800057305 */ /* 0x000e24000021f000 */
[----:B0-----:R2:W-:Y:S02]  /*7ec0*/  STG.E desc[UR36][R2.64], R5 ;  /* 0x0000000502007986 */ /* 0x0015e4000c101924 */
.L_x_1160:
[----:B------:R-:W-:-:S07]  /*7ed0*/  VIADD R19, R19, 0x80 ;  /* 0x0000008013137836 */ /* 0x000fce0000000000 */
.L_x_1120:
[----:B------:R-:W-:Y:S05]  /*7ee0*/  BSYNC B6 ;  /* 0x0000000000067941 */ /* 0x000fea0003800000 */
.L_x_1119:
[----:B------:R-:W-:-:S13]  /*7ef0*/  ISETP.GE.AND P0, PT, R19, R16, PT ;  /* 0x000000101300720c */ /* 0x000fda0003f06270 */
[----:B------:R-:W-:Y:S05]  /*7f00*/  @P0 EXIT ;  /* 0x000000000000094d */ /* 0x000fea0003800000 */
[----:B012345:R-:W0:Y:S01]  /*7f10*/  LDC.64 R2, c[0x0][0x218] ;  /* 0x00008600ff027b82 */ /* 0x03fe220000000a00 */
        /* <DEDUP_REMOVED lines=20> */
.L_x_1192:
[----:B------:R-:W-:-:S06]  /*8060*/  HADD2.F32 R5, -RZ, R22.H0_H0 ;  /* 0x20000016ff057230 */ /* 0x000fcc0000004100 */
[----:B------:R-:W0:Y:S02]  /*8070*/  F2I.S64.TRUNC R4, R5 ;  /* 0x0000000500047311 */ /* 0x000e24000020d900 */
[----:B0-----:R-:W-:Y:S01]  /*8080*/  STG.E.U8 desc[UR36][R2.64], R4 ;  /* 0x0000000402007986 */ /* 0x001fe2000c101124 */
[----:B------:R-:W-:Y:S05]  /*8090*/  EXIT ;  /* 0x000000000000794d */ /* 0x000fea0003800000 */
.L_x_1191:
        /* <DEDUP_REMOVED lines=10> */
.L_x_1195:
[----:B------:R-:W-:-:S04]  /*8140*/  HADD2.F32 R22, -RZ, R22.H0_H0 ;  /* 0x20000016ff167230 */ /* 0x000fc80000004100 */
[----:B------:R-:W0:Y:S02]  /*8150*/  F2I.FTZ.TRUNC.NTZ R5, R22 ;  /* 0x0000001600057305 */ /* 0x000e24000021f100 */
[----:B0-----:R-:W-:Y:S01]  /*8160*/  STG.E desc[UR36][R2.64], R5 ;  /* 0x0000000502007986 */ /* 0x001fe2000c101924 */
[----:B------:R-:W-:Y:S05]  /*8170*/  EXIT ;  /* 0x000000000000794d */ /* 0x000fea0003800000 */
.L_x_1194:
[----:B------:R-:W-:-:S04]  /*8180*/  HADD2.F32 R22, -RZ, R22.H0_H0 ;  /* 0x20000016ff167230 */ /* 0x000fc80000004100 */
[----:B------:R-:W0:Y:S02]  /*8190*/  F2I.FTZ.TRUNC.NTZ R5, R22 ;  /* 0x0000001600057305 */ /* 0x000e24000021f100 */
[----:B0-----:R-:W-:Y:S01]  /*81a0*/  STG.E.U16 desc[UR36][R2.64], R5 ;  /* 0x0000000502007986 */ /* 0x001fe2000c101524 */
[----:B------:R-:W-:Y:S05]  /*81b0*/  EXIT ;  /* 0x000000000000794d */ /* 0x000fea0003800000 */
.L_x_1190:
        /* <DEDUP_REMOVED lines=9> */
.L_x_1197:
[----:B------:R-:W-:Y:S01]  /*8250*/  STG.E.U16 desc[UR36][R2.64], R22 ;  /* 0x0000001602007986 */ /* 0x000fe2000c101524 */
[----:B------:R-:W-:Y:S05]  /*8260*/  EXIT ;  /* 0x000000000000794d */ /* 0x000fea0003800000 */
.L_x_1196:
        /* <DEDUP_REMOVED lines=10> */
.L_x_1199:
[----:B------:R-:W-:-:S05]  /*8310*/  HADD2.F32 R0, -RZ, R22.H0_H0 ;  /* 0x20000016ff007230 */ /* 0x000fca0000004100 */
[----:B------:R-:W-:-:S04]  /*8320*/  F2FP.F16.F32.PACK_AB R0, RZ, R0 ;  /* 0x00000000ff00723e */ /* 0x000fc800000000ff */
[----:B------:R-:W-:-:S05]  /*8330*/  PRMT R0, R0, 0x5410, RZ ;  /* 0x0000541000007816 */ /* 0x000fca00000000ff */
[----:B------:R-:W-:Y:S01]  /*8340*/  STG.E desc[UR36][R2.64], R0 ;  /* 0x0000000002007986 */ /* 0x000fe2000c101924 */
[----:B------:R-:W-:Y:S05]  /*8350*/  EXIT ;  /* 0x000000000000794d */ /* 0x000fea0003800000 */
.L_x_1198:
[----:B------:R-:W-:-:S05]  /*8360*/  HADD2.F32 R4, -RZ, R22.H0_H0 ;  /* 0x20000016ff047230 */ /* 0x000fca0000004100 */
[----:B------:R-:W-:-:S06]  /*8370*/  FMUL.FTZ R4, R4, 1 ;  /* 0x3f80000004047820 */ /* 0x000fcc0000410000 */
[----:B------:R-:W0:Y:S02]  /*8380*/  F2F.F64.F32 R4, R4 ;  /* 0x0000000400047310 */ /* 0x000e240000201800 */
[----:B0-----:R-:W-:Y:S01]  /*8390*/  STG.E.64 desc[UR36][R2.64], R4 ;  /* 0x0000000402007986 */ /* 0x001fe2000c101b24 */
[----:B------:R-:W-:Y:S05]  /*83a0*/  EXIT ;  /* 0x000000000000794d */ /* 0x000fea0003800000 */
.L_x_1189:
        /* <DEDUP_REMOVED lines=13> */
.L_x_1202:
[----:B------:R-:W-:Y:S01]  /*8480*/  HADD2.F32 R22, -RZ, R22.H0_H0 ;  /* 0x20000016ff167230 */ /* 0x000fe20000004100 */
[----:B------:R-:W-:-:S04]  /*8490*/  CS2R R6, SRZ ;  /* 0x0000000000067805 */ /* 0x000fc8000001ff00 */
[----:B------:R-:W-:-:S06]  /*84a0*/  FMUL.FTZ R4, R22, 1 ;  /* 0x3f80000016047820 */ /* 0x000fcc0000410000 */
[----:B------:R-:W0:Y:S02]  /*84b0*/  F2F.F64.F32 R4, R4 ;  /* 0x0000000400047310 */ /* 0x000e240000201800 */
[----:B0-----:R-:W-:Y:S01]  /*84c0*/  STG.E.128 desc[UR36][R2.64], R4 ;  /* 0x0000000402007986 */ /* 0x001fe2000c101d24 */
[----:B------:R-:W-:Y:S05]  /*84d0*/  EXIT ;  /* 0x000000000000794d */ /* 0x000fea0003800000 */
.L_x_1201:
        /* <DEDUP_REMOVED lines=21> */
.L_x_1206:
[----:B------:R-:W-:Y:S05]  /*8630*/  BSYNC B0 ;  /* 0x0000000000007941 */ /* 0x000fea0003800000 */
.L_x_1205:
[----:B------:R-:W-:-:S05]  /*8640*/  LOP3.LUT R5, R0, R5, RZ, 0xfc, !PT ;  /* 0x0000000500057212 */ /* 0x000fca00078efcff */
[----:B------:R-:W-:Y:S01]  /*8650*/  STG.E.U8 desc[UR36][R2.64], R5 ;  /* 0x0000000502007986 */ /* 0x000fe2000c101124 */
[----:B------:R-:W-:Y:S05]  /*8660*/  EXIT ;  /* 0x000000000000794d */ /* 0x000fea0003800000 */
.L_x_1204:
        /* <DEDUP_REMOVED lines=13> */
.L_x_1208:
[----:B------:R-:W-:Y:S01]  /*8740*/  IMAD.MOV.U32 R0, RZ, RZ, 0x7f ;  /* 0x0000007fff007424 */ /* 0x000fe200078e00ff */
[----:B------:R-:W-:-:S04]  /*8750*/  ISETP.GT.U32.AND P0, PT, R4, 0x7f800000, PT ;  /* 0x7f8000000400780c */ /* 0x000fc80003f04070 */
[----:B------:R-:W-:-:S09]  /*8760*/  SEL R0, R0, 0x7c, P0 ;  /* 0x0000007c00007807 */ /* 0x000fd20000000000 */
.L_x_1209:
[----:B------:R-:W-:Y:S05]  /*8770*/  BSYNC B0 ;  /* 0x0000000000007941 */ /* 0x000fea0003800000 */
.L_x_1207:
[----:B------:R-:W-:-:S04]  /*8780*/  LOP3.LUT R4, R5, 0x80000000, RZ, 0xc0, !PT ;  /* 0x8000000005047812 */ /* 0x000fc800078ec0ff */
[----:B------:R-:W-:-:S04]  /*8790*/  SHF.R.U32.HI R5, RZ, 0x18, R4 ;  /* 0x00000018ff057819 */ /* 0x000fc80000011604 */
[----:B------:R-:W-:-:S05]  /*87a0*/  LOP3.LUT R5, R0, R5, RZ, 0xfc, !PT ;  /* 0x0000000500057212 */ /* 0x000fca00078efcff */
[----:B------:R-:W-:Y:S01]  /*87b0*/  STG.E.U8 desc[UR36][R2.64], R5 ;  /* 0x0000000502007986 */ /* 0x000fe2000c101124 */
[----:B------:R-:W-:Y:S05]  /*87c0*/  EXIT ;  /* 0x000000000000794d */ /* 0x000fea0003800000 */
.L_x_1203:
[----:B------:R-:W-:-:S05]  /*87d0*/  HADD2.F32 R0, -RZ, R22.H0_H0 ;  /* 0x20000016ff007230 */ /* 0x000fca0000004100 */
[----:B------:R-:W-:-:S05]  /*87e0*/  F2FP.BF16.F32.PACK_AB R0, RZ, R0 ;  /* 0x00000000ff00723e */ /* 0x000fca00000010ff */
[----:B------:R-:W-:Y:S01]  /*87f0*/  STG.E.U16 desc[UR36][R2.64], R0 ;  /* 0x0000000002007986 */ /* 0x000fe2000c101524 */
[----:B------:R-:W-:Y:S05]  /*8800*/  EXIT ;  /* 0x000000000000794d */ /* 0x000fea0003800000 */
.L_x_1200:
        /* <DEDUP_REMOVED lines=12> */
.L_x_1212:
        /* <DEDUP_REMOVED lines=17> */
.L_x_1215:
[----:B------:R-:W-:-:S04]  /*89e0*/  LOP3.LUT R0, R7, 0x80000000, RZ, 0xc0, !PT ;  /* 0x8000000007007812 */ /* 0x000fc800078ec0ff */
[----:B------:R-:W-:-:S04]  /*89f0*/  SHF.R.U32.HI R5, RZ, 0x18, R0 ;  /* 0x00000018ff057819 */ /* 0x000fc80000011600 */
[----:B------:R-:W-:-:S04]  /*8a00*/  LOP3.LUT R4, R4, R5, RZ, 0xfc, !PT ;  /* 0x0000000504047212 */ /* 0x000fc800078efcff */
[----:B------:R-:W-:-:S07]  /*8a10*/  PRMT R0, R4, 0x7610, R0 ;  /* 0x0000761004007816 */ /* 0x000fce0000000000 */
.L_x_1214:
[----:B------:R-:W-:Y:S05]  /*8a20*/  BSYNC B0 ;  /* 0x0000000000007941 */ /* 0x000fea0003800000 */
.L_x_1213:
[----:B------:R-:W-:Y:S01]  /*8a30*/  STG.E.U8 desc[UR36][R2.64], R0 ;  /* 0x0000000002007986 */ /* 0x000fe2000c101124 */
[----:B------:R-:W-:Y:S05]  /*8a40*/  EXIT ;  /* 0x000000000000794d */ /* 0x000fea0003800000 */
.L_x_1211:
        /* <DEDUP_REMOVED lines=17> */
.L_x_1218:
[----:B------:R-:W-:-:S04]  /*8b60*/  LOP3.LUT R0, R7, 0x80000000, RZ, 0xc0, !PT ;  /* 0x8000000007007812 */ /* 0x000fc800078ec0ff */
[----:B------:R-:W-:-:S04]  /*8b70*/  SHF.R.U32.HI R5, RZ, 0x18, R0 ;  /* 0x00000018ff057819 */ /* 0x000fc80000011600 */
[----:B------:R-:W-:-:S04]  /*8b80*/  LOP3.LUT R4, R4, R5, RZ, 0xfc, !PT ;  /* 0x0000000504047212 */ /* 0x000fc800078efcff */
[----:B------:R-:W-:-:S07]  /*8b90*/  PRMT R0, R4, 0x7610, R0 ;  /* 0x0000761004007816 */ /* 0x000fce0000000000 */
.L_x_1217:
[----:B------:R-:W-:Y:S05]  /*8ba0*/  BSYNC B0 ;  /* 0x0000000000007941 */ /* 0x000fea0003800000 */
.L_x_1216:
[----:B------:R-:W-:Y:S01]  /*8bb0*/  STG.E.U8 desc[UR36][R2.64], R0 ;  /* 0x0000000002007986 */ /* 0x000fe2000c101124 */
[----:B------:R-:W-:Y:S05]  /*8bc0*/  EXIT ;  /* 0x000000000000794d */ /* 0x000fea0003800000 */
.L_x_1210:
        /* <DEDUP_REMOVED lines=22> */
.L_x_1193:
        /* <DEDUP_REMOVED lines=16> */
.L_x_1221:
[----:B------:R-:W-:Y:S05]  /*8e30*/  EXIT ;  /* 0x000000000000794d */ /* 0x000fea0003800000 */
.L_x_1220:
[----:B------:R-:W-:-:S06]  /*8e40*/  HADD2.F32 R4, -RZ, R22.H0_H0 ;  /* 0x20000016ff047230 */ /* 0x000fcc0000004100 */
[----:B------:R-:W0:Y:S02]  /*8e50*/  F2I.U64.TRUNC R4, R4 ;  /* 0x0000000400047311 */ /* 0x000e24000020d800 */
[----:B0-----:R-:W-:Y:S01]  /*8e60*/  STG.E.64 desc[UR36][R2.64], R4 ;  /* 0x0000000402007986 */ /* 0x001fe2000c101b24 */
[----:B------:R-:W-:Y:S05]  /*8e70*/  EXIT ;  /* 0x000000000000794d */ /* 0x000fea0003800000 */
.L_x_1219:
[----:B------:R-:W-:-:S04]  /*8e80*/  HADD2.F32 R22, -RZ, R22.H0_H0 ;  /* 0x20000016ff167230 */ /* 0x000fc80000004100 */
[----:B------:R-:W0:Y:S02]  /*8e90*/  F2I.FTZ.U32.TRUNC.NTZ R5, R22 ;  /* 0x0000001600057305 */ /* 0x000e24000021f000 */
[----:B0-----:R-:W-:Y:S01]  /*8ea0*/  STG.E desc[UR36][R2.64], R5 ;  /* 0x0000000502007986 */ /* 0x001fe2000c101924 */
[----:B------:R-:W-:Y:S05]  /*8eb0*/  EXIT ;  /* 0x000000000000794d */ /* 0x000fea0003800000 */
.L_x_1222:
        /* <DEDUP_REMOVED lines=12> */
.L_x_11154:


//--------------------- .text._ZN2at6native18elementwise_kernelILi128ELi4EZNS0_22gpu_kernel_impl_nocastIZZZNS0_15erf_kernel_cudaERNS_18TensorIteratorBaseEENKUlvE_clEvENKUlvE1_clEvEUlN3c104HalfEE_EEvS4_RKT_EUliE_EEviT1_ --------------------------
	.section	.text._ZN2at6native18elementwise_kernelILi128ELi4EZNS0_22gpu_kernel_impl_nocastIZZZNS0_15erf_kernel_cudaERNS_18TensorIteratorBaseEENKUlvE_clEvENKUlvE1_clEvEUlN3c104HalfEE_EEvS4_RKT_EUliE_EEviT1_,"ax",@progbits
	.align	128
        .global         _ZN2at6native18elementwise_kernelILi128ELi4EZNS0_22gpu_kernel_impl_nocastIZZZNS0_15erf_kernel_cudaERNS_18TensorIteratorBaseEENKUlvE_clEvENKUlvE1_clEvEUlN3c104HalfEE_EEvS4_RKT_EUliE_EEviT1_
        .type           _ZN2at6native18elementwise_kernelILi128ELi4EZNS0_22gpu_kernel_impl_nocastIZZZNS0_15erf_kernel_cudaERNS_18TensorIteratorBaseEENKUlvE_clEvENKUlvE1_clEvEUlN3c104HalfEE_EEvS4_RKT_EUliE_EEviT1_,@function
        .size           _ZN2at6native18elementwise_kernelILi128ELi4EZNS0_22gpu_kernel_impl_nocastIZZZNS0_15erf_kernel_cudaERNS_18TensorIteratorBaseEENKUlvE_clEvENKUlvE1_clEvEUlN3c104HalfEE_EEvS4_RKT_EUliE_EEviT1_,(.L_x_11155 - _ZN2at6native18elementwise_kernelILi128ELi4EZNS0_22gpu_kernel_impl_nocastIZZZNS0_15erf_kernel_cudaERNS_18TensorIteratorBaseEENKUlvE_clEvENKUlvE1_clEvEUlN3c104HalfEE_EEvS4_RKT_EUliE_EEviT1_)
        .other          _ZN2at6native18elementwise_kernelILi128ELi4EZNS0_22gpu_kernel_impl_nocastIZZZNS0_15erf_kernel_cudaERNS_18TensorIteratorBaseEENKUlvE_clEvENKUlvE1_clEvEUlN3c104HalfEE_EEvS4_RKT_EUliE_EEviT1_,@"STO_CUDA_ENTRY STV_DEFAULT"
_ZN2at6native18elementwise_kernelILi128ELi4EZNS0_22gpu_kernel_impl_nocastIZZZNS0_15erf_kernel_cudaERNS_18TensorIteratorBaseEENKUlvE_clEvENKUlvE1_clEvEUlN3c104HalfEE_EEvS4_RKT_EUliE_EEviT1_:
.text._ZN2at6native18elementwise_kernelILi128ELi4EZNS0_22gpu_kernel_impl_nocastIZZZNS0_15erf_kernel_cudaERNS_18TensorIteratorBaseEENKUlvE_clEvENKUlvE1_clEvEUlN3c104HalfEE_EEvS4_RKT_EUliE_EEviT1_:
        /* <DEDUP_REMOVED lines=298> */
[----:B------:R-:W-:Y:S02]  /*12a0*/  @P0 MOV R10, RZ ;  /* 0x000000ff000a0202 */ /* 0x000fe40000000f00 */
[----:B------:R-:W-:-:S05]  /*12b0*/  IADD3 R6, -R11, RZ, RZ ;  /* 0x000000ff0b067210 */ /* 0x000fca0007ffe1ff */
[----:B------:R-:W1:Y:S01]  /*12c0*/  @P0 LDC R15, c[0x0][0x33c] ;  /* 0x0000cf00ff0f0b82 */ /* 0x000e620000000800 */
[----:B------:R-:W-:Y:S01]  /*12d0*/  IMAD R6, R6, UR8, R7 ;  /* 0x0000000806067c24 */ /* 0x000fe2000f8e0207 */
[----:B------:R-:W-:-:S03]  /*12e0*/  ULDC.64 UR8, c[0x0][0x400] ;  /* 0x0001000000087ab9 */ /* 0x000fc60000000a00 */
[C---:B------:R-:W-:Y:S02]  /*12f0*/  IMAD R5, R6.reuse, UR8, R5 ;  /* 0x0000000806057c24 */ /* 0x040fe4000f8e0205 */
[----:B------:R-:W-:Y:S01]  /*1300*/  IMAD R0, R6, UR9, R0 ;  /* 0x0000000906007c24 */ /* 0x000fe2000f8e0200 */
[----:B------:R-:W2:Y:S01]  /*1310*/  @P0 LDC.64 R8, c[0x0][0x408] ;  /* 0x00010200ff080b82 */ /* 0x000ea20000000a00 */
[----:B0-----:R-:W-:-:S05]  /*1320*/  @P0 IMAD.HI.U32 R2, R11, R12, R10 ;  /* 0x0000000c0b020227 */ /* 0x001fca00078e000a */
[----:B------:R-:W-:-:S04]  /*1330*/  @P0 SHF.R.U32.HI R2, RZ, R13, R2 ;  /* 0x0000000dff020219 */ /* 0x000fc80000011602 */
[----:B------:R-:W-:-:S05]  /*1340*/  @P0 IADD3 R10, -R2, RZ, RZ ;  /* 0x000000ff020a0210 */ /* 0x000fca0007ffe1ff */
[----:B-1----:R-:W-:-:S04]  /*1350*/  @P0 IMAD R10, R10, R15, R11 ;  /* 0x0000000f0a0a0224 */ /* 0x002fc800078e020b */
[C---:B--2---:R-:W-:Y:S02]  /*1360*/  @P0 IMAD R5, R10.reuse, R8, R5 ;  /* 0x000000080a050224 */ /* 0x044fe400078e0205 */
[----:B------:R-:W-:-:S07]  /*1370*/  @P0 IMAD R0, R10, R9, R0 ;  /* 0x000000090a000224 */ /* 0x000fce00078e0200 */
.L_x_1225:
[----:B------:R-:W-:Y:S02]  /*1380*/  ULDC.64 UR8, c[0x0][0x418] ;  /* 0x0001060000087ab9 */ /* 0x000fe40000000a00 */
[----:B------:R-:W-:-:S04]  /*1390*/  IADD3 R6, P0, R0, UR8, RZ ;  /* 0x0000000800067c10 */ /* 0x000fc8000ff1e0ff */
[----:B------:R-:W-:Y:S01]  /*13a0*/  IADD3.X R7, RZ, UR9, RZ, P0, !PT ;  /* 0x00000009ff077c10 */ /* 0x000fe200087fe4ff */
[----:B------:R-:W-:Y:S01]  /*13b0*/  IMAD.MOV.U32 R4, RZ, RZ, 0x38eb4c3a ;  /* 0x38eb4c3aff047424 */ /* 0x000fe200078e00ff */
[----:B------:R-:W-:Y:S01]  /*13c0*/  MOV R8, 0x3aae005b ;  /* 0x3aae005b00087802 */ /* 0x000fe20000000f00 */
[----:B------:R-:W-:Y:S02]  /*13d0*/  ULDC.64 UR8, c[0x0][0x410] ;  /* 0x0001040000087ab9 */ /* 0x000fe40000000a00 */
[----:B------:R0:W2:Y:S01]  /*13e0*/  LDG.E.U16 R0, desc[UR4][R6.64] ;  /* 0x0000000406007981 */ /* 0x0000a2000c1e1500 */
[----:B------:R-:W-:Y:S01]  /*13f0*/  MOV R10, 0x3c09919f ;  /* 0x3c09919f000a7802 */ /* 0x000fe20000000f00 */
[----:B------:R-:W-:Y:S01]  /*1400*/  VIADD R3, R3, 0x80 ;  /* 0x0000008003037836 */ /* 0x000fe20000000000 */
[----:B------:R-:W-:Y:S02]  /*1410*/  MOV R11, 0x3d24d99a ;  /* 0x3d24d99a000b7802 */ /* 0x000fe40000000f00 */
[----:B0-----:R-:W-:Y:S01]  /*1420*/  MOV R6, 0x3e235519 ;  /* 0x3e23551900067802 */ /* 0x001fe20000000f00 */
[----:B--2---:R-:W-:-:S05]  /*1430*/  HADD2.F32 R0, -RZ, R0.H0_H0 ;  /* 0x20000000ff007230 */ /* 0x004fca0000004100 */
        /* <DEDUP_REMOVED lines=26> */
[----:B------:R-:W-:Y:S02]  /*15e0*/  F2FP.F16.F32.PACK_AB R0, RZ, R13 ;  /* 0x0000000dff00723e */ /* 0x000fe400000000ff */
[----:B------:R-:W-:-:S05]  /*15f0*/  IADD3.X R5, RZ, UR9, RZ, P0, !PT ;  /* 0x00000009ff057c10 */ /* 0x000fca00087fe4ff */
[----:B------:R0:W-:Y:S04]  /*1600*/  STG.E.U16 desc[UR4][R4.64], R0 ;  /* 0x0000000004007986 */ /* 0x0001e8000c101504 */
.L_x_1224:
[----:B------:R-:W-:Y:S05]  /*1610*/  BSYNC B0 ;  /* 0x0000000000007941 */ /* 0x000fea0003800000 */
.L_x_1223:
        /* <DEDUP_REMOVED lines=305> */
.L_x_1228:
[----:B------:R-:W-:Y:S02]  /*2930*/  ULDC.64 UR8, c[0x0][0x418] ;  /* 0x0001060000087ab9 */ /* 0x000fe40000000a00 */
[----:B------:R-:W-:-:S04]  /*2940*/  IADD3 R6, P0, R0, UR8, RZ ;  /* 0x0000000800067c10 */ /* 0x000fc8000ff1e0ff */
[----:B------:R-:W-:Y:S02]  /*2950*/  IADD3.X R7, RZ, UR9, RZ, P0, !PT ;  /* 0x00000009ff077c10 */ /* 0x000fe400087fe4ff */
[----:B------:R-:W-:Y:S02]  /*2960*/  MOV R4, 0x38eb4c3a ;  /* 0x38eb4c3a00047802 */ /* 0x000fe40000000f00 */
[----:B------:R-:W-:Y:S01]  /*2970*/  MOV R8, 0x3aae005b ;  /* 0x3aae005b00087802 */ /* 0x000fe20000000f00 */
[----:B------:R0:W2:Y:S01]  /*2980*/  LDG.E.U16 R0, desc[UR4][R6.64] ;  /* 0x0000000406007981 */ /* 0x0000a2000c1e1500 */
[----:B------:R-:W-:Y:S01]  /*2990*/  IMAD.MOV.U32 R10, RZ, RZ, 0x3c09919f ;  /* 0x3c09919fff0a7424 */ /* 0x000fe200078e00ff */
[----:B------:R-:W-:Y:S01]  /*29a0*/  MOV R11, 0x3d24d99a ;  /* 0x3d24d99a000b7802 */ /* 0x000fe20000000f00 */
[----:B------:R-:W-:Y:S01]  /*29b0*/  ULDC.64 UR8, c[0x0][0x410] ;  /* 0x0001040000087ab9 */ /* 0x000fe20000000a00 */
[----:B------:R-:W-:Y:S02]  /*29c0*/  IADD3 R3, R3, 0x80, RZ ;  /* 0x0000008003037810 */ /* 0x000fe40007ffe0ff */
        /* <DEDUP_REMOVED lines=29> */
[----:B------:R-:W-:Y:S02]  /*2ba0*/  IADD3.X R5, RZ, UR9, RZ, P0, !PT ;  /* 0x00000009ff057c10 */ /* 0x000fe400087fe4ff */
[----:B------:R-:W-:-:S03]  /*2bb0*/  ISETP.GE.AND P0, PT, R3, UR6, PT ;  /* 0x0000000603007c0c */ /* 0x000fc6000bf06270 */
[----:B------:R1:W-:Y:S10]  /*2bc0*/  STG.E.U16 desc[UR4][R4.64], R0 ;  /* 0x0000000004007986 */ /* 0x0003f4000c101504 */
[----:B------:R-:W-:Y:S05]  /*2bd0*/  @P0 BRA `(.L_x_1227) ;  /* 0x00000014005c0947 */ /* 0x000fea0003800000 */
[----:B-1----:R-:W0:Y:S01]  /*2be0*/  LDC R4, c[0x0][0x218] ;  /* 0x00008600ff047b82 */ /* 0x002e220000000800 */
[----:B------:R-:W-:Y:S01]  /*2bf0*/  HFMA2.MMA R0, -RZ, RZ, 0, 0 ;  /* 0x00000000ff007435 */ /* 0x000fe200000001ff */
[----:B------:R-:W-:Y:S01]  /*2c00*/  IMAD.MOV.U32 R5, RZ, RZ, RZ ;  /* 0x000000ffff057224 */ /* 0x000fe200078e00ff */
        /* <DEDUP_REMOVED lines=284> */
[----:B------:R-:W-:Y:S01]  /*3dd0*/  SHF.R.U32.HI R11, RZ, UR7, R10 ;  /* 0x00000007ff0b7c19 */ /* 0x000fe2000801160a */
[----:B------:R-:W-:-:S03]  /*3de0*/  @P0 IMAD.MOV.U32 R10, RZ, RZ, RZ ;  /* 0x000000ffff0a0224 */ /* 0x000fc600078e00ff */
        /* <DEDUP_REMOVED lines=13> */
.L_x_1229:
        /* <DEDUP_REMOVED lines=9> */
[----:B------:R-:W-:Y:S01]  /*3f50*/  IADD3 R3, R3, 0x80, RZ ;  /* 0x0000008003037810 */ /* 0x000fe20007ffe0ff */
[----:B0-----:R-:W-:-:S02]  /*3f60*/  IMAD.MOV.U32 R6, RZ, RZ, 0x3e235519 ;  /* 0x3e235519ff067424 */ /* 0x001fc400078e00ff */
        /* <DEDUP_REMOVED lines=30> */
.L_x_1227:
[----:B------:R-:W-:Y:S05]  /*4150*/  BSYNC B0 ;  /* 0x0000000000007941 */ /* 0x000fea0003800000 */
.L_x_1226:
        /* <DEDUP_REMOVED lines=290> */
[----:B------:R-:W-:Y:S01]  /*5380*/  ULDC.64 UR6, c[0x0][0x400] ;  /* 0x0001000000067ab9 */ /* 0x000fe20000000a00 */
[----:B------:R-:W-:Y:S02]  /*5390*/  @P0 MOV R6, RZ ;  /* 0x000000ff00060202 */ /* 0x000fe40000000f00 */
[C---:B------:R-:W-:Y:S01]  /*53a0*/  IADD3 R9, -R7.reuse, RZ, RZ ;  /* 0x000000ff07097210 */ /* 0x040fe20007ffe1ff */
        /* <DEDUP_REMOVED lines=11> */
.L_x_1230:
[----:B------:R-:W-:Y:S02]  /*5460*/  ULDC.64 UR6, c[0x0][0x418] ;  /* 0x0001060000067ab9 */ /* 0x000fe40000000a00 */
[----:B------:R-:W-:-:S05]  /*5470*/  IADD3 R2, P0, R0, UR6, RZ ;  /* 0x0000000600027c10 */ /* 0x000fca000ff1e0ff */
[----:B------:R-:W-:Y:S01]  /*5480*/  IMAD.X R3, RZ, RZ, UR7, P0 ;  /* 0x00000007ff037e24 */ /* 0x000fe200080e06ff */
[----:B------:R-:W-:Y:S01]  /*5490*/  MOV R6, 0x38eb4c3a ;  /* 0x38eb4c3a00067802 */ /* 0x000fe20000000f00 */
[----:B------:R-:W-:-:S03]  /*54a0*/  ULDC.64 UR6, c[0x0][0x410] ;  /* 0x0001040000067ab9 */ /* 0x000fc60000000a00 */
[----:B------:R0:W2:Y:S01]  /*54b0*/  LDG.E.U16 R0, desc[UR4][R2.64] ;  /* 0x0000000402007981 */ /* 0x0000a2000c1e1500 */
[----:B------:R-:W-:Y:S02]  /*54c0*/  MOV R8, 0x3aae005b ;  /* 0x3aae005b00087802 */ /* 0x000fe40000000f00 */
        /* <DEDUP_REMOVED lines=32> */
[----:B------:R-:W-:Y:S01]  /*56d0*/  STG.E.U16 desc[UR4][R2.64], R0 ;  /* 0x0000000002007986 */ /* 0x000fe2000c101504 */
[----:B------:R-:W-:Y:S05]  /*56e0*/  EXIT ;  /* 0x000000000000794d */ /* 0x000fea0003800000 */
.L_x_1231:
        /* <DEDUP_REMOVED lines=9> */
.L_x_11155:


//--------------------- .text._ZN2at6native27unrolled_elementwise_kernelIZZZNS0_15erf_kernel_cudaERNS_18TensorIteratorBaseEENKUlvE_clEvENKUlvE1_clEvEUlN3c104HalfEE_St5arrayIPcLm2EELi4E23TrivialOffsetCalculatorILi1EjESD_NS0_6memory15LoadWithoutCastENSE_16StoreWithoutCastEEEviT_T0_T2_T3_T4_T5_ --------------------------
	.section	.text._ZN2at6native27unrolled_elementwise_kernelIZZZNS0_15erf_kernel_cudaERNS_18TensorIteratorBaseEENKUlvE_clEvENKUlvE1_clEvEUlN3c104HalfEE_St5arrayIPcLm2EELi4E23TrivialOffsetCalculatorILi1EjESD_NS0_6memory15LoadWithoutCastENSE_16StoreWithoutCastEEEviT_T0_T2_T3_T4_T5_,"ax",@progbits
	.align	128
        .global         _ZN2at6native27unrolled_elementwise_kernelIZZZNS0_15erf_kernel_cudaERNS_18TensorIteratorBaseEENKUlvE_clEvENKUlvE1_clEvEUlN3c104HalfEE_St5arrayIPcLm2EELi4E23TrivialOffsetCalculatorILi1EjESD_NS0_6memory15LoadWithoutCastENSE_16StoreWithoutCastEEEviT_T0_T2_T3_T4_T5_
        .type           _ZN2at6native27unrolled_elementwise_kernelIZZZNS0_15erf_kernel_cudaERNS_18TensorIteratorBaseEENKUlvE_clEvENKUlvE1_clEvEUlN3c104HalfEE_St5arrayIPcLm2EELi4E23TrivialOffsetCalculatorILi1EjESD_NS0_6memory15LoadWithoutCastENSE_16StoreWithoutCastEEEviT_T0_T2_T3_T4_T5_,@function
        .size           _ZN2at6native27unrolled_elementwise_kernelIZZZNS0_15erf_kernel_cudaERNS_18TensorIteratorBaseEENKUlvE_clEvENKUlvE1_clEvEUlN3c104HalfEE_St5arrayIPcLm2EELi4E23TrivialOffsetCalculatorILi1EjESD_NS0_6memory15LoadWithoutCastENSE_16StoreWithoutCastEEEviT_T0_T2_T3_T4_T5_,(.L_x_11156 - _ZN2at6native27unrolled_elementwise_kernelIZZZNS0_15erf_kernel_cudaERNS_18TensorIteratorBaseEENKUlvE_clEvENKUlvE1_clEvEUlN3c104HalfEE_St5arrayIPcLm2EELi4E23TrivialOffsetCalculatorILi1EjESD_NS0_6memory15LoadWithoutCastENSE_16StoreWithoutCastEEEviT_T0_T2_T3_T4_T5_)
        .other          _ZN2at6native27unrolled_elementwise_kernelIZZZNS0_15erf_kernel_cudaERNS_18TensorIteratorBaseEENKUlvE_clEvENKUlvE1_clEvEUlN3c104HalfEE_St5arrayIPcLm2EELi4E23TrivialOffsetCalculatorILi1EjESD_NS0_6memory15LoadWithoutCastENSE_16StoreWithoutCastEEEviT_T0_T2_T3_T4_T5_,@"STO_CUDA_ENTRY STV_DEFAULT"
_ZN2at6native27unrolled_elementwise_kernelIZZZNS0_15erf_kernel_cudaERNS_18TensorIteratorBaseEENKUlvE_clEvENKUlvE1_clEvEUlN3c104HalfEE_St5arrayIPcLm2EELi4E23TrivialOffsetCalculatorILi1EjESD_NS0_6memory15LoadWithoutCastENSE_16StoreWithoutCastEEEviT_T0_T2_T3_T4_T5_:
.text._ZN2at6native27unrolled_elementwise_kernelIZZZNS0_15erf_kernel_cudaERNS_18TensorIteratorBaseEENKUlvE_clEvENKUlvE1_clEvEUlN3c104HalfEE_St5arrayIPcLm2EELi4E23TrivialOffsetCalculatorILi1EjESD_NS0_6memory15LoadWithoutCastENSE_16StoreWithoutCastEEEviT_T0_T2_T3_T4_T5_:
        /* <DEDUP_REMOVED lines=33> */
[C---:B------:R-:W-:Y:S01]  /*0210*/  IADD3 R23, R7.reuse, 0x100, RZ ;  /* 0x0000010007177810 */ /* 0x040fe20007ffe0ff */
[----:B------:R-:W-:Y:S02]  /*0220*/  BSSY B0, `(.L_x_1232) ;  /* 0x000002e000007945 */ /* 0x000fe40003800000 */
[----:B------:R3:W5:Y:S01]  /*0230*/  @!P3 LDG.E.U16 R6, desc[UR4][R18.64] ;  /* 0x000000041206b981 */ /* 0x000762000c1e1500 */
[----:B--2---:R-:W-:Y:S01]  /*0240*/  VIADD R17, R7, 0x180 ;  /* 0x0000018007117836 */ /* 0x004fe20000000000 */
[----:B------:R-:W-:Y:S01]  /*0250*/  @!P0 IADD3 R7, R3, 0x80, RZ ;  /* 0x0000008003078810 */ /* 0x000fe20007ffe0ff */
        /* <DEDUP_REMOVED lines=10> */
[----:B-----5:R-:W-:Y:S01]  /*0300*/  HADD2.F32 R9, -RZ, R9.H0_H0 ;  /* 0x20000009ff097230 */ /* 0x020fe20000004100 */
[----:B---3--:R-:W-:Y:S01]  /*0310*/  HFMA2.MMA R13, -RZ, RZ, 0.61474609375, 16.90625 ;  /* 0x38eb4c3aff0d7435 */ /* 0x008fe200000001ff */
        /* <DEDUP_REMOVED lines=30> */
.L_x_1233:
[----:B------:R-:W-:Y:S05]  /*0500*/  BSYNC B0 ;  /* 0x0000000000007941 */ /* 0x000fea0003800000 */
.L_x_1232:
[----:B------:R-:W-:Y:S04]  /*0510*/  BSSY B0, `(.L_x_1234) ;  /* 0x0000022000007945 */ /* 0x000fe80003800000 */
[----:B------:R-:W-:Y:S05]  /*0520*/  @P5 BRA `(.L_x_1235) ;  /* 0x0000000000805947 */ /* 0x000fea0003800000 */
[----:B-----5:R-:W-:Y:S01]  /*0530*/  HADD2.F32 R8, -RZ, R8.H0_H0 ;  /* 0x20000008ff087230 */ /* 0x020fe20000004100 */
        /* <DEDUP_REMOVED lines=31> */
.L_x_1235:
[----:B------:R-:W-:Y:S05]  /*0730*/  BSYNC B0 ;  /* 0x0000000000007941 */ /* 0x000fea0003800000 */
.L_x_1234:
[----:B------:R-:W-:Y:S04]  /*0740*/  BSSY B0, `(.L_x_1236) ;  /* 0x0000022000007945 */ /* 0x000fe80003800000 */
[----:B------:R-:W-:Y:S05]  /*0750*/  @P1 BRA `(.L_x_1237) ;  /* 0x0000000000801947 */ /* 0x000fea0003800000 */
[----:B-----5:R-:W-:Y:S01]  /*0760*/  HADD2.F32 R6, -RZ, R6.H0_H0 ;  /* 0x20000006ff067230 */ /* 0x020fe20000004100 */
        /* <DEDUP_REMOVED lines=15> */
[----:B------:R-:W-:-:S02]  /*0860*/  MOV R15, 0x3e235519 ;  /* 0x3e235519000f7802 */ /* 0x000fc40000000f00 */
[----:B------:R-:W-:Y:S01]  /*0870*/  FSEL R11, R11, R6, P1 ;  /* 0x000000060b0b7208 */ /* 0x000fe20000800000 */
[C---:B------:R-:W-:Y:S01]  /*0880*/  FFMA.FTZ R13, R10.reuse, R13, R12 ;  /* 0x0000000d0a0d7223 */ /* 0x040fe2000001000c */
[----:B------:R-:W-:Y:S01]  /*0890*/  FSEL R12, R15, 0.11284004896879196167, P1 ;  /* 0x3de718af0f0c7808 */ /* 0x000fe20000800000 */
[----:B------:R-:W-:Y:S02]  /*08a0*/  HFMA2.MMA R15, -RZ, RZ, 1.7822265625, 0.000185489654541015625 ;  /* 0x3f210a14ff0f7435 */ /* 0x000fe400000001ff */
[----:B------:R-:W-:Y:S01]  /*08b0*/  FFMA.FTZ R13, R10, R13, R14 ;  /* 0x0000000d0a0d7223 */ /* 0x000fe2000001000e */
[----:B------:R-:W-:-:S03]  /*08c0*/  FSEL R14, R16, -0.37612664699554443359, P1 ;  /* 0xbec093ac100e7808 */ /* 0x000fc60000800000 */
[----:B------:R-:W-:-:S04]  /*08d0*/  FFMA.FTZ R13, R10, R13, R12 ;  /* 0x0000000d0a0d7223 */ /* 0x000fc8000001000c */
[----:B------:R-:W-:Y:S01]  /*08e0*/  FSEL R12, R15, 0.12837915122509002686, P1 ;  /* 0x3e0375d30f0c7808 */ /* 0x000fe20000800000 */
[----:B------:R-:W-:-:S04]  /*08f0*/  FFMA.FTZ R13, R10, R13, R14 ;  /* 0x0000000d0a0d7223 */ /* 0x000fc8000001000e */
[----:B------:R-:W-:-:S04]  /*0900*/  FFMA.FTZ R12, R10, R13, R12 ;  /* 0x0000000d0a0c7223 */ /* 0x000fc8000001000c */
[----:B------:R-:W-:-:S04]  /*0910*/  FFMA.FTZ R11, R12, R11, R11 ;  /* 0x0000000b0c0b7223 */ /* 0x000fc8000001000b */
[----:B------:R-:W0:Y:S02]  /*0920*/  @P1 MUFU.EX2 R10, R11 ;  /* 0x0000000b000a1308 */ /* 0x000e240000000800 */
[----:B0-----:R-:W-:-:S05]  /*0930*/  @P1 FADD.FTZ R13, -R10, 1 ;  /* 0x3f8000000a0d1421 */ /* 0x001fca0000010100 */
[----:B------:R-:W-:-:S04]  /*0940*/  @P1 LOP3.LUT R11, R13, 0x80000000, R6, 0xb8, !PT ;  /* 0x800000000d0b1812 */ /* 0x000fc800078eb806 */
[----:B------:R-:W-:-:S07]  /*0950*/  F2FP.F16.F32.PACK_AB R6, RZ, R11 ;  /* 0x0000000bff06723e */ /* 0x000fce00000000ff */
.L_x_1237:
[----:B------:R-:W-:Y:S05]  /*0960*/  BSYNC B0 ;  /* 0x0000000000007941 */ /* 0x000fea0003800000 */
.L_x_1236:
[----:B------:R-:W-:Y:S04]  /*0970*/  BSSY B0, `(.L_x_1238) ;  /* 0x0000022000007945 */ /* 0x000fe80003800000 */
[----:B------:R-:W-:Y:S05]  /*0980*/  @P2 BRA `(.L_x_1239) ;  /* 0x0000000000802947 */ /* 0x000fea0003800000 */
[----:B-----5:R-:W-:Y:S01]  /*0990*/  HADD2.F32 R5, -RZ, R5.H0_H0 ;  /* 0x20000005ff057230 */ /* 0x020fe20000004100 */
[----:B------:R-:W-:Y:S01]  /*09a0*/  MOV R15, 0x3aae005b ;  /* 0x3aae005b000f7802 */ /* 0x000fe20000000f00 */
[----:B---3--:R-:W-:Y:S01]  /*09b0*/  IMAD.MOV.U32 R13, RZ, RZ, 0x38eb4c3a ;  /* 0x38eb4c3aff0d7424 */ /* 0x008fe200078e00ff */
[----:B------:R-:W-:Y:S01]  /*09c0*/  HFMA2.MMA R14, -RZ, RZ, 1.28515625, -179.25 ;  /* 0x3d24d99aff0e7435 */ /* 0x000fe200000001ff */
[----:B------:R-:W-:Y:S02]  /*09d0*/  IMAD.MOV.U32 R12, RZ, RZ, 0x3c09919f ;  /* 0x3c09919fff0c7424 */ /* 0x000fe400078e00ff */
[C---:B------:R-:W-:Y:S01]  /*09e0*/  FADD.FTZ R11, |R5|.reuse, -RZ ;  /* 0x800000ff050b7221 */ /* 0x040fe20000010200 */
[C---:B------:R-:W-:Y:S01]  /*09f0*/  FMUL.FTZ R10, R5.reuse, R5 ;  /* 0x00000005050a7220 */ /* 0x040fe20000410000 */
[----:B------:R-:W-:Y:S02]  /*0a00*/  FSETP.GE.FTZ.AND P1, PT, |R5|, 1.0029599666595458984, PT ;  /* 0x3f8060fe0500780b */ /* 0x000fe40003f36200 */
[----:B------:R-:W-:-:S02]  /*0a10*/  MOV R16, 0x3f69b4f9 ;  /* 0x3f69b4f900107802 */ /* 0x000fc40000000f00 */
        /* <DEDUP_REMOVED lines=23> */
.L_x_1239:
[----:B------:R-:W-:Y:S05]  /*0b90*/  BSYNC B0 ;  /* 0x0000000000007941 */ /* 0x000fea0003800000 */
.L_x_1238:
        /* <DEDUP_REMOVED lines=13> */
.L_x_1241:
[----:B------:R-:W-:Y:S05]  /*0c70*/  BSYNC B0 ;  /* 0x0000000000007941 */ /* 0x000fea0003800000 */
.L_x_1240:
[----:B------:R-:W-:-:S13]  /*0c80*/  ISETP.GE.AND P0, PT, R7, R4, PT ;  /* 0x000000040700720c */ /* 0x000fda0003f06270 */
[----:B------:R-:W-:Y:S05]  /*0c90*/  @P0 EXIT ;  /* 0x000000000000094d */ /* 0x000fea0003800000 */
[----:B01----:R-:W0:Y:S01]  /*0ca0*/  LDC.64 R2, c[0x0][0x218] ;  /* 0x00008600ff027b82 */ /* 0x003e220000000a00 */
[----:B------:R-:W-:-:S05]  /*0cb0*/  LEA R7, R0, R7, 0x9 ;  /* 0x0000000700077211 */ /* 0x000fca00078e48ff */
[----:B0-----:R-:W-:-:S05]  /*0cc0*/  IMAD.WIDE.U32 R2, R7, 0x2, R2 ;  /* 0x0000000207027825 */ /* 0x001fca00078e0002 */
[----:B------:R-:W-:Y:S01]  /*0cd0*/  STG.E.U16 desc[UR4][R2.64], R5 ;  /* 0x0000000502007986 */ /* 0x000fe2000c101504 */
[----:B------:R-:W-:Y:S05]  /*0ce0*/  EXIT ;  /* 0x000000000000794d */ /* 0x000fea0003800000 */
.L_x_1242:
        /* <DEDUP_REMOVED lines=9> */
.L_x_11156:


//--------------------- .text._ZN2at6native29vectorized_elementwise_kernelILi2EZZZNS0_15erf_kernel_cudaERNS_18TensorIteratorBaseEENKUlvE_clEvENKUlvE1_clEvEUlN3c104HalfEE_St5arrayIPcLm2EEEEviT0_T1_ --------------------------
	.section	.text._ZN2at6native29vectorized_elementwise_kernelILi2EZZZNS0_15erf_kernel_cudaERNS_18TensorIteratorBaseEENKUlvE_clEvENKUlvE1_clEvEUlN3c104HalfEE_St5arrayIPcLm2EEEEviT0_T1_,"ax",@progbits
	.align	128
        .global         _ZN2at6native29vectorized_elementwise_kernelILi2EZZZNS0_15erf_kernel_cudaERNS_18TensorIteratorBaseEENKUlvE_clEvENKUlvE1_clEvEUlN3c104HalfEE_St5arrayIPcLm2EEEEviT0_T1_
        .type           _ZN2at6native29vectorized_elementwise_kernelILi2EZZZNS0_15erf_kernel_cudaERNS_18TensorIteratorBaseEENKUlvE_clEvENKUlvE1_clEvEUlN3c104HalfEE_St5arrayIPcLm2EEEEviT0_T1_,@function
        .size           _ZN2at6native29vectorized_elementwise_kernelILi2EZZZNS0_15erf_kernel_cudaERNS_18TensorIteratorBaseEENKUlvE_clEvENKUlvE1_clEvEUlN3c104HalfEE_St5arrayIPcLm2EEEEviT0_T1_,(.L_x_11157 - _ZN2at6native29vectorized_elementwise_kernelILi2EZZZNS0_15erf_kernel_cudaERNS_18TensorIteratorBaseEENKUlvE_clEvENKUlvE1_clEvEUlN3c104HalfEE_St5arrayIPcLm2EEEEviT0_T1_)
        .other          _ZN2at6native29vectorized_elementwise_kernelILi2EZZZNS0_15erf_kernel_cudaERNS_18TensorIteratorBaseEENKUlvE_clEvENKUlvE1_clEvEUlN3c104HalfEE_St5arrayIPcLm2EEEEviT0_T1_,@"STO_CUDA_ENTRY STV_DEFAULT"
_ZN2at6native29vectorized_elementwise_kernelILi2EZZZNS0_15erf_kernel_cudaERNS_18TensorIteratorBaseEENKUlvE_clEvENKUlvE1_clEvEUlN3c104HalfEE_St5arrayIPcLm2EEEEviT0_T1_:
.text._ZN2at6native29vectorized_elementwise_kernelILi2EZZZNS0_15erf_kernel_cudaERNS_18TensorIteratorBaseEENKUlvE_clEvENKUlvE1_clEvEUlN3c104HalfEE_St5arrayIPcLm2EEEEviT0_T1_:
        /* <DEDUP_REMOVED lines=16> */
[----:B------:R-:W-:Y:S01]  /*0100*/  HFMA2.MMA R17, -RZ, RZ, 0.8349609375, 5.424022674560546875e-06 ;  /* 0x3aae005bff117435 */ /* 0x000fe200000001ff */
[----:B------:R-:W-:-:S02]  /*0110*/  IMAD.MOV.U32 R15, RZ, RZ, 0x38eb4c3a ;  /* 0x38eb4c3aff0f7424 */ /* 0x000fc400078e00ff */
[----:B------:R-:W-:Y:S02]  /*0120*/  IMAD.MOV.U32 R13, RZ, RZ, 0x3c09919f ;  /* 0x3c09919fff0d7424 */ /* 0x000fe400078e00ff */
[----:B------:R-:W-:Y:S02]  /*0130*/  IMAD.MOV.U32 R14, RZ, RZ, 0x3d24d99a ;  /* 0x3d24d99aff0e7424 */ /* 0x000fe400078e00ff */
[--C-:B--2---:R-:W-:Y:S02]  /*0140*/  HADD2.F32 R8, -RZ, R16.reuse.H0_H0 ;  /* 0x20000010ff087230 */ /* 0x104fe40000004100 */
[----:B------:R-:W-:-:S03]  /*0150*/  HADD2.F32 R16, -RZ, R16.H1_H1 ;  /* 0x30000010ff107230 */ /* 0x000fc60000004100 */
[C---:B------:R-:W-:Y:S01]  /*0160*/  FADD.FTZ R2, |R8|.reuse, -RZ ;  /* 0x800000ff08027221 */ /* 0x040fe20000010200 */
[C---:B------:R-:W-:Y:S01]  /*0170*/  FMUL.FTZ R3, R8.reuse, R8 ;  /* 0x0000000808037220 */ /* 0x040fe20000410000 */
[----:B------:R-:W-:Y:S01]  /*0180*/  FSETP.GE.FTZ.AND P1, PT, |R8|, 1.0029599666595458984, PT ;  /* 0x3f8060fe0800780b */ /* 0x000fe20003f36200 */
[C---:B0-----:R-:W-:Y:S01]  /*0190*/  FMUL.FTZ R10, R16.reuse, R16 ;  /* 0x00000010100a7220 */ /* 0x041fe20000410000 */
[----:B------:R-:W-:Y:S02]  /*01a0*/  FSETP.GE.FTZ.AND P2, PT, |R16|, 1.0029599666595458984, PT ;  /* 0x3f8060fe1000780b */ /* 0x000fe40003f56200 */
[----:B------:R-:W-:Y:S01]  /*01b0*/  FSEL R18, R2, R3, P1 ;  /* 0x0000000302127208 */ /* 0x000fe20000800000 */
[----:B------:R-:W-:Y:S01]  /*01c0*/  FADD.FTZ R3, |R16|, -RZ ;  /* 0x800000ff10037221 */ /* 0x000fe20000010200 */
[----:B------:R-:W-:Y:S02]  /*01d0*/  FSEL R7, R15, 8.4834944573231041431e-05, P1 ;  /* 0x38b1e96a0f077808 */ /* 0x000fe40000800000 */
[----:B------:R-:W-:-:S02]  /*01e0*/  FSEL R9, -R17, -0.00082130916416645050049, P1 ;  /* 0xba574d2011097808 */ /* 0x000fc40000800100 */
[----:B------:R-:W-:Y:S02]  /*01f0*/  FSEL R11, R13, 0.0052134888246655464172, P1 ;  /* 0x3baad5ea0d0b7808 */ /* 0x000fe40000800000 */
[----:B------:R-:W-:Y:S01]  /*0200*/  FSEL R12, -R17, -0.00082130916416645050049, P2 ;  /* 0xba574d20110c7808 */ /* 0x000fe20001000100 */
[C---:B------:R-:W-:Y:S01]  /*0210*/  FFMA.FTZ R9, R18.reuse, R7, R9 ;  /* 0x0000000712097223 */ /* 0x040fe20000010009 */
[C---:B------:R-:W-:Y:S01]  /*0220*/  FSEL R7, R3.reuse, R10, P2 ;  /* 0x0000000a03077208 */ /* 0x040fe20001000000 */
[----:B------:R-:W-:Y:S01]  /*0230*/  FADD.FTZ R3, -R3, -RZ ;  /* 0x800000ff03037221 */ /* 0x000fe20000010100 */
[----:B------:R-:W-:Y:S01]  /*0240*/  FSEL R10, R15, 8.4834944573231041431e-05, P2 ;  /* 0x38b1e96a0f0a7808 */ /* 0x000fe20001000000 */
[----:B------:R-:W-:Y:S01]  /*0250*/  FFMA.FTZ R9, R18, R9, R11 ;  /* 0x0000000912097223 */ /* 0x000fe2000001000b */
[----:B------:R-:W-:Y:S02]  /*0260*/  MOV R11, 0x3e235519 ;  /* 0x3e235519000b7802 */ /* 0x000fe40000000f00 */
[----:B------:R-:W-:Y:S01]  /*0270*/  FSEL R21, -R14, -0.026868773624300956726, P1 ;  /* 0xbcdc1be70e157808 */ /* 0x000fe20000800100 */
[----:B------:R-:W-:Y:S01]  /*0280*/  FFMA.FTZ R12, R7, R10, R12 ;  /* 0x0000000a070c7223 */ /* 0x000fe2000001000c */
[----:B------:R-:W-:Y:S01]  /*0290*/  IMAD.MOV.U32 R10, RZ, RZ, 0x3f69b4f9 ;  /* 0x3f69b4f9ff0a7424 */ /* 0x000fe200078e00ff */
[----:B------:R-:W-:-:S02]  /*02a0*/  FSEL R23, R11, 0.11284004896879196167, P1 ;  /* 0x3de718af0b177808 */ /* 0x000fc40000800000 */
[----:B------:R-:W-:Y:S01]  /*02b0*/  FSEL R20, R13, 0.0052134888246655464172, P2 ;  /* 0x3baad5ea0d147808 */ /* 0x000fe20001000000 */
[----:B------:R-:W-:Y:S01]  /*02c0*/  FFMA.FTZ R9, R18, R9, R21 ;  /* 0x0000000912097223 */ /* 0x000fe20000010015 */
[----:B------:R-:W-:Y:S02]  /*02d0*/  FSEL R22, -R14, -0.026868773624300956726, P2 ;  /* 0xbcdc1be70e167808 */ /* 0x000fe40001000100 */
[----:B------:R-:W-:Y:S01]  /*02e0*/  FSEL R21, R10, -0.37612664699554443359, P1 ;  /* 0xbec093ac0a157808 */ /* 0x000fe20000800000 */
[C---:B------:R-:W-:Y:S01]  /*02f0*/  FFMA.FTZ R23, R18.reuse, R9, R23 ;  /* 0x0000000912177223 */ /* 0x040fe20000010017 */
[----:B------:R-:W-:Y:S01]  /*0300*/  FFMA.FTZ R20, R7, R12, R20 ;  /* 0x0000000c07147223 */ /* 0x000fe20000010014 */
[----:B------:R-:W-:Y:S01]  /*0310*/  IMAD.MOV.U32 R9, RZ, RZ, 0x3f210a14 ;  /* 0x3f210a14ff097424 */ /* 0x000fe200078e00ff */
[----:B------:R-:W-:Y:S01]  /*0320*/  FSEL R24, R11, 0.11284004896879196167, P2 ;  /* 0x3de718af0b187808 */ /* 0x000fe20001000000 */
[--C-:B---3--:R-:W-:Y:S02]  /*0330*/  HADD2.F32 R12, -RZ, R5.reuse.H0_H0 ;  /* 0x20000005ff0c7230 */ /* 0x108fe40000004100 */
[----:B------:R-:W-:Y:S01]  /*0340*/  FFMA.FTZ R22, R7, R20, R22 ;  /* 0x0000001407167223 */ /* 0x000fe20000010016 */
[----:B------:R-:W-:Y:S01]  /*0350*/  FFMA.FTZ R21, R18, R23, R21 ;  /* 0x0000001712157223 */ /* 0x000fe20000010015 */
[----:B------:R-:W-:Y:S01]  /*0360*/  FSEL R23, R9, 0.12837915122509002686, P1 ;  /* 0x3e0375d309177808 */ /* 0x000fe20000800000 */
[----:B------:R-:W-:-:S02]  /*0370*/  HADD2.F32 R5, -RZ, R5.H1_H1 ;  /* 0x30000005ff057230 */ /* 0x000fc40000004100 */
[C---:B------:R-:W-:Y:S01]  /*0380*/  FADD.FTZ R20, |R12|.reuse, -RZ ;  /* 0x800000ff0c147221 */ /* 0x040fe20000010200 */
[C---:B------:R-:W-:Y:S01]  /*0390*/  FMUL.FTZ R25, R12.reuse, R12 ;  /* 0x0000000c0c197220 */ /* 0x040fe20000410000 */
[----:B------:R-:W-:Y:S01]  /*03a0*/  FSETP.GE.FTZ.AND P3, PT, |R12|, 1.0029599666595458984, PT ;  /* 0x3f8060fe0c00780b */ /* 0x000fe20003f76200 */
[----:B------:R-:W-:Y:S01]  /*03b0*/  FFMA.FTZ R22, R7, R22, R24 ;  /* 0x0000001607167223 */ /* 0x000fe20000010018 */
[----:B------:R-:W-:Y:S01]  /*03c0*/  FSEL R24, R10, -0.37612664699554443359, P2 ;  /* 0xbec093ac0a187808 */ /* 0x000fe20001000000 */
[----:B------:R-:W-:Y:S01]  /*03d0*/  FFMA.FTZ R18, R18, R21, R23 ;  /* 0x0000001512127223 */ /* 0x000fe20000010017 */
[----:B------:R-:W-:Y:S01]  /*03e0*/  FSEL R21, R20, R25, P3 ;  /* 0x0000001914157208 */ /* 0x000fe20001800000 */
[----:B------:R-:W-:Y:S01]  /*03f0*/  FADD.FTZ R23, -R2, -RZ ;  /* 0x800000ff02177221 */ /* 0x000fe20000010100 */
[----:B------:R-:W-:Y:S01]  /*0400*/  FSEL R26, R15, 8.4834944573231041431e-05, P3 ;  /* 0x38b1e96a0f1a7808 */ /* 0x000fe20001800000 */
[----:B------:R-:W-:Y:S01]  /*0410*/  FFMA.FTZ R22, R7, R22, R24 ;  /* 0x0000001607167223 */ /* 0x000fe20000010018 */
[----:B------:R-:W-:Y:S01]  /*0420*/  FSEL R28, -R17, -0.00082130916416645050049, P3 ;  /* 0xba574d20111c7808 */ /* 0x000fe20001800100 */
[----:B------:R-:W-:Y:S01]  /*0430*/  FMUL.FTZ R25, R5, R5 ;  /* 0x0000000505197220 */ /* 0x000fe20000410000 */
[----:B------:R-:W-:-:S02]  /*0440*/  FSEL R24, R9, 0.12837915122509002686, P2 ;  /* 0x3e0375d309187808 */ /* 0x000fc40001000000 */
[----:B------:R-:W-:Y:S01]  /*0450*/  FSEL R2, R11, 0.11284004896879196167, P3 ;  /* 0x3de718af0b027808 */ /* 0x000fe20001800000 */
[----:B------:R-:W-:Y:S01]  /*0460*/  FFMA.FTZ R26, R21, R26, R28 ;  /* 0x0000001a151a7223 */ /* 0x000fe2000001001c */
[----:B------:R-:W-:Y:S01]  /*0470*/  FSEL R28, R13, 0.0052134888246655464172, P3 ;  /* 0x3baad5ea0d1c7808 */ /* 0x000fe20001800000 */
[----:B------:R-:W-:Y:S01]  /*0480*/  FFMA.FTZ R7, R7, R22, R24 ;  /* 0x0000001607077223 */ /* 0x000fe20000010018 */
[----:B------:R-:W-:Y:S02]  /*0490*/  FSEL R22, -R14, -0.026868773624300956726, P3 ;  /* 0xbcdc1be70e167808 */ /* 0x000fe40001800100 */
[----:B------:R-:W-:Y:S01]  /*04a0*/  FSEL R23, R23, R8, P1 ;  /* 0x0000000817177208 */ /* 0x000fe20000800000 */
[----:B------:R-:W-:Y:S01]  /*04b0*/  FFMA.FTZ R26, R21, R26, R28 ;  /* 0x0000001a151a7223 */ /* 0x000fe2000001001c */
[----:B------:R-:W-:Y:S02]  /*04c0*/  FSEL R24, R10, -0.37612664699554443359, P3 ;  /* 0xbec093ac0a187808 */ /* 0x000fe40001800000 */
[----:B------:R-:W-:Y:S01]  /*04d0*/  FSETP.GE.FTZ.AND P0, PT, |R5|, 1.0029599666595458984, PT ;  /* 0x3f8060fe0500780b */ /* 0x000fe20003f16200 */
[----:B------:R-:W-:Y:S01]  /*04e0*/  FFMA.FTZ R26, R21, R26, R22 ;  /* 0x0000001a151a7223 */ /* 0x000fe20000010016 */
[----:B------:R-:W-:-:S02]  /*04f0*/  FSEL R22, R3, R16, P2 ;  /* 0x0000001003167208 */ /* 0x000fc40001000000 */
[----:B------:R-:W-:Y:S01]  /*0500*/  FSEL R27, -R17, -0.00082130916416645050049, P0 ;  /* 0xba574d20111b7808 */ /* 0x000fe20000000100 */
[----:B------:R-:W-:Y:S01]  /*0510*/  FFMA.FTZ R26, R21, R26, R2 ;  /* 0x0000001a151a7223 */ /* 0x000fe20000010002 */
[----:B------:R-:W-:Y:S01]  /*0520*/  FFMA.FTZ R2, R18, R23, R23 ;  /* 0x0000001712027223 */ /* 0x000fe20000010017 */
[----:B------:R-:W-:Y:S01]  /*0530*/  FFMA.FTZ R7, R7, R22, R22 ;  /* 0x0000001607077223 */ /* 0x000fe20000010016 */
[----:B------:R-:W-:Y:S01]  /*0540*/  FADD.FTZ R23, -R20, -RZ ;  /* 0x800000ff14177221 */ /* 0x000fe20000010100 */
[----:B------:R-:W-:Y:S01]  /*0550*/  FFMA.FTZ R24, R21, R26, R24 ;  /* 0x0000001a15187223 */ /* 0x000fe20000010018 */
[----:B------:R-:W0:Y:S01]  /*0560*/  @P1 MUFU.EX2 R22, R2 ;  /* 0x0000000200161308 */ /* 0x000e220000000800 */
[----:B------:R-:W-:Y:S01]  /*0570*/  FSEL R26, R9, 0.12837915122509002686, P3 ;  /* 0x3e0375d3091a7808 */ /* 0x000fe20001800000 */
[----:B------:R-:W-:-:S04]  /*0580*/  FADD.FTZ R18, |R5|, -RZ ;  /* 0x800000ff05127221 */ /* 0x000fc80000010200 */
[----:B------:R-:W-:Y:S01]  /*0590*/  FFMA.FTZ R3, R21, R24, R26 ;  /* 0x0000001815037223 */ /* 0x000fe2000001001a */
[----:B------:R-:W-:Y:S01]  /*05a0*/  FSEL R24, R23, R12, P3 ;  /* 0x0000000c17187208 */ /* 0x000fe20001800000 */
[----:B------:R-:W1:Y:S01]  /*05b0*/  @P2 MUFU.EX2 R21, R7 ;  /* 0x0000000700152308 */ /* 0x000e620000000800 */
[C---:B------:R-:W-:Y:S01]  /*05c0*/  FSEL R20, R18.reuse, R25, P0 ;  /* 0x0000001912147208 */ /* 0x040fe20000000000 */
[----:B------:R-:W-:Y:S01]  /*05d0*/  FADD.FTZ R18, -R18, -RZ ;  /* 0x800000ff12127221 */ /* 0x000fe20000010100 */
[----:B------:R-:W-:Y:S01]  /*05e0*/  FSEL R25, R15, 8.4834944573231041431e-05, P0 ;  /* 0x38b1e96a0f197808 */ /* 0x000fe20000000000 */
[----:B------:R-:W-:Y:S01]  /*05f0*/  FFMA.FTZ R3, R3, R24, R24 ;  /* 0x0000001803037223 */ /* 0x000fe20000010018 */
[----:B------:R-:W-:Y:S02]  /*0600*/  FSEL R26, R13, 0.0052134888246655464172, P0 ;  /* 0x3baad5ea0d1a7808 */ /* 0x000fe40000000000 */
[----:B------:R-:W-:Y:S01]  /*0610*/  FSEL R24, R10, -0.37612664699554443359, P0 ;  /* 0xbec093ac0a187808 */ /* 0x000fe20000000000 */
[----:B------:R-:W-:Y:S01]  /*0620*/  FFMA.FTZ R25, R20, R25, R27 ;  /* 0x0000001914197223 */ /* 0x000fe2000001001b */
[----:B0-----:R-:W-:Y:S01]  /*0630*/  @P1 FADD.FTZ R23, -R22, 1 ;  /* 0x3f80000016171421 */ /* 0x001fe20000010100 */
[----:B------:R-:W-:Y:S01]  /*0640*/  FSEL R27, -R14, -0.026868773624300956726, P0 ;  /* 0xbcdc1be70e1b7808 */ /* 0x000fe20000000100 */
[----:B------:R-:W0:Y:S01]  /*0650*/  @P3 MUFU.EX2 R22, R3 ;  /* 0x0000000300163308 */ /* 0x000e220000000800 */
[----:B------:R-:W-:Y:S01]  /*0660*/  FFMA.FTZ R25, R20, R25, R26 ;  /* 0x0000001914197223 */ /* 0x000fe2000001001a */
[----:B------:R-:W-:-:S02]  /*0670*/  FSEL R18, R18, R5, P0 ;  /* 0x0000000512127208 */ /* 0x000fc40000000000 */
[----:B------:R-:W-:Y:S01]  /*0680*/  @P1 LOP3.LUT R2, R23, 0x80000000, R8, 0xb8, !PT ;  /* 0x8000000017021812 */ /* 0x000fe200078eb808 */
[----:B------:R-:W-:Y:S01]  /*0690*/  FFMA.FTZ R25, R20, R25, R27 ;  /* 0x0000001914197223 */ /* 0x000fe2000001001b */
[----:B------:R-:W-:Y:S01]  /*06a0*/  FSEL R8, R11, 0.11284004896879196167, P0 ;  /* 0x3de718af0b087808 */ /* 0x000fe20000000000 */
[----:B-1----:R-:W-:-:S04]  /*06b0*/  @P2 FADD.FTZ R21, -R21, 1 ;  /* 0x3f80000015152421 */ /* 0x002fc80000010100 */
[C---:B------:R-:W-:Y:S01]  /*06c0*/  FFMA.FTZ R25, R20.reuse, R25, R8 ;  /* 0x0000001914197223 */ /* 0x040fe20000010008 */
[--C-:B----4-:R-:W-:Y:S01]  /*06d0*/  HADD2.F32 R8, -RZ, R6.reuse.H0_H0 ;  /* 0x20000006ff087230 */ /* 0x110fe20000004100 */
[----:B------:R-:W-:Y:S01]  /*06e0*/  @P2 LOP3.LUT R7, R21, 0x80000000, R16, 0xb8, !PT ;  /* 0x8000000015072812 */ /* 0x000fe200078eb810 */
[----:B------:R-:W-:Y:S02]  /*06f0*/  HADD2.F32 R6, -RZ, R6.H1_H1 ;  /* 0x30000006ff067230 */ /* 0x000fe40000004100 */
[----:B------:R-:W-:Y:S01]  /*0700*/  FFMA.FTZ R23, R20, R25, R24 ;  /* 0x0000001914177223 */ /* 0x000fe20000010018 */
[----:B------:R-:W-:Y:S01]  /*0710*/  FSEL R25, R9, 0.12837915122509002686, P0 ;  /* 0x3e0375d309197808 */ /* 0x000fe20000000000 */
[----:B0-----:R-:W-:Y:S01]  /*0720*/  @P3 FADD.FTZ R21, -R22, 1 ;  /* 0x3f80000016153421 */ /* 0x001fe20000010100 */
[C---:B------:R-:W-:Y:S01]  /*0730*/  FADD.FTZ R16, |R8|.reuse, -RZ ;  /* 0x800000ff08107221 */ /* 0x040fe20000010200 */
[C---:B------:R-:W-:Y:S01]  /*0740*/  FMUL.FTZ R27, R8.reuse, R8 ;  /* 0x00000008081b7220 */ /* 0x040fe20000410000 */
[----:B------:R-:W-:Y:S01]  /*0750*/  FSETP.GE.FTZ.AND P1, PT, |R8|, 1.0029599666595458984, PT ;  /* 0x3f8060fe0800780b */ /* 0x000fe20003f36200 */
[----:B------:R-:W-:Y:S01]  /*0760*/  FFMA.FTZ R23, R20, R23, R25 ;  /* 0x0000001714177223 */ /* 0x000fe20000010019 */
[----:B------:R-:W-:Y:S01]  /*0770*/  @P3 LOP3.LUT R3, R21, 0x80000000, R12, 0xb8, !PT ;  /* 0x8000000015033812 */ /* 0x000fe200078eb80c */
[----:B------:R-:W-:Y:S01]  /*0780*/  FADD.FTZ R21, |R6|, -RZ ;  /* 0x800000ff06157221 */ /* 0x000fe20000010200 */
[----:B------:R-:W-:Y:S01]  /*0790*/  FSEL R24, R16, R27, P1 ;  /* 0x0000001b10187208 */ /* 0x000fe20000800000 */
[----:B------:R-:W-:Y:S01]  /*07a0*/  FMUL.FTZ R22, R6, R6 ;  /* 0x0000000606167220 */ /* 0x000fe20000410000 */
[----:B------:R-:W-:-:S02]  /*07b0*/  FSEL R25, R15, 8.4834944573231041431e-05, P1 ;  /* 0x38b1e96a0f197808 */ /* 0x000fc40000800000 */
[----:B------:R-:W-:Y:S02]  /*07c0*/  FSEL R27, -R17, -0.00082130916416645050049, P1 ;  /* 0xba574d20111b7808 */ /* 0x000fe40000800100 */
[----:B------:R-:W-:Y:S02]  /*07d0*/  FSETP.GE.FTZ.AND P2, PT, |R6|, 1.0029599666595458984, PT ;  /* 0x3f8060fe0600780b */ /* 0x000fe40003f56200 */
[----:B------:R-:W-:Y:S01]  /*07e0*/  F2FP.F16.F32.PACK_AB R2, R7, R2 ;  /* 0x000000020702723e */ /* 0x000fe200000000ff */
[----:B------:R-:W-:Y:S01]  /*07f0*/  FFMA.FTZ R25, R24, R25, R27 ;  /* 0x0000001918197223 */ /* 0x000fe2000001001b */
[C---:B------:R-:W-:Y:S01]  /*0800*/  FSEL R22, R21.reuse, R22, P2 ;  /* 0x0000001615167208 */ /* 0x040fe20001000000 */
[----:B------:R-:W-:Y:S01]  /*0810*/  FADD.FTZ R21, -R21, -RZ ;  /* 0x800000ff15157221 */ /* 0x000fe20000010100 */
[----:B------:R-:W-:Y:S02]  /*0820*/  FSEL R29, R15, 8.4834944573231041431e-05, P2 ;  /* 0x38b1e96a0f1d7808 */ /* 0x000fe40001000000 */
[----:B------:R-:W-:-:S02]  /*0830*/  FSEL R12, -R17, -0.00082130916416645050049, P2 ;  /* 0xba574d20110c7808 */ /* 0x000fc40001000100 */
[----:B------:R-:W-:Y:S02]  /*0840*/  FSEL R27, R13, 0.0052134888246655464172, P1 ;  /* 0x3baad5ea0d1b7808 */ /* 0x000fe40000800000 */
[----:B------:R-:W-:Y:S01]  /*0850*/  FSEL R21, R21, R6, P2 ;  /* 0x0000000615157208 */ /* 0x000fe20001000000 */
        /* <DEDUP_REMOVED lines=13> */
[----:B------:R-:W-:Y:S01]  /*0930*/  FSEL R12, R9, 0.12837915122509002686, P1 ;  /* 0x3e0375d3090c7808 */ /* 0x000fe20000800000 */
[----:B------:R-:W-:Y:S01]  /*0940*/  FFMA.FTZ R25, R24, R25, R27 ;  /* 0x0000001918197223 */ /* 0x000fe2000001001b */
[----:B------:R-:W-:-:S03]  /*0950*/  FSEL R27, R10, -0.37612664699554443359, P2 ;  /* 0xbec093ac0a1b7808 */ /* 0x000fc60001000000 */
[----:B------:R-:W-:Y:S01]  /*0960*/  FFMA.FTZ R24, R24, R25, R12 ;  /* 0x0000001918187223 */ /* 0x000fe2000001000c */
[----:B------:R-:W-:Y:S01]  /*0970*/  FSEL R25, R9, 0.12837915122509002686, P2 ;  /* 0x3e0375d309197808 */ /* 0x000fe20001000000 */
[C---:B------:R-:W-:Y:S01]  /*0980*/  FFMA.FTZ R27, R22.reuse, R29, R27 ;  /* 0x0000001d161b7223 */ /* 0x040fe2000001001b */
[--C-:B-----5:R-:W-:Y:S02]  /*0990*/  HADD2.F32 R12, -RZ, R19.reuse.H0_H0 ;  /* 0x20000013ff0c7230 */ /* 0x120fe40000004100 */
[----:B------:R-:W-:Y:S02]  /*09a0*/  HADD2.F32 R19, -RZ, R19.H1_H1 ;  /* 0x30000013ff137230 */ /* 0x000fe40000004100 */
[----:B------:R-:W-:Y:S01]  /*09b0*/  FFMA.FTZ R22, R22, R27, R25 ;  /* 0x0000001b16167223 */ /* 0x000fe20000010019 */
[----:B------:R-:W-:Y:S01]  /*09c0*/  FADD.FTZ R25, -R16, -RZ ;  /* 0x800000ff10197221 */ /* 0x000fe20000010100 */
[C---:B------:R-:W-:Y:S01]  /*09d0*/  FADD.FTZ R20, |R12|.reuse, -RZ ;  /* 0x800000ff0c147221 */ /* 0x040fe20000010200 */
[C---:B------:R-:W-:Y:S01]  /*09e0*/  FMUL.FTZ R27, R12.reuse, R12 ;  /* 0x0000000c0c1b7220 */ /* 0x040fe20000410000 */
[----:B------:R-:W-:Y:S01]  /*09f0*/  FSETP.GE.FTZ.AND P3, PT, |R12|, 1.0029599666595458984, PT ;  /* 0x3f8060fe0c00780b */ /* 0x000fe20003f76200 */
[----:B------:R-:W-:Y:S01]  /*0a00*/  FFMA.FTZ R16, R23, R18, R18 ;  /* 0x0000001217107223 */ /* 0x000fe20000010012 */
[----:B------:R-:W-:-:S02]  /*0a10*/  FSEL R25, R25, R8, P1 ;  /* 0x0000000819197208 */ /* 0x000fc40000800000 */
[----:B------:R-:W-:Y:S02]  /*0a20*/  FSEL R23, R20, R27, P3 ;  /* 0x0000001b14177208 */ /* 0x000fe40001800000 */
[----:B------:R-:W-:Y:S01]  /*0a30*/  FSEL R26, R15, 8.4834944573231041431e-05, P3 ;  /* 0x38b1e96a0f1a7808 */ /* 0x000fe20001800000 */
[----:B------:R-:W-:Y:S01]  /*0a40*/  FFMA.FTZ R18, R24, R25, R25 ;  /* 0x0000001918127223 */ /* 0x000fe20000010019 */
[----:B------:R-:W-:Y:S01]  /*0a50*/  FSEL R28, -R17, -0.00082130916416645050049, P3 ;  /* 0xba574d20111c7808 */ /* 0x000fe20001800100 */
[C---:B------:R-:W-:Y:S01]  /*0a60*/  FADD.FTZ R24, |R19|.reuse, -RZ ;  /* 0x800000ff13187221 */ /* 0x040fe20000010200 */
[C---:B------:R-:W-:Y:S01]  /*0a70*/  FSETP.GE.FTZ.AND P4, PT, |R19|.reuse, 1.0029599666595458984, PT ;  /* 0x3f8060fe1300780b */ /* 0x040fe20003f96200 */
[----:B------:R-:W-:Y:S02]  /*0a80*/  FMUL.FTZ R25, R19, R19 ;  /* 0x0000001313197220 */ /* 0x000fe40000410000 */
[----:B------:R-:W-:Y:S01]  /*0a90*/  FFMA.FTZ R26, R23, R26, R28 ;  /* 0x0000001a171a7223 */ /* 0x000fe2000001001c */
[----:B------:R-:W-:-:S02]  /*0aa0*/  FSEL R28, R15, 8.4834944573231041431e-05, P4 ;  /* 0x38b1e96a0f1c7808 */ /* 0x000fc40002000000 */
[----:B------:R-:W-:Y:S02]  /*0ab0*/  FSEL R17, -R17, -0.00082130916416645050049, P4 ;  /* 0xba574d2011117808 */ /* 0x000fe40002000100 */
[----:B------:R-:W-:-:S05]  /*0ac0*/  FSEL R15, R24, R25, P4 ;  /* 0x00000019180f7208 */ /* 0x000fca0002000000 */
[----:B------:R-:W-:Y:S01]  /*0ad0*/  FFMA.FTZ R17, R15, R28, R17 ;  /* 0x0000001c0f117223 */ /* 0x000fe20000010011 */
[C---:B------:R-:W-:Y:S02]  /*0ae0*/  FSEL R28, R13.reuse, 0.0052134888246655464172, P3 ;  /* 0x3baad5ea0d1c7808 */ /* 0x040fe40001800000 */
[----:B------:R-:W-:-:S03]  /*0af0*/  FSEL R13, R13, 0.0052134888246655464172, P4 ;  /* 0x3baad5ea0d0d7808 */ /* 0x000fc60002000000 */
[----:B------:R-:W-:Y:S01]  /*0b00*/  FFMA.FTZ R26, R23, R26, R28 ;  /* 0x0000001a171a7223 */ /* 0x000fe2000001001c */
[C---:B------:R-:W-:Y:S01]  /*0b10*/  FSEL R28, -R14.reuse, -0.026868773624300956726, P3 ;  /* 0xbcdc1be70e1c7808 */ /* 0x040fe20001800100 */
[----:B------:R-:W-:Y:S01]  /*0b20*/  FFMA.FTZ R13, R15, R17, R13 ;  /* 0x000000110f0d7223 */ /* 0x000fe2000001000d */
[----:B------:R-:W-:Y:S01]  /*0b30*/  FSEL R14, -R14, -0.026868773624300956726, P4 ;  /* 0xbcdc1be70e0e7808 */ /* 0x000fe20002000100 */
[----:B------:R-:W-:Y:S02]  /*0b40*/  FFMA.FTZ R17, R22, R21, R21 ;  /* 0x0000001516117223 */ /* 0x000fe40000010015 */
[----:B------:R-:W-:Y:S01]  /*0b50*/  FFMA.FTZ R26, R23, R26, R28 ;  /* 0x0000001a171a7223 */ /* 0x000fe2000001001c */
[----:B------:R-:W-:Y:S01]  /*0b60*/  FSEL R28, R11, 0.11284004896879196167, P3 ;  /* 0x3de718af0b1c7808 */ /* 0x000fe20001800000 */
[----:B------:R-:W-:Y:S01]  /*0b70*/  FFMA.FTZ R14, R15, R13, R14 ;  /* 0x0000000d0f0e7223 */ /* 0x000fe2000001000e */
[----:B------:R-:W-:Y:S01]  /*0b80*/  FSEL R11, R11, 0.11284004896879196167, P4 ;  /* 0x3de718af0b0b7808 */ /* 0x000fe20002000000 */
[----:B------:R-:W-:Y:S02]  /*0b90*/  @P0 MUFU.EX2 R13, R16 ;  /* 0x00000010000d0308 */ /* 0x000fe40000000800 */
[----:B------:R-:W-:Y:S01]  /*0ba0*/  FFMA.FTZ R26, R23, R26, R28 ;  /* 0x0000001a171a7223 */ /* 0x000fe2000001001c */
[----:B------:R-:W-:Y:S01]  /*0bb0*/  FSEL R28, R10, -0.37612664699554443359, P3 ;  /* 0xbec093ac0a1c7808 */ /* 0x000fe20001800000 */
[----:B------:R-:W-:Y:S01]  /*0bc0*/  FFMA.FTZ R22, R15, R14, R11 ;  /* 0x0000000e0f167223 */ /* 0x000fe2000001000b */
[----:B------:R-:W-:-:S03]  /*0bd0*/  FADD.FTZ R11, -R20, -RZ ;  /* 0x800000ff140b7221 */ /* 0x000fc60000010100 */
[----:B------:R-:W-:Y:S01]  /*0be0*/  FFMA.FTZ R26, R23, R26, R28 ;  /* 0x0000001a171a7223 */ /* 0x000fe2000001001c */
[----:B------:R-:W-:Y:S01]  /*0bf0*/  FSEL R28, R10, -0.37612664699554443359, P4 ;  /* 0xbec093ac0a1c7808 */ /* 0x000fe20002000000 */
[----:B------:R-:W0:Y:S01]  /*0c00*/  @P1 MUFU.EX2 R14, R18 ;  /* 0x00000012000e1308 */ /* 0x000e220000000800 */
[----:B------:R-:W-:Y:S02]  /*0c10*/  FSEL R10, R9, 0.12837915122509002686, P3 ;  /* 0x3e0375d3090a7808 */ /* 0x000fe40001800000 */
[----:B------:R-:W-:Y:S01]  /*0c20*/  FSEL R21, R11, R12, P3 ;  /* 0x0000000c0b157208 */ /* 0x000fe20001800000 */
[----:B------:R-:W-:Y:S01]  /*0c30*/  FFMA.FTZ R22, R15, R22, R28 ;  /* 0x000000160f167223 */ /* 0x000fe2000001001c */
[----:B------:R-:W-:Y:S01]  /*0c40*/  FADD.FTZ R28, -R24, -RZ ;  /* 0x800000ff181c7221 */ /* 0x000fe20000010100 */
[----:B------:R-:W-:Y:S01]  /*0c50*/  FFMA.FTZ R26, R23, R26, R10 ;  /* 0x0000001a171a7223 */ /* 0x000fe2000001000a */
[----:B------:R-:W-:Y:S01]  /*0c60*/  FSEL R24, R9, 0.12837915122509002686, P4 ;  /* 0x3e0375d309187808 */ /* 0x000fe20002000000 */
[----:B------:R-:W1:Y:S01]  /*0c70*/  LDC.64 R10, c[0x0][0x218] ;  /* 0x00008600ff0a7b82 */ /* 0x000e620000000a00 */
[----:B------:R-:W2:Y:S01]  /*0c80*/  @P2 MUFU.EX2 R20, R17 ;  /* 0x0000001100142308 */ /* 0x000ea20000000800 */
[----:B------:R-:W-:Y:S01]  /*0c90*/  FFMA.FTZ R9, R26, R21, R21 ;  /* 0x000000151a097223 */ /* 0x000fe20000010015 */
[----:B------:R-:W-:Y:S01]  /*0ca0*/  FSEL R21, R28, R19, P4 ;  /* 0x000000131c157208 */ /* 0x000fe20002000000 */
[----:B------:R-:W-:-:S04]  /*0cb0*/  FFMA.FTZ R22, R15, R22, R24 ;  /* 0x000000160f167223 */ /* 0x000fc80000010018 */
[----:B------:R-:W-:Y:S01]  /*0cc0*/  FFMA.FTZ R22, R22, R21, R21 ;  /* 0x0000001516167223 */ /* 0x000fe20000010015 */
[----:B------:R-:W3:Y:S01]  /*0cd0*/  @P3 MUFU.EX2 R15, R9 ;  /* 0x00000009000f3308 */ /* 0x000ee20000000800 */
[----:B0-----:R-:W-:-:S05]  /*0ce0*/  @P1 FADD.FTZ R7, -R14, 1 ;  /* 0x3f8000000e071421 */ /* 0x001fca0000010100 */
[----:B------:R-:W-:Y:S02]  /*0cf0*/  @P1 LOP3.LUT R18, R7, 0x80000000, R8, 0xb8, !PT ;  /* 0x8000000007121812 */ /* 0x000fe400078eb808 */
[----:B------:R-:W0:Y:S01]  /*0d00*/  @P4 MUFU.EX2 R21, R22 ;  /* 0x0000001600154308 */ /* 0x000e220000000800 */
[----:B-1----:R-:W-:-:S04]  /*0d10*/  IMAD.WIDE.U32 R10, R0, 0x2, R10 ;  /* 0x00000002000a7825 */ /* 0x002fc800078e000a */
[----:B------:R-:W-:Y:S01]  /*0d20*/  @P0 FADD.FTZ R0, -R13, 1 ;  /* 0x3f8000000d000421 */ /* 0x000fe20000010100 */
[----:B--2---:R-:W-:Y:S01]  /*0d30*/  @P2 FADD.FTZ R13, -R20, 1 ;  /* 0x3f800000140d2421 */ /* 0x004fe20000010100 */
[----:B---3--:R-:W-:-:S03]  /*0d40*/  @P3 FADD.FTZ R15, -R15, 1 ;  /* 0x3f8000000f0f3421 */ /* 0x008fc60000010100 */
[----:B------:R-:W-:Y:S01]  /*0d50*/  @P0 LOP3.LUT R16, R0, 0x80000000, R5, 0xb8, !PT ;  /* 0x8000000000100812 */ /* 0x000fe200078eb805 */
[----:B------:R-:W-:Y:S01]  /*0d60*/  IMAD.WIDE R10, R4, 0x4, R10 ;  /* 0x00000004040a7825 */ /* 0x000fe200078e020a */
[----:B------:R-:W-:-:S03]  /*0d70*/  @P2 LOP3.LUT R17, R13, 0x80000000, R6, 0xb8, !PT ;  /* 0x800000000d112812 */ /* 0x000fc600078eb806 */
[----:B0-----:R-:W-:Y:S01]  /*0d80*/  @P4 FADD.FTZ R14, -R21, 1 ;  /* 0x3f800000150e4421 */ /* 0x001fe20000010100 */
[----:B------:R-:W-:Y:S01]  /*0d90*/  @P3 LOP3.LUT R9, R15, 0x80000000, R12, 0xb8, !PT ;  /* 0x800000000f093812 */ /* 0x000fe200078eb80c */
[----:B------:R-:W-:Y:S01]  /*0da0*/  STG.E desc[UR4][R10.64], R2 ;  /* 0x000000020a007986 */ /* 0x000fe2000c101904 */
[----:B------:R-:W-:Y:S02]  /*0db0*/  F2FP.F16.F32.PACK_AB R3, R16, R3 ;  /* 0x000000031003723e */ /* 0x000fe400000000ff */
[----:B------:R-:W-:Y:S02]  /*0dc0*/  @P4 LOP3.LUT R22, R14, 0x80000000, R19, 0xb8, !PT ;  /* 0x800000000e164812 */ /* 0x000fe400078eb813 */
[----:B------:R-:W-:Y:S01]  /*0dd0*/  F2FP.F16.F32.PACK_AB R17, R17, R18 ;  /* 0x000000121111723e */ /* 0x000fe200000000ff */
[----:B------:R-:W-:Y:S01]  /*0de0*/  STG.E desc[UR4][R10.64+0x200], R3 ;  /* 0x000200030a007986 */ /* 0x000fe2000c101904 */
[----:B------:R-:W-:-:S03]  /*0df0*/  F2FP.F16.F32.PACK_AB R9, R22, R9 ;  /* 0x000000091609723e */ /* 0x000fc600000000ff */
[----:B------:R-:W-:Y:S04]  /*0e00*/  STG.E desc[UR4][R10.64+0x400], R17 ;  /* 0x000400110a007986 */ /* 0x000fe8000c101904 */
[----:B------:R-:W-:Y:S01]  /*0e10*/  STG.E desc[UR4][R10.64+0x600], R9 ;  /* 0x000600090a007986 */ /* 0x000fe2000c101904 */
[----:B------:R-:W-:Y:S05]  /*0e20*/  EXIT ;  /* 0x000000000000794d */ /* 0x000fea0003800000 */
.L_x_1243:
[----:B------:R-:W0:Y:S01]  /*0e30*/  S2R R7, SR_TID.X ;  /* 0x0000000000077919 */ /* 0x000e220000002100 */
[----:B------:R-:W-:Y:S02]  /*0e40*/  PRMT R14, RZ, 0x7610, R14 ;  /* 0x00007610ff0e7816 */ /* 0x000fe4000000000e */
[----:B0-----:R-:W-:Y:S02]  /*0e50*/  ISETP.GE.AND P0, PT, R7, R8, PT ;  /* 0x000000080700720c */ /* 0x001fe40003f06270 */
[----:B------:R-:W-:-:S11]  /*0e60*/  MOV R23, R7 ;  /* 0x0000000700177202 */ /* 0x000fd60000000f00 */
[----:B------:R-:W-:Y:S02]  /*0e70*/  @!P0 IMAD.IADD R15, R0, 0x1, R23 ;  /* 0x00000001000f8824 */ /* 0x000fe400078e0217 */
[----:B------:R-:W-:-:S05]  /*0e80*/  @!P0 VIADD R23, R23, 0x80 ;  /* 0x0000008017178836 */ /* 0x000fca0000000000 */
[----:B------:R-:W-:-:S13]  /*0e90*/  ISETP.GE.AND P6, PT, R23, R8, PT ;  /* 0x000000081700720c */ /* 0x000fda0003fc6270 */
[----:B------:R-:W-:Y:S01]  /*0ea0*/  @!P6 IADD3 R27, R0, R23, RZ ;  /* 0x00000017001be210 */ /* 0x000fe20007ffe0ff */
[----:B------:R-:W-:Y:S01]  /*0eb0*/  @!P6 VIADD R23, R23, 0x80 ;  /* 0x000000801717e836 */ /* 0x000fe20000000000 */
[----:B------:R-:W0:Y:S04]  /*0ec0*/  @!P6 LDC.64 R4, c[0x0][0x220] ;  /* 0x00008800ff04eb82 */ /* 0x000e280000000a00 */
[----:B------:R-:W-:-:S13]  /*0ed0*/  ISETP.GE.AND P5, PT, R23, R8, PT ;  /* 0x000000081700720c */ /* 0x000fda0003fa6270 */
[----:B------:R-:W-:Y:S01]  /*0ee0*/  @!P5 IMAD.IADD R29, R0, 0x1, R23 ;  /* 0x00000001001dd824 */ /* 0x000fe200078e0217 */
[----:B------:R-:W-:Y:S01]  /*0ef0*/  @!P5 IADD3 R23, R23, 0x80, RZ ;  /* 0x000000801717d810 */ /* 0x000fe20007ffe0ff */
[----:B------:R-:W1:Y:S03]  /*0f00*/  @!P5 LDC.64 R2, c[0x0][0x220] ;  /* 0x00008800ff02db82 */ /* 0x000e660000000a00 */
[----:B------:R-:W-:Y:S01]  /*0f10*/  ISETP.GE.AND P4, PT, R23, R8, PT ;  /* 0x000000081700720c */ /* 0x000fe20003f86270 */
[----:B0-----:R-:W-:-:S05]  /*0f20*/  @!P6 IMAD.WIDE.U32 R26, R27, 0x2, R4 ;  /* 0x000000021b1ae825 */ /* 0x001fca00078e0004 */
[----:B------:R-:W5:Y:S07]  /*0f30*/  @!P6 LDG.E.U16 R14, desc[UR4][R26.64] ;  /* 0x000000041a0ee981 */ /* 0x000f6e000c1e1500 */
[----:B------:R-:W-:Y:S01]  /*0f40*/  @!P4 IMAD.IADD R9, R0, 0x1, R23 ;  /* 0x000000010009c824 */ /* 0x000fe200078e0217 */
[----:B------:R-:W0:Y:S01]  /*0f50*/  @!P4 LDC.64 R16, c[0x0][0x220] ;  /* 0x00008800ff10cb82 */ /* 0x000e220000000a00 */
[----:B------:R-:W-:-:S05]  /*0f60*/  @!P4 VIADD R23, R23, 0x80 ;  /* 0x000000801717c836 */ /* 0x000fca0000000000 */
[----:B------:R-:W-:-:S13]  /*0f70*/  ISETP.GE.AND P3, PT, R23, R8, PT ;  /* 0x000000081700720c */ /* 0x000fda0003f66270 */
[----:B------:R-:W-:Y:S01]  /*0f80*/  @!P3 IADD3 R25, R0, R23, RZ ;  /* 0x000000170019b210 */ /* 0x000fe20007ffe0ff */
[----:B------:R-:W-:Y:S01]  /*0f90*/  @!P3 VIADD R23, R23, 0x80 ;  /* 0x000000801717b836 */ /* 0x000fe20000000000 */
[----:B------:R-:W2:Y:S04]  /*0fa0*/  @!P3 LDC.64 R10, c[0x0][0x220] ;  /* 0x00008800ff0abb82 */ /* 0x000ea80000000a00 */
[----:B------:R-:W-:-:S13]  /*0fb0*/  ISETP.GE.AND P2, PT, R23, R8, PT ;  /* 0x000000081700720c */ /* 0x000fda0003f46270 */
[----:B------:R-:W-:Y:S01]  /*0fc0*/  @!P2 IADD3 R21, R0, R23, RZ ;  /* 0x000000170015a210 */ /* 0x000fe20007ffe0ff */
[----:B------:R-:W-:Y:S01]  /*0fd0*/  @!P2 VIADD R23, R23, 0x80 ;  /* 0x000000801717a836 */ /* 0x000fe20000000000 */
[----:B------:R-:W3:Y:S04]  /*0fe0*/  @!P2 LDC.64 R12, c[0x0][0x220] ;  /* 0x00008800ff0cab82 */ /* 0x000ee80000000a00 */
[----:B------:R-:W-:-:S13]  /*0ff0*/  ISETP.GE.AND P1, PT, R23, R8, PT ;  /* 0x000000081700720c */ /* 0x000fda0003f26270 */
[----:B------:R-:W-:Y:S01]  /*1000*/  @!P1 IADD3 R19, R0, R23, RZ ;  /* 0x0000001700139210 */ /* 0x000fe20007ffe0ff */
[----:B------:R-:W-:Y:S01]  /*1010*/  @!P1 VIADD R23, R23, 0x80 ;  /* 0x0000008017179836 */ /* 0x000fe20000000000 */
[----:B------:R-:W4:Y:S04]  /*1020*/  @!P1 LDC.64 R4, c[0x0][0x220] ;  /* 0x00008800ff049b82 */ /* 0x000f280000000a00 */
[----:B------:R-:W-:Y:S01]  /*1030*/  ISETP.GE.AND P6, PT, R23, R8, PT ;  /* 0x000000081700720c */ /* 0x000fe20003fc6270 */
[----:B-1----:R-:W-:-:S12]  /*1040*/  @!P5 IMAD.WIDE.U32 R28, R29, 0x2, R2 ;  /* 0x000000021d1cd825 */ /* 0x002fd800078e0002 */
[----:B------:R-:W1:Y:S01]  /*1050*/  @!P6 LDC.64 R2, c[0x0][0x220] ;  /* 0x00008800ff02eb82 */ /* 0x000e620000000a00 */
[----:B------:R-:W-:-:S05]  /*1060*/  @!P6 IADD3 R23, R0, R23, RZ ;  /* 0x000000170017e210 */ /* 0x000fca0007ffe0ff */
[----:B-1----:R-:W-:Y:S02]  /*1070*/  @!P6 IMAD.WIDE.U32 R2, R23, 0x2, R2 ;  /* 0x000000021702e825 */ /* 0x002fe400078e0002 */
[----:B------:R-:W1:Y:S02]  /*1080*/  @!P0 LDC.64 R22, c[0x0][0x220] ;  /* 0x00008800ff168b82 */ /* 0x000e640000000a00 */
[----:B-1----:R-:W-:Y:S01]  /*1090*/  @!P0 IMAD.WIDE.U32 R22, R15, 0x2, R22 ;  /* 0x000000020f168825 */ /* 0x002fe200078e0016 */
[----:B------:R-:W-:-:S06]  /*10a0*/  PRMT R15, RZ, 0x7610, R15 ;  /* 0x00007610ff0f7816 */ /* 0x000fcc000000000f */
[----:B------:R-:W5:Y:S01]  /*10b0*/  @!P0 LDG.E.U16 R15, desc[UR4][R22.64] ;  /* 0x00000004160f8981 */ /* 0x000f62000c1e1500 */
[----:B0-----:R-:W-:Y:S01]  /*10c0*/  @!P4 IMAD.WIDE.U32 R16, R9, 0x2, R16 ;  /* 0x000000020910c825 */ /* 0x001fe200078e0010 */
[----:B------:R-:W-:-:S06]  /*10d0*/  PRMT R9, RZ, 0x7610, R9 ;  /* 0x00007610ff097816 */ /* 0x000fcc0000000009 */
[----:B------:R0:W5:Y:S01]  /*10e0*/  @!P4 LDG.E.U16 R9, desc[UR4][R16.64] ;  /* 0x000000041009c981 */ /* 0x000162000c1e1500 */
[----:B----4-:R-:W-:Y:S01]  /*10f0*/  @!P1 IMAD.WIDE.U32 R4, R19, 0x2, R4 ;  /* 0x0000000213049825 */ /* 0x010fe200078e0004 */
[----:B------:R-:W-:Y:S01]  /*1100*/  PRMT R20, RZ, 0x7610, R20 ;  /* 0x00007610ff147816 */ /* 0x000fe20000000014 */
[----:B0-----:R-:W0:Y:S02]  /*1110*/  @!P0 LDC.64 R16, c[0x0][0x218] ;  /* 0x00008600ff108b82 */ /* 0x001e240000000a00 */
[----:B---3--:R-:W-:Y:S01]  /*1120*/  @!P2 IMAD.WIDE.U32 R12, R21, 0x2, R12 ;  /* 0x00000002150ca825 */ /* 0x008fe200078e000c */
[----:B------:R-:W-:Y:S02]  /*1130*/  PRMT R19, RZ, 0x7610, R19 ;  /* 0x00007610ff137816 */ /* 0x000fe40000000013 */
[----:B------:R-:W-:Y:S01]  /*1140*/  PRMT R18, RZ, 0x7610, R18 ;  /* 0x00007610ff127816 */ /* 0x000fe20000000012 */
[----:B--2---:R-:W-:Y:S01]  /*1150*/  @!P3 IMAD.WIDE.U32 R10, R25, 0x2, R10 ;  /* 0x00000002190ab825 */ /* 0x004fe200078e000a */
[----:B------:R-:W-:Y:S01]  /*1160*/  PRMT R21, RZ, 0x7610, R21 ;  /* 0x00007610ff157816 */ /* 0x000fe20000000015 */
[----:B------:R1:W5:Y:S01]  /*1170*/  @!P2 LDG.E.U16 R20, desc[UR4][R12.64] ;  /* 0x000000040c14a981 */ /* 0x000362000c1e1500 */
[----:B------:R-:W-:Y:S01]  /*1180*/  PRMT R6, RZ, 0x7610, R6 ;  /* 0x00007610ff067816 */ /* 0x000fe20000000006 */
[----:B------:R-:W-:-:S02]  /*1190*/  VIADD R25, R7, 0x80 ;  /* 0x0000008007197836 */ /* 0x000fc40000000000 */
[----:B------:R2:W5:Y:S01]  /*11a0*/  @!P1 LDG.E.U16 R19, desc[UR4][R4.64] ;  /* 0x0000000404139981 */ /* 0x000562000c1e1500 */
[----:B------:R-:W-:Y:S03]  /*11b0*/  BSSY B0, `(.L_x_1244) ;  /* 0x000002f000007945 */ /* 0x000fe60003800000 */
[----:B------:R3:W5:Y:S01]  /*11c0*/  @!P6 LDG.E.U16 R18, desc[UR4][R2.64] ;  /* 0x000000040212e981 */ /* 0x000762000c1e1500 */
[----:B-1----:R-:W-:-:S03]  /*11d0*/  VIADD R13, R7, 0x280 ;  /* 0x00000280070d7836 */ /* 0x002fc60000000000 */
[----:B------:R1:W5:Y:S01]  /*11e0*/  @!P3 LDG.E.U16 R21, desc[UR4][R10.64] ;  /* 0x000000040a15b981 */ /* 0x000362000c1e1500 */
[----:B--2---:R-:W-:-:S03]  /*11f0*/  VIADD R5, R7, 0x180 ;  /* 0x0000018007057836 */ /* 0x004fc60000000000 */
[----:B------:R2:W5:Y:S01]  /*1200*/  @!P5 LDG.E.U16 R6, desc[UR4][R28.64] ;  /* 0x000000041c06d981 */ /* 0x000562000c1e1500 */
[C---:B---3--:R-:W-:Y:S02]  /*1210*/  IADD3 R3, R7.reuse, 0x200, RZ ;  /* 0x0000020007037810 */ /* 0x048fe40007ffe0ff */
[----:B-1----:R-:W-:Y:S02]  /*1220*/  IADD3 R11, R7, 0x100, RZ ;  /* 0x00000100070b7810 */ /* 0x002fe40007ffe0ff */
[-C--:B------:R-:W-:Y:S02]  /*1230*/  ISETP.GE.AND P3, PT, R3, R8.reuse, PT ;  /* 0x000000080300720c */ /* 0x080fe40003f66270 */
[-C--:B------:R-:W-:Y:S02]  /*1240*/  ISETP.GE.AND P6, PT, R25, R8.reuse, PT ;  /* 0x000000081900720c */ /* 0x080fe40003fc6270 */
[-C--:B------:R-:W-:Y:S02]  /*1250*/  ISETP.GE.AND P5, PT, R11, R8.reuse, PT ;  /* 0x000000080b00720c */ /* 0x080fe40003fa6270 */
[----:B------:R-:W-:-:S02]  /*1260*/  ISETP.GE.AND P4, PT, R5, R8, PT ;  /* 0x000000080500720c */ /* 0x000fc40003f86270 */
[----:B------:R-:W-:Y:S02]  /*1270*/  ISETP.GE.AND P2, PT, R13, R8, PT ;  /* 0x000000080d00720c */ /* 0x000fe40003f46270 */
[----:B------:R-:W-:Y:S01]  /*1280*/  IADD3 R3, R7, 0x300, RZ ;  /* 0x0000030007037810 */ /* 0x000fe20007ffe0ff */
[----:B--2---:R-:W-:Y:S10]  /*1290*/  @P0 BRA `(.L_x_1245) ;  /* 0x0000000000800947 */ /* 0x004ff40003800000 */
[----:B-----5:R-:W-:Y:S01]  /*12a0*/  HADD2.F32 R2, -RZ, R15.H0_H0 ;  /* 0x2000000fff027230 */ /* 0x020fe20000004100 */
[----:B------:R-:W-:Y:S01]  /*12b0*/  HFMA2.MMA R13, -RZ, RZ, 0.8349609375, 5.424022674560546875e-06 ;  /* 0x3aae005bff0d7435 */ /* 0x000fe200000001ff */
[----:B------:R-:W-:Y:S01]  /*12c0*/  IMAD.MOV.U32 R11, RZ, RZ, 0x38eb4c3a ;  /* 0x38eb4c3aff0b7424 */ /* 0x000fe200078e00ff */
        /* <DEDUP_REMOVED lines=28> */
[----:B------:R-:W-:-:S07]  /*1490*/  F2FP.F16.F32.PACK_AB R4, RZ, R5 ;  /* 0x00000005ff04723e */ /* 0x000fce00000000ff */
.L_x_1245:
[----:B------:R-:W-:Y:S05]  /*14a0*/  BSYNC B0 ;  /* 0x0000000000007941 */ /* 0x000fea0003800000 */
.L_x_1244:
[----:B------:R-:W-:Y:S01]  /*14b0*/  BSSY B0, `(.L_x_1246) ;  /* 0x0000024000007945 */ /* 0x000fe20003800000 */
[----:B------:R-:W-:Y:S02]  /*14c0*/  ISETP.GE.AND P1, PT, R3, R8, PT ;  /* 0x000000080300720c */ /* 0x000fe40003f26270 */
[----:B------:R-:W-:Y:S01]  /*14d0*/  IADD3 R3, R7, 0x380, RZ ;  /* 0x0000038007037810 */ /* 0x000fe20007ffe0ff */
[----:B------:R-:W-:Y:S10]  /*14e0*/  @P6 BRA `(.L_x_1247) ;  /* 0x0000000000806947 */ /* 0x000ff40003800000 */
[----:B-----5:R-:W-:Y:S01]  /*14f0*/  HADD2.F32 R14, -RZ, R14.H0_H0 ;  /* 0x2000000eff0e7230 */ /* 0x020fe20000004100 */
[----:B------:R-:W-:Y:S01]  /*1500*/  MOV R13, 0x3aae005b ;  /* 0x3aae005b000d7802 */ /* 0x000fe20000000f00 */
[----:B------:R-:W-:Y:S01]  /*1510*/  IMAD.MOV.U32 R11, RZ, RZ, 0x38eb4c3a ;  /* 0x38eb4c3aff0b7424 */ /* 0x000fe200078e00ff */
[----:B------:R-:W-:Y:S01]  /*1520*/  HFMA2.MMA R12, -RZ, RZ, 1.28515625, -179.25 ;  /* 0x3d24d99aff0c7435 */ /* 0x000fe200000001ff */
[----:B------:R-:W-:Y:S02]  /*1530*/  IMAD.MOV.U32 R10, RZ, RZ, 0x3c09919f ;  /* 0x3c09919fff0a7424 */ /* 0x000fe400078e00ff */
[C---:B------:R-:W-:Y:S01]  /*1540*/  FADD.FTZ R5, |R14|.reuse, -RZ ;  /* 0x800000ff0e057221 */ /* 0x040fe20000010200 */
[C---:B------:R-:W-:Y:S01]  /*1550*/  FMUL.FTZ R2, R14.reuse, R14 ;  /* 0x0000000e0e027220 */ /* 0x040fe20000410000 */
[----:B------:R-:W-:Y:S02]  /*1560*/  FSETP.GE.FTZ.AND P6, PT, |R14|, 1.0029599666595458984, PT ;  /* 0x3f8060fe0e00780b */ /* 0x000fe40003fd6200 */
[----:B------:R-:W-:-:S02]  /*1570*/  MOV R15, 0x3f69b4f9 ;  /* 0x3f69b4f9000f7802 */ /* 0x000fc40000000f00 */
        /* <DEDUP_REMOVED lines=23> */
.L_x_1247:
[----:B------:R-:W-:Y:S05]  /*16f0*/  BSYNC B0 ;  /* 0x0000000000007941 */ /* 0x000fea0003800000 */
.L_x_1246:
[----:B------:R-:W-:Y:S01]  /*1700*/  ISETP.GE.AND P6, PT, R3, R8, PT ;  /* 0x000000080300720c */ /* 0x000fe20003fc6270 */
[----:B------:R-:W-:Y:S01]  /*1710*/  BSSY B0, `(.L_x_1248) ;  /* 0x0000024000007945 */ /* 0x000fe20003800000 */
[----:B------:R-:W-:-:S05]  /*1720*/  @!P0 IADD3 R3, R0, R7, RZ ;  /* 0x0000000700038210 */ /* 0x000fca0007ffe0ff */
[----:B0-----:R-:W-:Y:S01]  /*1730*/  @!P0 IMAD.WIDE.U32 R2, R3, 0x2, R16 ;  /* 0x0000000203028825 */ /* 0x001fe200078e0010 */
[----:B------:R-:W-:Y:S06]  /*1740*/  @P5 BRA `(.L_x_1249) ;  /* 0x0000000000805947 */ /* 0x000fec0003800000 */
        /* <DEDUP_REMOVED lines=32> */
.L_x_1249:
[----:B------:R-:W-:Y:S05]  /*1950*/  BSYNC B0 ;  /* 0x0000000000007941 */ /* 0x000fea0003800000 */
.L_x_1248:
[----:B------:R-:W-:Y:S04]  /*1960*/  BSSY B0, `(.L_x_1250) ;  /* 0x0000022000007945 */ /* 0x000fe80003800000 */
[----:B------:R-:W-:Y:S05]  /*1970*/  @P4 BRA `(.L_x_1251) ;  /* 0x0000000000804947 */ /* 0x000fea0003800000 */
[----:B-----5:R-:W-:Y:S01]  /*1980*/  HADD2.F32 R9, -RZ, R9.H0_H0 ;  /* 0x20000009ff097230 */ /* 0x020fe20000004100 */
        /* <DEDUP_REMOVED lines=30> */
[----:B------:R-:W-:-:S07]  /*1b70*/  F2FP.F16.F32.PACK_AB R9, RZ, R11 ;  /* 0x0000000bff09723e */ /* 0x000fce00000000ff */
.L_x_1251:
[----:B------:R-:W-:Y:S05]  /*1b80*/  BSYNC B0 ;  /* 0x0000000000007941 */ /* 0x000fea0003800000 */
.L_x_1250:
[----:B------:R-:W-:Y:S04]  /*1b90*/  BSSY B0, `(.L_x_1252) ;  /* 0x0000022000007945 */ /* 0x000fe80003800000 */
[----:B------:R-:W-:Y:S05]  /*1ba0*/  @P3 BRA `(.L_x_1253) ;  /* 0x0000000000803947 */ /* 0x000fea0003800000 */
        /* <DEDUP_REMOVED lines=32> */
.L_x_1253:
[----:B------:R-:W-:Y:S05]  /*1db0*/  BSYNC B0 ;  /* 0x0000000000007941 */ /* 0x000fea0003800000 */
.L_x_1252:
[----:B------:R-:W-:Y:S04]  /*1dc0*/  BSSY B0, `(.L_x_1254) ;  /* 0x0000022000007945 */ /* 0x000fe80003800000 */
[----:B------:R-:W-:Y:S05]  /*1dd0*/  @P2 BRA `(.L_x_1255) ;  /* 0x0000000000802947 */ /* 0x000fea0003800000 */
[----:B-----5:R-:W-:Y:S01]  /*1de0*/  HADD2.F32 R20, -RZ, R20.H0_H0 ;  /* 0x20000014ff147230 */ /* 0x020fe20000004100 */
[----:B------:R-:W-:Y:S01]  /*1df0*/  HFMA2.MMA R14, -RZ, RZ, 0.61474609375, 16.90625 ;  /* 0x38eb4c3aff0e7435 */ /* 0x000fe200000001ff */
        /* <DEDUP_REMOVED lines=30> */
.L_x_1255:
[----:B------:R-:W-:Y:S05]  /*1fe0*/  BSYNC B0 ;  /* 0x0000000000007941 */ /* 0x000fea0003800000 */
.L_x_1254:
[----:B------:R-:W-:Y:S04]  /*1ff0*/  BSSY B0, `(.L_x_1256) ;  /* 0x0000022000007945 */ /* 0x000fe80003800000 */
[----:B------:R-:W-:Y:S05]  /*2000*/  @P1 BRA `(.L_x_1257) ;  /* 0x0000000000801947 */ /* 0x000fea0003800000 */
        /* <DEDUP_REMOVED lines=32> */
.L_x_1257:
[----:B------:R-:W-:Y:S05]  /*2210*/  BSYNC B0 ;  /* 0x0000000000007941 */ /* 0x000fea0003800000 */
.L_x_1256:
        /* <DEDUP_REMOVED lines=10> */
[----:B------:R-:W-:Y:S01]  /*22c0*/  HFMA2.MMA R21, -RZ, RZ, 1.7822265625, 0.000185489654541015625 ;  /* 0x3f210a14ff157435 */ /* 0x000fe200000001ff */
        /* <DEDUP_REMOVED lines=23> */
.L_x_1259:
[----:B------:R-:W-:Y:S05]  /*2440*/  BSYNC B0 ;  /* 0x0000000000007941 */ /* 0x000fea0003800000 */
.L_x_1258:
        /* <DEDUP_REMOVED lines=18> */
.L_x_1262:
[----:B------:R-:W-:-:S13]  /*2570*/  ISETP.GE.AND P0, PT, R7, R8, PT ;  /* 0x000000080700720c */ /* 0x000fda0003f06270 */
[----:B------:R-:W-:Y:S05]  /*2580*/  @P0 BRA `(.L_x_1264) ;  /* 0x0000000000300947 */ /* 0x000fea0003800000 */
[----:B0-----:R-:W0:Y:S01]  /*2590*/  LDC.64 R2, c[0x0][0x218] ;  /* 0x00008600ff027b82 */ /* 0x001e220000000a00 */
[----:B------:R-:W-:Y:S01]  /*25a0*/  IADD3 R5, R0, R7, RZ ;  /* 0x0000000700057210 */ /* 0x000fe20007ffe0ff */
[----:B------:R-:W-:-:S04]  /*25b0*/  VIADD R7, R7, 0x80 ;  /* 0x0000008007077836 */ /* 0x000fc80000000000 */
[----:B0-----:R-:W-:-:S05]  /*25c0*/  IMAD.WIDE.U32 R2, R5, 0x2, R2 ;  /* 0x0000000205027825 */ /* 0x001fca00078e0002 */
[----:B-----5:R1:W-:Y:S02]  /*25d0*/  STG.E.U16 desc[UR4][R2.64], R9 ;  /* 0x0000000902007986 */ /* 0x0203e4000c101504 */
.L_x_1263:
[----:B------:R-:W-:-:S13]  /*25e0*/  ISETP.GE.AND P0, PT, R7, R8, PT ;  /* 0x000000080700720c */ /* 0x000fda0003f06270 */
[----:B------:R-:W-:Y:S05]  /*25f0*/  @P0 BRA `(.L_x_1265) ;  /* 0x0000000000340947 */ /* 0x000fea0003800000 */
[----:B01----:R-:W0:Y:S01]  /*2600*/  LDC.64 R2, c[0x0][0x218] ;  /* 0x00008600ff027b82 */ /* 0x003e220000000a00 */
[----:B------:R-:W-:Y:S01]  /*2610*/  IADD3 R5, R0, R7, RZ ;  /* 0x0000000700057210 */ /* 0x000fe20007ffe0ff */
[----:B------:R-:W-:-:S04]  /*2620*/  VIADD R7, R7, 0x80 ;  /* 0x0000008007077836 */ /* 0x000fc80000000000 */
[----:B0-----:R-:W-:-:S05]  /*2630*/  IMAD.WIDE.U32 R2, R5, 0x2, R2 ;  /* 0x0000000205027825 */ /* 0x001fca00078e0002 */
[----:B------:R1:W-:Y:S02]  /*2640*/  STG.E.U16 desc[UR4][R2.64], R10 ;  /* 0x0000000a02007986 */ /* 0x0003e4000c101504 */
.L_x_1264:
        /* <DEDUP_REMOVED lines=8> */
.L_x_1265:
[----:B------:R-:W-:Y:S05]  /*26d0*/  BSYNC B1 ;  /* 0x0000000000017941 */ /* 0x000fea0003800000 */
.L_x_1261:
[----:B------:R-:W-:-:S13]  /*26e0*/  ISETP.GE.AND P0, PT, R7, R8, PT ;  /* 0x000000080700720c */ /* 0x000fda0003f06270 */
[----:B012---:R-:W0:Y:S01]  /*26f0*/  @!P0 LDC.64 R2, c[0x0][0x218] ;  /* 0x00008600ff028b82 */ /* 0x007e220000000a00 */
[----:B------:R-:W-:Y:S01]  /*2700*/  @!P0 IADD3 R5, R0, R7, RZ ;  /* 0x0000000700058210 */ /* 0x000fe20007ffe0ff */
[----:B------:R-:W-:-:S04]  /*2710*/  @!P0 VIADD R7, R7, 0x80 ;  /* 0x0000008007078836 */ /* 0x000fc80000000000 */
[----:B0-----:R-:W-:-:S05]  /*2720*/  @!P0 IMAD.WIDE.U32 R2, R5, 0x2, R2 ;  /* 0x0000000205028825 */ /* 0x001fca00078e0002 */
[----:B------:R2:W-:Y:S02]  /*2730*/  @!P0 STG.E.U16 desc[UR4][R2.64], R12 ;  /* 0x0000000c02008986 */ /* 0x0005e4000c101504 */
.L_x_1266:
[----:B------:R-:W-:Y:S05]  /*2740*/  BSYNC B0 ;  /* 0x0000000000007941 */ /* 0x000fea0003800000 */
.L_x_1260:
        /* <DEDUP_REMOVED lines=8> */
.L_x_1267:
        /* <DEDUP_REMOVED lines=11> */
.L_x_11157:


//--------------------- .text._ZN2at6native29vectorized_elementwise_kernelILi4EZZZNS0_15erf_kernel_cudaERNS_18TensorIteratorBaseEENKUlvE_clEvENKUlvE1_clEvEUlN3c104HalfEE_St5arrayIPcLm2EEEEviT0_T1_ --------------------------
	.section	.text._ZN2at6native29vectorized_elementwise_kernelILi4EZZZNS0_15erf_kernel_cudaERNS_18TensorIteratorBaseEENKUlvE_clEvENKUlvE1_clEvEUlN3c104HalfEE_St5arrayIPcLm2EEEEviT0_T1_,"ax",@progbits
	.align	128
        .global         _ZN2at6native29vectorized_elementwise_kernelILi4EZZZNS0_15erf_kernel_cudaERNS_18TensorIteratorBaseEENKUlvE_clEvENKUlvE1_clEvEUlN3c104HalfEE_St5arrayIPcLm2EEEEviT0_T1_
        .type           _ZN2at6native29vectorized_elementwise_kernelILi4EZZZNS0_15erf_kernel_cudaERNS_18TensorIteratorBaseEENKUlvE_clEvENKUlvE1_clEvEUlN3c104HalfEE_St5arrayIPcLm2EEEEviT0_T1_,@function
        .size           _ZN2at6native29vectorized_elementwise_kernelILi4EZZZNS0_15erf_kernel_cudaERNS_18TensorIteratorBaseEENKUlvE_clEvENKUlvE1_clEvEUlN3c104HalfEE_St5arrayIPcLm2EEEEviT0_T1_,(.L_x_11158 - _ZN2at6native29vectorized_elementwise_kernelILi4EZZZNS0_15erf_kernel_cudaERNS_18TensorIteratorBaseEENKUlvE_clEvENKUlvE1_clEvEUlN3c104HalfEE_St5arrayIPcLm2EEEEviT0_T1_)
        .other          _ZN2at6native29vectorized_elementwise_kernelILi4EZZZNS0_15erf_kernel_cudaERNS_18TensorIteratorBaseEENKUlvE_clEvENKUlvE1_clEvEUlN3c104HalfEE_St5arrayIPcLm2EEEEviT0_T1_,@"STO_CUDA_ENTRY STV_DEFAULT"
_ZN2at6native29vectorized_elementwise_kernelILi4EZZZNS0_15erf_kernel_cudaERNS_18TensorIteratorBaseEENKUlvE_clEvENKUlvE1_clEvEUlN3c104HalfEE_St5arrayIPcLm2EEEEviT0_T1_:
.text._ZN2at6native29vectorized_elementwise_kernelILi4EZZZNS0_15erf_kernel_cudaERNS_18TensorIteratorBaseEENKUlvE_clEvENKUlvE1_clEvEUlN3c104HalfEE_St5arrayIPcLm2EEEEviT0_T1_:
        /* <DEDUP_REMOVED lines=14> */
[----:B------:R-:W-:Y:S01]  /*00e0*/  HFMA2.MMA R15, -RZ, RZ, 0.8349609375, 5.424022674560546875e-06 ;  /* 0x3aae005bff0f7435 */ /* 0x000fe200000001ff */
[----:B------:R-:W-:Y:S02]  /*00f0*/  IMAD.MOV.U32 R12, RZ, RZ, 0x38eb4c3a ;  /* 0x38eb4c3aff0c7424 */ /* 0x000fe400078e00ff */
[----:B------:R-:W-:Y:S02]  /*0100*/  IMAD.MOV.U32 R14, RZ, RZ, 0x3c09919f ;  /* 0x3c09919fff0e7424 */ /* 0x000fe400078e00ff */
[----:B------:R-:W-:-:S02]  /*0110*/  IMAD.MOV.U32 R13, RZ, RZ, 0x3d24d99a ;  /* 0x3d24d99aff0d7424 */ /* 0x000fc400078e00ff */
[--C-:B--2---:R-:W-:Y:S02]  /*0120*/  HADD2.F32 R7, -RZ, R10.reuse.H0_H0 ;  /* 0x2000000aff077230 */ /* 0x104fe40000004100 */
[----:B------:R-:W-:-:S03]  /*0130*/  HADD2.F32 R18, -RZ, R10.H1_H1 ;  /* 0x3000000aff127230 */ /* 0x000fc60000004100 */
[C---:B------:R-:W-:Y:S01]  /*0140*/  FADD.FTZ R8, |R7|.reuse, -RZ ;  /* 0x800000ff07087221 */ /* 0x040fe20000010200 */
[C---:B------:R-:W-:Y:S01]  /*0150*/  FMUL.FTZ R19, R7.reuse, R7 ;  /* 0x0000000707137220 */ /* 0x040fe20000410000 */
[----:B------:R-:W-:Y:S01]  /*0160*/  FSETP.GE.FTZ.AND P2, PT, |R7|, 1.0029599666595458984, PT ;  /* 0x3f8060fe0700780b */ /* 0x000fe20003f56200 */
[C---:B------:R-:W-:Y:S01]  /*0170*/  FADD.FTZ R20, |R18|.reuse, -RZ ;  /* 0x800000ff12147221 */ /* 0x040fe20000010200 */
[----:B------:R-:W-:Y:S02]  /*0180*/  FSETP.GE.FTZ.AND P3, PT, |R18|, 1.0029599666595458984, PT ;  /* 0x3f8060fe1200780b */ /* 0x000fe40003f76200 */
[C---:B------:R-:W-:Y:S01]  /*0190*/  FSEL R19, R8.reuse, R19, P2 ;  /* 0x0000001308137208 */ /* 0x040fe20001000000 */
[----:B------:R-:W-:Y:S01]  /*01a0*/  FADD.FTZ R8, -R8, -RZ ;  /* 0x800000ff08087221 */ /* 0x000fe20000010100 */
[----:B------:R-:W-:Y:S02]  /*01b0*/  FSEL R4, R12, 8.4834944573231041431e-05, P2 ;  /* 0x38b1e96a0c047808 */ /* 0x000fe40001000000 */
[----:B------:R-:W-:-:S02]  /*01c0*/  FSEL R6, -R15, -0.00082130916416645050049, P2 ;  /* 0xba574d200f067808 */ /* 0x000fc40001000100 */
[----:B------:R-:W-:Y:S02]  /*01d0*/  FSEL R9, R14, 0.0052134888246655464172, P2 ;  /* 0x3baad5ea0e097808 */ /* 0x000fe40001000000 */
[----:B0-----:R-:W-:Y:S01]  /*01e0*/  FSEL R17, -R13, -0.026868773624300956726, P2 ;  /* 0xbcdc1be70d117808 */ /* 0x001fe20001000100 */
[----:B------:R-:W-:Y:S01]  /*01f0*/  FFMA.FTZ R4, R19, R4, R6 ;  /* 0x0000000413047223 */ /* 0x000fe20000010006 */
[----:B------:R-:W-:Y:S02]  /*0200*/  MOV R6, 0x3e235519 ;  /* 0x3e23551900067802 */ /* 0x000fe40000000f00 */
[----:B------:R-:W-:Y:S01]  /*0210*/  FSEL R26, -R15, -0.00082130916416645050049, P3 ;  /* 0xba574d200f1a7808 */ /* 0x000fe20001800100 */
[C---:B------:R-:W-:Y:S01]  /*0220*/  FFMA.FTZ R4, R19.reuse, R4, R9 ;  /* 0x0000000413047223 */ /* 0x040fe20000010009 */
[----:B------:R-:W-:Y:S01]  /*0230*/  FSEL R21, R6, 0.11284004896879196167, P2 ;  /* 0x3de718af06157808 */ /* 0x000fe20001000000 */
[----:B------:R-:W-:Y:S01]  /*0240*/  IMAD.MOV.U32 R9, RZ, RZ, 0x3f69b4f9 ;  /* 0x3f69b4f9ff097424 */ /* 0x000fe200078e00ff */
[----:B------:R-:W-:Y:S01]  /*0250*/  FSEL R8, R8, R7, P2 ;  /* 0x0000000708087208 */ /* 0x000fe20001000000 */
[----:B------:R-:W-:Y:S01]  /*0260*/  FFMA.FTZ R4, R19, R4, R17 ;  /* 0x0000000413047223 */ /* 0x000fe20000010011 */
[----:B------:R-:W-:-:S02]  /*0270*/  IMAD.MOV.U32 R17, RZ, RZ, 0x3f210a14 ;  /* 0x3f210a14ff117424 */ /* 0x000fc400078e00ff */
[----:B------:R-:W-:Y:S01]  /*0280*/  FSEL R16, R9, -0.37612664699554443359, P2 ;  /* 0xbec093ac09107808 */ /* 0x000fe20001000000 */
[----:B------:R-:W-:Y:S01]  /*0290*/  FFMA.FTZ R10, R19, R4, R21 ;  /* 0x00000004130a7223 */ /* 0x000fe20000010015 */
[----:B------:R-:W-:Y:S02]  /*02a0*/  HADD2.F32 R4, -RZ, R11.H0_H0 ;  /* 0x2000000bff047230 */ /* 0x000fe40000004100 */
[----:B------:R-:W-:Y:S01]  /*02b0*/  FMUL.FTZ R21, R18, R18 ;  /* 0x0000001212157220 */ /* 0x000fe20000410000 */
[----:B------:R-:W-:Y:S01]  /*02c0*/  FSEL R24, R17, 0.12837915122509002686, P2 ;  /* 0x3e0375d311187808 */ /* 0x000fe20001000000 */
[C---:B------:R-:W-:Y:S01]  /*02d0*/  FFMA.FTZ R22, R19.reuse, R10, R16 ;  /* 0x0000000a13167223 */ /* 0x040fe20000010010 */
[----:B------:R-:W-:Y:S01]  /*02e0*/  FSEL R10, R12, 8.4834944573231041431e-05, P3 ;  /* 0x38b1e96a0c0a7808 */ /* 0x000fe20001800000 */
[C---:B------:R-:W-:Y:S01]  /*02f0*/  FADD.FTZ R16, |R4|.reuse, -RZ ;  /* 0x800000ff04107221 */ /* 0x040fe20000010200 */
[C---:B------:R-:W-:Y:S01]  /*0300*/  FMUL.FTZ R23, R4.reuse, R4 ;  /* 0x0000000404177220 */ /* 0x040fe20000410000 */
[----:B------:R-:W-:Y:S01]  /*0310*/  FSETP.GE.FTZ.AND P1, PT, |R4|, 1.0029599666595458984, PT ;  /* 0x3f8060fe0400780b */ /* 0x000fe20003f36200 */
[----:B------:R-:W-:Y:S01]  /*0320*/  FFMA.FTZ R19, R19, R22, R24 ;  /* 0x0000001613137223 */ /* 0x000fe20000010018 */
[----:B------:R-:W-:-:S02]  /*0330*/  FSEL R21, R20, R21, P3 ;  /* 0x0000001514157208 */ /* 0x000fc40001800000 */
[----:B------:R-:W-:Y:S01]  /*0340*/  FSEL R24, R16, R23, P1 ;  /* 0x0000001710187208 */ /* 0x000fe20000800000 */
[----:B------:R-:W-:Y:S01]  /*0350*/  FFMA.FTZ R8, R19, R8, R8 ;  /* 0x0000000813087223 */ /* 0x000fe20000010008 */
[----:B------:R-:W-:Y:S01]  /*0360*/  FSEL R23, R12, 8.4834944573231041431e-05, P1 ;  /* 0x38b1e96a0c177808 */ /* 0x000fe20000800000 */
[----:B------:R-:W-:Y:S01]  /*0370*/  FFMA.FTZ R10, R21, R10, R26 ;  /* 0x0000000a150a7223 */ /* 0x000fe2000001001a */
[----:B------:R-:W-:Y:S02]  /*0380*/  FSEL R25, -R15, -0.00082130916416645050049, P1 ;  /* 0xba574d200f197808 */ /* 0x000fe40000800100 */
[----:B------:R-:W-:Y:S02]  /*0390*/  FSEL R22, R14, 0.0052134888246655464172, P3 ;  /* 0x3baad5ea0e167808 */ /* 0x000fe40001800000 */
[----:B------:R-:W-:Y:S01]  /*03a0*/  FSEL R26, R17, 0.12837915122509002686, P3 ;  /* 0x3e0375d3111a7808 */ /* 0x000fe20001800000 */
        /* <DEDUP_REMOVED lines=12> */
[C---:B------:R-:W-:Y:S01]  /*0470*/  FFMA.FTZ R23, R24.reuse, R23, R25 ;  /* 0x0000001718177223 */ /* 0x040fe20000010019 */
[----:B------:R-:W-:Y:S01]  /*0480*/  FSEL R25, R9, -0.37612664699554443359, P1 ;  /* 0xbec093ac09197808 */ /* 0x000fe20000800000 */
[----:B------:R-:W-:Y:S01]  /*0490*/  FFMA.FTZ R22, R21, R10, R22 ;  /* 0x0000000a15167223 */ /* 0x000fe20000010016 */
[----:B------:R-:W-:Y:S01]  /*04a0*/  HADD2.F32 R10, -RZ, R11.H1_H1 ;  /* 0x3000000bff0a7230 */ /* 0x000fe20000004100 */
[----:B------:R-:W-:Y:S02]  /*04b0*/  FSEL R11, R17, 0.12837915122509002686, P1 ;  /* 0x3e0375d3110b7808 */ /* 0x000fe40000800000 */
[----:B------:R-:W-:Y:S01]  /*04c0*/  FFMA.FTZ R23, R24, R23, R25 ;  /* 0x0000001718177223 */ /* 0x000fe20000010019 */
[----:B------:R-:W-:Y:S01]  /*04d0*/  FFMA.FTZ R21, R21, R22, R26 ;  /* 0x0000001615157223 */ /* 0x000fe2000001001a */
        /* <DEDUP_REMOVED lines=8> */
[----:B------:R-:W-:Y:S02]  /*0560*/  FSEL R23, -R13, -0.026868773624300956726, P0 ;  /* 0xbcdc1be70d177808 */ /* 0x000fe40000000100 */
[----:B------:R-:W-:Y:S01]  /*0570*/  FSEL R19, R6, 0.11284004896879196167, P0 ;  /* 0x3de718af06137808 */ /* 0x000fe20000000000 */
[----:B------:R-:W-:Y:S01]  /*0580*/  FFMA.FTZ R22, R11, R22, R26 ;  /* 0x000000160b167223 */ /* 0x000fe2000001001a */
[----:B------:R-:W-:-:S05]  /*0590*/  FSEL R26, R14, 0.0052134888246655464172, P0 ;  /* 0x3baad5ea0e1a7808 */ /* 0x000fca0000000000 */
[----:B------:R-:W-:-:S04]  /*05a0*/  FFMA.FTZ R22, R11, R22, R26 ;  /* 0x000000160b167223 */ /* 0x000fc8000001001a */
[C---:B------:R-:W-:Y:S01]  /*05b0*/  FFMA.FTZ R26, R11.reuse, R22, R23 ;  /* 0x000000160b1a7223 */ /* 0x040fe20000010017 */
[----:B------:R-:W-:Y:S01]  /*05c0*/  FADD.FTZ R23, -R20, -RZ ;  /* 0x800000ff14177221 */ /* 0x000fe20000010100 */
[----:B------:R-:W0:Y:S02]  /*05d0*/  @P2 MUFU.EX2 R22, R8 ;  /* 0x0000000800162308 */ /* 0x000e240000000800 */
[----:B------:R-:W-:Y:S01]  /*05e0*/  FFMA.FTZ R26, R11, R26, R19 ;  /* 0x0000001a0b1a7223 */ /* 0x000fe20000010013 */
[----:B------:R-:W-:-:S05]  /*05f0*/  FSEL R19, R9, -0.37612664699554443359, P0 ;  /* 0xbec093ac09137808 */ /* 0x000fca0000000000 */
[----:B------:R-:W-:Y:S01]  /*0600*/  FFMA.FTZ R26, R11, R26, R19 ;  /* 0x0000001a0b1a7223 */ /* 0x000fe20000010013 */
[----:B------:R-:W-:-:S05]  /*0610*/  FSEL R19, R17, 0.12837915122509002686, P0 ;  /* 0x3e0375d311137808 */ /* 0x000fca0000000000 */
[----:B------:R-:W-:Y:S01]  /*0620*/  FFMA.FTZ R19, R11, R26, R19 ;  /* 0x0000001a0b137223 */ /* 0x000fe20000010013 */
[----:B---3--:R-:W-:Y:S02]  /*0630*/  HADD2.F32 R11, -RZ, R2.H0_H0 ;  /* 0x20000002ff0b7230 */ /* 0x008fe40000004100 */
[----:B0-----:R-:W-:-:S03]  /*0640*/  @P2 FADD.FTZ R22, -R22, 1 ;  /* 0x3f80000016162421 */ /* 0x001fc60000010100 */
[----:B------:R-:W-:Y:S02]  /*0650*/  FADD.FTZ R20, |R11|, -RZ ;  /* 0x800000ff0b147221 */ /* 0x000fe40000010200 */
[----:B------:R-:W-:Y:S02]  /*0660*/  @P2 LOP3.LUT R8, R22, 0x80000000, R7, 0xb8, !PT ;  /* 0x8000000016082812 */ /* 0x000fe400078eb807 */
[----:B------:R-:W-:Y:S01]  /*0670*/  FSEL R22, R23, R18, P3 ;  /* 0x0000001217167208 */ /* 0x000fe20001800000 */
[C---:B------:R-:W-:Y:S01]  /*0680*/  FMUL.FTZ R23, R11.reuse, R11 ;  /* 0x0000000b0b177220 */ /* 0x040fe20000410000 */
[----:B------:R-:W-:-:S03]  /*0690*/  FSETP.GE.FTZ.AND P2, PT, |R11|, 1.0029599666595458984, PT ;  /* 0x3f8060fe0b00780b */ /* 0x000fc60003f56200 */
[----:B------:R-:W-:Y:S01]  /*06a0*/  FFMA.FTZ R7, R21, R22, R22 ;  /* 0x0000001615077223 */ /* 0x000fe20000010016 */
[C---:B------:R-:W-:Y:S01]  /*06b0*/  FSEL R21, R20.reuse, R23, P2 ;  /* 0x0000001714157208 */ /* 0x040fe20001000000 */
[----:B------:R-:W-:Y:S01]  /*06c0*/  FADD.FTZ R20, -R20, -RZ ;  /* 0x800000ff14147221 */ /* 0x000fe20000010100 */
[----:B------:R-:W-:Y:S02]  /*06d0*/  FSEL R22, R12, 8.4834944573231041431e-05, P2 ;  /* 0x38b1e96a0c167808 */ /* 0x000fe40001000000 */
[----:B------:R-:W-:Y:S02]  /*06e0*/  FSEL R26, -R15, -0.00082130916416645050049, P2 ;  /* 0xba574d200f1a7808 */ /* 0x000fe40001000100 */
[----:B------:R-:W-:Y:S02]  /*06f0*/  FSEL R23, R14, 0.0052134888246655464172, P2 ;  /* 0x3baad5ea0e177808 */ /* 0x000fe40001000000 */
[----:B------:R-:W-:Y:S01]  /*0700*/  FSEL R20, R20, R11, P2 ;  /* 0x0000000b14147208 */ /* 0x000fe20001000000 */
[----:B------:R-:W-:-:S02]  /*0710*/  FFMA.FTZ R26, R21, R22, R26 ;  /* 0x00000016151a7223 */ /* 0x000fc4000001001a */
[----:B------:R-:W0:Y:S02]  /*0720*/  @P3 MUFU.EX2 R22, R7 ;  /* 0x0000000700163308 */ /* 0x000e240000000800 */
[----:B------:R-:W-:Y:S01]  /*0730*/  FFMA.FTZ R26, R21, R26, R23 ;  /* 0x0000001a151a7223 */ /* 0x000fe20000010017 */
[----:B------:R-:W-:-:S05]  /*0740*/  FSEL R23, -R13, -0.026868773624300956726, P2 ;  /* 0xbcdc1be70d177808 */ /* 0x000fca0001000100 */
[----:B------:R-:W-:Y:S01]  /*0750*/  FFMA.FTZ R26, R21, R26, R23 ;  /* 0x0000001a151a7223 */ /* 0x000fe20000010017 */
[----:B------:R-:W-:-:S05]  /*0760*/  FSEL R23, R6, 0.11284004896879196167, P2 ;  /* 0x3de718af06177808 */ /* 0x000fca0001000000 */
[----:B------:R-:W-:Y:S01]  /*0770*/  FFMA.FTZ R26, R21, R26, R23 ;  /* 0x0000001a151a7223 */ /* 0x000fe20000010017 */
[----:B0-----:R-:W-:Y:S01]  /*0780*/  @P3 FADD.FTZ R23, -R22, 1 ;  /* 0x3f80000016173421 */ /* 0x001fe20000010100 */
[----:B------:R-:W-:-:S04]  /*0790*/  FSEL R22, R9, -0.37612664699554443359, P2 ;  /* 0xbec093ac09167808 */ /* 0x000fc80001000000 */
[----:B------:R-:W-:Y:S01]  /*07a0*/  @P3 LOP3.LUT R7, R23, 0x80000000, R18, 0xb8, !PT ;  /* 0x8000000017073812 */ /* 0x000fe200078eb812 */
[----:B------:R-:W-:Y:S01]  /*07b0*/  FFMA.FTZ R22, R21, R26, R22 ;  /* 0x0000001a15167223 */ /* 0x000fe20000010016 */
[----:B------:R-:W-:Y:S01]  /*07c0*/  FSEL R23, R17, 0.12837915122509002686, P2 ;  /* 0x3e0375d311177808 */ /* 0x000fe20001000000 */
[----:B------:R-:W-:Y:S01]  /*07d0*/  HADD2.F32 R18, -RZ, R2.H1_H1 ;  /* 0x30000002ff127230 */ /* 0x000fe20000004100 */
[----:B------:R-:W-:-:S03]  /*07e0*/  F2FP.F16.F32.PACK_AB R8, R7, R8 ;  /* 0x000000080708723e */ /* 0x000fc600000000ff */
[----:B------:R-:W-:Y:S01]  /*07f0*/  FFMA.FTZ R21, R21, R22, R23 ;  /* 0x0000001615157223 */ /* 0x000fe20000010017 */
        /* <DEDUP_REMOVED lines=9> */
[----:B------:R-:W-:-:S03]  /*0890*/  FSEL R26, R25, R10, P0 ;  /* 0x0000000a191a7208 */ /* 0x000fc60000000000 */
[----:B------:R-:W-:Y:S01]  /*08a0*/  FFMA.FTZ R2, R23, R2, R27 ;  /* 0x0000000217027223 */ /* 0x000fe2000001001b */
[----:B------:R-:W-:Y:S01]  /*08b0*/  FSEL R27, -R13, -0.026868773624300956726, P3 ;  /* 0xbcdc1be70d1b7808 */ /* 0x000fe20001800100 */
[----:B------:R-:W-:-:S04]  /*08c0*/  FFMA.FTZ R19, R19, R26, R26 ;  /* 0x0000001a13137223 */ /* 0x000fc8000001001a */
[----:B------:R-:W-:Y:S01]  /*08d0*/  FFMA.FTZ R2, R23, R2, R27 ;  /* 0x0000000217027223 */ /* 0x000fe2000001001b */
[----:B------:R-:W-:-:S05]  /*08e0*/  FSEL R27, R6, 0.11284004896879196167, P3 ;  /* 0x3de718af061b7808 */ /* 0x000fca0001800000 */
[----:B------:R-:W-:Y:S01]  /*08f0*/  FFMA.FTZ R2, R23, R2, R27 ;  /* 0x0000000217027223 */ /* 0x000fe2000001001b */
[----:B------:R-:W-:-:S05]  /*0900*/  FSEL R27, R9, -0.37612664699554443359, P3 ;  /* 0xbec093ac091b7808 */ /* 0x000fca0001800000 */
[----:B------:R-:W-:Y:S01]  /*0910*/  FFMA.FTZ R2, R23, R2, R27 ;  /* 0x0000000217027223 */ /* 0x000fe2000001001b */
[----:B------:R-:W-:-:S05]  /*0920*/  FSEL R27, R17, 0.12837915122509002686, P3 ;  /* 0x3e0375d3111b7808 */ /* 0x000fca0001800000 */
[----:B------:R-:W-:Y:S01]  /*0930*/  FFMA.FTZ R23, R23, R2, R27 ;  /* 0x0000000217177223 */ /* 0x000fe2000001001b */
[----:B------:R-:W-:Y:S01]  /*0940*/  FADD.FTZ R27, -R16, -RZ ;  /* 0x800000ff101b7221 */ /* 0x000fe20000010100 */
[--C-:B------:R-:W-:Y:S02]  /*0950*/  HADD2.F32 R16, -RZ, R3.reuse.H0_H0 ;  /* 0x20000003ff107230 */ /* 0x100fe40000004100 */
[----:B------:R-:W-:Y:S02]  /*0960*/  HADD2.F32 R3, -RZ, R3.H1_H1 ;  /* 0x30000003ff037230 */ /* 0x000fe40000004100 */
[----:B------:R-:W-:Y:S01]  /*0970*/  FSEL R27, R27, R4, P1 ;  /* 0x000000041b1b7208 */ /* 0x000fe20000800000 */
[C---:B------:R-:W-:Y:S01]  /*0980*/  FMUL.FTZ R25, R16.reuse, R16 ;  /* 0x0000001010197220 */ /* 0x040fe20000410000 */
[----:B------:R-:W-:Y:S01]  /*0990*/  FSETP.GE.FTZ.AND P4, PT, |R16|, 1.0029599666595458984, PT ;  /* 0x3f8060fe1000780b */ /* 0x000fe20003f96200 */
[C---:B------:R-:W-:Y:S01]  /*09a0*/  FMUL.FTZ R28, R3.reuse, R3 ;  /* 0x00000003031c7220 */ /* 0x040fe20000410000 */
[----:B------:R-:W-:Y:S01]  /*09b0*/  FSETP.GE.FTZ.AND P5, PT, |R3|, 1.0029599666595458984, PT ;  /* 0x3f8060fe0300780b */ /* 0x000fe20003fb6200 */
[----:B------:R-:W-:Y:S01]  /*09c0*/  FFMA.FTZ R2, R24, R27, R27 ;  /* 0x0000001b18027223 */ /* 0x000fe2000001001b */
[----:B------:R-:W-:Y:S01]  /*09d0*/  FADD.FTZ R24, |R16|, -RZ ;  /* 0x800000ff10187221 */ /* 0x000fe20000010200 */
[----:B------:R-:W-:-:S02]  /*09e0*/  FSEL R27, R12, 8.4834944573231041431e-05, P4 ;  /* 0x38b1e96a0c1b7808 */ /* 0x000fc40002000000 */
[----:B------:R-:W-:Y:S02]  /*09f0*/  FSEL R29, R12, 8.4834944573231041431e-05, P5 ;  /* 0x38b1e96a0c1d7808 */ /* 0x000fe40002800000 */
[----:B------:R-:W-:Y:S02]  /*0a00*/  FSEL R26, R24, R25, P4 ;  /* 0x00000019181a7208 */ /* 0x000fe40002000000 */
[C---:B------:R-:W-:Y:S02]  /*0a10*/  FSEL R25, -R15.reuse, -0.00082130916416645050049, P4 ;  /* 0xba574d200f197808 */ /* 0x040fe40002000100 */
[----:B------:R-:W-:-:S03]  /*0a20*/  FSEL R15, -R15, -0.00082130916416645050049, P5 ;  /* 0xba574d200f0f7808 */ /* 0x000fc60002800100 */
[----:B------:R-:W-:Y:S01]  /*0a30*/  FFMA.FTZ R27, R26, R27, R25 ;  /* 0x0000001b1a1b7223 */ /* 0x000fe20000010019 */
[----:B------:R-:W-:-:S05]  /*0a40*/  FADD.FTZ R25, |R3|, -RZ ;  /* 0x800000ff03197221 */ /* 0x000fca0000010200 */
[----:B------:R-:W-:-:S05]  /*0a50*/  FSEL R12, R25, R28, P5 ;  /* 0x0000001c190c7208 */ /* 0x000fca0002800000 */
[----:B------:R-:W-:Y:S01]  /*0a60*/  FFMA.FTZ R29, R12, R29, R15 ;  /* 0x0000001d0c1d7223 */ /* 0x000fe2000001000f */
[----:B------:R-:W-:-:S05]  /*0a70*/  FSEL R15, R14, 0.0052134888246655464172, P4 ;  /* 0x3baad5ea0e0f7808 */ /* 0x000fca0002000000 */
[----:B------:R-:W-:Y:S01]  /*0a80*/  FFMA.FTZ R27, R26, R27, R15 ;  /* 0x0000001b1a1b7223 */ /* 0x000fe2000001000f */
[----:B------:R-:W-:Y:S02]  /*0a90*/  FSEL R15, R14, 0.0052134888246655464172, P5 ;  /* 0x3baad5ea0e0f7808 */ /* 0x000fe40002800000 */
[----:B------:R-:W0:Y:S03]  /*0aa0*/  @P1 MUFU.EX2 R14, R2 ;  /* 0x00000002000e1308 */ /* 0x000e260000000800 */
[----:B------:R-:W-:Y:S01]  /*0ab0*/  FFMA.FTZ R29, R12, R29, R15 ;  /* 0x0000001d0c1d7223 */ /* 0x000fe2000001000f */
[----:B------:R-:W-:-:S05]  /*0ac0*/  FSEL R15, -R13, -0.026868773624300956726, P4 ;  /* 0xbcdc1be70d0f7808 */ /* 0x000fca0002000100 */
[----:B------:R-:W-:Y:S01]  /*0ad0*/  FFMA.FTZ R27, R26, R27, R15 ;  /* 0x0000001b1a1b7223 */ /* 0x000fe2000001000f */
[----:B------:R-:W-:Y:S02]  /*0ae0*/  FSEL R15, -R13, -0.026868773624300956726, P5 ;  /* 0xbcdc1be70d0f7808 */ /* 0x000fe40002800100 */
[----:B------:R-:W-:-:S03]  /*0af0*/  FSEL R13, R6, 0.11284004896879196167, P4 ;  /* 0x3de718af060d7808 */ /* 0x000fc60002000000 */
[----:B------:R-:W-:Y:S01]  /*0b00*/  FFMA.FTZ R15, R12, R29, R15 ;  /* 0x0000001d0c0f7223 */ /* 0x000fe2000001000f */
[----:B------:R-:W-:Y:S01]  /*0b10*/  FSEL R29, R6, 0.11284004896879196167, P5 ;  /* 0x3de718af061d7808 */ /* 0x000fe20002800000 */
[----:B------:R-:W-:Y:S01]  /*0b20*/  FFMA.FTZ R13, R26, R27, R13 ;  /* 0x0000001b1a0d7223 */ /* 0x000fe2000001000d */
[----:B------:R-:W-:Y:S01]  /*0b30*/  FADD.FTZ R27, -R22, -RZ ;  /* 0x800000ff161b7221 */ /* 0x000fe20000010100 */
[----:B------:R-:W-:Y:S01]  /*0b40*/  FADD.FTZ R22, -R25, -RZ ;  /* 0x800000ff19167221 */ /* 0x000fe20000010100 */
[----:B0-----:R-:W-:Y:S01]  /*0b50*/  @P1 FADD.FTZ R25, -R14, 1 ;  /* 0x3f8000000e191421 */ /* 0x001fe20000010100 */
[C---:B------:R-:W-:Y:S01]  /*0b60*/  FFMA.FTZ R15, R12.reuse, R15, R29 ;  /* 0x0000000f0c0f7223 */ /* 0x040fe2000001001d */
[----:B------:R-:W-:Y:S02]  /*0b70*/  FSEL R29, R9, -0.37612664699554443359, P5 ;  /* 0xbec093ac091d7808 */ /* 0x000fe40002800000 */
[----:B------:R-:W-:Y:S02]  /*0b80*/  FSEL R6, R27, R18, P3 ;  /* 0x000000121b067208 */ /* 0x000fe40001800000 */
[----:B------:R-:W-:Y:S01]  /*0b90*/  FSEL R27, R9, -0.37612664699554443359, P4 ;  /* 0xbec093ac091b7808 */ /* 0x000fe20002000000 */
[----:B------:R-:W-:Y:S01]  /*0ba0*/  FFMA.FTZ R29, R12, R15, R29 ;  /* 0x0000000f0c1d7223 */ /* 0x000fe2000001001d */
[----:B------:R-:W-:Y:S01]  /*0bb0*/  FSEL R22, R22, R3, P5 ;  /* 0x0000000316167208 */ /* 0x000fe20002800000 */
[----:B------:R-:W-:Y:S01]  /*0bc0*/  FFMA.FTZ R6, R23, R6, R6 ;  /* 0x0000000617067223 */ /* 0x000fe20000010006 */
[C---:B------:R-:W-:Y:S01]  /*0bd0*/  FSEL R23, R17.reuse, 0.12837915122509002686, P4 ;  /* 0x3e0375d311177808 */ /* 0x040fe20002000000 */
[----:B------:R-:W-:Y:S01]  /*0be0*/  FFMA.FTZ R13, R26, R13, R27 ;  /* 0x0000000d1a0d7223 */ /* 0x000fe2000001001b */
[----:B------:R-:W-:Y:S01]  /*0bf0*/  FSEL R27, R17, 0.12837915122509002686, P5 ;  /* 0x3e0375d3111b7808 */ /* 0x000fe20002800000 */
[----:B------:R-:W-:Y:S01]  /*0c00*/  FADD.FTZ R17, -R24, -RZ ;  /* 0x800000ff18117221 */ /* 0x000fe20000010100 */
[----:B------:R-:W-:Y:S01]  /*0c10*/  @P2 MUFU.EX2 R15, R21 ;  /* 0x00000015000f2308 */ /* 0x000fe20000000800 */
[----:B------:R-:W-:Y:S01]  /*0c20*/  FFMA.FTZ R23, R26, R13, R23 ;  /* 0x0000000d1a177223 */ /* 0x000fe20000010017 */
[----:B------:R-:W-:Y:S01]  /*0c30*/  @P1 LOP3.LUT R2, R25, 0x80000000, R4, 0xb8, !PT ;  /* 0x8000000019021812 */ /* 0x000fe200078eb804 */
[----:B------:R-:W-:Y:S01]  /*0c40*/  FFMA.FTZ R27, R12, R29, R27 ;  /* 0x0000001d0c1b7223 */ /* 0x000fe2000001001b */
[----:B------:R-:W-:Y:S01]  /*0c50*/  FSEL R20, R17, R16, P4 ;  /* 0x0000001011147208 */ /* 0x000fe20002000000 */
[----:B------:R-:W0:Y:S02]  /*0c60*/  LDC.64 R12, c[0x0][0x218] ;  /* 0x00008600ff0c7b82 */ /* 0x000e240000000a00 */
[----:B------:R-:W-:Y:S01]  /*0c70*/  FFMA.FTZ R17, R27, R22, R22 ;  /* 0x000000161b117223 */ /* 0x000fe20000010016 */
[----:B------:R-:W1:Y:S01]  /*0c80*/  @P0 MUFU.EX2 R9, R19 ;  /* 0x0000001300090308 */ /* 0x000e620000000800 */
[----:B------:R-:W-:-:S07]  /*0c90*/  FFMA.FTZ R20, R23, R20, R20 ;  /* 0x0000001417147223 */ /* 0x000fce0000010014 */
[----:B------:R-:W2:Y:S08]  /*0ca0*/  @P3 MUFU.EX2 R24, R6 ;  /* 0x0000000600183308 */ /* 0x000eb00000000800 */
[----:B------:R-:W3:Y:S01]  /*0cb0*/  @P4 MUFU.EX2 R23, R20 ;  /* 0x0000001400174308 */ /* 0x000ee20000000800 */
[----:B-1----:R-:W-:Y:S01]  /*0cc0*/  @P0 FADD.FTZ R9, -R9, 1 ;  /* 0x3f80000009090421 */ /* 0x002fe20000010100 */
[----:B0-----:R-:W-:-:S04]  /*0cd0*/  IMAD.WIDE.U32 R12, R0, 0x2, R12 ;  /* 0x00000002000c7825 */ /* 0x001fc800078e000c */
[----:B------:R-:W-:Y:S01]  /*0ce0*/  @P2 FADD.FTZ R0, -R15, 1 ;  /* 0x3f8000000f002421 */ /* 0x000fe20000010100 */
[----:B------:R-:W-:Y:S01]  /*0cf0*/  @P0 LOP3.LUT R19, R9, 0x80000000, R10, 0xb8, !PT ;  /* 0x8000000009130812 */ /* 0x000fe200078eb80a */
[----:B------:R-:W0:Y:S01]  /*0d00*/  @P5 MUFU.EX2 R22, R17 ;  /* 0x0000001100165308 */ /* 0x000e220000000800 */
[----:B--2---:R-:W-:Y:S02]  /*0d10*/  @P3 FADD.FTZ R15, -R24, 1 ;  /* 0x3f800000180f3421 */ /* 0x004fe40000010100 */
[----:B------:R-:W-:Y:S01]  /*0d20*/  @P2 LOP3.LUT R21, R0, 0x80000000, R11, 0xb8, !PT ;  /* 0x8000000000152812 */ /* 0x000fe200078eb80b */
[----:B------:R-:W-:Y:S01]  /*0d30*/  IMAD.WIDE R12, R5, 0x8, R12 ;  /* 0x00000008050c7825 */ /* 0x000fe200078e020c */
[----:B------:R-:W-:Y:S02]  /*0d40*/  F2FP.F16.F32.PACK_AB R9, R19, R2 ;  /* 0x000000021309723e */ /* 0x000fe400000000ff */
[----:B------:R-:W-:Y:S01]  /*0d50*/  @P3 LOP3.LUT R6, R15, 0x80000000, R18, 0xb8, !PT ;  /* 0x800000000f063812 */ /* 0x000fe200078eb812 */
[----:B---3--:R-:W-:-:S02]  /*0d60*/  @P4 FADD.FTZ R23, -R23, 1 ;  /* 0x3f80000017174421 */ /* 0x008fc40000010100 */
[----:B------:R-:W-:Y:S01]  /*0d70*/  STG.E.64 desc[UR4][R12.64], R8 ;  /* 0x000000080c007986 */ /* 0x000fe2000c101b04 */
[----:B------:R-:W-:Y:S02]  /*0d80*/  F2FP.F16.F32.PACK_AB R6, R6, R21 ;  /* 0x000000150606723e */ /* 0x000fe400000000ff */
[----:B------:R-:W-:Y:S01]  /*0d90*/  @P4 LOP3.LUT R20, R23, 0x80000000, R16, 0xb8, !PT ;  /* 0x8000000017144812 */ /* 0x000fe200078eb810 */
[----:B0-----:R-:W-:-:S05]  /*0da0*/  @P5 FADD.FTZ R22, -R22, 1 ;  /* 0x3f80000016165421 */ /* 0x001fca0000010100 */
[----:B------:R-:W-:-:S04]  /*0db0*/  @P5 LOP3.LUT R17, R22, 0x80000000, R3, 0xb8, !PT ;  /* 0x8000000016115812 */ /* 0x000fc800078eb803 */
[----:B------:R-:W-:-:S05]  /*0dc0*/  F2FP.F16.F32.PACK_AB R7, R17, R20 ;  /* 0x000000141107723e */ /* 0x000fca00000000ff */
[----:B------:R-:W-:Y:S01]  /*0dd0*/  STG.E.64 desc[UR4][R12.64+0x400], R6 ;  /* 0x000400060c007986 */ /* 0x000fe2000c101b04 */
[----:B------:R-:W-:Y:S05]  /*0de0*/  EXIT ;  /* 0x000000000000794d */ /* 0x000fea0003800000 */
.L_x_1268:
        /* <DEDUP_REMOVED lines=103> */
.L_x_1270:
[----:B------:R-:W-:Y:S05]  /*1460*/  BSYNC B0 ;  /* 0x0000000000007941 */ /* 0x000fea0003800000 */
.L_x_1269:
        /* <DEDUP_REMOVED lines=36> */
.L_x_1272:
[----:B------:R-:W-:Y:S05]  /*16b0*/  BSYNC B0 ;  /* 0x0000000000007941 */ /* 0x000fea0003800000 */
.L_x_1271:
        /* <DEDUP_REMOVED lines=37> */
.L_x_1274:
[----:B------:R-:W-:Y:S05]  /*1910*/  BSYNC B0 ;  /* 0x0000000000007941 */ /* 0x000fea0003800000 */
.L_x_1273:
        /* <DEDUP_REMOVED lines=34> */
.L_x_1276:
[----:B------:R-:W-:Y:S05]  /*1b40*/  BSYNC B0 ;  /* 0x0000000000007941 */ /* 0x000fea0003800000 */
.L_x_1275:
        /* <DEDUP_REMOVED lines=34> */
.L_x_1278:
[----:B------:R-:W-:Y:S05]  /*1d70*/  BSYNC B0 ;  /* 0x0000000000007941 */ /* 0x000fea0003800000 */
.L_x_1277:
        /* <DEDUP_REMOVED lines=34> */
.L_x_1280:
[----:B------:R-:W-:Y:S05]  /*1fa0*/  BSYNC B0 ;  /* 0x0000000000007941 */ /* 0x000fea0003800000 */
.L_x_1279:
        /* <DEDUP_REMOVED lines=34> */
.L_x_1282:
[----:B------:R-:W-:Y:S05]  /*21d0*/  BSYNC B0 ;  /* 0x0000000000007941 */ /* 0x000fea0003800000 */
.L_x_1281:
        /* <DEDUP_REMOVED lines=34> */
.L_x_1284:
[----:B------:R-:W-:Y:S05]  /*2400*/  BSYNC B0 ;  /* 0x0000000000007941 */ /* 0x000fea0003800000 */
.L_x_1283:
        /* <DEDUP_REMOVED lines=18> */
.L_x_1287:
[----:B------:R-:W-:-:S13]  /*2530*/  ISETP.GE.AND P0, PT, R7, R8, PT ;  /* 0x000000080700720c */ /* 0x000fda0003f06270 */
[----:B------:R-:W-:Y:S05]  /*2540*/  @P0 BRA `(.L_x_1289) ;  /* 0x0000000000300947 */ /* 0x000fea0003800000 */
[----:B0-----:R-:W0:Y:S01]  /*2550*/  LDC.64 R2, c[0x0][0x218] ;  /* 0x00008600ff027b82 */ /* 0x001e220000000a00 */
[----:B------:R-:W-:Y:S01]  /*2560*/  IADD3 R5, R0, R7, RZ ;  /* 0x0000000700057210 */ /* 0x000fe20007ffe0ff */
[----:B------:R-:W-:-:S04]  /*2570*/  VIADD R7, R7, 0x80 ;  /* 0x0000008007077836 */ /* 0x000fc80000000000 */
[----:B0-----:R-:W-:-:S05]  /*2580*/  IMAD.WIDE.U32 R2, R5, 0x2, R2 ;  /* 0x0000000205027825 */ /* 0x001fca00078e0002 */
[----:B-----5:R1:W-:Y:S02]  /*2590*/  STG.E.U16 desc[UR4][R2.64], R9 ;  /* 0x0000000902007986 */ /* 0x0203e4000c101504 */
.L_x_1288:
[----:B------:R-:W-:-:S13]  /*25a0*/  ISETP.GE.AND P0, PT, R7, R8, PT ;  /* 0x000000080700720c */ /* 0x000fda0003f06270 */
[----:B------:R-:W-:Y:S05]  /*25b0*/  @P0 BRA `(.L_x_1290) ;  /* 0x0000000000340947 */ /* 0x000fea0003800000 */
[----:B01----:R-:W0:Y:S01]  /*25c0*/  LDC.64 R2, c[0x0][0x218] ;  /* 0x00008600ff027b82 */ /* 0x003e220000000a00 */
[----:B------:R-:W-:Y:S01]  /*25d0*/  IADD3 R5, R0, R7, RZ ;  /* 0x0000000700057210 */ /* 0x000fe20007ffe0ff */
[----:B------:R-:W-:-:S04]  /*25e0*/  VIADD R7, R7, 0x80 ;  /* 0x0000008007077836 */ /* 0x000fc80000000000 */
[----:B0-----:R-:W-:-:S05]  /*25f0*/  IMAD.WIDE.U32 R2, R5, 0x2, R2 ;  /* 0x0000000205027825 */ /* 0x001fca00078e0002 */
[----:B------:R1:W-:Y:S02]  /*2600*/  STG.E.U16 desc[UR4][R2.64], R10 ;  /* 0x0000000a02007986 */ /* 0x0003e4000c101504 */
.L_x_1289:
        /* <DEDUP_REMOVED lines=8> */
.L_x_1290:
[----:B------:R-:W-:Y:S05]  /*2690*/  BSYNC B1 ;  /* 0x0000000000017941 */ /* 0x000fea0003800000 */
.L_x_1286:
[----:B------:R-:W-:-:S13]  /*26a0*/  ISETP.GE.AND P0, PT, R7, R8, PT ;  /* 0x000000080700720c */ /* 0x000fda0003f06270 */
[----:B012---:R-:W0:Y:S01]  /*26b0*/  @!P0 LDC.64 R2, c[0x0][0x218] ;  /* 0x00008600ff028b82 */ /* 0x007e220000000a00 */
[----:B------:R-:W-:Y:S01]  /*26c0*/  @!P0 IADD3 R5, R0, R7, RZ ;  /* 0x0000000700058210 */ /* 0x000fe20007ffe0ff */
[----:B------:R-:W-:-:S04]  /*26d0*/  @!P0 VIADD R7, R7, 0x80 ;  /* 0x0000008007078836 */ /* 0x000fc80000000000 */
[----:B0-----:R-:W-:-:S05]  /*26e0*/  @!P0 IMAD.WIDE.U32 R2, R5, 0x2, R2 ;  /* 0x0000000205028825 */ /* 0x001fca00078e0002 */
[----:B------:R2:W-:Y:S02]  /*26f0*/  @!P0 STG.E.U16 desc[UR4][R2.64], R12 ;  /* 0x0000000c02008986 */ /* 0x0005e4000c101504 */
.L_x_1291:
[----:B------:R-:W-:Y:S05]  /*2700*/  BSYNC B0 ;  /* 0x0000000000007941 */ /* 0x000fea0003800000 */
.L_x_1285:
        /* <DEDUP_REMOVED lines=8> */
.L_x_1292:
        /* <DEDUP_REMOVED lines=15> */
.L_x_11158:


//--------------------- .text._ZN2at6native29vectorized_elementwise_kernelILi8EZZZNS0_15erf_kernel_cudaERNS_18TensorIteratorBaseEENKUlvE_clEvENKUlvE1_clEvEUlN3c104HalfEE_St5arrayIPcLm2EEEEviT0_T1_ --------------------------
	.section	.text._ZN2at6native29vectorized_elementwise_kernelILi8EZZZNS0_15erf_kernel_cudaERNS_18TensorIteratorBaseEENKUlvE_clEvENKUlvE1_clEvEUlN3c104HalfEE_St5arrayIPcLm2EEEEviT0_T1_,"ax",@progbits
	.align	128
        .global         _ZN2at6native29vectorized_elementwise_kernelILi8EZZZNS0_15erf_kernel_cudaERNS_18TensorIteratorBaseEENKUlvE_clEvENKUlvE1_clEvEUlN3c104HalfEE_St5arrayIPcLm2EEEEviT0_T1_
        .type           _ZN2at6native29vectorized_elementwise_kernelILi8EZZZNS0_15erf_kernel_cudaERNS_18TensorIteratorBaseEENKUlvE_clEvENKUlvE1_clEvEUlN3c104HalfEE_St5arrayIPcLm2EEEEviT0_T1_,@function
        .size           _ZN2at6native29vectorized_elementwise_kernelILi8EZZZNS0_15erf_kernel_cudaERNS_18TensorIteratorBaseEENKUlvE_clEvENKUlvE1_clEvEUlN3c104HalfEE_St5arrayIPcLm2EEEEviT0_T1_,(.L_x_11159 - _ZN2at6native29vectorized_elementwise_kernelILi8EZZZNS0_15erf_kernel_cudaERNS_18TensorIteratorBaseEENKUlvE_clEvENKUlvE1_clEvEUlN3c104HalfEE_St5arrayIPcLm2EEEEviT0_T1_)
        .other          _ZN2at6native29vectorized_elementwise_kernelILi8EZZZNS0_15erf_kernel_cudaERNS_18TensorIteratorBaseEENKUlvE_clEvENKUlvE1_clEvEUlN3c104HalfEE_St5arrayIPcLm2EEEEviT0_T1_,@"STO_CUDA_ENTRY STV_DEFAULT"
_ZN2at6native29vectorized_elementwise_kernelILi8EZZZNS0_15erf_kernel_cudaERNS_18TensorIteratorBaseEENKUlvE_clEvENKUlvE1_clEvEUlN3c104HalfEE_St5arrayIPcLm2EEEEviT0_T1_:
.text._ZN2at6native29vectorized_elementwise_kernelILi8EZZZNS0_15erf_kernel_cudaERNS_18TensorIteratorBaseEENKUlvE_clEvENKUlvE1_clEvEUlN3c104HalfEE_St5arrayIPcLm2EEEEviT0_T1_:
        /* <DEDUP_REMOVED lines=13> */
[----:B------:R-:W-:Y:S01]  /*00d0*/  HFMA2.MMA R11, -RZ, RZ, 0.8349609375, 5.424022674560546875e-06 ;  /* 0x3aae005bff0b7435 */ /* 0x000fe200000001ff */
[----:B------:R-:W-:Y:S01]  /*00e0*/  IMAD.MOV.U32 R12, RZ, RZ, 0x38eb4c3a ;  /* 0x38eb4c3aff0c7424 */ /* 0x000fe200078e00ff */
[----:B------:R-:W-:Y:S01]  /*00f0*/  MOV R9, 0x3e235519 ;  /* 0x3e23551900097802 */ /* 0x000fe20000000f00 */
[----:B------:R-:W-:Y:S02]  /*0100*/  IMAD.MOV.U32 R10, RZ, RZ, 0x3c09919f ;  /* 0x3c09919fff0a7424 */ /* 0x000fe400078e00ff */
[----:B------:R-:W-:Y:S02]  /*0110*/  IMAD.MOV.U32 R3, RZ, RZ, 0x3d24d99a ;  /* 0x3d24d99aff037424 */ /* 0x000fe400078e00ff */
[--C-:B--2---:R-:W-:Y:S02]  /*0120*/  HADD2.F32 R21, -RZ, R4.reuse.H0_H0 ;  /* 0x20000004ff157230 */ /* 0x104fe40000004100 */
[----:B------:R-:W-:-:S02]  /*0130*/  HADD2.F32 R20, -RZ, R4.H1_H1 ;  /* 0x30000004ff147230 */ /* 0x000fc40000004100 */
[----:B------:R-:W-:Y:S02]  /*0140*/  IMAD.MOV.U32 R4, RZ, RZ, 0x3f210a14 ;  /* 0x3f210a14ff047424 */ /* 0x000fe400078e00ff */
        /* <DEDUP_REMOVED lines=8> */
[----:B------:R-:W-:-:S02]  /*01d0*/  FSEL R0, R12, 8.4834944573231041431e-05, P3 ;  /* 0x38b1e96a0c007808 */ /* 0x000fc40001800000 */
[----:B------:R-:W-:Y:S02]  /*01e0*/  FSEL R16, -R11, -0.00082130916416645050049, P3 ;  /* 0xba574d200b107808 */ /* 0x000fe40001800100 */
[----:B------:R-:W-:Y:S02]  /*01f0*/  FSEL R13, R10, 0.0052134888246655464172, P3 ;  /* 0x3baad5ea0a0d7808 */ /* 0x000fe40001800000 */
[----:B------:R-:W-:Y:S01]  /*0200*/  FSEL R17, -R3, -0.026868773624300956726, P3 ;  /* 0xbcdc1be703117808 */ /* 0x000fe20001800100 */
[----:B------:R-:W-:Y:S01]  /*0210*/  FFMA.FTZ R0, R15, R0, R16 ;  /* 0x000000000f007223 */ /* 0x000fe20000010010 */
[C---:B------:R-:W-:Y:S01]  /*0220*/  FSEL R26, R25.reuse, R26, P4 ;  /* 0x0000001a191a7208 */ /* 0x040fe20002000000 */
[----:B------:R-:W-:Y:S01]  /*0230*/  FADD.FTZ R25, -R25, -RZ ;  /* 0x800000ff19197221 */ /* 0x000fe20000010100 */
[----:B------:R-:W-:Y:S01]  /*0240*/  FSEL R19, -R11, -0.00082130916416645050049, P4 ;  /* 0xba574d200b137808 */ /* 0x000fe20002000100 */
[----:B------:R-:W-:Y:S01]  /*0250*/  FFMA.FTZ R16, R15, R0, R13 ;  /* 0x000000000f107223 */ /* 0x000fe2000001000d */
[----:B------:R-:W-:Y:S01]  /*0260*/  IMAD.MOV.U32 R0, RZ, RZ, 0x3f69b4f9 ;  /* 0x3f69b4f9ff007424 */ /* 0x000fe200078e00ff */
[----:B------:R-:W-:-:S02]  /*0270*/  FSEL R13, R9, 0.11284004896879196167, P3 ;  /* 0x3de718af090d7808 */ /* 0x000fc40001800000 */
[C---:B------:R-:W-:Y:S01]  /*0280*/  FFMA.FTZ R16, R15.reuse, R16, R17 ;  /* 0x000000100f107223 */ /* 0x040fe20000010011 */
[----:B------:R-:W-:Y:S02]  /*0290*/  FSEL R18, R4, 0.12837915122509002686, P3 ;  /* 0x3e0375d304127808 */ /* 0x000fe40001800000 */
[----:B------:R-:W-:Y:S01]  /*02a0*/  FSEL R17, R0, -0.37612664699554443359, P3 ;  /* 0xbec093ac00117808 */ /* 0x000fe20001800000 */
[----:B------:R-:W-:Y:S01]  /*02b0*/  FFMA.FTZ R16, R15, R16, R13 ;  /* 0x000000100f107223 */ /* 0x000fe2000001000d */
[--C-:B------:R-:W-:Y:S01]  /*02c0*/  HADD2.F32 R13, -RZ, R5.reuse.H0_H0 ;  /* 0x20000005ff0d7230 */ /* 0x100fe20000004100 */
[----:B------:R-:W-:Y:S02]  /*02d0*/  FSEL R25, R25, R20, P4 ;  /* 0x0000001419197208 */ /* 0x000fe40002000000 */
[----:B------:R-:W-:Y:S01]  /*02e0*/  FFMA.FTZ R16, R15, R16, R17 ;  /* 0x000000100f107223 */ /* 0x000fe20000010011 */
[----:B------:R-:W-:Y:S01]  /*02f0*/  FSEL R17, R12, 8.4834944573231041431e-05, P4 ;  /* 0x38b1e96a0c117808 */ /* 0x000fe20002000000 */
[C---:B------:R-:W-:Y:S01]  /*0300*/  FADD.FTZ R22, |R13|.reuse, -RZ ;  /* 0x800000ff0d167221 */ /* 0x040fe20000010200 */
[C---:B------:R-:W-:Y:S01]  /*0310*/  FMUL.FTZ R23, R13.reuse, R13 ;  /* 0x0000000d0d177220 */ /* 0x040fe20000410000 */
[----:B------:R-:W-:Y:S01]  /*0320*/  FSETP.GE.FTZ.AND P2, PT, |R13|, 1.0029599666595458984, PT ;  /* 0x3f8060fe0d00780b */ /* 0x000fe20003f56200 */
[----:B------:R-:W-:Y:S01]  /*0330*/  FFMA.FTZ R15, R15, R16, R18 ;  /* 0x000000100f0f7223 */ /* 0x000fe20000010012 */
[----:B------:R-:W-:Y:S01]  /*0340*/  FFMA.FTZ R17, R26, R17, R19 ;  /* 0x000000111a117223 */ /* 0x000fe20000010013 */
[----:B------:R-:W-:Y:S01]  /*0350*/  FSEL R19, R10, 0.0052134888246655464172, P4 ;  /* 0x3baad5ea0a137808 */ /* 0x000fe20002000000 */
[----:B------:R-:W-:Y:S01]  /*0360*/  HADD2.F32 R16, -RZ, R5.H1_H1 ;  /* 0x30000005ff107230 */ /* 0x000fe20000004100 */
[C---:B------:R-:W-:Y:S01]  /*0370*/  FSEL R24, R22.reuse, R23, P2 ;  /* 0x0000001716187208 */ /* 0x040fe20001000000 */
[----:B------:R-:W-:Y:S01]  /*0380*/  FADD.FTZ R22, -R22, -RZ ;  /* 0x800000ff16167221 */ /* 0x000fe20000010100 */
[----:B------:R-:W-:Y:S01]  /*0390*/  FSEL R23, R12, 8.4834944573231041431e-05, P2 ;  /* 0x38b1e96a0c177808 */ /* 0x000fe20001000000 */
[----:B------:R-:W-:Y:S01]  /*03a0*/  FFMA.FTZ R17, R26, R17, R19 ;  /* 0x000000111a117223 */ /* 0x000fe20000010013 */
[----:B------:R-:W-:Y:S01]  /*03b0*/  FSEL R27, -R11, -0.00082130916416645050049, P2 ;  /* 0xba574d200b1b7808 */ /* 0x000fe20001000100 */
[----:B------:R-:W-:Y:S01]  /*03c0*/  FMUL.FTZ R18, R16, R16 ;  /* 0x0000001010127220 */ /* 0x000fe20000410000 */
[----:B------:R-:W-:-:S02]  /*03d0*/  FSEL R19, -R3, -0.026868773624300956726, P4 ;  /* 0xbcdc1be703137808 */ /* 0x000fc40002000100 */
[----:B------:R-:W-:Y:S01]  /*03e0*/  FSETP.GE.FTZ.AND P1, PT, |R16|, 1.0029599666595458984, PT ;  /* 0x3f8060fe1000780b */ /* 0x000fe20003f36200 */
        /* <DEDUP_REMOVED lines=8> */
[----:B------:R-:W-:-:S02]  /*0470*/  FSEL R19, R0, -0.37612664699554443359, P4 ;  /* 0xbec093ac00137808 */ /* 0x000fc40002000000 */
[----:B------:R-:W-:Y:S01]  /*0480*/  FSEL R28, -R11, -0.00082130916416645050049, P1 ;  /* 0xba574d200b1c7808 */ /* 0x000fe20000800100 */
[----:B------:R-:W-:Y:S01]  /*0490*/  FFMA.FTZ R23, R24, R23, R27 ;  /* 0x0000001718177223 */ /* 0x000fe2000001001b */
[----:B------:R-:W-:Y:S01]  /*04a0*/  FSEL R27, R9, 0.11284004896879196167, P2 ;  /* 0x3de718af091b7808 */ /* 0x000fe20001000000 */
[----:B------:R-:W-:Y:S01]  /*04b0*/  FFMA.FTZ R17, R26, R17, R19 ;  /* 0x000000111a117223 */ /* 0x000fe20000010013 */
[----:B------:R-:W-:-:S03]  /*04c0*/  FSEL R19, R4, 0.12837915122509002686, P4 ;  /* 0x3e0375d304137808 */ /* 0x000fc60002000000 */
[----:B------:R-:W-:Y:S01]  /*04d0*/  FFMA.FTZ R23, R24, R23, R27 ;  /* 0x0000001718177223 */ /* 0x000fe2000001001b */
[----:B------:R-:W-:Y:S01]  /*04e0*/  FSEL R27, R0, -0.37612664699554443359, P2 ;  /* 0xbec093ac001b7808 */ /* 0x000fe20001000000 */
[----:B------:R-:W-:Y:S01]  /*04f0*/  FFMA.FTZ R26, R26, R17, R19 ;  /* 0x000000111a1a7223 */ /* 0x000fe20000010013 */
[----:B------:R-:W-:-:S03]  /*0500*/  FADD.FTZ R17, |R16|, -RZ ;  /* 0x800000ff10117221 */ /* 0x000fc60000010200 */
[----:B------:R-:W-:Y:S02]  /*0510*/  FFMA.FTZ R23, R24, R23, R27 ;  /* 0x0000001718177223 */ /* 0x000fe4000001001b */
[C---:B------:R-:W-:Y:S01]  /*0520*/  FSEL R19, R17.reuse, R18, P1 ;  /* 0x0000001211137208 */ /* 0x040fe20000800000 */
[----:B------:R-:W-:Y:S01]  /*0530*/  FADD.FTZ R17, -R17, -RZ ;  /* 0x800000ff11117221 */ /* 0x000fe20000010100 */
[----:B------:R-:W-:Y:S01]  /*0540*/  FSEL R18, R12, 8.4834944573231041431e-05, P1 ;  /* 0x38b1e96a0c127808 */ /* 0x000fe20000800000 */
[----:B------:R-:W-:Y:S01]  /*0550*/  FFMA.FTZ R24, R24, R23, R5 ;  /* 0x0000001718187223 */ /* 0x000fe20000010005 */
        /* <DEDUP_REMOVED lines=13> */
[----:B------:R-:W-:-:S05]  /*0630*/  HADD2.F32 R18, -RZ, R6.H0_H0 ;  /* 0x20000006ff127230 */ /* 0x000fca0000004100 */
[C---:B------:R-:W-:Y:S01]  /*0640*/  FADD.FTZ R14, |R18|.reuse, -RZ ;  /* 0x800000ff120e7221 */ /* 0x040fe20000010200 */
[C---:B------:R-:W-:Y:S01]  /*0650*/  FMUL.FTZ R5, R18.reuse, R18 ;  /* 0x0000001212057220 */ /* 0x040fe20000410000 */
[----:B------:R-:W-:-:S04]  /*0660*/  FSETP.GE.FTZ.AND P0, PT, |R18|, 1.0029599666595458984, PT ;  /* 0x3f8060fe1200780b */ /* 0x000fc80003f16200 */
[----:B------:R-:W-:Y:S02]  /*0670*/  FSEL R5, R14, R5, P0 ;  /* 0x000000050e057208 */ /* 0x000fe40000000000 */
[----:B------:R-:W-:Y:S02]  /*0680*/  FSEL R28, R12, 8.4834944573231041431e-05, P0 ;  /* 0x38b1e96a0c1c7808 */ /* 0x000fe40000000000 */
[----:B------:R-:W-:Y:S02]  /*0690*/  FSEL R23, -R11, -0.00082130916416645050049, P0 ;  /* 0xba574d200b177808 */ /* 0x000fe40000000100 */
[----:B------:R-:W-:-:S03]  /*06a0*/  FSEL R27, R9, 0.11284004896879196167, P0 ;  /* 0x3de718af091b7808 */ /* 0x000fc60000000000 */
[----:B------:R-:W-:Y:S01]  /*06b0*/  FFMA.FTZ R28, R5, R28, R23 ;  /* 0x0000001c051c7223 */ /* 0x000fe20000010017 */
[----:B------:R-:W-:-:S05]  /*06c0*/  FSEL R23, R10, 0.0052134888246655464172, P0 ;  /* 0x3baad5ea0a177808 */ /* 0x000fca0000000000 */
        /* <DEDUP_REMOVED lines=9> */
[----:B0-----:R-:W-:Y:S01]  /*0760*/  @P3 FADD.FTZ R28, -R23, 1 ;  /* 0x3f800000171c3421 */ /* 0x001fe20000010100 */
[----:B------:R-:W-:Y:S02]  /*0770*/  HADD2.F32 R23, -RZ, R6.H1_H1 ;  /* 0x30000006ff177230 */ /* 0x000fe40000004100 */
[----:B------:R-:W-:Y:S02]  /*0780*/  FFMA.FTZ R6, R26, R25, R25 ;  /* 0x000000191a067223 */ /* 0x000fe40000010019 */
[----:B------:R-:W-:Y:S01]  /*0790*/  @P3 LOP3.LUT R15, R28, 0x80000000, R21, 0xb8, !PT ;  /* 0x800000001c0f3812 */ /* 0x000fe200078eb815 */
        /* <DEDUP_REMOVED lines=10> */
[----:B------:R-:W-:Y:S01]  /*0840*/  FFMA.FTZ R28, R25, R26, R27 ;  /* 0x0000001a191c7223 */ /* 0x000fe2000001001b */
[----:B------:R-:W-:Y:S01]  /*0850*/  FSEL R27, R9, 0.11284004896879196167, P3 ;  /* 0x3de718af091b7808 */ /* 0x000fe20001800000 */
[----:B------:R-:W0:Y:S04]  /*0860*/  @P4 MUFU.EX2 R26, R6 ;  /* 0x00000006001a4308 */ /* 0x000e280000000800 */
[----:B------:R-:W-:Y:S01]  /*0870*/  FFMA.FTZ R28, R25, R28, R27 ;  /* 0x0000001c191c7223 */ /* 0x000fe2000001001b */
[----:B------:R-:W-:-:S05]  /*0880*/  FSEL R27, R0, -0.37612664699554443359, P3 ;  /* 0xbec093ac001b7808 */ /* 0x000fca0001800000 */
[----:B------:R-:W-:Y:S01]  /*0890*/  FFMA.FTZ R28, R25, R28, R27 ;  /* 0x0000001c191c7223 */ /* 0x000fe2000001001b */
[----:B------:R-:W-:-:S05]  /*08a0*/  FSEL R27, R4, 0.12837915122509002686, P3 ;  /* 0x3e0375d3041b7808 */ /* 0x000fca0001800000 */
[----:B------:R-:W-:Y:S01]  /*08b0*/  FFMA.FTZ R25, R25, R28, R27 ;  /* 0x0000001c19197223 */ /* 0x000fe2000001001b */
[----:B0-----:R-:W-:-:S05]  /*08c0*/  @P4 FADD.FTZ R27, -R26, 1 ;  /* 0x3f8000001a1b4421 */ /* 0x001fca0000010100 */
[----:B------:R-:W-:Y:S02]  /*08d0*/  @P4 LOP3.LUT R6, R27, 0x80000000, R20, 0xb8, !PT ;  /* 0x800000001b064812 */ /* 0x000fe400078eb814 */
[----:B------:R-:W-:Y:S01]  /*08e0*/  FSEL R27, R22, R13, P2 ;  /* 0x0000000d161b7208 */ /* 0x000fe20001000000 */
[--C-:B------:R-:W-:Y:S02]  /*08f0*/  HADD2.F32 R22, -RZ, R7.reuse.H0_H0 ;  /* 0x20000007ff167230 */ /* 0x100fe40000004100 */
[----:B------:R-:W-:Y:S02]  /*0900*/  HADD2.F32 R7, -RZ, R7.H1_H1 ;  /* 0x30000007ff077230 */ /* 0x000fe40000004100 */
[----:B------:R-:W-:Y:S01]  /*0910*/  FFMA.FTZ R20, R24, R27, R27 ;  /* 0x0000001b18147223 */ /* 0x000fe2000001001b */
[C---:B------:R-:W-:Y:S01]  /*0920*/  FADD.FTZ R24, |R22|.reuse, -RZ ;  /* 0x800000ff16187221 */ /* 0x040fe20000010200 */
[C---:B------:R-:W-:Y:S01]  /*0930*/  FMUL.FTZ R27, R22.reuse, R22 ;  /* 0x00000016161b7220 */ /* 0x040fe20000410000 */
[----:B------:R-:W-:Y:S01]  /*0940*/  FSETP.GE.FTZ.AND P4, PT, |R22|, 1.0029599666595458984, PT ;  /* 0x3f8060fe1600780b */ /* 0x000fe20003f96200 */
[C---:B------:R-:W-:Y:S01]  /*0950*/  FMUL.FTZ R26, R7.reuse, R7 ;  /* 0x00000007071a7220 */ /* 0x040fe20000410000 */
[----:B------:R-:W-:-:S02]  /*0960*/  FSETP.GE.FTZ.AND P5, PT, |R7|, 1.0029599666595458984, PT ;  /* 0x3f8060fe0700780b */ /* 0x000fc40003fb6200 */
[----:B------:R-:W-:Y:S02]  /*0970*/  FSEL R28, R24, R27, P4 ;  /* 0x0000001b181c7208 */ /* 0x000fe40002000000 */
[C---:B------:R-:W-:Y:S02]  /*0980*/  FSEL R29, R12.reuse, 8.4834944573231041431e-05, P4 ;  /* 0x38b1e96a0c1d7808 */ /* 0x040fe40002000000 */
[C---:B------:R-:W-:Y:S02]  /*0990*/  FSEL R27, -R11.reuse, -0.00082130916416645050049, P4 ;  /* 0xba574d200b1b7808 */ /* 0x040fe40002000100 */
[----:B------:R-:W-:Y:S02]  /*09a0*/  FSEL R12, R12, 8.4834944573231041431e-05, P5 ;  /* 0x38b1e96a0c0c7808 */ /* 0x000fe40002800000 */
[----:B------:R-:W-:Y:S01]  /*09b0*/  FSEL R11, -R11, -0.00082130916416645050049, P5 ;  /* 0xba574d200b0b7808 */ /* 0x000fe20002800100 */
[----:B------:R-:W-:Y:S01]  /*09c0*/  FFMA.FTZ R29, R28, R29, R27 ;  /* 0x0000001d1c1d7223 */ /* 0x000fe2000001001b */
[----:B------:R-:W-:-:S05]  /*09d0*/  FADD.FTZ R27, |R7|, -RZ ;  /* 0x800000ff071b7221 */ /* 0x000fca0000010200 */
[----:B------:R-:W-:-:S05]  /*09e0*/  FSEL R26, R27, R26, P5 ;  /* 0x0000001a1b1a7208 */ /* 0x000fca0002800000 */
[----:B------:R-:W-:Y:S01]  /*09f0*/  FFMA.FTZ R11, R26, R12, R11 ;  /* 0x0000000c1a0b7223 */ /* 0x000fe2000001000b */
[C---:B------:R-:W-:Y:S02]  /*0a00*/  FSEL R12, R10.reuse, 0.0052134888246655464172, P4 ;  /* 0x3baad5ea0a0c7808 */ /* 0x040fe40002000000 */
[----:B------:R-:W-:-:S03]  /*0a10*/  FSEL R10, R10, 0.0052134888246655464172, P5 ;  /* 0x3baad5ea0a0a7808 */ /* 0x000fc60002800000 */
[----:B------:R-:W-:Y:S02]  /*0a20*/  FFMA.FTZ R29, R28, R29, R12 ;  /* 0x0000001d1c1d7223 */ /* 0x000fe4000001000c */
[----:B------:R-:W-:Y:S01]  /*0a30*/  FFMA.FTZ R11, R26, R11, R10 ;  /* 0x0000000b1a0b7223 */ /* 0x000fe2000001000a */
[C---:B------:R-:W-:Y:S01]  /*0a40*/  FSEL R10, -R3.reuse, -0.026868773624300956726, P4 ;  /* 0xbcdc1be7030a7808 */ /* 0x040fe20002000100 */
[----:B------:R-:W0:Y:S01]  /*0a50*/  @P2 MUFU.EX2 R12, R20 ;  /* 0x00000014000c2308 */ /* 0x000e220000000800 */
[----:B------:R-:W-:-:S03]  /*0a60*/  FSEL R3, -R3, -0.026868773624300956726, P5 ;  /* 0xbcdc1be703037808 */ /* 0x000fc60002800100 */
[----:B------:R-:W-:Y:S01]  /*0a70*/  FFMA.FTZ R29, R28, R29, R10 ;  /* 0x0000001d1c1d7223 */ /* 0x000fe2000001000a */
[----:B------:R-:W-:Y:S01]  /*0a80*/  FSEL R10, R9, 0.11284004896879196167, P4 ;  /* 0x3de718af090a7808 */ /* 0x000fe20002000000 */
[----:B------:R-:W-:Y:S01]  /*0a90*/  FFMA.FTZ R11, R26, R11, R3 ;  /* 0x0000000b1a0b7223 */ /* 0x000fe20000010003 */
[----:B------:R-:W-:Y:S01]  /*0aa0*/  FADD.FTZ R3, -R14, -RZ ;  /* 0x800000ff0e037221 */ /* 0x000fe20000010100 */
[----:B------:R-:W-:Y:S01]  /*0ab0*/  FADD.FTZ R14, -R21, -RZ ;  /* 0x800000ff150e7221 */ /* 0x000fe20000010100 */
[----:B------:R-:W-:Y:S01]  /*0ac0*/  FSEL R21, R4, 0.12837915122509002686, P5 ;  /* 0x3e0375d304157808 */ /* 0x000fe20002800000 */
[----:B------:R-:W-:Y:S01]  /*0ad0*/  FFMA.FTZ R29, R28, R29, R10 ;  /* 0x0000001d1c1d7223 */ /* 0x000fe2000001000a */
[----:B------:R-:W-:Y:S02]  /*0ae0*/  FSEL R10, R0, -0.37612664699554443359, P4 ;  /* 0xbec093ac000a7808 */ /* 0x000fe40002000000 */
[----:B------:R-:W-:-:S03]  /*0af0*/  FSEL R14, R14, R23, P3 ;  /* 0x000000170e0e7208 */ /* 0x000fc60001800000 */
[----:B------:R-:W-:Y:S01]  /*0b00*/  FFMA.FTZ R29, R28, R29, R10 ;  /* 0x0000001d1c1d7223 */ /* 0x000fe2000001000a */
[----:B------:R-:W-:Y:S01]  /*0b10*/  FSEL R10, R4, 0.12837915122509002686, P4 ;  /* 0x3e0375d3040a7808 */ /* 0x000fe20002000000 */
[----:B0-----:R-:W-:-:S04]  /*0b20*/  @P2 FADD.FTZ R12, -R12, 1 ;  /* 0x3f8000000c0c2421 */ /* 0x001fc80000010100 */
[----:B------:R-:W-:Y:S01]  /*0b30*/  FFMA.FTZ R28, R28, R29, R10 ;  /* 0x0000001d1c1c7223 */ /* 0x000fe2000001000a */
[----:B------:R-:W-:Y:S02]  /*0b40*/  FSEL R10, R17, R16, P1 ;  /* 0x00000010110a7208 */ /* 0x000fe40000800000 */
[----:B------:R-:W-:Y:S02]  /*0b50*/  FSEL R17, R9, 0.11284004896879196167, P5 ;  /* 0x3de718af09117808 */ /* 0x000fe40002800000 */
[----:B------:R-:W-:Y:S01]  /*0b60*/  @P2 LOP3.LUT R20, R12, 0x80000000, R13, 0xb8, !PT ;  /* 0x800000000c142812 */ /* 0x000fe200078eb80d */
[----:B------:R-:W-:Y:S01]  /*0b70*/  FFMA.FTZ R19, R19, R10, R10 ;  /* 0x0000000a13137223 */ /* 0x000fe2000001000a */
[----:B------:R-:W-:Y:S01]  /*0b80*/  FSEL R10, R3, R18, P0 ;  /* 0x00000012030a7208 */ /* 0x000fe20000000000 */
[----:B------:R-:W-:Y:S01]  /*0b90*/  FFMA.FTZ R17, R26, R11, R17 ;  /* 0x0000000b1a117223 */ /* 0x000fe20000010011 */
[----:B------:R-:W-:Y:S01]  /*0ba0*/  FSEL R11, R0, -0.37612664699554443359, P5 ;  /* 0xbec093ac000b7808 */ /* 0x000fe20002800000 */
[----:B------:R-:W-:Y:S01]  /*0bb0*/  FADD.FTZ R12, -R27, -RZ ;  /* 0x800000ff1b0c7221 */ /* 0x000fe20000010100 */
[----:B------:R-:W0:Y:S01]  /*0bc0*/  @P1 MUFU.EX2 R9, R19 ;  /* 0x0000001300091308 */ /* 0x000e220000000800 */
[----:B------:R-:W-:Y:S01]  /*0bd0*/  FFMA.FTZ R3, R5, R10, R10 ;  /* 0x0000000a05037223 */ /* 0x000fe2000001000a */
[----:B------:R-:W-:Y:S01]  /*0be0*/  FADD.FTZ R5, -R24, -RZ ;  /* 0x800000ff18057221 */ /* 0x000fe20000010100 */
[----:B------:R-:W-:Y:S01]  /*0bf0*/  FFMA.FTZ R17, R26, R17, R11 ;  /* 0x000000111a117223 */ /* 0x000fe2000001000b */
[----:B------:R-:W-:Y:S01]  /*0c00*/  FSEL R12, R12, R7, P5 ;  /* 0x000000070c0c7208 */ /* 0x000fe20002800000 */
[----:B------:R-:W-:-:S02]  /*0c10*/  FFMA.FTZ R10, R25, R14, R14 ;  /* 0x0000000e190a7223 */ /* 0x000fc4000001000e */
[----:B------:R-:W-:Y:S01]  /*0c20*/  FSEL R11, R5, R22, P4 ;  /* 0x00000016050b7208 */ /* 0x000fe20002000000 */
[----:B------:R-:W-:Y:S01]  /*0c30*/  FFMA.FTZ R17, R26, R17, R21 ;  /* 0x000000111a117223 */ /* 0x000fe20000010015 */
[----:B------:R-:W1:Y:S01]  /*0c40*/  LDC.64 R4, c[0x0][0x218] ;  /* 0x00008600ff047b82 */ /* 0x000e620000000a00 */
[----:B------:R-:W2:Y:S02]  /*0c50*/  @P0 MUFU.EX2 R0, R3 ;  /* 0x0000000300000308 */ /* 0x000ea40000000800 */
[----:B------:R-:W-:Y:S01]  /*0c60*/  FFMA.FTZ R11, R28, R11, R11 ;  /* 0x0000000b1c0b7223 */ /* 0x000fe2000001000b */
[----:B------:R-:W-:Y:S01]  /*0c70*/  FFMA.FTZ R12, R17, R12, R12 ;  /* 0x0000000c110c7223 */ /* 0x000fe2000001000c */
[----:B0-----:R-:W-:-:S04]  /*0c80*/  @P1 FADD.FTZ R9, -R9, 1 ;  /* 0x3f80000009091421 */ /* 0x001fc80000010100 */
[----:B------:R-:W0:Y:S01]  /*0c90*/  @P3 MUFU.EX2 R13, R10 ;  /* 0x0000000a000d3308 */ /* 0x000e220000000800 */
[----:B------:R-:W-:-:S07]  /*0ca0*/  @P1 LOP3.LUT R19, R9, 0x80000000, R16, 0xb8, !PT ;  /* 0x8000000009131812 */ /* 0x000fce00078eb810 */
[----:B------:R-:W3:Y:S01]  /*0cb0*/  @P4 MUFU.EX2 R14, R11 ;  /* 0x0000000b000e4308 */ /* 0x000ee20000000800 */
[----:B--2---:R-:W-:Y:S01]  /*0cc0*/  @P0 FADD.FTZ R17, -R0, 1 ;  /* 0x3f80000000110421 */ /* 0x004fe20000010100 */
[----:B------:R-:W-:-:S04]  /*0cd0*/  F2FP.F16.F32.PACK_AB R9, R19, R20 ;  /* 0x000000141309723e */ /* 0x000fc800000000ff */
[----:B------:R-:W-:Y:S01]  /*0ce0*/  @P0 LOP3.LUT R3, R17, 0x80000000, R18, 0xb8, !PT ;  /* 0x8000000011030812 */ /* 0x000fe200078eb812 */
[----:B-1----:R-:W-:Y:S01]  /*0cf0*/  IMAD.WIDE.U32 R4, R2, 0x2, R4 ;  /* 0x0000000202047825 */ /* 0x002fe200078e0004 */
[----:B------:R-:W1:Y:S03]  /*0d00*/  @P5 MUFU.EX2 R21, R12 ;  /* 0x0000000c00155308 */ /* 0x000e660000000800 */
[----:B0-----:R-:W-:Y:S01]  /*0d10*/  @P3 FADD.FTZ R0, -R13, 1 ;  /* 0x3f8000000d003421 */ /* 0x001fe20000010100 */
[----:B------:R-:W-:-:S04]  /*0d20*/  IMAD.WIDE R4, R8, 0x10, R4 ;  /* 0x0000001008047825 */ /* 0x000fc800078e0204 */
[----:B------:R-:W-:Y:S02]  /*0d30*/  @P3 LOP3.LUT R10, R0, 0x80000000, R23, 0xb8, !PT ;  /* 0x80000000000a3812 */ /* 0x000fe400078eb817 */
[----:B------:R-:W-:Y:S01]  /*0d40*/  F2FP.F16.F32.PACK_AB R8, R6, R15 ;  /* 0x0000000f0608723e */ /* 0x000fe200000000ff */
[----:B---3--:R-:W-:Y:S01]  /*0d50*/  @P4 FADD.FTZ R13, -R14, 1 ;  /* 0x3f8000000e0d4421 */ /* 0x008fe20000010100 */
[----:B------:R-:W-:-:S04]  /*0d60*/  F2FP.F16.F32.PACK_AB R10, R10, R3 ;  /* 0x000000030a0a723e */ /* 0x000fc800000000ff */
[----:B------:R-:W-:Y:S01]  /*0d70*/  @P4 LOP3.LUT R11, R13, 0x80000000, R22, 0xb8, !PT ;  /* 0x800000000d0b4812 */ /* 0x000fe200078eb816 */
[----:B-1----:R-:W-:-:S05]  /*0d80*/  @P5 FADD.FTZ R2, -R21, 1 ;  /* 0x3f80000015025421 */ /* 0x002fca0000010100 */
[----:B------:R-:W-:-:S04]  /*0d90*/  @P5 LOP3.LUT R12, R2, 0x80000000, R7, 0xb8, !PT ;  /* 0x80000000020c5812 */ /* 0x000fc800078eb807 */
[----:B------:R-:W-:-:S05]  /*0da0*/  F2FP.F16.F32.PACK_AB R11, R12, R11 ;  /* 0x0000000b0c0b723e */ /* 0x000fca00000000ff */
[----:B------:R-:W-:Y:S01]  /*0db0*/  STG.E.128 desc[UR4][R4.64], R8 ;  /* 0x0000000804007986 */ /* 0x000fe2000c101d04 */
[----:B------:R-:W-:Y:S05]  /*0dc0*/  EXIT ;  /* 0x000000000000794d */ /* 0x000fea0003800000 */
.L_x_1293:
        /* <DEDUP_REMOVED lines=103> */
.L_x_1295:
[----:B------:R-:W-:Y:S05]  /*1440*/  BSYNC B0 ;  /* 0x0000000000007941 */ /* 0x000fea0003800000 */
.L_x_1294:
        /* <DEDUP_REMOVED lines=36> */
.L_x_1297:
[----:B------:R-:W-:Y:S05]  /*1690*/  BSYNC B0 ;  /* 0x0000000000007941 */ /* 0x000fea0003800000 */
.L_x_1296:
        /* <DEDUP_REMOVED lines=37> */
.L_x_1299:
[----:B------:R-:W-:Y:S05]  /*18f0*/  BSYNC B0 ;  /* 0x0000000000007941 */ /* 0x000fea0003800000 */
.L_x_1298:
        /* <DEDUP_REMOVED lines=34> */
.L_x_1301:
[----:B------:R-:W-:Y:S05]  /*1b20*/  BSYNC B0 ;  /* 0x0000000000007941 */ /* 0x000fea0003800000 */
.L_x_1300:
        /* <DEDUP_REMOVED lines=34> */
.L_x_1303:
[----:B------:R-:W-:Y:S05]  /*1d50*/  BSYNC B0 ;  /* 0x0000000000007941 */ /* 0x000fea0003800000 */
.L_x_1302:
        /* <DEDUP_REMOVED lines=34> */
.L_x_1305:
[----:B------:R-:W-:Y:S05]  /*1f80*/  BSYNC B0 ;  /* 0x0000000000007941 */ /* 0x000fea0003800000 */
.L_x_1304:
        /* <DEDUP_REMOVED lines=34> */
.L_x_1307:
[----:B------:R-:W-:Y:S05]  /*21b0*/  BSYNC B0 ;  /* 0x0000000000007941 */ /* 0x000fea0003800000 */
.L_x_1306:
        /* <DEDUP_REMOVED lines=34> */
.L_x_1309:
[----:B------:R-:W-:Y:S05]  /*23e0*/  BSYNC B0 ;  /* 0x0000000000007941 */ /* 0x000fea0003800000 */
.L_x_1308:
        /* <DEDUP_REMOVED lines=18> */
.L_x_1312:
[----:B------:R-:W-:-:S13]  /*2510*/  ISETP.GE.AND P0, PT, R3, R8, PT ;  /* 0x000000080300720c */ /* 0x000fda0003f06270 */
[----:B------:R-:W-:Y:S05]  /*2520*/  @P0 BRA `(.L_x_1314) ;  /* 0x0000000000300947 */ /* 0x000fea0003800000 */
[----:B0-----:R-:W0:Y:S01]  /*2530*/  LDC.64 R4, c[0x0][0x218] ;  /* 0x00008600ff047b82 */ /* 0x001e220000000a00 */
[----:B------:R-:W-:Y:S01]  /*2540*/  IADD3 R7, R2, R3, RZ ;  /* 0x0000000302077210 */ /* 0x000fe20007ffe0ff */
[----:B------:R-:W-:-:S04]  /*2550*/  VIADD R3, R3, 0x80 ;  /* 0x0000008003037836 */ /* 0x000fc80000000000 */
[----:B0-----:R-:W-:-:S05]  /*2560*/  IMAD.WIDE.U32 R4, R7, 0x2, R4 ;  /* 0x0000000207047825 */ /* 0x001fca00078e0004 */
[----:B-----5:R1:W-:Y:S02]  /*2570*/  STG.E.U16 desc[UR4][R4.64], R9 ;  /* 0x0000000904007986 */ /* 0x0203e4000c101504 */
.L_x_1313:
[----:B------:R-:W-:-:S13]  /*2580*/  ISETP.GE.AND P0, PT, R3, R8, PT ;  /* 0x000000080300720c */ /* 0x000fda0003f06270 */
[----:B------:R-:W-:Y:S05]  /*2590*/  @P0 BRA `(.L_x_1315) ;  /* 0x0000000000340947 */ /* 0x000fea0003800000 */
[----:B01----:R-:W0:Y:S01]  /*25a0*/  LDC.64 R4, c[0x0][0x218] ;  /* 0x00008600ff047b82 */ /* 0x003e220000000a00 */
[----:B------:R-:W-:Y:S01]  /*25b0*/  IADD3 R7, R2, R3, RZ ;  /* 0x0000000302077210 */ /* 0x000fe20007ffe0ff */
[----:B------:R-:W-:-:S04]  /*25c0*/  VIADD R3, R3, 0x80 ;  /* 0x0000008003037836 */ /* 0x000fc80000000000 */
[----:B0-----:R-:W-:-:S05]  /*25d0*/  IMAD.WIDE.U32 R4, R7, 0x2, R4 ;  /* 0x0000000207047825 */ /* 0x001fca00078e0004 */
[----:B------:R1:W-:Y:S02]  /*25e0*/  STG.E.U16 desc[UR4][R4.64], R10 ;  /* 0x0000000a04007986 */ /* 0x0003e4000c101504 */
.L_x_1314:
        /* <DEDUP_REMOVED lines=8> */
.L_x_1315:
[----:B------:R-:W-:Y:S05]  /*2670*/  BSYNC B1 ;  /* 0x0000000000017941 */ /* 0x000fea0003800000 */
.L_x_1311:
[----:B------:R-:W-:-:S13]  /*2680*/  ISETP.GE.AND P0, PT, R3, R8, PT ;  /* 0x000000080300720c */ /* 0x000fda0003f06270 */
[----:B012---:R-:W0:Y:S01]  /*2690*/  @!P0 LDC.64 R4, c[0x0][0x218] ;  /* 0x00008600ff048b82 */ /* 0x007e220000000a00 */
[----:B------:R-:W-:Y:S01]  /*26a0*/  @!P0 IADD3 R7, R2, R3, RZ ;  /* 0x0000000302078210 */ /* 0x000fe20007ffe0ff */
[----:B------:R-:W-:-:S04]  /*26b0*/  @!P0 VIADD R3, R3, 0x80 ;  /* 0x0000008003038836 */ /* 0x000fc80000000000 */
[----:B0-----:R-:W-:-:S05]  /*26c0*/  @!P0 IMAD.WIDE.U32 R4, R7, 0x2, R4 ;  /* 0x0000000207048825 */ /* 0x001fca00078e0004 */
[----:B------:R2:W-:Y:S02]  /*26d0*/  @!P0 STG.E.U16 desc[UR4][R4.64], R12 ;  /* 0x0000000c04008986 */ /* 0x0005e4000c101504 */
.L_x_1316:
[----:B------:R-:W-:Y:S05]  /*26e0*/  BSYNC B0 ;  /* 0x0000000000007941 */ /* 0x000fea0003800000 */
.L_x_1310:
        /* <DEDUP_REMOVED lines=8> */
.L_x_1317:
        /* <DEDUP_REMOVED lines=9> */
.L_x_11159:


//--------------------- .text._ZN2at6native18elementwise_kernelILi128ELi4EZNS0_15gpu_kernel_implIZZZNS0_15erf_kernel_cudaERNS_18TensorIteratorBaseEENKUlvE_clEvENKUlvE0_clEvEUlfE_EEvS4_RKT_EUliE_EEviT1_ --------------------------
	.section	.text._ZN2at6native18elementwise_kernelILi128ELi4EZNS0_15gpu_kernel_implIZZZNS0_15erf_kernel_cudaERNS_18TensorIteratorBaseEENKUlvE_clEvENKUlvE0_clEvEUlfE_EEvS4_RKT_EUliE_EEviT1_,"ax",@progbits
	.align	128
        .global         _ZN2at6native18elementwise_kernelILi128ELi4EZNS0_15gpu_kernel_implIZZZNS0_15erf_kernel_cudaERNS_18TensorIteratorBaseEENKUlvE_clEvENKUlvE0_clEvEUlfE_EEvS4_RKT_EUliE_EEviT1_
        .type           _ZN2at6native18elementwise_kernelILi128ELi4EZNS0_15gpu_kernel_implIZZZNS0_15erf_kernel_cudaERNS_18TensorIteratorBaseEENKUlvE_clEvENKUlvE0_clEvEUlfE_EEvS4_RKT_EUliE_EEviT1_,@function
        .size           _ZN2at6native18elementwise_kernelILi128ELi4EZNS0_15gpu_kernel_implIZZZNS0_15erf_kernel_cudaERNS_18TensorIteratorBaseEENKUlvE_clEvENKUlvE0_clEvEUlfE_EEvS4_RKT_EUliE_EEviT1_,(.L_x_11160 - _ZN2at6native18elementwise_kernelILi128ELi4EZNS0_15gpu_kernel_implIZZZNS0_15erf_kernel_cudaERNS_18TensorIteratorBaseEENKUlvE_clEvENKUlvE0_clEvEUlfE_EEvS4_RKT_EUliE_EEviT1_)
        .other          _ZN2at6native18elementwise_kernelILi128ELi4EZNS0_15gpu_kernel_implIZZZNS0_15erf_kernel_cudaERNS_18TensorIteratorBaseEENKUlvE_clEvENKUlvE0_clEvEUlfE_EEvS4_RKT_EUliE_EEviT1_,@"STO_CUDA_ENTRY STV_DEFAULT"
_ZN2at6native18elementwise_kernelILi128ELi4EZNS0_15gpu_kernel_implIZZZNS0_15erf_kernel_cudaERNS_18TensorIteratorBaseEENKUlvE_clEvENKUlvE0_clEvEUlfE_EEvS4_RKT_EUliE_EEviT1_:
.text._ZN2at6native18elementwise_kernelILi128ELi4EZNS0_15gpu_kernel_implIZZZNS0_15erf_kernel_cudaERNS_18TensorIteratorBaseEENKUlvE_clEvENKUlvE0_clEvEUlfE_EEvS4_RKT_EUliE_EEviT1_:
        /* <DEDUP_REMOVED lines=315> */
.L_x_1320:
[----:B------:R-:W0:Y:S01]  /*13b0*/  LDC.U8 R5, c[0x0][0x422] ;  /* 0x00010880ff057b82 */ /* 0x000e220000000000 */
[----:B------:R-:W-:Y:S01]  /*13c0*/  ULDC.64 UR4, c[0x0][0x410] ;  /* 0x0001040000047ab9 */ /* 0x000fe20000000a00 */
[----:B------:R-:W-:Y:S01]  /*13d0*/  ULDC.64 UR6, c[0x0][0x418] ;  /* 0x0001060000067ab9 */ /* 0x000fe20000000a00 */
[----:B------:R-:W-:Y:S01]  /*13e0*/  IADD3 R16, P1, R16, UR4, RZ ;  /* 0x0000000410107c10 */ /* 0x000fe2000ff3e0ff */
[----:B------:R-:W-:Y:S01]  /*13f0*/  BSSY B6, `(.L_x_1321) ;  /* 0x00000e0000067945 */ /* 0x000fe20003800000 */
        /* <DEDUP_REMOVED lines=15> */
[----:B--2---:R-:W0:Y:S01]  /*14f0*/  I2F.S16 R0, R0 ;  /* 0x0000000000007306 */ /* 0x004e220000101400 */
[----:B------:R-:W-:Y:S05]  /*1500*/  BRA `(.L_x_1327) ;  /* 0x0000000c00387947 */ /* 0x000fea0003800000 */
.L_x_1325:
[----:B------:R-:W2:Y:S02]  /*1510*/  LDG.E.U8 R0, desc[UR36][R2.64] ;  /* 0x0000002402007981 */ /* 0x000ea4000c1e1100 */
[----:B--2---:R-:W-:Y:S01]  /*1520*/  I2FP.F32.U32 R0, R0 ;  /* 0x0000000000007245 */ /* 0x004fe20000201000 */
[----:B------:R-:W-:Y:S06]  /*1530*/  BRA `(.L_x_1327) ;  /* 0x0000000c002c7947 */ /* 0x000fec0003800000 */
.L_x_1324:
[----:B------:R-:W-:-:S13]  /*1540*/  ISETP.NE.AND P0, PT, R4, 0x2, PT ;  /* 0x000000020400780c */ /* 0x000fda0003f05270 */
[----:B------:R-:W-:Y:S05]  /*1550*/  @!P0 BRA `(.L_x_1328) ;  /* 0x0000000000288947 */ /* 0x000fea0003800000 */
[----:B------:R-:W-:-:S13]  /*1560*/  ISETP.NE.AND P0, PT, R4, 0x3, PT ;  /* 0x000000030400780c */ /* 0x000fda0003f05270 */
[----:B------:R-:W-:Y:S05]  /*1570*/  @!P0 BRA `(.L_x_1329) ;  /* 0x0000000000148947 */ /* 0x000fea0003800000 */
[----:B------:R-:W-:-:S13]  /*1580*/  ISETP.NE.AND P0, PT, R4, 0x4, PT ;  /* 0x000000040400780c */ /* 0x000fda0003f05270 */
[----:B------:R-:W-:Y:S05]  /*1590*/  @P0 BRA `(.L_x_1326) ;  /* 0x0000000800b80947 */ /* 0x000fea0003800000 */
[----:B------:R-:W2:Y:S02]  /*15a0*/  LDG.E.64 R2, desc[UR36][R2.64] ;  /* 0x0000002402027981 */ /* 0x000ea4000c1e1b00 */
[----:B--2---:R4:W0:Y:S01]  /*15b0*/  I2F.S64 R0, R2 ;  /* 0x0000000200007312 */ /* 0x0048220000301400 */
[----:B------:R-:W-:Y:S05]  /*15c0*/  BRA `(.L_x_1327) ;  /* 0x0000000c00087947 */ /* 0x000fea0003800000 */
.L_x_1329:
[----:B------:R-:W2:Y:S02]  /*15d0*/  LDG.E R0, desc[UR36][R2.64] ;  /* 0x0000002402007981 */ /* 0x000ea4000c1e1900 */
[----:B--2---:R-:W-:Y:S01]  /*15e0*/  I2FP.F32.S32 R0, R0 ;  /* 0x0000000000007245 */ /* 0x004fe20000201400 */
[----:B------:R-:W-:Y:S06]  /*15f0*/  BRA `(.L_x_1327) ;  /* 0x0000000800fc7947 */ /* 0x000fec0003800000 */
.L_x_1328:
[----:B------:R-:W2:Y:S02]  /*1600*/  LDG.E.U16 R0, desc[UR36][R2.64] ;  /* 0x0000002402007981 */ /* 0x000ea4000c1e1500 */
[----:B--2---:R-:W0:Y:S01]  /*1610*/  I2F.S16 R0, R0 ;  /* 0x0000000000007306 */ /* 0x004e220000101400 */
[----:B------:R-:W-:Y:S05]  /*1620*/  BRA `(.L_x_1327) ;  /* 0x0000000800f07947 */ /* 0x000fea0003800000 */
.L_x_1323:
[----:B------:R-:W-:-:S13]  /*1630*/  ISETP.GT.AND P0, PT, R4, 0x6, PT ;  /* 0x000000060400780c */ /* 0x000fda0003f04270 */
[----:B------:R-:W-:Y:S05]  /*1640*/  @P0 BRA `(.L_x_1330) ;  /* 0x0000000000240947 */ /* 0x000fea0003800000 */
[----:B------:R-:W-:-:S13]  /*1650*/  ISETP.NE.AND P0, PT, R4, 0x5, PT ;  /* 0x000000050400780c */ /* 0x000fda0003f05270 */
[----:B------:R-:W-:Y:S05]  /*1660*/  @!P0 BRA `(.L_x_1331) ;  /* 0x0000000000108947 */ /* 0x000fea0003800000 */
[----:B------:R-:W-:-:S13]  /*1670*/  ISETP.NE.AND P0, PT, R4, 0x6, PT ;  /* 0x000000060400780c */ /* 0x000fda0003f05270 */
[----:B------:R-:W-:Y:S05]  /*1680*/  @P0 BRA `(.L_x_1326) ;  /* 0x00000008007c0947 */ /* 0x000fea0003800000 */
[----:B------:R2:W5:Y:S01]  /*1690*/  LDG.E R0, desc[UR36][R2.64] ;  /* 0x0000002402007981 */ /* 0x000562000c1e1900 */
[----:B------:R-:W-:Y:S05]  /*16a0*/  BRA `(.L_x_1327) ;  /* 0x0000000800d07947 */ /* 0x000fea0003800000 */
.L_x_1331:
[----:B------:R-:W2:Y:S02]  /*16b0*/  LDG.E.U16 R0, desc[UR36][R2.64] ;  /* 0x0000002402007981 */ /* 0x000ea4000c1e1500 */
[----:B--2---:R-:W-:Y:S01]  /*16c0*/  HADD2.F32 R0, -RZ, R0.H0_H0 ;  /* 0x20000000ff007230 */ /* 0x004fe20000004100 */
[----:B------:R-:W-:Y:S06]  /*16d0*/  BRA `(.L_x_1327) ;  /* 0x0000000800c47947 */ /* 0x000fec0003800000 */
.L_x_1330:
[----:B------:R-:W-:-:S13]  /*16e0*/  ISETP.NE.AND P0, PT, R4, 0x7, PT ;  /* 0x000000070400780c */ /* 0x000fda0003f05270 */
[----:B------:R-:W-:Y:S05]  /*16f0*/  @!P0 BRA `(.L_x_1332) ;  /* 0x0000000000248947 */ /* 0x000fea0003800000 */
[----:B------:R-:W-:-:S13]  /*1700*/  ISETP.NE.AND P0, PT, R4, 0x8, PT ;  /* 0x000000080400780c */ /* 0x000fda0003f05270 */
[----:B------:R-:W-:Y:S05]  /*1710*/  @!P0 BRA `(.L_x_1333) ;  /* 0x0000000000108947 */ /* 0x000fea0003800000 */
[----:B------:R-:W-:-:S13]  /*1720*/  ISETP.NE.AND P0, PT, R4, 0x9, PT ;  /* 0x000000090400780c */ /* 0x000fda0003f05270 */
[----:B------:R-:W-:Y:S05]  /*1730*/  @P0 BRA `(.L_x_1326) ;  /* 0x0000000800500947 */ /* 0x000fea0003800000 */
[----:B------:R3:W5:Y:S01]  /*1740*/  LDG.E R0, desc[UR36][R2.64] ;  /* 0x0000002402007981 */ /* 0x000762000c1e1900 */
[----:B------:R-:W-:Y:S05]  /*1750*/  BRA `(.L_x_1327) ;  /* 0x0000000800a47947 */ /* 0x000fea0003800000 */
.L_x_1333:
[----:B------:R-:W2:Y:S02]  /*1760*/  LDG.E.U16 R0, desc[UR36][R2.64] ;  /* 0x0000002402007981 */ /* 0x000ea4000c1e1500 */
[----:B--2---:R-:W-:Y:S01]  /*1770*/  HADD2.F32 R0, -RZ, R0.H0_H0 ;  /* 0x20000000ff007230 */ /* 0x004fe20000004100 */
[----:B------:R-:W-:Y:S06]  /*1780*/  BRA `(.L_x_1327) ;  /* 0x0000000800987947 */ /* 0x000fec0003800000 */
.L_x_1332:
[----:B------:R-:W2:Y:S01]  /*1790*/  LDG.E.64 R2, desc[UR36][R2.64] ;  /* 0x0000002402027981 */ /* 0x000ea2000c1e1b00 */
[----:B------:R-:W-:Y:S01]  /*17a0*/  UMOV UR4, 0xf0000000 ;  /* 0xf000000000047882 */ /* 0x000fe20000000000 */
[----:B------:R-:W-:Y:S01]  /*17b0*/  UMOV UR5, 0x380fffff ;  /* 0x380fffff00057882 */ /* 0x000fe20000000000 */
[----:B--2---:R-:W0:Y:S01]  /*17c0*/  F2F.F32.F64 R0, R2 ;  /* 0x0000000200007310 */ /* 0x004e220000301000 */
[----:B------:R-:W-:-:S14]  /*17d0*/  DSETP.GEU.AND P0, PT, |R2|, UR4, PT ;  /* 0x0000000402007e2a */ /* 0x000fdc000bf0e200 */
[----:B0-----:R-:W-:Y:S01]  /*17e0*/  @!P0 FMUL R0, R0, 1.175494350822287508e-38 ;  /* 0x0080000000008820 */ /* 0x001fe20000400000 */
[----:B------:R-:W-:Y:S06]  /*17f0*/  BRA `(.L_x_1327) ;  /* 0x00000008007c7947 */ /* 0x000fec0003800000 */
.L_x_1322:
        /* <DEDUP_REMOVED lines=10> */
[----:B------:R-:W-:Y:S01]  /*18a0*/  FSEL R0, RZ, 1, !P0 ;  /* 0x3f800000ff007808 */ /* 0x000fe20004000000 */
[----:B------:R-:W-:Y:S08]  /*18b0*/  BRA `(.L_x_1327) ;  /* 0x00000008004c7947 */ /* 0x000ff00003800000 */
.L_x_1336:
[----:B------:R-:W2:Y:S01]  /*18c0*/  LDG.E.64 R2, desc[UR36][R2.64] ;  /* 0x0000002402027981 */ /* 0x000ea2000c1e1b00 */
[----:B------:R-:W-:Y:S01]  /*18d0*/  UMOV UR4, 0xf0000000 ;  /* 0xf000000000047882 */ /* 0x000fe20000000000 */
[----:B------:R-:W-:Y:S01]  /*18e0*/  UMOV UR5, 0x380fffff ;  /* 0x380fffff00057882 */ /* 0x000fe20000000000 */
[----:B--2---:R-:W0:Y:S01]  /*18f0*/  F2F.F32.F64 R0, R2 ;  /* 0x0000000200007310 */ /* 0x004e220000301000 */
[----:B------:R-:W-:-:S14]  /*1900*/  DSETP.GEU.AND P0, PT, |R2|, UR4, PT ;  /* 0x0000000402007e2a */ /* 0x000fdc000bf0e200 */
[----:B0-----:R-:W-:Y:S01]  /*1910*/  @!P0 FMUL R0, R0, 1.175494350822287508e-38 ;  /* 0x0080000000008820 */ /* 0x001fe20000400000 */
[----:B------:R-:W-:Y:S06]  /*1920*/  BRA `(.L_x_1327) ;  /* 0x0000000800307947 */ /* 0x000fec0003800000 */
.L_x_1335:
        /* <DEDUP_REMOVED lines=24> */
[----:B------:R-:W-:Y:S01]  /*1ab0*/  LOP3.LUT R0, R5, 0x80000000, R0, 0xf8, !PT ;  /* 0x8000000005007812 */ /* 0x000fe200078ef800 */
[----:B------:R-:W-:Y:S06]  /*1ac0*/  BRA `(.L_x_1327) ;  /* 0x0000000400c87947 */ /* 0x000fec0003800000 */
.L_x_1338:
        /* <DEDUP_REMOVED lines=11> */
[----:B------:R-:W-:Y:S01]  /*1b80*/  LOP3.LUT R0, R4, 0x80000000, R5, 0xf8, !PT ;  /* 0x8000000004007812 */ /* 0x000fe200078ef805 */
[----:B------:R-:W-:Y:S06]  /*1b90*/  BRA `(.L_x_1327) ;  /* 0x0000000400947947 */ /* 0x000fec0003800000 */
.L_x_1337:
[----:B------:R-:W2:Y:S02]  /*1ba0*/  LDG.E.U16 R0, desc[UR36][R2.64] ;  /* 0x0000002402007981 */ /* 0x000ea4000c1e1500 */
[----:B--2---:R-:W-:Y:S01]  /*1bb0*/  IMAD.U32 R0, R0, 0x10000, RZ ;  /* 0x0001000000007824 */ /* 0x004fe200078e00ff */
[----:B------:R-:W-:Y:S06]  /*1bc0*/  BRA `(.L_x_1327) ;  /* 0x0000000400887947 */ /* 0x000fec0003800000 */
.L_x_1334:
        /* <DEDUP_REMOVED lines=9> */
[----:B--2---:R-:W-:Y:S01]  /*1c60*/  I2FP.F32.U32 R0, R0 ;  /* 0x0000000000007245 */ /* 0x004fe20000201000 */
[----:B------:R-:W-:Y:S06]  /*1c70*/  BRA `(.L_x_1327) ;  /* 0x00000004005c7947 */ /* 0x000fec0003800000 */
.L_x_1341:
[----:B------:R-:W2:Y:S01]  /*1c80*/  LDG.E.U8 R2, desc[UR36][R2.64] ;  /* 0x0000002402027981 */ /* 0x000ea2000c1e1100 */
        /* <DEDUP_REMOVED lines=19> */
.L_x_1343:
[----:B------:R-:W-:Y:S05]  /*1dc0*/  BSYNC B0 ;  /* 0x0000000000007941 */ /* 0x000fea0003800000 */
.L_x_1342:
[----:B------:R-:W-:Y:S01]  /*1dd0*/  LEA R3, R0, 0x3b800000, 0x17 ;  /* 0x3b80000000037811 */ /* 0x000fe200078eb8ff */
[----:B------:R-:W-:-:S05]  /*1de0*/  IMAD.SHL.U32 R0, R2, 0x100000, RZ ;  /* 0x0010000002007824 */ /* 0x000fca00078e00ff */
[----:B------:R-:W-:Y:S01]  /*1df0*/  LOP3.LUT R0, R3, R0, R4, 0xfe, !PT ;  /* 0x0000000003007212 */ /* 0x000fe200078efe04 */
[----:B------:R-:W-:Y:S06]  /*1e00*/  BRA `(.L_x_1327) ;  /* 0x0000000000f87947 */ /* 0x000fec0003800000 */
.L_x_1340:
        /* <DEDUP_REMOVED lines=20> */
.L_x_1345:
[----:B------:R-:W-:Y:S05]  /*1f50*/  BSYNC B0 ;  /* 0x0000000000007941 */ /* 0x000fea0003800000 */
.L_x_1344:
[----:B------:R-:W-:Y:S01]  /*1f60*/  LEA R3, R0, 0x37800000, 0x17 ;  /* 0x3780000000037811 */ /* 0x000fe200078eb8ff */
[----:B------:R-:W-:-:S05]  /*1f70*/  IMAD.SHL.U32 R0, R2, 0x200000, RZ ;  /* 0x0020000002007824 */ /* 0x000fca00078e00ff */
[----:B------:R-:W-:Y:S01]  /*1f80*/  LOP3.LUT R0, R3, R0, R4, 0xfe, !PT ;  /* 0x0000000003007212 */ /* 0x000fe200078efe04 */
[----:B------:R-:W-:Y:S06]  /*1f90*/  BRA `(.L_x_1327) ;  /* 0x0000000000947947 */ /* 0x000fec0003800000 */
.L_x_1339:
[----:B------:R-:W-:-:S13]  /*1fa0*/  ISETP.NE.AND P0, PT, R4, 0x1c, PT ;  /* 0x0000001c0400780c */ /* 0x000fda0003f05270 */
[----:B------:R-:W-:Y:S05]  /*1fb0*/  @!P0 BRA `(.L_x_1346) ;  /* 0x0000000000848947 */ /* 0x000fea0003800000 */
[----:B------:R-:W-:-:S13]  /*1fc0*/  ISETP.NE.AND P0, PT, R4, 0x1d, PT ;  /* 0x0000001d0400780c */ /* 0x000fda0003f05270 */
[----:B------:R-:W-:Y:S05]  /*1fd0*/  @!P0 BRA `(.L_x_1347) ;  /* 0x0000000000708947 */ /* 0x000fea0003800000 */
[----:B------:R-:W-:-:S13]  /*1fe0*/  ISETP.NE.AND P0, PT, R4, 0x2c, PT ;  /* 0x0000002c0400780c */ /* 0x000fda0003f05270 */
[----:B------:R-:W-:Y:S05]  /*1ff0*/  @P0 BRA `(.L_x_1326) ;  /* 0x0000000000200947 */ /* 0x000fea0003800000 */
[----:B------:R-:W2:Y:S01]  /*2000*/  LDG.E.U8 R2, desc[UR36][R2.64] ;  /* 0x0000002402027981 */ /* 0x000ea2000c1e1100 */
[----:B------:R-:W-:Y:S01]  /*2010*/  IMAD.MOV.U32 R0, RZ, RZ, 0x400000 ;  /* 0x00400000ff007424 */ /* 0x000fe200078e00ff */
[----:B--2---:R-:W-:-:S13]  /*2020*/  ISETP.NE.AND P0, PT, R2, RZ, PT ;  /* 0x000000ff0200720c */ /* 0x004fda0003f05270 */
[----:B------:R-:W-:Y:S05]  /*2030*/  @!P0 BRA `(.L_x_1327) ;  /* 0x00000000006c8947 */ /* 0x000fea0003800000 */
[----:B------:R-:W-:-:S13]  /*2040*/  ISETP.NE.AND P0, PT, R2, 0xff, PT ;  /* 0x000000ff0200780c */ /* 0x000fda0003f05270 */
[----:B------:R-:W-:Y:S02]  /*2050*/  @!P0 IMAD.MOV.U32 R0, RZ, RZ, 0x7f800001 ;  /* 0x7f800001ff008424 */ /* 0x000fe400078e00ff */
[----:B------:R-:W-:Y:S01]  /*2060*/  @P0 IMAD.SHL.U32 R0, R2, 0x800000, RZ ;  /* 0x0080000002000824 */ /* 0x000fe200078e00ff */
[----:B------:R-:W-:Y:S06]  /*2070*/  BRA `(.L_x_1327) ;  /* 0x00000000005c7947 */ /* 0x000fec0003800000 */
.L_x_1326:
        /* <DEDUP_REMOVED lines=16> */
.L_x_1348:
[----:B------:R-:W-:Y:S01]  /*2180*/  IMAD.MOV.U32 R0, RZ, RZ, RZ ;  /* 0x000000ffff007224 */ /* 0x000fe200078e00ff */
[----:B------:R-:W-:Y:S06]  /*2190*/  BRA `(.L_x_1327) ;  /* 0x0000000000147947 */ /* 0x000fec0003800000 */
.L_x_1347:
[----:B------:R-:W2:Y:S02]  /*21a0*/  LDG.E.64 R2, desc[UR36][R2.64] ;  /* 0x0000002402027981 */ /* 0x000ea4000c1e1b00 */
[----:B--2---:R0:W1:Y:S01]  /*21b0*/  I2F.U64 R0, R2 ;  /* 0x0000000200007312 */ /* 0x0040620000301000 */
[----:B------:R-:W-:Y:S05]  /*21c0*/  BRA `(.L_x_1327) ;  /* 0x0000000000087947 */ /* 0x000fea0003800000 */
.L_x_1346:
[----:B------:R-:W2:Y:S02]  /*21d0*/  LDG.E R0, desc[UR36][R2.64] ;  /* 0x0000002402007981 */ /* 0x000ea4000c1e1900 */
[----:B--2---:R-:W-:-:S07]  /*21e0*/  I2FP.F32.U32 R0, R0 ;  /* 0x0000000000007245 */ /* 0x004fce0000201000 */
.L_x_1327:
[----:B------:R-:W-:Y:S05]  /*21f0*/  BSYNC B6 ;  /* 0x0000000000067941 */ /* 0x000fea0003800000 */
.L_x_1321:
[C---:B012345:R-:W-:Y:S01]  /*2200*/  FADD.FTZ R2, |R0|.reuse, -RZ ;  /* 0x800000ff00027221 */ /* 0x07ffe20000010200 */
        /* <DEDUP_REMOVED lines=8> */
[----:B------:R-:W-:Y:S01]  /*2290*/  IMAD.MOV.U32 R8, RZ, RZ, 0x3f69b4f9 ;  /* 0x3f69b4f9ff087424 */ /* 0x000fe200078e00ff */
[----:B------:R-:W-:Y:S01]  /*22a0*/  FSEL R6, -R6, -0.00082130916416645050049, P0 ;  /* 0xba574d2006067808 */ /* 0x000fe20000000100 */
[----:B------:R-:W-:Y:S01]  /*22b0*/  IMAD.MOV.U32 R9, RZ, RZ, 0x3f210a14 ;  /* 0x3f210a14ff097424 */ /* 0x000fe200078e00ff */
[----:B------:R-:W-:-:S02]  /*22c0*/  FSEL R5, R5, 0.0052134888246655464172, P0 ;  /* 0x3baad5ea05057808 */ /* 0x000fc40000000000 */
[----:B------:R-:W-:Y:S01]  /*22d0*/  FSEL R7, -R7, -0.026868773624300956726, P0 ;  /* 0xbcdc1be707077808 */ /* 0x000fe20000000100 */
[----:B------:R-:W-:Y:S01]  /*22e0*/  FFMA.FTZ R4, R3, R4, R6 ;  /* 0x0000000403047223 */ /* 0x000fe20000010006 */
[----:B------:R-:W-:-:S03]  /*22f0*/  IMAD.MOV.U32 R6, RZ, RZ, 0x3e235519 ;  /* 0x3e235519ff067424 */ /* 0x000fc600078e00ff */
[C---:B------:R-:W-:Y:S02]  /*2300*/  FFMA.FTZ R4, R3.reuse, R4, R5 ;  /* 0x0000000403047223 */ /* 0x040fe40000010005 */
[----:B------:R-:W-:Y:S02]  /*2310*/  FSEL R5, R6, 0.11284004896879196167, P0 ;  /* 0x3de718af06057808 */ /* 0x000fe40000000000 */
[----:B------:R-:W-:Y:S01]  /*2320*/  FSEL R6, R8, -0.37612664699554443359, P0 ;  /* 0xbec093ac08067808 */ /* 0x000fe20000000000 */
[C---:B------:R-:W-:Y:S01]  /*2330*/  FFMA.FTZ R4, R3.reuse, R4, R7 ;  /* 0x0000000403047223 */ /* 0x040fe20000010007 */
[----:B------:R-:W0:Y:S01]  /*2340*/  LDC.U8 R8, c[0x0][0x421] ;  /* 0x00010840ff087b82 */ /* 0x000e220000000000 */
[----:B------:R-:W-:Y:S02]  /*2350*/  FADD.FTZ R7, -R2, -RZ ;  /* 0x800000ff02077221 */ /* 0x000fe40000010100 */
[----:B------:R-:W-:Y:S01]  /*2360*/  FFMA.FTZ R4, R3, R4, R5 ;  /* 0x0000000403047223 */ /* 0x000fe20000010005 */
[----:B------:R-:W-:-:S02]  /*2370*/  FSEL R5, R9, 0.12837915122509002686, P0 ;  /* 0x3e0375d309057808 */ /* 0x000fc40000000000 */
[----:B------:R-:W-:Y:S01]  /*2380*/  FSEL R7, R7, R0, P0 ;  /* 0x0000000007077208 */ /* 0x000fe20000000000 */
[----:B------:R-:W-:-:S04]  /*2390*/  FFMA.FTZ R4, R3, R4, R6 ;  /* 0x0000000403047223 */ /* 0x000fc80000010006 */
[----:B------:R-:W-:-:S04]  /*23a0*/  FFMA.FTZ R4, R3, R4, R5 ;  /* 0x0000000403047223 */ /* 0x000fc80000010005 */
[----:B------:R-:W-:-:S04]  /*23b0*/  FFMA.FTZ R2, R4, R7, R7 ;  /* 0x0000000704027223 */ /* 0x000fc80000010007 */
[----:B------:R-:W1:Y:S01]  /*23c0*/  @P0 MUFU.EX2 R3, R2 ;  /* 0x0000000200030308 */ /* 0x000e620000000800 */
[----:B0-----:R-:W-:-:S04]  /*23d0*/  PRMT R4, R8, 0x9910, RZ ;  /* 0x0000991008047816 */ /* 0x001fc800000000ff */
[----:B------:R-:W-:Y:S01]  /*23e0*/  ISETP.GT.AND P1, PT, R4, 0x9, PT ;  /* 0x000000090400780c */ /* 0x000fe20003f24270 */
[----:B-1----:R-:W-:-:S05]  /*23f0*/  @P0 FADD.FTZ R3, -R3, 1 ;  /* 0x3f80000003030421 */ /* 0x002fca0000010100 */
[----:B------:R-:W-:-:S07]  /*2400*/  @P0 LOP3.LUT R2, R3, 0x80000000, R0, 0xb8, !PT ;  /* 0x8000000003020812 */ /* 0x000fce00078eb800 */
        /* <DEDUP_REMOVED lines=9> */
[----:B------:R-:W0:Y:S02]  /*24a0*/  F2I.FTZ.TRUNC.NTZ R3, R2 ;  /* 0x0000000200037305 */ /* 0x000e24000021f100 */
[----:B0-----:R0:W-:Y:S01]  /*24b0*/  STG.E.U8 desc[UR36][R16.64], R3 ;  /* 0x0000000310007986 */ /* 0x0011e2000c101124 */
[----:B------:R-:W-:Y:S05]  /*24c0*/  BRA `(.L_x_1354) ;  /* 0x0000000c00507947 */ /* 0x000fea0003800000 */
.L_x_1352:
[----:B------:R-:W0:Y:S02]  /*24d0*/  F2I.S64.TRUNC R2, R2 ;  /* 0x0000000200027311 */ /* 0x000e24000020d900 */
[----:B0-----:R-:W-:-:S05]  /*24e0*/  IMAD.MOV.U32 R5, RZ, RZ, R2 ;  /* 0x000000ffff057224 */ /* 0x001fca00078e0002 */
[----:B------:R0:W-:Y:S01]  /*24f0*/  STG.E.U8 desc[UR36][R16.64], R5 ;  /* 0x0000000510007986 */ /* 0x0001e2000c101124 */
[----:B------:R-:W-:Y:S05]  /*2500*/  BRA `(.L_x_1354) ;  /* 0x0000000c00407947 */ /* 0x000fea0003800000 */
.L_x_1351:
[----:B------:R-:W-:-:S13]  /*2510*/  ISETP.NE.AND P0, PT, R4, 0x2, PT ;  /* 0x000000020400780c */ /* 0x000fda0003f05270 */
[----:B------:R-:W-:Y:S05]  /*2520*/  @!P0 BRA `(.L_x_1355) ;  /* 0x0000000000288947 */ /* 0x000fea0003800000 */
[----:B------:R-:W-:-:S13]  /*2530*/  ISETP.NE.AND P0, PT, R4, 0x3, PT ;  /* 0x000000030400780c */ /* 0x000fda0003f05270 */
[----:B------:R-:W-:Y:S05]  /*2540*/  @!P0 BRA `(.L_x_1356) ;  /* 0x0000000000148947 */ /* 0x000fea0003800000 */
[----:B------:R-:W-:-:S13]  /*2550*/  ISETP.NE.AND P0, PT, R4, 0x4, PT ;  /* 0x000000040400780c */ /* 0x000fda0003f05270 */
[----:B------:R-:W-:Y:S05]  /*2560*/  @P0 BRA `(.L_x_1353) ;  /* 0x0000000800d00947 */ /* 0x000fea0003800000 */
[----:B------:R-:W0:Y:S02]  /*2570*/  F2I.S64.TRUNC R2, R2 ;  /* 0x0000000200027311 */ /* 0x000e24000020d900 */
[----:B0-----:R0:W-:Y:S01]  /*2580*/  STG.E.64 desc[UR36][R16.64], R2 ;  /* 0x0000000210007986 */ /* 0x0011e2000c101b24 */
[----:B------:R-:W-:Y:S05]  /*2590*/  BRA `(.L_x_1354) ;  /* 0x0000000c001c7947 */ /* 0x000fea0003800000 */
.L_x_1356:
[----:B------:R-:W0:Y:S02]  /*25a0*/  F2I.FTZ.TRUNC.NTZ R3, R2 ;  /* 0x0000000200037305 */ /* 0x000e24000021f100 */
[----:B0-----:R0:W-:Y:S01]  /*25b0*/  STG.E desc[UR36][R16.64], R3 ;  /* 0x0000000310007986 */ /* 0x0011e2000c101924 */
[----:B------:R-:W-:Y:S05]  /*25c0*/  BRA `(.L_x_1354) ;  /* 0x0000000c00107947 */ /* 0x000fea0003800000 */
.L_x_1355:
[----:B------:R-:W0:Y:S02]  /*25d0*/  F2I.FTZ.TRUNC.NTZ R3, R2 ;  /* 0x0000000200037305 */ /* 0x000e24000021f100 */
[----:B0-----:R0:W-:Y:S01]  /*25e0*/  STG.E.U16 desc[UR36][R16.64], R3 ;  /* 0x0000000310007986 */ /* 0x0011e2000c101524 */
[----:B------:R-:W-:Y:S05]  /*25f0*/  BRA `(.L_x_1354) ;  /* 0x0000000c00047947 */ /* 0x000fea0003800000 */
.L_x_1350:
[----:B------:R-:W-:-:S13]  /*2600*/  ISETP.GT.AND P0, PT, R4, 0x6, PT ;  /* 0x000000060400780c */ /* 0x000fda0003f04270 */
[----:B------:R-:W-:Y:S05]  /*2610*/  @P0 BRA `(.L_x_1357) ;  /* 0x0000000000240947 */ /* 0x000fea0003800000 */
[----:B------:R-:W-:-:S13]  /*2620*/  ISETP.NE.AND P0, PT, R4, 0x5, PT ;  /* 0x000000050400780c */ /* 0x000fda0003f05270 */
[----:B------:R-:W-:Y:S05]  /*2630*/  @!P0 BRA `(.L_x_1358) ;  /* 0x0000000000108947 */ /* 0x000fea0003800000 */
[----:B------:R-:W-:-:S13]  /*2640*/  ISETP.NE.AND P0, PT, R4, 0x6, PT ;  /* 0x000000060400780c */ /* 0x000fda0003f05270 */
[----:B------:R-:W-:Y:S05]  /*2650*/  @P0 BRA `(.L_x_1353) ;  /* 0x0000000800940947 */ /* 0x000fea0003800000 */
[----:B------:R0:W-:Y:S01]  /*2660*/  STG.E desc[UR36][R16.64], R2 ;  /* 0x0000000210007986 */ /* 0x0001e2000c101924 */
[----:B------:R-:W-:Y:S05]  /*2670*/  BRA `(.L_x_1354) ;  /* 0x0000000800e47947 */ /* 0x000fea0003800000 */
.L_x_1358:
[----:B------:R-:W-:-:S05]  /*2680*/  F2FP.F16.F32.PACK_AB R2, RZ, R2 ;  /* 0x00000002ff02723e */ /* 0x000fca00000000ff */
[----:B------:R0:W-:Y:S01]  /*2690*/  STG.E.U16 desc[UR36][R16.64], R2 ;  /* 0x0000000210007986 */ /* 0x0001e2000c101524 */
[----:B------:R-:W-:Y:S05]  /*26a0*/  BRA `(.L_x_1354) ;  /* 0x0000000800d87947 */ /* 0x000fea0003800000 */
.L_x_1357:
[----:B------:R-:W-:-:S13]  /*26b0*/  ISETP.NE.AND P0, PT, R4, 0x7, PT ;  /* 0x000000070400780c */ /* 0x000fda0003f05270 */
[----:B------:R-:W-:Y:S05]  /*26c0*/  @!P0 BRA `(.L_x_1359) ;  /* 0x00000000002c8947 */ /* 0x000fea0003800000 */
[----:B------:R-:W-:-:S13]  /*26d0*/  ISETP.NE.AND P0, PT, R4, 0x8, PT ;  /* 0x000000080400780c */ /* 0x000fda0003f05270 */
[----:B------:R-:W-:Y:S05]  /*26e0*/  @!P0 BRA `(.L_x_1360) ;  /* 0x0000000000148947 */ /* 0x000fea0003800000 */
[----:B------:R-:W-:-:S13]  /*26f0*/  ISETP.NE.AND P0, PT, R4, 0x9, PT ;  /* 0x000000090400780c */ /* 0x000fda0003f05270 */
[----:B------:R-:W-:Y:S05]  /*2700*/  @P0 BRA `(.L_x_1353) ;  /* 0x0000000800680947 */ /* 0x000fea0003800000 */
[----:B------:R-:W-:-:S05]  /*2710*/  IMAD.MOV.U32 R3, RZ, RZ, RZ ;  /* 0x000000ffff037224 */ /* 0x000fca00078e00ff */
[----:B------:R0:W-:Y:S01]  /*2720*/  STG.E.64 desc[UR36][R16.64], R2 ;  /* 0x0000000210007986 */ /* 0x0001e2000c101b24 */
[----:B------:R-:W-:Y:S05]  /*2730*/  BRA `(.L_x_1354) ;  /* 0x0000000800b47947 */ /* 0x000fea0003800000 */
.L_x_1360:
[----:B------:R-:W-:-:S04]  /*2740*/  F2FP.F16.F32.PACK_AB R3, RZ, R2 ;  /* 0x00000002ff03723e */ /* 0x000fc800000000ff */
[----:B------:R-:W-:-:S05]  /*2750*/  PRMT R3, R3, 0x5410, RZ ;  /* 0x0000541003037816 */ /* 0x000fca00000000ff */
[----:B------:R0:W-:Y:S01]  /*2760*/  STG.E desc[UR36][R16.64], R3 ;  /* 0x0000000310007986 */ /* 0x0001e2000c101924 */
[----:B------:R-:W-:Y:S05]  /*2770*/  BRA `(.L_x_1354) ;  /* 0x0000000800a47947 */ /* 0x000fea0003800000 */
.L_x_1359:
[----:B------:R-:W-:-:S06]  /*2780*/  FMUL.FTZ R2, R2, 1 ;  /* 0x3f80000002027820 */ /* 0x000fcc0000410000 */
[----:B------:R-:W0:Y:S02]  /*2790*/  F2F.F64.F32 R2, R2 ;  /* 0x0000000200027310 */ /* 0x000e240000201800 */
[----:B0-----:R0:W-:Y:S01]  /*27a0*/  STG.E.64 desc[UR36][R16.64], R2 ;  /* 0x0000000210007986 */ /* 0x0011e2000c101b24 */
[----:B------:R-:W-:Y:S05]  /*27b0*/  BRA `(.L_x_1354) ;  /* 0x0000000800947947 */ /* 0x000fea0003800000 */
.L_x_1349:
        /* <DEDUP_REMOVED lines=8> */
[----:B------:R-:W-:-:S04]  /*2840*/  FSETP.NEU.FTZ.AND P0, PT, R2, RZ, PT ;  /* 0x000000ff0200720b */ /* 0x000fc80003f1d000 */
[----:B------:R-:W-:-:S05]  /*2850*/  SEL R3, RZ, 0x1, !P0 ;  /* 0x00000001ff037807 */ /* 0x000fca0004000000 */
[----:B------:R0:W-:Y:S01]  /*2860*/  STG.E.U8 desc[UR36][R16.64], R3 ;  /* 0x0000000310007986 */ /* 0x0001e2000c101124 */
[----:B------:R-:W-:Y:S05]  /*2870*/  BRA `(.L_x_1354) ;  /* 0x0000000800647947 */ /* 0x000fea0003800000 */
.L_x_1363:
[----:B------:R-:W-:Y:S01]  /*2880*/  FMUL.FTZ R4, R2, 1 ;  /* 0x3f80000002047820 */ /* 0x000fe20000410000 */
[----:B------:R-:W-:-:S05]  /*2890*/  CS2R R6, SRZ ;  /* 0x0000000000067805 */ /* 0x000fca000001ff00 */
[----:B------:R-:W0:Y:S02]  /*28a0*/  F2F.F64.F32 R4, R4 ;  /* 0x0000000400047310 */ /* 0x000e240000201800 */
[----:B0-----:R0:W-:Y:S01]  /*28b0*/  STG.E.128 desc[UR36][R16.64], R4 ;  /* 0x0000000410007986 */ /* 0x0011e2000c101d24 */
[----:B------:R-:W-:Y:S05]  /*28c0*/  BRA `(.L_x_1354) ;  /* 0x0000000800507947 */ /* 0x000fea0003800000 */
.L_x_1362:
[----:B------:R-:W-:-:S13]  /*28d0*/  ISETP.NE.AND P0, PT, R4, 0xf, PT ;  /* 0x0000000f0400780c */ /* 0x000fda0003f05270 */
[----:B------:R-:W-:Y:S05]  /*28e0*/  @!P0 BRA `(.L_x_1364) ;  /* 0x0000000000ac8947 */ /* 0x000fea0003800000 */
[----:B------:R-:W-:-:S13]  /*28f0*/  ISETP.NE.AND P0, PT, R4, 0x17, PT ;  /* 0x000000170400780c */ /* 0x000fda0003f05270 */
[----:B------:R-:W-:Y:S05]  /*2900*/  @!P0 BRA `(.L_x_1365) ;  /* 0x0000000000508947 */ /* 0x000fea0003800000 */
[----:B------:R-:W-:-:S13]  /*2910*/  ISETP.NE.AND P0, PT, R4, 0x18, PT ;  /* 0x000000180400780c */ /* 0x000fda0003f05270 */
[----:B------:R-:W-:Y:S05]  /*2920*/  @P0 BRA `(.L_x_1353) ;  /* 0x0000000400e00947 */ /* 0x000fea0003800000 */
[C---:B------:R-:W-:Y:S01]  /*2930*/  LOP3.LUT R4, R2.reuse, 0x7fffffff, RZ, 0xc0, !PT ;  /* 0x7fffffff02047812 */ /* 0x040fe200078ec0ff */
[----:B------:R-:W-:Y:S01]  /*2940*/  BSSY B0, `(.L_x_1366) ;  /* 0x000000d000007945 */ /* 0x000fe20003800000 */
[----:B------:R-:W-:Y:S02]  /*2950*/  LOP3.LUT R0, R2, 0x80000000, RZ, 0xc0, !PT ;  /* 0x8000000002007812 */ /* 0x000fe400078ec0ff */
[----:B------:R-:W-:Y:S02]  /*2960*/  ISETP.GT.U32.AND P0, PT, R4, 0x43efffff, PT ;  /* 0x43efffff0400780c */ /* 0x000fe40003f04070 */
[----:B------:R-:W-:Y:S01]  /*2970*/  SHF.R.U32.HI R5, RZ, 0x18, R0 ;  /* 0x00000018ff057819 */ /* 0x000fe20000011600 */
[----:B------:R-:W-:-:S10]  /*2980*/  IMAD.MOV.U32 R0, RZ, RZ, 0x7f ;  /* 0x0000007fff007424 */ /* 0x000fd400078e00ff */
[----:B------:R-:W-:Y:S05]  /*2990*/  @P0 BRA `(.L_x_1367) ;  /* 0x00000000001c0947 */ /* 0x000fea0003800000 */
[----:B------:R-:W-:-:S13]  /*29a0*/  ISETP.GE.U32.AND P0, PT, R4, 0x3c800000, PT ;  /* 0x3c8000000400780c */ /* 0x000fda0003f06070 */
[----:B------:R-:W-:-:S04]  /*29b0*/  @P0 SHF.R.U32.HI R0, RZ, 0x14, R2 ;  /* 0x00000014ff000819 */ /* 0x000fc80000011602 */
[----:B------:R-:W-:-:S04]  /*29c0*/  @P0 LOP3.LUT R3, R0, 0x1, RZ, 0xc0, !PT ;  /* 0x0000000100030812 */ /* 0x000fc800078ec0ff */
[----:B------:R-:W-:Y:S01]  /*29d0*/  @P0 IADD3 R3, R2, 0x407ffff, R3 ;  /* 0x0407ffff02030810 */ /* 0x000fe20007ffe003 */
[----:B------:R-:W-:-:S03]  /*29e0*/  @!P0 FADD.FTZ R2, R4, 16384 ;  /* 0x4680000004028421 */ /* 0x000fc60000010000 */
[----:B------:R-:W-:Y:S01]  /*29f0*/  @P0 SHF.R.U32.HI R0, RZ, 0x14, R3 ;  /* 0x00000014ff000819 */ /* 0x000fe20000011603 */
[----:B------:R-:W-:-:S07]  /*2a00*/  @!P0 VIADD R0, R2, 0xb9800000 ;  /* 0xb980000002008836 */ /* 0x000fce0000000000 */
.L_x_1367:
[----:B------:R-:W-:Y:S05]  /*2a10*/  BSYNC B0 ;  /* 0x0000000000007941 */ /* 0x000fea0003800000 */
.L_x_1366:
[----:B------:R-:W-:-:S05]  /*2a20*/  LOP3.LUT R5, R0, R5, RZ, 0xfc, !PT ;  /* 0x0000000500057212 */ /* 0x000fca00078efcff */
[----:B------:R0:W-:Y:S01]  /*2a30*/  STG.E.U8 desc[UR36][R16.64], R5 ;  /* 0x0000000510007986 */ /* 0x0001e2000c101124 */
[----:B------:R-:W-:Y:S05]  /*2a40*/  BRA `(.L_x_1354) ;  /* 0x0000000400f07947 */ /* 0x000fea0003800000 */
.L_x_1365:
[----:B------:R-:W-:Y:S01]  /*2a50*/  LOP3.LUT R4, R2, 0x7fffffff, RZ, 0xc0, !PT ;  /* 0x7fffffff02047812 */ /* 0x000fe200078ec0ff */
[----:B------:R-:W-:Y:S03]  /*2a60*/  BSSY B0, `(.L_x_1368) ;  /* 0x000000e000007945 */ /* 0x000fe60003800000 */
[----:B------:R-:W-:-:S13]  /*2a70*/  ISETP.GT.U32.AND P0, PT, R4, 0x477fffff, PT ;  /* 0x477fffff0400780c */ /* 0x000fda0003f04070 */
[----:B------:R-:W-:Y:S05]  /*2a80*/  @P0 BRA `(.L_x_1369) ;  /* 0x0000000000200947 */ /* 0x000fea0003800000 */
[----:B------:R-:W-:-:S13]  /*2a90*/  ISETP.GE.U32.AND P0, PT, R4, 0x38800000, PT ;  /* 0x388000000400780c */ /* 0x000fda0003f06070 */
[----:B------:R-:W-:-:S04]  /*2aa0*/  @P0 SHF.R.U32.HI R0, RZ, 0x15, R2 ;  /* 0x00000015ff000819 */ /* 0x000fc80000011602 */
[----:B------:R-:W-:-:S04]  /*2ab0*/  @P0 LOP3.LUT R3, R0, 0x1, RZ, 0xc0, !PT ;  /* 0x0000000100030812 */ /* 0x000fc800078ec0ff */
[----:B------:R-:W-:Y:S01]  /*2ac0*/  @P0 IADD3 R0, R2, 0x80fffff, R3 ;  /* 0x080fffff02000810 */ /* 0x000fe20007ffe003 */
[----:B------:R-:W-:-:S03]  /*2ad0*/  @!P0 FADD.FTZ R3, R4, 128 ;  /* 0x4300000004038421 */ /* 0x000fc60000010000 */
[----:B------:R-:W-:Y:S01]  /*2ae0*/  @P0 SHF.R.U32.HI R0, RZ, 0x15, R0 ;  /* 0x00000015ff000819 */ /* 0x000fe20000011600 */
[----:B------:R-:W-:Y:S01]  /*2af0*/  @!P0 VIADD R0, R3, 0xbd000000 ;  /* 0xbd00000003008836 */ /* 0x000fe20000000000 */
[----:B------:R-:W-:Y:S06]  /*2b00*/  BRA `(.L_x_1370) ;  /* 0x00000000000c7947 */ /* 0x000fec0003800000 */
.L_x_1369:
[----:B------:R-:W-:Y:S01]  /*2b10*/  IMAD.MOV.U32 R0, RZ, RZ, 0x7f ;  /* 0x0000007fff007424 */ /* 0x000fe200078e00ff */
[----:B------:R-:W-:-:S04]  /*2b20*/  ISETP.GT.U32.AND P0, PT, R4, 0x7f800000, PT ;  /* 0x7f8000000400780c */ /* 0x000fc80003f04070 */
[----:B------:R-:W-:-:S09]  /*2b30*/  SEL R0, R0, 0x7c, P0 ;  /* 0x0000007c00007807 */ /* 0x000fd20000000000 */
.L_x_1370:
[----:B------:R-:W-:Y:S05]  /*2b40*/  BSYNC B0 ;  /* 0x0000000000007941 */ /* 0x000fea0003800000 */
.L_x_1368:
[----:B------:R-:W-:-:S04]  /*2b50*/  LOP3.LUT R2, R2, 0x80000000, RZ, 0xc0, !PT ;  /* 0x8000000002027812 */ /* 0x000fc800078ec0ff */
[----:B------:R-:W-:-:S04]  /*2b60*/  SHF.R.U32.HI R3, RZ, 0x18, R2 ;  /* 0x00000018ff037819 */ /* 0x000fc80000011602 */
[----:B------:R-:W-:-:S05]  /*2b70*/  LOP3.LUT R3, R0, R3, RZ, 0xfc, !PT ;  /* 0x0000000300037212 */ /* 0x000fca00078efcff */
[----:B------:R0:W-:Y:S01]  /*2b80*/  STG.E.U8 desc[UR36][R16.64], R3 ;  /* 0x0000000310007986 */ /* 0x0001e2000c101124 */
[----:B------:R-:W-:Y:S05]  /*2b90*/  BRA `(.L_x_1354) ;  /* 0x00000004009c7947 */ /* 0x000fea0003800000 */
.L_x_1364:
[----:B------:R-:W-:-:S05]  /*2ba0*/  F2FP.BF16.F32.PACK_AB R2, RZ, R2 ;  /* 0x00000002ff02723e */ /* 0x000fca00000010ff */
[----:B------:R0:W-:Y:S01]  /*2bb0*/  STG.E.U16 desc[UR36][R16.64], R2 ;  /* 0x0000000210007986 */ /* 0x0001e2000c101524 */
[----:B------:R-:W-:Y:S05]  /*2bc0*/  BRA `(.L_x_1354) ;  /* 0x0000000400907947 */ /* 0x000fea0003800000 */
.L_x_1361:
        /* <DEDUP_REMOVED lines=8> */
[----:B------:R-:W0:Y:S02]  /*2c50*/  F2I.FTZ.U32.TRUNC.NTZ R3, R2 ;  /* 0x0000000200037305 */ /* 0x000e24000021f000 */
[----:B0-----:R4:W-:Y:S01]  /*2c60*/  STG.E.U16 desc[UR36][R16.64], R3 ;  /* 0x0000000310007986 */ /* 0x0019e2000c101524 */
[----:B------:R-:W-:Y:S05]  /*2c70*/  BRA `(.L_x_1354) ;  /* 0x0000000400647947 */ /* 0x000fea0003800000 */
.L_x_1373:
[----:B------:R-:W-:Y:S01]  /*2c80*/  LOP3.LUT R3, R2, 0x7fffffff, RZ, 0xc0, !PT ;  /* 0x7fffffff02037812 */ /* 0x000fe200078ec0ff */
[----:B------:R-:W-:Y:S01]  /*2c90*/  BSSY B0, `(.L_x_1374) ;  /* 0x0000013000007945 */ /* 0x000fe20003800000 */
[----:B------:R-:W-:Y:S02]  /*2ca0*/  IMAD.MOV.U32 R8, RZ, RZ, 0x80 ;  /* 0x00000080ff087424 */ /* 0x000fe400078e00ff */
        /* <DEDUP_REMOVED lines=13> */
.L_x_1376:
[----:B------:R-:W-:-:S04]  /*2d80*/  LOP3.LUT R2, R2, 0x80000000, RZ, 0xc0, !PT ;  /* 0x8000000002027812 */ /* 0x000fc800078ec0ff */
[----:B------:R-:W-:-:S04]  /*2d90*/  SHF.R.U32.HI R3, RZ, 0x18, R2 ;  /* 0x00000018ff037819 */ /* 0x000fc80000011602 */
[----:B------:R-:W-:-:S04]  /*2da0*/  LOP3.LUT R0, R0, R3, RZ, 0xfc, !PT ;  /* 0x0000000300007212 */ /* 0x000fc800078efcff */
[----:B------:R-:W-:-:S07]  /*2db0*/  PRMT R8, R0, 0x7610, R8 ;  /* 0x0000761000087816 */ /* 0x000fce0000000008 */
.L_x_1375:
[----:B------:R-:W-:Y:S05]  /*2dc0*/  BSYNC B0 ;  /* 0x0000000000007941 */ /* 0x000fea0003800000 */
.L_x_1374:
[----:B------:R0:W-:Y:S01]  /*2dd0*/  STG.E.U8 desc[UR36][R16.64], R8 ;  /* 0x0000000810007986 */ /* 0x0001e2000c101124 */
[----:B------:R-:W-:Y:S05]  /*2de0*/  BRA `(.L_x_1354) ;  /* 0x0000000400087947 */ /* 0x000fea0003800000 */
.L_x_1372:
        /* <DEDUP_REMOVED lines=16> */
.L_x_1379:
[----:B------:R-:W-:-:S04]  /*2ef0*/  LOP3.LUT R2, R2, 0x80000000, RZ, 0xc0, !PT ;  /* 0x8000000002027812 */ /* 0x000fc800078ec0ff */
[----:B------:R-:W-:-:S04]  /*2f00*/  SHF.R.U32.HI R3, RZ, 0x18, R2 ;  /* 0x00000018ff037819 */ /* 0x000fc80000011602 */
[----:B------:R-:W-:-:S04]  /*2f10*/  LOP3.LUT R0, R0, R3, RZ, 0xfc, !PT ;  /* 0x0000000300007212 */ /* 0x000fc800078efcff */
[----:B------:R-:W-:-:S07]  /*2f20*/  PRMT R8, R0, 0x7610, R8 ;  /* 0x0000761000087816 */ /* 0x000fce0000000008 */
.L_x_1378:
[----:B------:R-:W-:Y:S05]  /*2f30*/  BSYNC B0 ;  /* 0x0000000000007941 */ /* 0x000fea0003800000 */
.L_x_1377:
[----:B------:R3:W-:Y:S01]  /*2f40*/  STG.E.U8 desc[UR36][R16.64], R8 ;  /* 0x0000000810007986 */ /* 0x0007e2000c101124 */
[----:B------:R-:W-:Y:S05]  /*2f50*/  BRA `(.L_x_1354) ;  /* 0x0000000000ac7947 */ /* 0x000fea0003800000 */
.L_x_1371:
[----:B------:R-:W-:-:S13]  /*2f60*/  ISETP.NE.AND P0, PT, R4, 0x1c, PT ;  /* 0x0000001c0400780c */ /* 0x000fda0003f05270 */
[----:B------:R-:W-:Y:S05]  /*2f70*/  @!P0 BRA `(.L_x_1380) ;  /* 0x00000000009c8947 */ /* 0x000fea0003800000 */
[----:B------:R-:W-:-:S13]  /*2f80*/  ISETP.NE.AND P0, PT, R4, 0x1d, PT ;  /* 0x0000001d0400780c */ /* 0x000fda0003f05270 */
[----:B------:R-:W-:Y:S05]  /*2f90*/  @!P0 BRA `(.L_x_1381) ;  /* 0x0000000000888947 */ /* 0x000fea0003800000 */
[----:B------:R-:W-:-:S13]  /*2fa0*/  ISETP.NE.AND P0, PT, R4, 0x2c, PT ;  /* 0x0000002c0400780c */ /* 0x000fda0003f05270 */
[----:B------:R-:W-:Y:S05]  /*2fb0*/  @P0 BRA `(.L_x_1353) ;  /* 0x00000000003c0947 */ /* 0x000fea0003800000 */
        /* <DEDUP_REMOVED lines=15> */
.L_x_1353:
        /* <DEDUP_REMOVED lines=16> */
.L_x_1382:
[----:B------:R-:W-:Y:S05]  /*31b0*/  BRA `(.L_x_1354) ;  /* 0x0000000000147947 */ /* 0x000fea0003800000 */
.L_x_1381:
[----:B------:R-:W0:Y:S02]  /*31c0*/  F2I.U64.TRUNC R2, R2 ;  /* 0x0000000200027311 */ /* 0x000e24000020d800 */
[----:B0-----:R2:W-:Y:S01]  /*31d0*/  STG.E.64 desc[UR36][R16.64], R2 ;  /* 0x0000000210007986 */ /* 0x0015e2000c101b24 */
[----:B------:R-:W-:Y:S05]  /*31e0*/  BRA `(.L_x_1354) ;  /* 0x0000000000087947 */ /* 0x000fea0003800000 */
.L_x_1380:
[----:B------:R-:W0:Y:S02]  /*31f0*/  F2I.FTZ.U32.TRUNC.NTZ R3, R2 ;  /* 0x0000000200037305 */ /* 0x000e24000021f000 */
[----:B0-----:R0:W-:Y:S02]  /*3200*/  STG.E desc[UR36][R16.64], R3 ;  /* 0x0000000310007986 */ /* 0x0011e4000c101924 */
.L_x_1354:
[----:B------:R-:W-:-:S04]  /*3210*/  IMAD R18, R23, 0x200, R18 ;  /* 0x0000020017127824 */ /* 0x000fc800078e0212 */
[----:B------:R-:W-:-:S07]  /*3220*/  VIADD R19, R18, 0x80 ;  /* 0x0000008012137836 */ /* 0x000fce0000000000 */
.L_x_1319:
[----:B------:R-:W-:Y:S05]  /*3230*/  BSYNC B7 ;  /* 0x0000000000077941 */ /* 0x000fea0003800000 */
.L_x_1318:
        /* <DEDUP_REMOVED lines=307> */
.L_x_1385:
        /* <DEDUP_REMOVED lines=22> */
.L_x_1390:
[----:B------:R-:W2:Y:S02]  /*46d0*/  LDG.E.U8 R0, desc[UR36][R2.64] ;  /* 0x0000002402007981 */ /* 0x000ea4000c1e1100 */
[----:B--2---:R-:W-:Y:S01]  /*46e0*/  I2FP.F32.U32 R0, R0 ;  /* 0x0000000000007245 */ /* 0x004fe20000201000 */
[----:B------:R-:W-:Y:S06]  /*46f0*/  BRA `(.L_x_1392) ;  /* 0x0000000c002c7947 */ /* 0x000fec0003800000 */
.L_x_1389:
[----:B------:R-:W-:-:S13]  /*4700*/  ISETP.NE.AND P0, PT, R4, 0x2, PT ;  /* 0x000000020400780c */ /* 0x000fda0003f05270 */
[----:B------:R-:W-:Y:S05]  /*4710*/  @!P0 BRA `(.L_x_1393) ;  /* 0x0000000000288947 */ /* 0x000fea0003800000 */
[----:B------:R-:W-:-:S13]  /*4720*/  ISETP.NE.AND P0, PT, R4, 0x3, PT ;  /* 0x000000030400780c */ /* 0x000fda0003f05270 */
[----:B------:R-:W-:Y:S05]  /*4730*/  @!P0 BRA `(.L_x_1394) ;  /* 0x0000000000148947 */ /* 0x000fea0003800000 */
[----:B------:R-:W-:-:S13]  /*4740*/  ISETP.NE.AND P0, PT, R4, 0x4, PT ;  /* 0x000000040400780c */ /* 0x000fda0003f05270 */
[----:B------:R-:W-:Y:S05]  /*4750*/  @P0 BRA `(.L_x_1391) ;  /* 0x0000000800b80947 */ /* 0x000fea0003800000 */
[----:B------:R-:W2:Y:S02]  /*4760*/  LDG.E.64 R2, desc[UR36][R2.64] ;  /* 0x0000002402027981 */ /* 0x000ea4000c1e1b00 */
[----:B--2---:R2:W3:Y:S01]  /*4770*/  I2F.S64 R0, R2 ;  /* 0x0000000200007312 */ /* 0x0044e20000301400 */
[----:B------:R-:W-:Y:S05]  /*4780*/  BRA `(.L_x_1392) ;  /* 0x0000000c00087947 */ /* 0x000fea0003800000 */
.L_x_1394:
[----:B------:R-:W2:Y:S02]  /*4790*/  LDG.E R0, desc[UR36][R2.64] ;  /* 0x0000002402007981 */ /* 0x000ea4000c1e1900 */
[----:B--2---:R-:W-:Y:S01]  /*47a0*/  I2FP.F32.S32 R0, R0 ;  /* 0x0000000000007245 */ /* 0x004fe20000201400 */
[----:B------:R-:W-:Y:S06]  /*47b0*/  BRA `(.L_x_1392) ;  /* 0x0000000800fc7947 */ /* 0x000fec0003800000 */
.L_x_1393:
[----:B------:R-:W2:Y:S02]  /*47c0*/  LDG.E.U16 R0, desc[UR36][R2.64] ;  /* 0x0000002402007981 */ /* 0x000ea4000c1e1500 */
[----:B--2---:R-:W1:Y:S01]  /*47d0*/  I2F.S16 R0, R0 ;  /* 0x0000000000007306 */ /* 0x004e620000101400 */
[----:B------:R-:W-:Y:S05]  /*47e0*/  BRA `(.L_x_1392) ;  /* 0x0000000800f07947 */ /* 0x000fea0003800000 */
.L_x_1388:
        /* <DEDUP_REMOVED lines=8> */
.L_x_1396:
[----:B------:R-:W2:Y:S02]  /*4870*/  LDG.E.U16 R0, desc[UR36][R2.64] ;  /* 0x0000002402007981 */ /* 0x000ea4000c1e1500 */
[----:B--2---:R-:W-:Y:S01]  /*4880*/  HADD2.F32 R0, -RZ, R0.H0_H0 ;  /* 0x20000000ff007230 */ /* 0x004fe20000004100 */
[----:B------:R-:W-:Y:S06]  /*4890*/  BRA `(.L_x_1392) ;  /* 0x0000000800c47947 */ /* 0x000fec0003800000 */
.L_x_1395:
        /* <DEDUP_REMOVED lines=8> */
.L_x_1398:
[----:B------:R-:W2:Y:S02]  /*4920*/  LDG.E.U16 R0, desc[UR36][R2.64] ;  /* 0x0000002402007981 */ /* 0x000ea4000c1e1500 */
[----:B--2---:R-:W-:Y:S01]  /*4930*/  HADD2.F32 R0, -RZ, R0.H0_H0 ;  /* 0x20000000ff007230 */ /* 0x004fe20000004100 */
[----:B------:R-:W-:Y:S06]  /*4940*/  BRA `(.L_x_1392) ;  /* 0x0000000800987947 */ /* 0x000fec0003800000 */
.L_x_1397:
[----:B------:R-:W2:Y:S01]  /*4950*/  LDG.E.64 R2, desc[UR36][R2.64] ;  /* 0x0000002402027981 */ /* 0x000ea2000c1e1b00 */
[----:B------:R-:W-:Y:S01]  /*4960*/  UMOV UR4, 0xf0000000 ;  /* 0xf000000000047882 */ /* 0x000fe20000000000 */
[----:B------:R-:W-:Y:S01]  /*4970*/  UMOV UR5, 0x380fffff ;  /* 0x380fffff00057882 */ /* 0x000fe20000000000 */
[----:B--2---:R-:W0:Y:S01]  /*4980*/  F2F.F32.F64 R0, R2 ;  /* 0x0000000200007310 */ /* 0x004e220000301000 */
[----:B------:R-:W-:-:S14]  /*4990*/  DSETP.GEU.AND P0, PT, |R2|, UR4, PT ;  /* 0x0000000402007e2a */ /* 0x000fdc000bf0e200 */
[----:B0-----:R-:W-:Y:S01]  /*49a0*/  @!P0 FMUL R0, R0, 1.175494350822287508e-38 ;  /* 0x0080000000008820 */ /* 0x001fe20000400000 */
[----:B------:R-:W-:Y:S06]  /*49b0*/  BRA `(.L_x_1392) ;  /* 0x00000008007c7947 */ /* 0x000fec0003800000 */
.L_x_1387:
        /* <DEDUP_REMOVED lines=12> */
.L_x_1401:
[----:B------:R-:W2:Y:S01]  /*4a80*/  LDG.E.64 R2, desc[UR36][R2.64] ;  /* 0x0000002402027981 */ /* 0x000ea2000c1e1b00 */
[----:B------:R-:W-:Y:S01]  /*4a90*/  UMOV UR4, 0xf0000000 ;  /* 0xf000000000047882 */ /* 0x000fe20000000000 */
[----:B------:R-:W-:Y:S01]  /*4aa0*/  UMOV UR5, 0x380fffff ;  /* 0x380fffff00057882 */ /* 0x000fe20000000000 */
[----:B--2---:R-:W0:Y:S01]  /*4ab0*/  F2F.F32.F64 R0, R2 ;  /* 0x0000000200007310 */ /* 0x004e220000301000 */
[----:B------:R-:W-:-:S14]  /*4ac0*/  DSETP.GEU.AND P0, PT, |R2|, UR4, PT ;  /* 0x0000000402007e2a */ /* 0x000fdc000bf0e200 */
[----:B0-----:R-:W-:Y:S01]  /*4ad0*/  @!P0 FMUL R0, R0, 1.175494350822287508e-38 ;  /* 0x0080000000008820 */ /* 0x001fe20000400000 */
[----:B------:R-:W-:Y:S06]  /*4ae0*/  BRA `(.L_x_1392) ;  /* 0x0000000800307947 */ /* 0x000fec0003800000 */
.L_x_1400:
        /* <DEDUP_REMOVED lines=26> */
.L_x_1403:
        /* <DEDUP_REMOVED lines=13> */
.L_x_1402:
[----:B------:R-:W2:Y:S02]  /*4d60*/  LDG.E.U16 R0, desc[UR36][R2.64] ;  /* 0x0000002402007981 */ /* 0x000ea4000c1e1500 */
[----:B--2---:R-:W-:Y:S01]  /*4d70*/  IMAD.U32 R0, R0, 0x10000, RZ ;  /* 0x0001000000007824 */ /* 0x004fe200078e00ff */
[----:B------:R-:W-:Y:S06]  /*4d80*/  BRA `(.L_x_1392) ;  /* 0x0000000400887947 */ /* 0x000fec0003800000 */
.L_x_1399:
        /* <DEDUP_REMOVED lines=11> */
.L_x_1406:
        /* <DEDUP_REMOVED lines=20> */
.L_x_1408:
[----:B------:R-:W-:Y:S05]  /*4f80*/  BSYNC B0 ;  /* 0x0000000000007941 */ /* 0x000fea0003800000 */
.L_x_1407:
[----:B------:R-:W-:Y:S01]  /*4f90*/  LEA R3, R0, 0x3b800000, 0x17 ;  /* 0x3b80000000037811 */ /* 0x000fe200078eb8ff */
[----:B------:R-:W-:-:S05]  /*4fa0*/  IMAD.SHL.U32 R0, R2, 0x100000, RZ ;  /* 0x0010000002007824 */ /* 0x000fca00078e00ff */
[----:B------:R-:W-:Y:S01]  /*4fb0*/  LOP3.LUT R0, R3, R0, R4, 0xfe, !PT ;  /* 0x0000000003007212 */ /* 0x000fe200078efe04 */
[----:B------:R-:W-:Y:S06]  /*4fc0*/  BRA `(.L_x_1392) ;  /* 0x0000000000f87947 */ /* 0x000fec0003800000 */
.L_x_1405:
        /* <DEDUP_REMOVED lines=20> */
.L_x_1410:
[----:B------:R-:W-:Y:S05]  /*5110*/  BSYNC B0 ;  /* 0x0000000000007941 */ /* 0x000fea0003800000 */
.L_x_1409:
[----:B------:R-:W-:Y:S01]  /*5120*/  LEA R3, R0, 0x37800000, 0x17 ;  /* 0x3780000000037811 */ /* 0x000fe200078eb8ff */
[----:B------:R-:W-:-:S05]  /*5130*/  IMAD.SHL.U32 R0, R2, 0x200000, RZ ;  /* 0x0020000002007824 */ /* 0x000fca00078e00ff */
[----:B------:R-:W-:Y:S01]  /*5140*/  LOP3.LUT R0, R3, R0, R4, 0xfe, !PT ;  /* 0x0000000003007212 */ /* 0x000fe200078efe04 */
[----:B------:R-:W-:Y:S06]  /*5150*/  BRA `(.L_x_1392) ;  /* 0x0000000000947947 */ /* 0x000fec0003800000 */
.L_x_1404:
        /* <DEDUP_REMOVED lines=14> */
.L_x_1391:
        /* <DEDUP_REMOVED lines=16> */
.L_x_1413:
[----:B------:R-:W-:Y:S01]  /*5340*/  IMAD.MOV.U32 R0, RZ, RZ, RZ ;  /* 0x000000ffff007224 */ /* 0x000fe200078e00ff */
[----:B------:R-:W-:Y:S06]  /*5350*/  BRA `(.L_x_1392) ;  /* 0x0000000000147947 */ /* 0x000fec0003800000 */
.L_x_1412:
[----:B------:R-:W2:Y:S02]  /*5360*/  LDG.E.64 R2, desc[UR36][R2.64] ;  /* 0x0000002402027981 */ /* 0x000ea4000c1e1b00 */
[----:B--2---:R0:W1:Y:S01]  /*5370*/  I2F.U64 R0, R2 ;  /* 0x0000000200007312 */ /* 0x0040620000301000 */
[----:B------:R-:W-:Y:S05]  /*5380*/  BRA `(.L_x_1392) ;  /* 0x0000000000087947 */ /* 0x000fea0003800000 */
.L_x_1411:
[----:B------:R-:W2:Y:S02]  /*5390*/  LDG.E R0, desc[UR36][R2.64] ;  /* 0x0000002402007981 */ /* 0x000ea4000c1e1900 */
[----:B--2---:R-:W-:-:S07]  /*53a0*/  I2FP.F32.U32 R0, R0 ;  /* 0x0000000000007245 */ /* 0x004fce0000201000 */
.L_x_1392:
[----:B------:R-:W-:Y:S05]  /*53b0*/  BSYNC B6 ;  /* 0x0000000000067941 */ /* 0x000fea0003800000 */
.L_x_1386:
        /* <DEDUP_REMOVED lines=45> */
.L_x_1417:
[----:B------:R-:W0:Y:S02]  /*5690*/  F2I.S64.TRUNC R2, R2 ;  /* 0x0000000200027311 */ /* 0x000e24000020d900 */
[----:B0-----:R-:W-:-:S05]  /*56a0*/  IMAD.MOV.U32 R5, RZ, RZ, R2 ;  /* 0x000000ffff057224 */ /* 0x001fca00078e0002 */
[----:B------:R4:W-:Y:S01]  /*56b0*/  STG.E.U8 desc[UR36][R16.64], R5 ;  /* 0x0000000510007986 */ /* 0x0009e2000c101124 */
[----:B------:R-:W-:Y:S05]  /*56c0*/  BRA `(.L_x_1419) ;  /* 0x0000000c00407947 */ /* 0x000fea0003800000 */
.L_x_1416:
        /* <DEDUP_REMOVED lines=9> */
.L_x_1421:
[----:B------:R-:W0:Y:S02]  /*5760*/  F2I.FTZ.TRUNC.NTZ R3, R2 ;  /* 0x0000000200037305 */ /* 0x000e24000021f100 */
[----:B0-----:R2:W-:Y:S01]  /*5770*/  STG.E desc[UR36][R16.64], R3 ;  /* 0x0000000310007986 */ /* 0x0015e2000c101924 */
[----:B------:R-:W-:Y:S05]  /*5780*/  BRA `(.L_x_1419) ;  /* 0x0000000c00107947 */ /* 0x000fea0003800000 */
.L_x_1420:
[----:B------:R-:W0:Y:S02]  /*5790*/  F2I.FTZ.TRUNC.NTZ R3, R2 ;  /* 0x0000000200037305 */ /* 0x000e24000021f100 */
[----:B0-----:R0:W-:Y:S01]  /*57a0*/  STG.E.U16 desc[UR36][R16.64], R3 ;  /* 0x0000000310007986 */ /* 0x0011e2000c101524 */
[----:B------:R-:W-:Y:S05]  /*57b0*/  BRA `(.L_x_1419) ;  /* 0x0000000c00047947 */ /* 0x000fea0003800000 */
.L_x_1415:
        /* <DEDUP_REMOVED lines=8> */
.L_x_1423:
[----:B------:R-:W-:-:S05]  /*5840*/  F2FP.F16.F32.PACK_AB R2, RZ, R2 ;  /* 0x00000002ff02723e */ /* 0x000fca00000000ff */
[----:B------:R0:W-:Y:S01]  /*5850*/  STG.E.U16 desc[UR36][R16.64], R2 ;  /* 0x0000000210007986 */ /* 0x0001e2000c101524 */
[----:B------:R-:W-:Y:S05]  /*5860*/  BRA `(.L_x_1419) ;  /* 0x0000000800d87947 */ /* 0x000fea0003800000 */
.L_x_1422:
        /* <DEDUP_REMOVED lines=9> */
.L_x_1425:
[----:B------:R-:W-:-:S04]  /*5900*/  F2FP.F16.F32.PACK_AB R3, RZ, R2 ;  /* 0x00000002ff03723e */ /* 0x000fc800000000ff */
[----:B------:R-:W-:-:S05]  /*5910*/  PRMT R3, R3, 0x5410, RZ ;  /* 0x0000541003037816 */ /* 0x000fca00000000ff */
[----:B------:R0:W-:Y:S01]  /*5920*/  STG.E desc[UR36][R16.64], R3 ;  /* 0x0000000310007986 */ /* 0x0001e2000c101924 */
[----:B------:R-:W-:Y:S05]  /*5930*/  BRA `(.L_x_1419) ;  /* 0x0000000800a47947 */ /* 0x000fea0003800000 */
.L_x_1424:
[----:B------:R-:W-:-:S06]  /*5940*/  FMUL.FTZ R2, R2, 1 ;  /* 0x3f80000002027820 */ /* 0x000fcc0000410000 */
[----:B------:R-:W0:Y:S02]  /*5950*/  F2F.F64.F32 R2, R2 ;  /* 0x0000000200027310 */ /* 0x000e240000201800 */
[----:B0-----:R0:W-:Y:S01]  /*5960*/  STG.E.64 desc[UR36][R16.64], R2 ;  /* 0x0000000210007986 */ /* 0x0011e2000c101b24 */
[----:B------:R-:W-:Y:S05]  /*5970*/  BRA `(.L_x_1419) ;  /* 0x0000000800947947 */ /* 0x000fea0003800000 */
.L_x_1414:
        /* <DEDUP_REMOVED lines=12> */
.L_x_1428:
[----:B------:R-:W-:Y:S01]  /*5a40*/  FMUL.FTZ R4, R2, 1 ;  /* 0x3f80000002047820 */ /* 0x000fe20000410000 */
[----:B------:R-:W-:-:S05]  /*5a50*/  CS2R R6, SRZ ;  /* 0x0000000000067805 */ /* 0x000fca000001ff00 */
[----:B------:R-:W0:Y:S02]  /*5a60*/  F2F.F64.F32 R4, R4 ;  /* 0x0000000400047310 */ /* 0x000e240000201800 */
[----:B0-----:R0:W-:Y:S01]  /*5a70*/  STG.E.128 desc[UR36][R16.64], R4 ;  /* 0x0000000410007986 */ /* 0x0011e2000c101d24 */
[----:B------:R-:W-:Y:S05]  /*5a80*/  BRA `(.L_x_1419) ;  /* 0x0000000800507947 */ /* 0x000fea0003800000 */
.L_x_1427:
        /* <DEDUP_REMOVED lines=20> */
.L_x_1432:
[----:B------:R-:W-:Y:S05]  /*5bd0*/  BSYNC B0 ;  /* 0x0000000000007941 */ /* 0x000fea0003800000 */
.L_x_1431:
[----:B------:R-:W-:-:S05]  /*5be0*/  LOP3.LUT R5, R0, R5, RZ, 0xfc, !PT ;  /* 0x0000000500057212 */ /* 0x000fca00078efcff */
[----:B------:R0:W-:Y:S01]  /*5bf0*/  STG.E.U8 desc[UR36][R16.64], R5 ;  /* 0x0000000510007986 */ /* 0x0001e2000c101124 */
[----:B------:R-:W-:Y:S05]  /*5c00*/  BRA `(.L_x_1419) ;  /* 0x0000000400f07947 */ /* 0x000fea0003800000 */
.L_x_1430:
        /* <DEDUP_REMOVED lines=12> */
.L_x_1434:
[----:B------:R-:W-:Y:S01]  /*5cd0*/  IMAD.MOV.U32 R0, RZ, RZ, 0x7f ;  /* 0x0000007fff007424 */ /* 0x000fe200078e00ff */
[----:B------:R-:W-:-:S04]  /*5ce0*/  ISETP.GT.U32.AND P0, PT, R4, 0x7f800000, PT ;  /* 0x7f8000000400780c */ /* 0x000fc80003f04070 */
[----:B------:R-:W-:-:S09]  /*5cf0*/  SEL R0, R0, 0x7c, P0 ;  /* 0x0000007c00007807 */ /* 0x000fd20000000000 */
.L_x_1435:
[----:B------:R-:W-:Y:S05]  /*5d00*/  BSYNC B0 ;  /* 0x0000000000007941 */ /* 0x000fea0003800000 */
.L_x_1433:
[----:B------:R-:W-:-:S04]  /*5d10*/  LOP3.LUT R2, R2, 0x80000000, RZ, 0xc0, !PT ;  /* 0x8000000002027812 */ /* 0x000fc800078ec0ff */
[----:B------:R-:W-:-:S04]  /*5d20*/  SHF.R.U32.HI R3, RZ, 0x18, R2 ;  /* 0x00000018ff037819 */ /* 0x000fc80000011602 */
[----:B------:R-:W-:-:S05]  /*5d30*/  LOP3.LUT R3, R0, R3, RZ, 0xfc, !PT ;  /* 0x0000000300037212 */ /* 0x000fca00078efcff */
[----:B------:R0:W-:Y:S01]  /*5d40*/  STG.E.U8 desc[UR36][R16.64], R3 ;  /* 0x0000000310007986 */ /* 0x0001e2000c101124 */
[----:B------:R-:W-:Y:S05]  /*5d50*/  BRA `(.L_x_1419) ;  /* 0x00000004009c7947 */ /* 0x000fea0003800000 */
.L_x_1429:
[----:B------:R-:W-:-:S05]  /*5d60*/  F2FP.BF16.F32.PACK_AB R2, RZ, R2 ;  /* 0x00000002ff02723e */ /* 0x000fca00000010ff */
[----:B------:R0:W-:Y:S01]  /*5d70*/  STG.E.U16 desc[UR36][R16.64], R2 ;  /* 0x0000000210007986 */ /* 0x0001e2000c101524 */
[----:B------:R-:W-:Y:S05]  /*5d80*/  BRA `(.L_x_1419) ;  /* 0x0000000400907947 */ /* 0x000fea0003800000 */
.L_x_1426:
        /* <DEDUP_REMOVED lines=11> */
.L_x_1438:
        /* <DEDUP_REMOVED lines=16> */
.L_x_1441:
[----:B------:R-:W-:-:S04]  /*5f40*/  LOP3.LUT R2, R2, 0x80000000, RZ, 0xc0, !PT ;  /* 0x8000000002027812 */ /* 0x000fc800078ec0ff */
[----:B------:R-:W-:-:S04]  /*5f50*/  SHF.R.U32.HI R3, RZ, 0x18, R2 ;  /* 0x00000018ff037819 */ /* 0x000fc80000011602 */
[----:B------:R-:W-:-:S04]  /*5f60*/  LOP3.LUT R0, R0, R3, RZ, 0xfc, !PT ;  /* 0x0000000300007212 */ /* 0x000fc800078efcff */
[----:B------:R-:W-:-:S07]  /*5f70*/  PRMT R8, R0, 0x7610, R8 ;  /* 0x0000761000087816 */ /* 0x000fce0000000008 */
.L_x_1440:
[----:B------:R-:W-:Y:S05]  /*5f80*/  BSYNC B0 ;  /* 0x0000000000007941 */ /* 0x000fea0003800000 */
.L_x_1439:
[----:B------:R0:W-:Y:S01]  /*5f90*/  STG.E.U8 desc[UR36][R16.64], R8 ;  /* 0x0000000810007986 */ /* 0x0001e2000c101124 */
[----:B------:R-:W-:Y:S05]  /*5fa0*/  BRA `(.L_x_1419) ;  /* 0x0000000400087947 */ /* 0x000fea0003800000 */
.L_x_1437:
        /* <DEDUP_REMOVED lines=16> */
.L_x_1444:
[----:B------:R-:W-:-:S04]  /*60b0*/  LOP3.LUT R2, R2, 0x80000000, RZ, 0xc0, !PT ;  /* 0x8000000002027812 */ /* 0x000fc800078ec0ff */
[----:B------:R-:W-:-:S04]  /*60c0*/  SHF.R.U32.HI R3, RZ, 0x18, R2 ;  /* 0x00000018ff037819 */ /* 0x000fc80000011602 */
[----:B------:R-:W-:-:S04]  /*60d0*/  LOP3.LUT R0, R0, R3, RZ, 0xfc, !PT ;  /* 0x0000000300007212 */ /* 0x000fc800078efcff */
[----:B------:R-:W-:-:S07]  /*60e0*/  PRMT R8, R0, 0x7610, R8 ;  /* 0x0000761000087816 */ /* 0x000fce0000000008 */
.L_x_1443:
[----:B------:R-:W-:Y:S05]  /*60f0*/  BSYNC B0 ;  /* 0x0000000000007941 */ /* 0x000fea0003800000 */
.L_x_1442:
[----:B------:R0:W-:Y:S01]  /*6100*/  STG.E.U8 desc[UR36][R16.64], R8 ;  /* 0x0000000810007986 */ /* 0x0001e2000c101124 */
[----:B------:R-:W-:Y:S05]  /*6110*/  BRA `(.L_x_1419) ;  /* 0x0000000000ac7947 */ /* 0x000fea0003800000 */
.L_x_1436:
        /* <DEDUP_REMOVED lines=21> */
.L_x_1418:
        /* <DEDUP_REMOVED lines=16> */
.L_x_1447:
[----:B------:R-:W-:Y:S05]  /*6370*/  BRA `(.L_x_1419) ;  /* 0x0000000000147947 */ /* 0x000fea0003800000 */
.L_x_1446:
[----:B------:R-:W0:Y:S02]  /*6380*/  F2I.U64.TRUNC R2, R2 ;  /* 0x0000000200027311 */ /* 0x000e24000020d800 */
[----:B0-----:R0:W-:Y:S01]  /*6390*/  STG.E.64 desc[UR36][R16.64], R2 ;  /* 0x0000000210007986 */ /* 0x0011e2000c101b24 */
[----:B------:R-:W-:Y:S05]  /*63a0*/  BRA `(.L_x_1419) ;  /* 0x0000000000087947 */ /* 0x000fea0003800000 */
.L_x_1445:
[----:B------:R-:W0:Y:S02]  /*63b0*/  F2I.FTZ.U32.TRUNC.NTZ R3, R2 ;  /* 0x0000000200037305 */ /* 0x000e24000021f000 */
[----:B0-----:R0:W-:Y:S02]  /*63c0*/  STG.E desc[UR36][R16.64], R3 ;  /* 0x0000000310007986 */ /* 0x0011e4000c101924 */
.L_x_1419:
[----:B------:R-:W-:-:S07]  /*63d0*/  VIADD R19, R19, 0x80 ;  /* 0x0000008013137836 */ /* 0x000fce0000000000 */
.L_x_1384:
[----:B------:R-:W-:Y:S05]  /*63e0*/  BSYNC B7 ;  /* 0x0000000000077941 */ /* 0x000fea0003800000 */
.L_x_1383:
        /* <DEDUP_REMOVED lines=307> */
.L_x_1450:
        /* <DEDUP_REMOVED lines=20> */
[----:B--2---:R-:W3:Y:S01]  /*7860*/  I2F.S16 R0, R0 ;  /* 0x0000000000007306 */ /* 0x004ee20000101400 */
[----:B------:R-:W-:Y:S05]  /*7870*/  BRA `(.L_x_1457) ;  /* 0x0000000c00387947 */ /* 0x000fea0003800000 */
.L_x_1455:
[----:B------:R-:W2:Y:S02]  /*7880*/  LDG.E.U8 R0, desc[UR36][R2.64] ;  /* 0x0000002402007981 */ /* 0x000ea4000c1e1100 */
[----:B--2---:R-:W-:Y:S01]  /*7890*/  I2FP.F32.U32 R0, R0 ;  /* 0x0000000000007245 */ /* 0x004fe20000201000 */
[----:B------:R-:W-:Y:S06]  /*78a0*/  BRA `(.L_x_1457) ;  /* 0x0000000c002c7947 */ /* 0x000fec0003800000 */
.L_x_1454:
[----:B------:R-:W-:-:S13]  /*78b0*/  ISETP.NE.AND P0, PT, R4, 0x2, PT ;  /* 0x000000020400780c */ /* 0x000fda0003f05270 */
[----:B------:R-:W-:Y:S05]  /*78c0*/  @!P0 BRA `(.L_x_1458) ;  /* 0x0000000000288947 */ /* 0x000fea0003800000 */
[----:B------:R-:W-:-:S13]  /*78d0*/  ISETP.NE.AND P0, PT, R4, 0x3, PT ;  /* 0x000000030400780c */ /* 0x000fda0003f05270 */
[----:B------:R-:W-:Y:S05]  /*78e0*/  @!P0 BRA `(.L_x_1459) ;  /* 0x0000000000148947 */ /* 0x000fea0003800000 */
[----:B------:R-:W-:-:S13]  /*78f0*/  ISETP.NE.AND P0, PT, R4, 0x4, PT ;  /* 0x000000040400780c */ /* 0x000fda0003f05270 */
[----:B------:R-:W-:Y:S05]  /*7900*/  @P0 BRA `(.L_x_1456) ;  /* 0x0000000800b80947 */ /* 0x000fea0003800000 */
[----:B------:R-:W2:Y:S02]  /*7910*/  LDG.E.64 R2, desc[UR36][R2.64] ;  /* 0x0000002402027981 */ /* 0x000ea4000c1e1b00 */
[----:B--2---:R1:W2:Y:S01]  /*7920*/  I2F.S64 R0, R2 ;  /* 0x0000000200007312 */ /* 0x0042a20000301400 */
[----:B------:R-:W-:Y:S05]  /*7930*/  BRA `(.L_x_1457) ;  /* 0x0000000c00087947 */ /* 0x000fea0003800000 */
.L_x_1459:
[----:B------:R-:W2:Y:S02]  /*7940*/  LDG.E R0, desc[UR36][R2.64] ;  /* 0x0000002402007981 */ /* 0x000ea4000c1e1900 */
[----:B--2---:R-:W-:Y:S01]  /*7950*/  I2FP.F32.S32 R0, R0 ;  /* 0x0000000000007245 */ /* 0x004fe20000201400 */
[----:B------:R-:W-:Y:S06]  /*7960*/  BRA `(.L_x_1457) ;  /* 0x0000000800fc7947 */ /* 0x000fec0003800000 */
.L_x_1458:
[----:B------:R-:W2:Y:S02]  /*7970*/  LDG.E.U16 R0, desc[UR36][R2.64] ;  /* 0x0000002402007981 */ /* 0x000ea4000c1e1500 */
[----:B--2---:R-:W0:Y:S01]  /*7980*/  I2F.S16 R0, R0 ;  /* 0x0000000000007306 */ /* 0x004e220000101400 */
[----:B------:R-:W-:Y:S05]  /*7990*/  BRA `(.L_x_1457) ;  /* 0x0000000800f07947 */ /* 0x000fea0003800000 */
.L_x_1453:
        /* <DEDUP_REMOVED lines=8> */
.L_x_1461:
[----:B------:R-:W2:Y:S02]  /*7a20*/  LDG.E.U16 R0, desc[UR36][R2.64] ;  /* 0x0000002402007981 */ /* 0x000ea4000c1e1500 */
[----:B--2---:R-:W-:Y:S01]  /*7a30*/  HADD2.F32 R0, -RZ, R0.H0_H0 ;  /* 0x20000000ff007230 */ /* 0x004fe20000004100 */
[----:B------:R-:W-:Y:S06]  /*7a40*/  BRA `(.L_x_1457) ;  /* 0x0000000800c47947 */ /* 0x000fec0003800000 */
.L_x_1460:
        /* <DEDUP_REMOVED lines=8> */
.L_x_1463:
[----:B------:R-:W2:Y:S02]  /*7ad0*/  LDG.E.U16 R0, desc[UR36][R2.64] ;  /* 0x0000002402007981 */ /* 0x000ea4000c1e1500 */
[----:B--2---:R-:W-:Y:S01]  /*7ae0*/  HADD2.F32 R0, -RZ, R0.H0_H0 ;  /* 0x20000000ff007230 */ /* 0x004fe20000004100 */
[----:B------:R-:W-:Y:S06]  /*7af0*/  BRA `(.L_x_1457) ;  /* 0x0000000800987947 */ /* 0x000fec0003800000 */
.L_x_1462:
[----:B------:R-:W2:Y:S01]  /*7b00*/  LDG.E.64 R2, desc[UR36][R2.64] ;  /* 0x0000002402027981 */ /* 0x000ea2000c1e1b00 */
[----:B------:R-:W-:Y:S01]  /*7b10*/  UMOV UR4, 0xf0000000 ;  /* 0xf000000000047882 */ /* 0x000fe20000000000 */
[----:B------:R-:W-:Y:S01]  /*7b20*/  UMOV UR5, 0x380fffff ;  /* 0x380fffff00057882 */ /* 0x000fe20000000000 */
[----:B--2---:R-:W0:Y:S01]  /*7b30*/  F2F.F32.F64 R0, R2 ;  /* 0x0000000200007310 */ /* 0x004e220000301000 */
[----:B------:R-:W-:-:S14]  /*7b40*/  DSETP.GEU.AND P0, PT, |R2|, UR4, PT ;  /* 0x0000000402007e2a */ /* 0x000fdc000bf0e200 */
[----:B0-----:R-:W-:Y:S01]  /*7b50*/  @!P0 FMUL R0, R0, 1.175494350822287508e-38 ;  /* 0x0080000000008820 */ /* 0x001fe20000400000 */
[----:B------:R-:W-:Y:S06]  /*7b60*/  BRA `(.L_x_1457) ;  /* 0x00000008007c7947 */ /* 0x000fec0003800000 */
.L_x_1452:
        /* <DEDUP_REMOVED lines=12> */
.L_x_1466:
[----:B------:R-:W2:Y:S01]  /*7c30*/  LDG.E.64 R2, desc[UR36][R2.64] ;  /* 0x0000002402027981 */ /* 0x000ea2000c1e1b00 */
[----:B------:R-:W-:Y:S01]  /*7c40*/  UMOV UR4, 0xf0000000 ;  /* 0xf000000000047882 */ /* 0x000fe20000000000 */
[----:B------:R-:W-:Y:S01]  /*7c50*/  UMOV UR5, 0x380fffff ;  /* 0x380fffff00057882 */ /* 0x000fe20000000000 */
[----:B--2---:R-:W0:Y:S01]  /*7c60*/  F2F.F32.F64 R0, R2 ;  /* 0x0000000200007310 */ /* 0x004e220000301000 */
[----:B------:R-:W-:-:S14]  /*7c70*/  DSETP.GEU.AND P0, PT, |R2|, UR4, PT ;  /* 0x0000000402007e2a */ /* 0x000fdc000bf0e200 */
[----:B0-----:R-:W-:Y:S01]  /*7c80*/  @!P0 FMUL R0, R0, 1.175494350822287508e-38 ;  /* 0x0080000000008820 */ /* 0x001fe20000400000 */
[----:B------:R-:W-:Y:S06]  /*7c90*/  BRA `(.L_x_1457) ;  /* 0x0000000800307947 */ /* 0x000fec0003800000 */
.L_x_1465:
        /* <DEDUP_REMOVED lines=26> */
.L_x_1468:
        /* <DEDUP_REMOVED lines=13> */
.L_x_1467:
[----:B------:R-:W2:Y:S02]  /*7f10*/  LDG.E.U16 R0, desc[UR36][R2.64] ;  /* 0x0000002402007981 */ /* 0x000ea4000c1e1500 */
[----:B--2---:R-:W-:Y:S01]  /*7f20*/  IMAD.U32 R0, R0, 0x10000, RZ ;  /* 0x0001000000007824 */ /* 0x004fe200078e00ff */
[----:B------:R-:W-:Y:S06]  /*7f30*/  BRA `(.L_x_1457) ;  /* 0x0000000400887947 */ /* 0x000fec0003800000 */
.L_x_1464:
        /* <DEDUP_REMOVED lines=11> */
.L_x_1471:
        /* <DEDUP_REMOVED lines=20> */
.L_x_1473:
[----:B------:R-:W-:Y:S05]  /*8130*/  BSYNC B0 ;  /* 0x0000000000007941 */ /* 0x000fea0003800000 */
.L_x_1472:
[----:B------:R-:W-:Y:S01]  /*8140*/  LEA R3, R0, 0x3b800000, 0x17 ;  /* 0x3b80000000037811 */ /* 0x000fe200078eb8ff */
[----:B------:R-:W-:-:S05]  /*8150*/  IMAD.SHL.U32 R0, R2, 0x100000, RZ ;  /* 0x0010000002007824 */ /* 0x000fca00078e00ff */
[----:B------:R-:W-:Y:S01]  /*8160*/  LOP3.LUT R0, R3, R0, R4, 0xfe, !PT ;  /* 0x0000000003007212 */ /* 0x000fe200078efe04 */
[----:B------:R-:W-:Y:S06]  /*8170*/  BRA `(.L_x_1457) ;  /* 0x0000000000f87947 */ /* 0x000fec0003800000 */
.L_x_1470:
        /* <DEDUP_REMOVED lines=20> */
.L_x_1475:
[----:B------:R-:W-:Y:S05]  /*82c0*/  BSYNC B0 ;  /* 0x0000000000007941 */ /* 0x000fea0003800000 */
.L_x_1474:
[----:B------:R-:W-:Y:S01]  /*82d0*/  LEA R3, R0, 0x37800000, 0x17 ;  /* 0x3780000000037811 */ /* 0x000fe200078eb8ff */
[----:B------:R-:W-:-:S05]  /*82e0*/  IMAD.SHL.U32 R0, R2, 0x200000, RZ ;  /* 0x0020000002007824 */ /* 0x000fca00078e00ff */
[----:B------:R-:W-:Y:S01]  /*82f0*/  LOP3.LUT R0, R3, R0, R4, 0xfe, !PT ;  /* 0x0000000003007212 */ /* 0x000fe200078efe04 */
[----:B------:R-:W-:Y:S06]  /*8300*/  BRA `(.L_x_1457) ;  /* 0x0000000000947947 */ /* 0x000fec0003800000 */
.L_x_1469:
        /* <DEDUP_REMOVED lines=14> */
.L_x_1456:
        /* <DEDUP_REMOVED lines=16> */
.L_x_1478:
[----:B------:R-:W-:Y:S01]  /*84f0*/  IMAD.MOV.U32 R0, RZ, RZ, RZ ;  /* 0x000000ffff007224 */ /* 0x000fe200078e00ff */
[----:B------:R-:W-:Y:S06]  /*8500*/  BRA `(.L_x_1457) ;  /* 0x0000000000147947 */ /* 0x000fec0003800000 */
.L_x_1477:
[----:B------:R-:W2:Y:S02]  /*8510*/  LDG.E.64 R2, desc[UR36][R2.64] ;  /* 0x0000002402027981 */ /* 0x000ea4000c1e1b00 */
[----:B--2---:R0:W1:Y:S01]  /*8520*/  I2F.U64 R0, R2 ;  /* 0x0000000200007312 */ /* 0x0040620000301000 */
[----:B------:R-:W-:Y:S05]  /*8530*/  BRA `(.L_x_1457) ;  /* 0x0000000000087947 */ /* 0x000fea0003800000 */
.L_x_1476:
[----:B------:R-:W2:Y:S02]  /*8540*/  LDG.E R0, desc[UR36][R2.64] ;  /* 0x0000002402007981 */ /* 0x000ea4000c1e1900 */
[----:B--2---:R-:W-:-:S07]  /*8550*/  I2FP.F32.U32 R0, R0 ;  /* 0x0000000000007245 */ /* 0x004fce0000201000 */
.L_x_1457:
[----:B------:R-:W-:Y:S05]  /*8560*/  BSYNC B6 ;  /* 0x0000000000067941 */ /* 0x000fea0003800000 */
.L_x_1451:
        /* <DEDUP_REMOVED lines=45> */
.L_x_1482:
[----:B------:R-:W0:Y:S02]  /*8840*/  F2I.S64.TRUNC R2, R2 ;  /* 0x0000000200027311 */ /* 0x000e24000020d900 */
[----:B0-----:R-:W-:-:S05]  /*8850*/  IMAD.MOV.U32 R5, RZ, RZ, R2 ;  /* 0x000000ffff057224 */ /* 0x001fca00078e0002 */
[----:B------:R0:W-:Y:S01]  /*8860*/  STG.E.U8 desc[UR36][R16.64], R5 ;  /* 0x0000000510007986 */ /* 0x0001e2000c101124 */
[----:B------:R-:W-:Y:S05]  /*8870*/  BRA `(.L_x_1484) ;  /* 0x0000000c00407947 */ /* 0x000fea0003800000 */
.L_x_1481:
        /* <DEDUP_REMOVED lines=9> */
.L_x_1486:
[----:B------:R-:W0:Y:S02]  /*8910*/  F2I.FTZ.TRUNC.NTZ R3, R2 ;  /* 0x0000000200037305 */ /* 0x000e24000021f100 */
[----:B0-----:R0:W-:Y:S01]  /*8920*/  STG.E desc[UR36][R16.64], R3 ;  /* 0x0000000310007986 */ /* 0x0011e2000c101924 */
[----:B------:R-:W-:Y:S05]  /*8930*/  BRA `(.L_x_1484) ;  /* 0x0000000c00107947 */ /* 0x000fea0003800000 */
.L_x_1485:
[----:B------:R-:W0:Y:S02]  /*8940*/  F2I.FTZ.TRUNC.NTZ R3, R2 ;  /* 0x0000000200037305 */ /* 0x000e24000021f100 */
[----:B0-----:R0:W-:Y:S01]  /*8950*/  STG.E.U16 desc[UR36][R16.64], R3 ;  /* 0x0000000310007986 */ /* 0x0011e2000c101524 */
[----:B------:R-:W-:Y:S05]  /*8960*/  BRA `(.L_x_1484) ;  /* 0x0000000c00047947 */ /* 0x000fea0003800000 */
.L_x_1480:
        /* <DEDUP_REMOVED lines=8> */
.L_x_1488:
[----:B------:R-:W-:-:S05]  /*89f0*/  F2FP.F16.F32.PACK_AB R2, RZ, R2 ;  /* 0x00000002ff02723e */ /* 0x000fca00000000ff */
[----:B------:R0:W-:Y:S01]  /*8a00*/  STG.E.U16 desc[UR36][R16.64], R2 ;  /* 0x0000000210007986 */ /* 0x0001e2000c101524 */
[----:B------:R-:W-:Y:S05]  /*8a10*/  BRA `(.L_x_1484) ;  /* 0x0000000800d87947 */ /* 0x000fea0003800000 */
.L_x_1487:
        /* <DEDUP_REMOVED lines=9> */
.L_x_1490:
[----:B------:R-:W-:-:S04]  /*8ab0*/  F2FP.F16.F32.PACK_AB R3, RZ, R2 ;  /* 0x00000002ff03723e */ /* 0x000fc800000000ff */
[----:B------:R-:W-:-:S05]  /*8ac0*/  PRMT R3, R3, 0x5410, RZ ;  /* 0x0000541003037816 */ /* 0x000fca00000000ff */
[----:B------:R0:W-:Y:S01]  /*8ad0*/  STG.E desc[UR36][R16.64], R3 ;  /* 0x0000000310007986 */ /* 0x0001e2000c101924 */
[----:B------:R-:W-:Y:S05]  /*8ae0*/  BRA `(.L_x_1484) ;  /* 0x0000000800a47947 */ /* 0x000fea0003800000 */
.L_x_1489:
[----:B------:R-:W-:-:S06]  /*8af0*/  FMUL.FTZ R2, R2, 1 ;  /* 0x3f80000002027820 */ /* 0x000fcc0000410000 */
[----:B------:R-:W0:Y:S02]  /*8b00*/  F2F.F64.F32 R2, R2 ;  /* 0x0000000200027310 */ /* 0x000e240000201800 */
[----:B0-----:R0:W-:Y:S01]  /*8b10*/  STG.E.64 desc[UR36][R16.64], R2 ;  /* 0x0000000210007986 */ /* 0x0011e2000c101b24 */
[----:B------:R-:W-:Y:S05]  /*8b20*/  BRA `(.L_x_1484) ;  /* 0x0000000800947947 */ /* 0x000fea0003800000 */
.L_x_1479:
        /* <DEDUP_REMOVED lines=12> */
.L_x_1493:
[----:B------:R-:W-:Y:S01]  /*8bf0*/  FMUL.FTZ R4, R2, 1 ;  /* 0x3f80000002047820 */ /* 0x000fe20000410000 */
[----:B------:R-:W-:-:S05]  /*8c00*/  CS2R R6, SRZ ;  /* 0x0000000000067805 */ /* 0x000fca000001ff00 */
[----:B------:R-:W0:Y:S02]  /*8c10*/  F2F.F64.F32 R4, R4 ;  /* 0x0000000400047310 */ /* 0x000e240000201800 */
[----:B0-----:R0:W-:Y:S01]  /*8c20*/  STG.E.128 desc[UR36][R16.64], R4 ;  /* 0x0000000410007986 */ /* 0x0011e2000c101d24 */
[----:B------:R-:W-:Y:S05]  /*8c30*/  BRA `(.L_x_1484) ;  /* 0x0000000800507947 */ /* 0x000fea0003800000 */
.L_x_1492:
        /* <DEDUP_REMOVED lines=20> */
.L_x_1497:
[----:B------:R-:W-:Y:S05]  /*8d80*/  BSYNC B0 ;  /* 0x0000000000007941 */ /* 0x000fea0003800000 */
.L_x_1496:
[----:B------:R-:W-:-:S05]  /*8d90*/  LOP3.LUT R5, R0, R5, RZ, 0xfc, !PT ;  /* 0x0000000500057212 */ /* 0x000fca00078efcff */
[----:B------:R0:W-:Y:S01]  /*8da0*/  STG.E.U8 desc[UR36][R16.64], R5 ;  /* 0x0000000510007986 */ /* 0x0001e2000c101124 */
[----:B------:R-:W-:Y:S05]  /*8db0*/  BRA `(.L_x_1484) ;  /* 0x0000000400f07947 */ /* 0x000fea0003800000 */
.L_x_1495:
        /* <DEDUP_REMOVED lines=12> */
.L_x_1499:
[----:B------:R-:W-:Y:S01]  /*8e80*/  IMAD.MOV.U32 R0, RZ, RZ, 0x7f ;  /* 0x0000007fff007424 */ /* 0x000fe200078e00ff */
[----:B------:R-:W-:-:S04]  /*8e90*/  ISETP.GT.U32.AND P0, PT, R4, 0x7f800000, PT ;  /* 0x7f8000000400780c */ /* 0x000fc80003f04070 */
[----:B------:R-:W-:-:S09]  /*8ea0*/  SEL R0, R0, 0x7c, P0 ;  /* 0x0000007c00007807 */ /* 0x000fd20000000000 */
.L_x_1500:
[----:B------:R-:W-:Y:S05]  /*8eb0*/  BSYNC B0 ;  /* 0x0000000000007941 */ /* 0x000fea0003800000 */
.L_x_1498:
[----:B------:R-:W-:-:S04]  /*8ec0*/  LOP3.LUT R2, R2, 0x80000000, RZ, 0xc0, !PT ;  /* 0x8000000002027812 */ /* 0x000fc800078ec0ff */
[----:B------:R-:W-:-:S04]  /*8ed0*/  SHF.R.U32.HI R3, RZ, 0x18, R2 ;  /* 0x00000018ff037819 */ /* 0x000fc80000011602 */
[----:B------:R-:W-:-:S05]  /*8ee0*/  LOP3.LUT R3, R0, R3, RZ, 0xfc, !PT ;  /* 0x0000000300037212 */ /* 0x000fca00078efcff */
[----:B------:R0:W-:Y:S01]  /*8ef0*/  STG.E.U8 desc[UR36][R16.64], R3 ;  /* 0x0000000310007986 */ /* 0x0001e2000c101124 */
[----:B------:R-:W-:Y:S05]  /*8f00*/  BRA `(.L_x_1484) ;  /* 0x00000004009c7947 */ /* 0x000fea0003800000 */
.L_x_1494:
[----:B------:R-:W-:-:S05]  /*8f10*/  F2FP.BF16.F32.PACK_AB R2, RZ, R2 ;  /* 0x00000002ff02723e */ /* 0x000fca00000010ff */
[----:B------:R0:W-:Y:S01]  /*8f20*/  STG.E.U16 desc[UR36][R16.64], R2 ;  /* 0x0000000210007986 */ /* 0x0001e2000c101524 */
[----:B------:R-:W-:Y:S05]  /*8f30*/  BRA `(.L_x_1484) ;  /* 0x0000000400907947 */ /* 0x000fea0003800000 */
.L_x_1491:
        /* <DEDUP_REMOVED lines=11> */
.L_x_1503:
        /* <DEDUP_REMOVED lines=16> */
.L_x_1506:
[----:B------:R-:W-:-:S04]  /*90f0*/  LOP3.LUT R2, R2, 0x80000000, RZ, 0xc0, !PT ;  /* 0x8000000002027812 */ /* 0x000fc800078ec0ff */
[----:B------:R-:W-:-:S04]  /*9100*/  SHF.R.U32.HI R3, RZ, 0x18, R2 ;  /* 0x00000018ff037819 */ /* 0x000fc80000011602 */
[----:B------:R-:W-:-:S04]  /*9110*/  LOP3.LUT R0, R0, R3, RZ, 0xfc, !PT ;  /* 0x0000000300007212 */ /* 0x000fc800078efcff */
[----:B------:R-:W-:-:S07]  /*9120*/  PRMT R8, R0, 0x7610, R8 ;  /* 0x0000761000087816 */ /* 0x000fce0000000008 */
.L_x_1505:
[----:B------:R-:W-:Y:S05]  /*9130*/  BSYNC B0 ;  /* 0x0000000000007941 */ /* 0x000fea0003800000 */
.L_x_1504:
[----:B------:R3:W-:Y:S01]  /*9140*/  STG.E.U8 desc[UR36][R16.64], R8 ;  /* 0x0000000810007986 */ /* 0x0007e2000c101124 */
[----:B------:R-:W-:Y:S05]  /*9150*/  BRA `(.L_x_1484) ;  /* 0x0000000400087947 */ /* 0x000fea0003800000 */
.L_x_1502:
        /* <DEDUP_REMOVED lines=16> */
.L_x_1509:
[----:B------:R-:W-:-:S04]  /*9260*/  LOP3.LUT R2, R2, 0x80000000, RZ, 0xc0, !PT ;  /* 0x8000000002027812 */ /* 0x000fc800078ec0ff */
[----:B------:R-:W-:-:S04]  /*9270*/  SHF.R.U32.HI R3, RZ, 0x18, R2 ;  /* 0x00000018ff037819 */ /* 0x000fc80000011602 */
[----:B------:R-:W-:-:S04]  /*9280*/  LOP3.LUT R0, R0, R3, RZ, 0xfc, !PT ;  /* 0x0000000300007212 */ /* 0x000fc800078efcff */
[----:B------:R-:W-:-:S07]  /*9290*/  PRMT R8, R0, 0x7610, R8 ;  /* 0x0000761000087816 */ /* 0x000fce0000000008 */
.L_x_1508:
[----:B------:R-:W-:Y:S05]  /*92a0*/  BSYNC B0 ;  /* 0x0000000000007941 */ /* 0x000fea0003800000 */
.L_x_1507:
[----:B------:R0:W-:Y:S01]  /*92b0*/  STG.E.U8 desc[UR36][R16.64], R8 ;  /* 0x0000000810007986 */ /* 0x0001e2000c101124 */
[----:B------:R-:W-:Y:S05]  /*92c0*/  BRA `(.L_x_1484) ;  /* 0x0000000000ac7947 */ /* 0x000fea0003800000 */
.L_x_1501:
        /* <DEDUP_REMOVED lines=21> */
.L_x_1483:
        /* <DEDUP_REMOVED lines=16> */
.L_x_1512:
[----:B------:R-:W-:Y:S05]  /*9520*/  BRA `(.L_x_1484) ;  /* 0x0000000000147947 */ /* 0x000fea0003800000 */
.L_x_1511:
[----:B------:R-:W0:Y:S02]  /*9530*/  F2I.U64.TRUNC R2, R2 ;  /* 0x0000000200027311 */ /* 0x000e24000020d800 */
[----:B0-----:R2:W-:Y:S01]  /*9540*/  STG.E.64 desc[UR36][R16.64], R2 ;  /* 0x0000000210007986 */ /* 0x0015e2000c101b24 */
[----:B------:R-:W-:Y:S05]  /*9550*/  BRA `(.L_x_1484) ;  /* 0x0000000000087947 */ /* 0x000fea0003800000 */
.L_x_1510:
[----:B------:R-:W0:Y:S02]  /*9560*/  F2I.FTZ.U32.TRUNC.NTZ R3, R2 ;  /* 0x0000000200037305 */ /* 0x000e24000021f000 */
[----:B0-----:R0:W-:Y:S02]  /*9570*/  STG.E desc[UR36][R16.64], R3 ;  /* 0x0000000310007986 */ /* 0x0011e4000c101924 */
.L_x_1484:
[----:B------:R-:W-:-:S07]  /*9580*/  VIADD R19, R19, 0x80 ;  /* 0x0000008013137836 */ /* 0x000fce0000000000 */
.L_x_1449:
[----:B------:R-:W-:Y:S05]  /*9590*/  BSYNC B7 ;  /* 0x0000000000077941 */ /* 0x000fea0003800000 */
.L_x_1448:
        /* <DEDUP_REMOVED lines=306> */
.L_x_1513:
        /* <DEDUP_REMOVED lines=20> */
[----:B--2---:R-:W2:Y:S01]  /*aa00*/  I2F.S16 R0, R0 ;  /* 0x0000000000007306 */ /* 0x004ea20000101400 */
[----:B------:R-:W-:Y:S05]  /*aa10*/  BRA `(.L_x_1520) ;  /* 0x0000000c00387947 */ /* 0x000fea0003800000 */
.L_x_1518:
[----:B------:R-:W2:Y:S02]  /*aa20*/  LDG.E.U8 R0, desc[UR36][R2.64] ;  /* 0x0000002402007981 */ /* 0x000ea4000c1e1100 */
[----:B--2---:R-:W-:Y:S01]  /*aa30*/  I2FP.F32.U32 R0, R0 ;  /* 0x0000000000007245 */ /* 0x004fe20000201000 */
[----:B------:R-:W-:Y:S06]  /*aa40*/  BRA `(.L_x_1520) ;  /* 0x0000000c002c7947 */ /* 0x000fec0003800000 */
.L_x_1517:
[----:B------:R-:W-:-:S13]  /*aa50*/  ISETP.NE.AND P0, PT, R4, 0x2, PT ;  /* 0x000000020400780c */ /* 0x000fda0003f05270 */
[----:B------:R-:W-:Y:S05]  /*aa60*/  @!P0 BRA `(.L_x_1521) ;  /* 0x0000000000288947 */ /* 0x000fea0003800000 */
[----:B------:R-:W-:-:S13]  /*aa70*/  ISETP.NE.AND P0, PT, R4, 0x3, PT ;  /* 0x000000030400780c */ /* 0x000fda0003f05270 */
[----:B------:R-:W-:Y:S05]  /*aa80*/  @!P0 BRA `(.L_x_1522) ;  /* 0x0000000000148947 */ /* 0x000fea0003800000 */
[----:B------:R-:W-:-:S13]  /*aa90*/  ISETP.NE.AND P0, PT, R4, 0x4, PT ;  /* 0x000000040400780c */ /* 0x000fda0003f05270 */
[----:B------:R-:W-:Y:S05]  /*aaa0*/  @P0 BRA `(.L_x_1519) ;  /* 0x0000000800b80947 */ /* 0x000fea0003800000 */
[----:B------:R-:W2:Y:S02]  /*aab0*/  LDG.E.64 R2, desc[UR36][R2.64] ;  /* 0x0000002402027981 */ /* 0x000ea4000c1e1b00 */
[----:B--2---:R3:W4:Y:S01]  /*aac0*/  I2F.S64 R0, R2 ;  /* 0x0000000200007312 */ /* 0x0047220000301400 */
[----:B------:R-:W-:Y:S05]  /*aad0*/  BRA `(.L_x_1520) ;  /* 0x0000000c00087947 */ /* 0x000fea0003800000 */
.L_x_1522:
[----:B------:R-:W2:Y:S02]  /*aae0*/  LDG.E R0, desc[UR36][R2.64] ;  /* 0x0000002402007981 */ /* 0x000ea4000c1e1900 */
[----:B--2---:R-:W-:Y:S01]  /*aaf0*/  I2FP.F32.S32 R0, R0 ;  /* 0x0000000000007245 */ /* 0x004fe20000201400 */
[----:B------:R-:W-:Y:S06]  /*ab00*/  BRA `(.L_x_1520) ;  /* 0x0000000800fc7947 */ /* 0x000fec0003800000 */
.L_x_1521:
[----:B------:R-:W2:Y:S02]  /*ab10*/  LDG.E.U16 R0, desc[UR36][R2.64] ;  /* 0x0000002402007981 */ /* 0x000ea4000c1e1500 */
[----:B--2---:R-:W0:Y:S01]  /*ab20*/  I2F.S16 R0, R0 ;  /* 0x0000000000007306 */ /* 0x004e220000101400 */
[----:B------:R-:W-:Y:S05]  /*ab30*/  BRA `(.L_x_1520) ;  /* 0x0000000800f07947 */ /* 0x000fea0003800000 */
.L_x_1516:
        /* <DEDUP_REMOVED lines=8> */
.L_x_1524:
[----:B------:R-:W2:Y:S02]  /*abc0*/  LDG.E.U16 R0, desc[UR36][R2.64] ;  /* 0x0000002402007981 */ /* 0x000ea4000c1e1500 */
[----:B--2---:R-:W-:Y:S01]  /*abd0*/  HADD2.F32 R0, -RZ, R0.H0_H0 ;  /* 0x20000000ff007230 */ /* 0x004fe20000004100 */
[----:B------:R-:W-:Y:S06]  /*abe0*/  BRA `(.L_x_1520) ;  /* 0x0000000800c47947 */ /* 0x000fec0003800000 */
.L_x_1523:
        /* <DEDUP_REMOVED lines=8> */
.L_x_1526:
[----:B------:R-:W2:Y:S02]  /*ac70*/  LDG.E.U16 R0, desc[UR36][R2.64] ;  /* 0x0000002402007981 */ /* 0x000ea4000c1e1500 */
[----:B--2---:R-:W-:Y:S01]  /*ac80*/  HADD2.F32 R0, -RZ, R0.H0_H0 ;  /* 0x20000000ff007230 */ /* 0x004fe20000004100 */
[----:B------:R-:W-:Y:S06]  /*ac90*/  BRA `(.L_x_1520) ;  /* 0x0000000800987947 */ /* 0x000fec0003800000 */
.L_x_1525:
[----:B------:R-:W2:Y:S01]  /*aca0*/  LDG.E.64 R2, desc[UR36][R2.64] ;  /* 0x0000002402027981 */ /* 0x000ea2000c1e1b00 */
[----:B------:R-:W-:Y:S01]  /*acb0*/  UMOV UR4, 0xf0000000 ;  /* 0xf000000000047882 */ /* 0x000fe20000000000 */
[----:B------:R-:W-:Y:S01]  /*acc0*/  UMOV UR5, 0x380fffff ;  /* 0x380fffff00057882 */ /* 0x000fe20000000000 */
[----:B--2---:R-:W0:Y:S01]  /*acd0*/  F2F.F32.F64 R0, R2 ;  /* 0x0000000200007310 */ /* 0x004e220000301000 */
[----:B------:R-:W-:-:S14]  /*ace0*/  DSETP.GEU.AND P0, PT, |R2|, UR4, PT ;  /* 0x0000000402007e2a */ /* 0x000fdc000bf0e200 */
[----:B0-----:R-:W-:Y:S01]  /*acf0*/  @!P0 FMUL R0, R0, 1.175494350822287508e-38 ;  /* 0x0080000000008820 */ /* 0x001fe20000400000 */
[----:B------:R-:W-:Y:S06]  /*ad00*/  BRA `(.L_x_1520) ;  /* 0x00000008007c7947 */ /* 0x000fec0003800000 */
.L_x_1515:
        /* <DEDUP_REMOVED lines=12> */
.L_x_1529:
[----:B------:R-:W2:Y:S01]  /*add0*/  LDG.E.64 R2, desc[UR36][R2.64] ;  /* 0x0000002402027981 */ /* 0x000ea2000c1e1b00 */
[----:B------:R-:W-:Y:S01]  /*ade0*/  UMOV UR4, 0xf0000000 ;  /* 0xf000000000047882 */ /* 0x000fe20000000000 */
[----:B------:R-:W-:Y:S01]  /*adf0*/  UMOV UR5, 0x380fffff ;  /* 0x380fffff00057882 */ /* 0x000fe20000000000 */
[----:B--2---:R-:W0:Y:S01]  /*ae00*/  F2F.F32.F64 R0, R2 ;  /* 0x0000000200007310 */ /* 0x004e220000301000 */
[----:B------:R-:W-:-:S14]  /*ae10*/  DSETP.GEU.AND P0, PT, |R2|, UR4, PT ;  /* 0x0000000402007e2a */ /* 0x000fdc000bf0e200 */
[----:B0-----:R-:W-:Y:S01]  /*ae20*/  @!P0 FMUL R0, R0, 1.175494350822287508e-38 ;  /* 0x0080000000008820 */ /* 0x001fe20000400000 */
[----:B------:R-:W-:Y:S06]  /*ae30*/  BRA `(.L_x_1520) ;  /* 0x0000000800307947 */ /* 0x000fec0003800000 */
.L_x_1528:
        /* <DEDUP_REMOVED lines=26> */
.L_x_1531:
        /* <DEDUP_REMOVED lines=13> */
.L_x_1530:
[----:B------:R-:W2:Y:S02]  /*b0b0*/  LDG.E.U16 R0, desc[UR36][R2.64] ;  /* 0x0000002402007981 */ /* 0x000ea4000c1e1500 */
[----:B--2---:R-:W-:Y:S01]  /*b0c0*/  IMAD.U32 R0, R0, 0x10000, RZ ;  /* 0x0001000000007824 */ /* 0x004fe200078e00ff */
[----:B------:R-:W-:Y:S06]  /*b0d0*/  BRA `(.L_x_1520) ;  /* 0x0000000400887947 */ /* 0x000fec0003800000 */
.L_x_1527:
        /* <DEDUP_REMOVED lines=11> */
.L_x_1534:
        /* <DEDUP_REMOVED lines=20> */
.L_x_1536:
[----:B------:R-:W-:Y:S05]  /*b2d0*/  BSYNC B0 ;  /* 0x0000000000007941 */ /* 0x000fea0003800000 */
.L_x_1535:
[----:B------:R-:W-:Y:S01]  /*b2e0*/  LEA R3, R0, 0x3b800000, 0x17 ;  /* 0x3b80000000037811 */ /* 0x000fe200078eb8ff */
[----:B------:R-:W-:-:S05]  /*b2f0*/  IMAD.SHL.U32 R0, R2, 0x100000, RZ ;  /* 0x0010000002007824 */ /* 0x000fca00078e00ff */
[----:B------:R-:W-:Y:S01]  /*b300*/  LOP3.LUT R0, R3, R0, R4, 0xfe, !PT ;  /* 0x0000000003007212 */ /* 0x000fe200078efe04 */
[----:B------:R-:W-:Y:S06]  /*b310*/  BRA `(.L_x_1520) ;  /* 0x0000000000f87947 */ /* 0x000fec0003800000 */
.L_x_1533:
        /* <DEDUP_REMOVED lines=20> */
.L_x_1538:
[----:B------:R-:W-:Y:S05]  /*b460*/  BSYNC B0 ;  /* 0x0000000000007941 */ /* 0x000fea0003800000 */
.L_x_1537:
[----:B------:R-:W-:Y:S01]  /*b470*/  LEA R3, R0, 0x37800000, 0x17 ;  /* 0x3780000000037811 */ /* 0x000fe200078eb8ff */
[----:B------:R-:W-:-:S05]  /*b480*/  IMAD.SHL.U32 R0, R2, 0x200000, RZ ;  /* 0x0020000002007824 */ /* 0x000fca00078e00ff */
[----:B------:R-:W-:Y:S01]  /*b490*/  LOP3.LUT R0, R3, R0, R4, 0xfe, !PT ;  /* 0x0000000003007212 */ /* 0x000fe200078efe04 */
[----:B------:R-:W-:Y:S06]  /*b4a0*/  BRA `(.L_x_1520) ;  /* 0x0000000000947947 */ /* 0x000fec0003800000 */
.L_x_1532:
        /* <DEDUP_REMOVED lines=14> */
.L_x_1519:
        /* <DEDUP_REMOVED lines=16> */
.L_x_1541:
[----:B------:R-:W-:Y:S01]  /*b690*/  IMAD.MOV.U32 R0, RZ, RZ, RZ ;  /* 0x000000ffff007224 */ /* 0x000fe200078e00ff */
[----:B------:R-:W-:Y:S06]  /*b6a0*/  BRA `(.L_x_1520) ;  /* 0x0000000000147947 */ /* 0x000fec0003800000 */
.L_x_1540:
[----:B------:R-:W2:Y:S02]  /*b6b0*/  LDG.E.64 R2, desc[UR36][R2.64] ;  /* 0x0000002402027981 */ /* 0x000ea4000c1e1b00 */
[----:B--2---:R0:W1:Y:S01]  /*b6c0*/  I2F.U64 R0, R2 ;  /* 0x0000000200007312 */ /* 0x0040620000301000 */
[----:B------:R-:W-:Y:S05]  /*b6d0*/  BRA `(.L_x_1520) ;  /* 0x0000000000087947 */ /* 0x000fea0003800000 */
.L_x_1539:
[----:B------:R-:W2:Y:S02]  /*b6e0*/  LDG.E R0, desc[UR36][R2.64] ;  /* 0x0000002402007981 */ /* 0x000ea4000c1e1900 */
[----:B--2---:R-:W-:-:S07]  /*b6f0*/  I2FP.F32.U32 R0, R0 ;  /* 0x0000000000007245 */ /* 0x004fce0000201000 */
.L_x_1520:
[----:B------:R-:W-:Y:S05]  /*b700*/  BSYNC B6 ;  /* 0x0000000000067941 */ /* 0x000fea0003800000 */
.L_x_1514:
        /* <DEDUP_REMOVED lines=43> */
[----:B0-----:R-:W-:Y:S01]  /*b9c0*/  STG.E.U8 desc[UR36][R16.64], R3 ;  /* 0x0000000310007986 */ /* 0x001fe2000c101124 */
[----:B------:R-:W-:Y:S05]  /*b9d0*/  EXIT ;  /* 0x000000000000794d */ /* 0x000fea0003800000 */
.L_x_1545:
[----:B------:R-:W0:Y:S02]  /*b9e0*/  F2I.S64.TRUNC R2, R2 ;  /* 0x0000000200027311 */ /* 0x000e24000020d900 */
[----:B0-----:R-:W-:-:S05]  /*b9f0*/  IMAD.MOV.U32 R5, RZ, RZ, R2 ;  /* 0x000000ffff057224 */ /* 0x001fca00078e0002 */
[----:B------:R-:W-:Y:S01]  /*ba00*/  STG.E.U8 desc[UR36][R16.64], R5 ;  /* 0x0000000510007986 */ /* 0x000fe2000c101124 */
[----:B------:R-:W-:Y:S05]  /*ba10*/  EXIT ;  /* 0x000000000000794d */ /* 0x000fea0003800000 */
.L_x_1544:
[----:B------:R-:W-:-:S13]  /*ba20*/  ISETP.NE.AND P0, PT, R4, 0x2, PT ;  /* 0x000000020400780c */ /* 0x000fda0003f05270 */
[----:B------:R-:W-:Y:S05]  /*ba30*/  @!P0 BRA `(.L_x_1547) ;  /* 0x0000000000288947 */ /* 0x000fea0003800000 */
[----:B------:R-:W-:-:S13]  /*ba40*/  ISETP.NE.AND P0, PT, R4, 0x3, PT ;  /* 0x000000030400780c */ /* 0x000fda0003f05270 */
[----:B------:R-:W-:Y:S05]  /*ba50*/  @!P0 BRA `(.L_x_1548) ;  /* 0x0000000000148947 */ /* 0x000fea0003800000 */
[----:B------:R-:W-:-:S13]  /*ba60*/  ISETP.NE.AND P0, PT, R4, 0x4, PT ;  /* 0x000000040400780c */ /* 0x000fda0003f05270 */
[----:B------:R-:W-:Y:S05]  /*ba70*/  @P0 BRA `(.L_x_1546) ;  /* 0x0000000800d00947 */ /* 0x000fea0003800000 */
[----:B------:R-:W0:Y:S02]  /*ba80*/  F2I.S64.TRUNC R2, R2 ;  /* 0x0000000200027311 */ /* 0x000e24000020d900 */
[----:B0-----:R-:W-:Y:S01]  /*ba90*/  STG.E.64 desc[UR36][R16.64], R2 ;  /* 0x0000000210007986 */ /* 0x001fe2000c101b24 */
[----:B------:R-:W-:Y:S05]  /*baa0*/  EXIT ;  /* 0x000000000000794d */ /* 0x000fea0003800000 */
.L_x_1548:
[----:B------:R-:W0:Y:S02]  /*bab0*/  F2I.FTZ.TRUNC.NTZ R3, R2 ;  /* 0x0000000200037305 */ /* 0x000e24000021f100 */
[----:B0-----:R-:W-:Y:S01]  /*bac0*/  STG.E desc[UR36][R16.64], R3 ;  /* 0x0000000310007986 */ /* 0x001fe2000c101924 */
[----:B------:R-:W-:Y:S05]  /*bad0*/  EXIT ;  /* 0x000000000000794d */ /* 0x000fea0003800000 */
.L_x_1547:
[----:B------:R-:W0:Y:S02]  /*bae0*/  F2I.FTZ.TRUNC.NTZ R3, R2 ;  /* 0x0000000200037305 */ /* 0x000e24000021f100 */
[----:B0-----:R-:W-:Y:S01]  /*baf0*/  STG.E.U16 desc[UR36][R16.64], R3 ;  /* 0x0000000310007986 */ /* 0x001fe2000c101524 */
[----:B------:R-:W-:Y:S05]  /*bb00*/  EXIT ;  /* 0x000000000000794d */ /* 0x000fea0003800000 */
.L_x_1543:
[----:B------:R-:W-:-:S13]  /*bb10*/  ISETP.GT.AND P0, PT, R4, 0x6, PT ;  /* 0x000000060400780c */ /* 0x000fda0003f04270 */
[----:B------:R-:W-:Y:S05]  /*bb20*/  @P0 BRA `(.L_x_1549) ;  /* 0x0000000000240947 */ /* 0x000fea0003800000 */
[----:B------:R-:W-:-:S13]  /*bb30*/  ISETP.NE.AND P0, PT, R4, 0x5, PT ;  /* 0x000000050400780c */ /* 0x000fda0003f05270 */
[----:B------:R-:W-:Y:S05]  /*bb40*/  @!P0 BRA `(.L_x_1550) ;  /* 0x0000000000108947 */ /* 0x000fea0003800000 */
[----:B------:R-:W-:-:S13]  /*bb50*/  ISETP.NE.AND P0, PT, R4, 0x6, PT ;  /* 0x000000060400780c */ /* 0x000fda0003f05270 */
[----:B------:R-:W-:Y:S05]  /*bb60*/  @P0 BRA `(.L_x_1546) ;  /* 0x0000000800940947 */ /* 0x000fea0003800000 */
[----:B------:R-:W-:Y:S01]  /*bb70*/  STG.E desc[UR36][R16.64], R2 ;  /* 0x0000000210007986 */ /* 0x000fe2000c101924 */
[----:B------:R-:W-:Y:S05]  /*bb80*/  EXIT ;  /* 0x000000000000794d */ /* 0x000fea0003800000 */
.L_x_1550:
[----:B------:R-:W-:-:S05]  /*bb90*/  F2FP.F16.F32.PACK_AB R2, RZ, R2 ;  /* 0x00000002ff02723e */ /* 0x000fca00000000ff */
[----:B------:R-:W-:Y:S01]  /*bba0*/  STG.E.U16 desc[UR36][R16.64], R2 ;  /* 0x0000000210007986 */ /* 0x000fe2000c101524 */
[----:B------:R-:W-:Y:S05]  /*bbb0*/  EXIT ;  /* 0x000000000000794d */ /* 0x000fea0003800000 */
.L_x_1549:
[----:B------:R-:W-:-:S13]  /*bbc0*/  ISETP.NE.AND P0, PT, R4, 0x7, PT ;  /* 0x000000070400780c */ /* 0x000fda0003f05270 */
[----:B------:R-:W-:Y:S05]  /*bbd0*/  @!P0 BRA `(.L_x_1551) ;  /* 0x00000000002c8947 */ /* 0x000fea0003800000 */
[----:B------:R-:W-:-:S13]  /*bbe0*/  ISETP.NE.AND P0, PT, R4, 0x8, PT ;  /* 0x000000080400780c */ /* 0x000fda0003f05270 */
[----:B------:R-:W-:Y:S05]  /*bbf0*/  @!P0 BRA `(.L_x_1552) ;  /* 0x0000000000148947 */ /* 0x000fea0003800000 */
[----:B------:R-:W-:-:S13]  /*bc00*/  ISETP.NE.AND P0, PT, R4, 0x9, PT ;  /* 0x000000090400780c */ /* 0x000fda0003f05270 */
[----:B------:R-:W-:Y:S05]  /*bc10*/  @P0 BRA `(.L_x_1546) ;  /* 0x0000000800680947 */ /* 0x000fea0003800000 */
[----:B------:R-:W-:-:S05]  /*bc20*/  IMAD.MOV.U32 R3, RZ, RZ, RZ ;  /* 0x000000ffff037224 */ /* 0x000fca00078e00ff */
[----:B------:R-:W-:Y:S01]  /*bc30*/  STG.E.64 desc[UR36][R16.64], R2 ;  /* 0x0000000210007986 */ /* 0x000fe2000c101b24 */
[----:B------:R-:W-:Y:S05]  /*bc40*/  EXIT ;  /* 0x000000000000794d */ /* 0x000fea0003800000 */
.L_x_1552:
[----:B------:R-:W-:-:S04]  /*bc50*/  F2FP.F16.F32.PACK_AB R3, RZ, R2 ;  /* 0x00000002ff03723e */ /* 0x000fc800000000ff */
[----:B------:R-:W-:-:S05]  /*bc60*/  PRMT R3, R3, 0x5410, RZ ;  /* 0x0000541003037816 */ /* 0x000fca00000000ff */
[----:B------:R-:W-:Y:S01]  /*bc70*/  STG.E desc[UR36][R16.64], R3 ;  /* 0x0000000310007986 */ /* 0x000fe2000c101924 */
[----:B------:R-:W-:Y:S05]  /*bc80*/  EXIT ;  /* 0x000000000000794d */ /* 0x000fea0003800000 */
.L_x_1551:
[----:B------:R-:W-:-:S06]  /*bc90*/  FMUL.FTZ R2, R2, 1 ;  /* 0x3f80000002027820 */ /* 0x000fcc0000410000 */
[----:B------:R-:W0:Y:S02]  /*bca0*/  F2F.F64.F32 R2, R2 ;  /* 0x0000000200027310 */ /* 0x000e240000201800 */
[----:B0-----:R-:W-:Y:S01]  /*bcb0*/  STG.E.64 desc[UR36][R16.64], R2 ;  /* 0x0000000210007986 */ /* 0x001fe2000c101b24 */
[----:B------:R-:W-:Y:S05]  /*bcc0*/  EXIT ;  /* 0x000000000000794d */ /* 0x000fea0003800000 */
.L_x_1542:
        /* <DEDUP_REMOVED lines=10> */
[----:B------:R-:W-:Y:S01]  /*bd70*/  STG.E.U8 desc[UR36][R16.64], R3 ;  /* 0x0000000310007986 */ /* 0x000fe2000c101124 */
[----:B------:R-:W-:Y:S05]  /*bd80*/  EXIT ;  /* 0x000000000000794d */ /* 0x000fea0003800000 */
.L_x_1555:
[----:B------:R-:W-:Y:S01]  /*bd90*/  FMUL.FTZ R4, R2, 1 ;  /* 0x3f80000002047820 */ /* 0x000fe20000410000 */
[----:B------:R-:W-:-:S05]  /*bda0*/  CS2R R6, SRZ ;  /* 0x0000000000067805 */ /* 0x000fca000001ff00 */
[----:B------:R-:W0:Y:S02]  /*bdb0*/  F2F.F64.F32 R4, R4 ;  /* 0x0000000400047310 */ /* 0x000e240000201800 */
[----:B0-----:R-:W-:Y:S01]  /*bdc0*/  STG.E.128 desc[UR36][R16.64], R4 ;  /* 0x0000000410007986 */ /* 0x001fe2000c101d24 */
[----:B------:R-:W-:Y:S05]  /*bdd0*/  EXIT ;  /* 0x000000000000794d */ /* 0x000fea0003800000 */
.L_x_1554:
        /* <DEDUP_REMOVED lines=20> */
.L_x_1559:
[----:B------:R-:W-:Y:S05]  /*bf20*/  BSYNC B0 ;  /* 0x0000000000007941 */ /* 0x000fea0003800000 */
.L_x_1558:
[----:B------:R-:W-:-:S05]  /*bf30*/  LOP3.LUT R5, R0, R5, RZ, 0xfc, !PT ;  /* 0x0000000500057212 */ /* 0x000fca00078efcff */
[----:B------:R-:W-:Y:S01]  /*bf40*/  STG.E.U8 desc[UR36][R16.64], R5 ;  /* 0x0000000510007986 */ /* 0x000fe2000c101124 */
[----:B------:R-:W-:Y:S05]  /*bf50*/  EXIT ;  /* 0x000000000000794d */ /* 0x000fea0003800000 */
.L_x_1557:
        /* <DEDUP_REMOVED lines=12> */
.L_x_1561:
[----:B------:R-:W-:Y:S01]  /*c020*/  IMAD.MOV.U32 R0, RZ, RZ, 0x7f ;  /* 0x0000007fff007424 */ /* 0x000fe200078e00ff */
[----:B------:R-:W-:-:S04]  /*c030*/  ISETP.GT.U32.AND P0, PT, R4, 0x7f800000, PT ;  /* 0x7f8000000400780c */ /* 0x000fc80003f04070 */
[----:B------:R-:W-:-:S09]  /*c040*/  SEL R0, R0, 0x7c, P0 ;  /* 0x0000007c00007807 */ /* 0x000fd20000000000 */
.L_x_1562:
[----:B------:R-:W-:Y:S05]  /*c050*/  BSYNC B0 ;  /* 0x0000000000007941 */ /* 0x000fea0003800000 */
.L_x_1560:
[----:B------:R-:W-:-:S04]  /*c060*/  LOP3.LUT R2, R2, 0x80000000, RZ, 0xc0, !PT ;  /* 0x8000000002027812 */ /* 0x000fc800078ec0ff */
[----:B------:R-:W-:-:S04]  /*c070*/  SHF.R.U32.HI R3, RZ, 0x18, R2 ;  /* 0x00000018ff037819 */ /* 0x000fc80000011602 */
[----:B------:R-:W-:-:S05]  /*c080*/  LOP3.LUT R3, R0, R3, RZ, 0xfc, !PT ;  /* 0x0000000300037212 */ /* 0x000fca00078efcff */
[----:B------:R-:W-:Y:S01]  /*c090*/  STG.E.U8 desc[UR36][R16.64], R3 ;  /* 0x0000000310007986 */ /* 0x000fe2000c101124 */
[----:B------:R-:W-:Y:S05]  /*c0a0*/  EXIT ;  /* 0x000000000000794d */ /* 0x000fea0003800000 */
.L_x_1556:
[----:B------:R-:W-:-:S05]  /*c0b0*/  F2FP.BF16.F32.PACK_AB R2, RZ, R2 ;  /* 0x00000002ff02723e */ /* 0x000fca00000010ff */
[----:B------:R-:W-:Y:S01]  /*c0c0*/  STG.E.U16 desc[UR36][R16.64], R2 ;  /* 0x0000000210007986 */ /* 0x000fe2000c101524 */
[----:B------:R-:W-:Y:S05]  /*c0d0*/  EXIT ;  /* 0x000000000000794d */ /* 0x000fea0003800000 */
.L_x_1553:
        /* <DEDUP_REMOVED lines=9> */
[----:B0-----:R-:W-:Y:S01]  /*c170*/  STG.E.U16 desc[UR36][R16.64], R3 ;  /* 0x0000000310007986 */ /* 0x001fe2000c101524 */
[----:B------:R-:W-:Y:S05]  /*c180*/  EXIT ;  /* 0x000000000000794d */ /* 0x000fea0003800000 */
.L_x_1565:
        /* <DEDUP_REMOVED lines=16> */
.L_x_1568:
[----:B------:R-:W-:-:S04]  /*c290*/  LOP3.LUT R2, R2, 0x80000000, RZ, 0xc0, !PT ;  /* 0x8000000002027812 */ /* 0x000fc800078ec0ff */
[----:B------:R-:W-:-:S04]  /*c2a0*/  SHF.R.U32.HI R3, RZ, 0x18, R2 ;  /* 0x00000018ff037819 */ /* 0x000fc80000011602 */
[----:B------:R-:W-:-:S04]  /*c2b0*/  LOP3.LUT R0, R0, R3, RZ, 0xfc, !PT ;  /* 0x0000000300007212 */ /* 0x000fc800078efcff */
[----:B------:R-:W-:-:S07]  /*c2c0*/  PRMT R8, R0, 0x7610, R8 ;  /* 0x0000761000087816 */ /* 0x000fce0000000008 */
.L_x_1567:
[----:B------:R-:W-:Y:S05]  /*c2d0*/  BSYNC B0 ;  /* 0x0000000000007941 */ /* 0x000fea0003800000 */
.L_x_1566:
[----:B------:R-:W-:Y:S01]  /*c2e0*/  STG.E.U8 desc[UR36][R16.64], R8 ;  /* 0x0000000810007986 */ /* 0x000fe2000c101124 */
[----:B------:R-:W-:Y:S05]  /*c2f0*/  EXIT ;  /* 0x000000000000794d */ /* 0x000fea0003800000 */
.L_x_1564:
        /* <DEDUP_REMOVED lines=16> */
.L_x_1571:
[----:B------:R-:W-:-:S04]  /*c400*/  LOP3.LUT R2, R2, 0x80000000, RZ, 0xc0, !PT ;  /* 0x8000000002027812 */ /* 0x000fc800078ec0ff */
[----:B------:R-:W-:-:S04]  /*c410*/  SHF.R.U32.HI R3, RZ, 0x18, R2 ;  /* 0x00000018ff037819 */ /* 0x000fc80000011602 */
[----:B------:R-:W-:-:S04]  /*c420*/  LOP3.LUT R0, R0, R3, RZ, 0xfc, !PT ;  /* 0x0000000300007212 */ /* 0x000fc800078efcff */
[----:B------:R-:W-:-:S07]  /*c430*/  PRMT R8, R0, 0x7610, R8 ;  /* 0x0000761000087816 */ /* 0x000fce0000000008 */
.L_x_1570:
[----:B------:R-:W-:Y:S05]  /*c440*/  BSYNC B0 ;  /* 0x0000000000007941 */ /* 0x000fea0003800000 */
.L_x_1569:
[----:B------:R-:W-:Y:S01]  /*c450*/  STG.E.U8 desc[UR36][R16.64], R8 ;  /* 0x0000000810007986 */ /* 0x000fe2000c101124 */
[----:B------:R-:W-:Y:S05]  /*c460*/  EXIT ;  /* 0x000000000000794d */ /* 0x000fea0003800000 */
.L_x_1563:
        /* <DEDUP_REMOVED lines=21> */
.L_x_1546:
        /* <DEDUP_REMOVED lines=16> */
.L_x_1574:
[----:B------:R-:W-:Y:S05]  /*c6c0*/  EXIT ;  /* 0x000000000000794d */ /* 0x000fea0003800000 */
.L_x_1573:
[----:B------:R-:W0:Y:S02]  /*c6d0*/  F2I.U64.TRUNC R2, R2 ;  /* 0x0000000200027311 */ /* 0x000e24000020d800 */
[----:B0-----:R-:W-:Y:S01]  /*c6e0*/  STG.E.64 desc[UR36][R16.64], R2 ;  /* 0x0000000210007986 */ /* 0x001fe2000c101b24 */
[----:B------:R-:W-:Y:S05]  /*c6f0*/  EXIT ;  /* 0x000000000000794d */ /* 0x000fea0003800000 */
.L_x_1572:
[----:B------:R-:W0:Y:S02]  /*c700*/  F2I.FTZ.U32.TRUNC.NTZ R3, R2 ;  /* 0x0000000200037305 */ /* 0x000e24000021f000 */
[----:B0-----:R-:W-:Y:S01]  /*c710*/  STG.E desc[UR36][R16.64], R3 ;  /* 0x0000000310007986 */ /* 0x001fe2000c101924 */
[----:B------:R-:W-:Y:S05]  /*c720*/  EXIT ;  /* 0x000000000000794d */ /* 0x000fea0003800000 */
.L_x_1575:
        /* <DEDUP_REMOVED lines=13> */
.L_x_11160:


//--------------------- .text._ZN2at6native27unrolled_elementwise_kernelIZZZNS0_15erf_kernel_cudaERNS_18TensorIteratorBaseEENKUlvE_clEvENKUlvE0_clEvEUlfE_St5arrayIPcLm2EELi4E23TrivialOffsetCalculatorILi1EjESB_NS0_6memory12LoadWithCastILi1EEENSC_13StoreWithCastILi1EEEEEviT_T0_T2_T3_T4_T5_ --------------------------
	.section	.text._ZN2at6native27unrolled_elementwise_kernelIZZZNS0_15erf_kernel_cudaERNS_18TensorIteratorBaseEENKUlvE_clEvENKUlvE0_clEvEUlfE_St5arrayIPcLm2EELi4E23TrivialOffsetCalculatorILi1EjESB_NS0_6memory12LoadWithCastILi1EEENSC_13StoreWithCastILi1EEEEEviT_T0_T2_T3_T4_T5_,"ax",@progbits
	.align	128
        .global         _ZN2at6native27unrolled_elementwise_kernelIZZZNS0_15erf_kernel_cudaERNS_18TensorIteratorBaseEENKUlvE_clEvENKUlvE0_clEvEUlfE_St5arrayIPcLm2EELi4E23TrivialOffsetCalculatorILi1EjESB_NS0_6memory12LoadWithCastILi1EEENSC_13StoreWithCastILi1EEEEEviT_T0_T2_T3_T4_T5_
        .type           _ZN2at6native27unrolled_elementwise_kernelIZZZNS0_15erf_kernel_cudaERNS_18TensorIteratorBaseEENKUlvE_clEvENKUlvE0_clEvEUlfE_St5arrayIPcLm2EELi4E23TrivialOffsetCalculatorILi1EjESB_NS0_6memory12LoadWithCastILi1EEENSC_13StoreWithCastILi1EEEEEviT_T0_T2_T3_T4_T5_,@function
        .size           _ZN2at6native27unrolled_elementwise_kernelIZZZNS0_15erf_kernel_cudaERNS_18TensorIteratorBaseEENKUlvE_clEvENKUlvE0_clEvEUlfE_St5arrayIPcLm2EELi4E23TrivialOffsetCalculatorILi1EjESB_NS0_6memory12LoadWithCastILi1EEENSC_13StoreWithCastILi1EEEEEviT_T0_T2_T3_T4_T5_,(.L_x_11161 - _ZN2at6native27unrolled_elementwise_kernelIZZZNS0_15erf_kernel_cudaERNS_18TensorIteratorBaseEENKUlvE_clEvENKUlvE0_clEvEUlfE_St5arrayIPcLm2EELi4E23TrivialOffsetCalculatorILi1EjESB_NS0_6memory12LoadWithCastILi1EEENSC_13StoreWithCastILi1EEEEEviT_T0_T2_T3_T4_T5_)
        .other          _ZN2at6native27unrolled_elementwise_kernelIZZZNS0_15erf_kernel_cudaERNS_18TensorIteratorBaseEENKUlvE_clEvENKUlvE0_clEvEUlfE_St5arrayIPcLm2EELi4E23TrivialOffsetCalculatorILi1EjESB_NS0_6memory12LoadWithCastILi1EEENSC_13StoreWithCastILi1EEEEEviT_T0_T2_T3_T4_T5_,@"STO_CUDA_ENTRY STV_DEFAULT"
_ZN2at6native27unrolled_elementwise_kernelIZZZNS0_15erf_kernel_cudaERNS_18TensorIteratorBaseEENKUlvE_clEvENKUlvE0_clEvEUlfE_St5arrayIPcLm2EELi4E23TrivialOffsetCalculatorILi1EjESB_NS0_6memory12LoadWithCastILi1EEENSC_13StoreWithCastILi1EEEEEviT_T0_T2_T3_T4_T5_:
.text._ZN2at6native27unrolled_elementwise_kernelIZZZNS0_15erf_kernel_cudaERNS_18TensorIteratorBaseEENKUlvE_clEvENKUlvE0_clEvEUlfE_St5arrayIPcLm2EELi4E23TrivialOffsetCalculatorILi1EjESB_NS0_6memory12LoadWithCastILi1EEENSC_13StoreWithCastILi1EEEEEviT_T0_T2_T3_T4_T5_:
[----:B------:R-:W0:Y:S01]  /*0000*/  LDC R1, c[0x0][0x28] ;  /* 0x00000a00ff017b82 */ /* 0x000e220000000800 */
[----:B------:R-:W1:Y:S07]  /*0010*/  S2R R2, SR_CTAID.X ;  /* 0x0000000000027919 */ /* 0x000e6e0000002500 */
[----:B------:R-:W1:Y:S01]  /*0020*/  LDC R17, c[0x0][0x210] ;  /* 0x00008400ff117b82 */ /* 0x000e620000000800 */
[----:B------:R-:W-:Y:S01]  /*0030*/  ULDC.64 UR36, c[0x0][0x208] ;  /* 0x0000820000247ab9 */ /* 0x000fe20000000a00 */
[----:B------:R-:W-:Y:S01]  /*0040*/  BSSY B7, `(.L_x_1576) ;  /* 0x00000ef000077945 */ /* 0x000fe20003800000 */
[----:B------:R-:W2:Y:S01]  /*0050*/  S2R R16, SR_TID.X ;  /* 0x0000000000107919 */ /* 0x000ea20000002100 */
[----:B------:R-:W-:-:S02]  /*0060*/  IMAD.MOV.U32 R24, RZ, RZ, RZ ;  /* 0x000000ffff187224 */ /* 0x000fc400078e00ff */
[----:B------:R-:W-:Y:S02]  /*0070*/  IMAD.MOV.U32 R22, RZ, RZ, RZ ;  /* 0x000000ffff167224 */ /* 0x000fe400078e00ff */
[----:B------:R-:W3:Y:S01]  /*0080*/  LDC.U8 R19, c[0x0][0x22c] ;  /* 0x00008b00ff137b82 */ /* 0x000ee20000000000 */
[----:B-1----:R-:W-:-:S05]  /*0090*/  IMAD R17, R2, -0x200, R17 ;  /* 0xfffffe0002117824 */ /* 0x002fca00078e0211 */
[----:B--2---:R-:W-:-:S13]  /*00a0*/  ISETP.GE.AND P0, PT, R16, R17, PT ;  /* 0x000000111000720c */ /* 0x004fda0003f06270 */
[----:B0--3--:R-:W-:Y:S05]  /*00b0*/  @P0 BRA `(.L_x_1577) ;  /* 0x0000000c009c0947 */ /* 0x009fea0003800000 */
[----:B------:R-:W0:Y:S01]  /*00c0*/  LDC.64 R4, c[0x0][0x220] ;  /* 0x00008800ff047b82 */ /* 0x000e220000000a00 */
[----:B------:R-:W-:Y:S01]  /*00d0*/  PRMT R0, R19, 0x9910, RZ ;  /* 0x0000991013007816 */ /* 0x000fe200000000ff */
[----:B------:R-:W-:Y:S01]  /*00e0*/  IMAD R16, R2, 0x200, R16 ;  /* 0x0000020002107824 */ /* 0x000fe200078e0210 */
[----:B------:R-:W-:Y:S01]  /*00f0*/  ULDC UR4, c[0x0][0x230] ;  /* 0x00008c0000047ab9 */ /* 0x000fe20000000800 */
[----:B------:R-:W-:Y:S01]  /*0100*/  BSSY B6, `(.L_x_1578) ;  /* 0x00000e0000067945 */ /* 0x000fe20003800000 */
        /* <DEDUP_REMOVED lines=14> */
[----:B--2---:R4:W0:Y:S01]  /*01f0*/  I2F.S16 R22, R4 ;  /* 0x0000000400167306 */ /* 0x0048220000101400 */
[----:B------:R-:W-:Y:S05]  /*0200*/  BRA `(.L_x_1584) ;  /* 0x0000000c003c7947 */ /* 0x000fea0003800000 */
.L_x_1582:
[----:B------:R-:W2:Y:S02]  /*0210*/  LDG.E.U8 R4, desc[UR36][R4.64] ;  /* 0x0000002404047981 */ /* 0x000ea4000c1e1100 */
[----:B--2---:R-:W-:Y:S01]  /*0220*/  I2FP.F32.U32 R22, R4 ;  /* 0x0000000400167245 */ /* 0x004fe20000201000 */
[----:B------:R-:W-:Y:S06]  /*0230*/  BRA `(.L_x_1584) ;  /* 0x0000000c00307947 */ /* 0x000fec0003800000 */
.L_x_1581:
[----:B------:R-:W-:-:S13]  /*0240*/  ISETP.NE.AND P0, PT, R0, 0x2, PT ;  /* 0x000000020000780c */ /* 0x000fda0003f05270 */
[----:B------:R-:W-:Y:S05]  /*0250*/  @!P0 BRA `(.L_x_1585) ;  /* 0x0000000000288947 */ /* 0x000fea0003800000 */
[----:B------:R-:W-:-:S13]  /*0260*/  ISETP.NE.AND P0, PT, R0, 0x3, PT ;  /* 0x000000030000780c */ /* 0x000fda0003f05270 */
[----:B------:R-:W-:Y:S05]  /*0270*/  @!P0 BRA `(.L_x_1586) ;  /* 0x0000000000148947 */ /* 0x000fea0003800000 */
[----:B------:R-:W-:-:S13]  /*0280*/  ISETP.NE.AND P0, PT, R0, 0x4, PT ;  /* 0x000000040000780c */ /* 0x000fda0003f05270 */
[----:B------:R-:W-:Y:S05]  /*0290*/  @P0 BRA `(.L_x_1583) ;  /* 0x0000000800bc0947 */ /* 0x000fea0003800000 */
[----:B------:R-:W2:Y:S02]  /*02a0*/  LDG.E.64 R22, desc[UR36][R4.64] ;  /* 0x0000002404167981 */ /* 0x000ea4000c1e1b00 */
[----:B--2---:R0:W1:Y:S01]  /*02b0*/  I2F.S64 R22, R22 ;  /* 0x0000001600167312 */ /* 0x0040620000301400 */
[----:B------:R-:W-:Y:S05]  /*02c0*/  BRA `(.L_x_1584) ;  /* 0x0000000c000c7947 */ /* 0x000fea0003800000 */
.L_x_1586:
[----:B------:R-:W2:Y:S02]  /*02d0*/  LDG.E R4, desc[UR36][R4.64] ;  /* 0x0000002404047981 */ /* 0x000ea4000c1e1900 */
[----:B--2---:R-:W-:Y:S01]  /*02e0*/  I2FP.F32.S32 R22, R4 ;  /* 0x0000000400167245 */ /* 0x004fe20000201400 */
[----:B------:R-:W-:Y:S06]  /*02f0*/  BRA `(.L_x_1584) ;  /* 0x0000000c00007947 */ /* 0x000fec0003800000 */
.L_x_1585:
[----:B------:R-:W2:Y:S02]  /*0300*/  LDG.E.U16 R4, desc[UR36][R4.64] ;  /* 0x0000002404047981 */ /* 0x000ea4000c1e1500 */
[----:B--2---:R2:W3:Y:S01]  /*0310*/  I2F.S16 R22, R4 ;  /* 0x0000000400167306 */ /* 0x0044e20000101400 */
[----:B------:R-:W-:Y:S05]  /*0320*/  BRA `(.L_x_1584) ;  /* 0x0000000800f47947 */ /* 0x000fea0003800000 */
.L_x_1580:
        /* <DEDUP_REMOVED lines=8> */
.L_x_1588:
[----:B------:R-:W2:Y:S02]  /*03b0*/  LDG.E.U16 R4, desc[UR36][R4.64] ;  /* 0x0000002404047981 */ /* 0x000ea4000c1e1500 */
[----:B--2---:R-:W-:Y:S01]  /*03c0*/  HADD2.F32 R22, -RZ, R4.H0_H0 ;  /* 0x20000004ff167230 */ /* 0x004fe20000004100 */
[----:B------:R-:W-:Y:S06]  /*03d0*/  BRA `(.L_x_1584) ;  /* 0x0000000800c87947 */ /* 0x000fec0003800000 */
.L_x_1587:
        /* <DEDUP_REMOVED lines=8> */
.L_x_1590:
[----:B------:R-:W2:Y:S02]  /*0460*/  LDG.E.U16 R4, desc[UR36][R4.64] ;  /* 0x0000002404047981 */ /* 0x000ea4000c1e1500 */
[----:B--2---:R-:W-:Y:S01]  /*0470*/  HADD2.F32 R22, -RZ, R4.H0_H0 ;  /* 0x20000004ff167230 */ /* 0x004fe20000004100 */
[----:B------:R-:W-:Y:S06]  /*0480*/  BRA `(.L_x_1584) ;  /* 0x00000008009c7947 */ /* 0x000fec0003800000 */
.L_x_1589:
[----:B------:R-:W2:Y:S01]  /*0490*/  LDG.E.64 R4, desc[UR36][R4.64] ;  /* 0x0000002404047981 */ /* 0x000ea2000c1e1b00 */
[----:B------:R-:W-:Y:S01]  /*04a0*/  UMOV UR4, 0xf0000000 ;  /* 0xf000000000047882 */ /* 0x000fe20000000000 */
[----:B------:R-:W-:Y:S01]  /*04b0*/  UMOV UR5, 0x380fffff ;  /* 0x380fffff00057882 */ /* 0x000fe20000000000 */
[----:B--2---:R-:W0:Y:S01]  /*04c0*/  F2F.F32.F64 R22, R4 ;  /* 0x0000000400167310 */ /* 0x004e220000301000 */
[----:B------:R-:W-:-:S14]  /*04d0*/  DSETP.GEU.AND P0, PT, |R4|, UR4, PT ;  /* 0x0000000404007e2a */ /* 0x000fdc000bf0e200 */
[----:B0-----:R-:W-:Y:S01]  /*04e0*/  @!P0 FMUL R22, R22, 1.175494350822287508e-38 ;  /* 0x0080000016168820 */ /* 0x001fe20000400000 */
[----:B------:R-:W-:Y:S06]  /*04f0*/  BRA `(.L_x_1584) ;  /* 0x0000000800807947 */ /* 0x000fec0003800000 */
.L_x_1579:
        /* <DEDUP_REMOVED lines=12> */
.L_x_1593:
[----:B------:R-:W2:Y:S01]  /*05c0*/  LDG.E.64 R4, desc[UR36][R4.64] ;  /* 0x0000002404047981 */ /* 0x000ea2000c1e1b00 */
[----:B------:R-:W-:Y:S01]  /*05d0*/  UMOV UR4, 0xf0000000 ;  /* 0xf000000000047882 */ /* 0x000fe20000000000 */
[----:B------:R-:W-:Y:S01]  /*05e0*/  UMOV UR5, 0x380fffff ;  /* 0x380fffff00057882 */ /* 0x000fe20000000000 */
[----:B--2---:R-:W0:Y:S01]  /*05f0*/  F2F.F32.F64 R22, R4 ;  /* 0x0000000400167310 */ /* 0x004e220000301000 */
[----:B------:R-:W-:-:S14]  /*0600*/  DSETP.GEU.AND P0, PT, |R4|, UR4, PT ;  /* 0x0000000404007e2a */ /* 0x000fdc000bf0e200 */
[----:B0-----:R-:W-:Y:S01]  /*0610*/  @!P0 FMUL R22, R22, 1.175494350822287508e-38 ;  /* 0x0080000016168820 */ /* 0x001fe20000400000 */
[----:B------:R-:W-:Y:S06]  /*0620*/  BRA `(.L_x_1584) ;  /* 0x0000000800347947 */ /* 0x000fec0003800000 */
.L_x_1592:
        /* <DEDUP_REMOVED lines=24> */
[----:B------:R-:W-:Y:S01]  /*07b0*/  LOP3.LUT R22, R3, 0x80000000, R22, 0xf8, !PT ;  /* 0x8000000003167812 */ /* 0x000fe200078ef816 */
[----:B------:R-:W-:Y:S06]  /*07c0*/  BRA `(.L_x_1584) ;  /* 0x0000000400cc7947 */ /* 0x000fec0003800000 */
.L_x_1595:
        /* <DEDUP_REMOVED lines=9> */
[----:B------:R-:W-:Y:S01]  /*0860*/  @P0 FMUL.FTZ R22, R3, 1.9259299443872358531e-34 ;  /* 0x0780000003160820 */ /* 0x000fe20000410000 */
[----:B------:R-:W-:Y:S02]  /*0870*/  IMAD.SHL.U32 R3, R4, 0x1000000, RZ ;  /* 0x0100000004037824 */ /* 0x000fe400078e00ff */
[----:B------:R-:W-:-:S05]  /*0880*/  @!P0 FADD.FTZ R22, R0, -0.5 ;  /* 0xbf00000000168421 */ /* 0x000fca0000010000 */
[----:B------:R-:W-:Y:S01]  /*0890*/  LOP3.LUT R22, R22, 0x80000000, R3, 0xf8, !PT ;  /* 0x8000000016167812 */ /* 0x000fe200078ef803 */
[----:B------:R-:W-:Y:S06]  /*08a0*/  BRA `(.L_x_1584) ;  /* 0x0000000400947947 */ /* 0x000fec0003800000 */
.L_x_1594:
[----:B------:R-:W2:Y:S02]  /*08b0*/  LDG.E.U16 R4, desc[UR36][R4.64] ;  /* 0x0000002404047981 */ /* 0x000ea4000c1e1500 */
[----:B--2---:R-:W-:Y:S01]  /*08c0*/  IMAD.U32 R22, R4, 0x10000, RZ ;  /* 0x0001000004167824 */ /* 0x004fe200078e00ff */
[----:B------:R-:W-:Y:S06]  /*08d0*/  BRA `(.L_x_1584) ;  /* 0x0000000400887947 */ /* 0x000fec0003800000 */
.L_x_1591:
        /* <DEDUP_REMOVED lines=11> */
.L_x_1598:
        /* <DEDUP_REMOVED lines=20> */
.L_x_1600:
[----:B------:R-:W-:Y:S05]  /*0ad0*/  BSYNC B0 ;  /* 0x0000000000007941 */ /* 0x000fea0003800000 */
.L_x_1599:
[----:B------:R-:W-:Y:S01]  /*0ae0*/  IMAD.SHL.U32 R3, R3, 0x100000, RZ ;  /* 0x0010000003037824 */ /* 0x000fe200078e00ff */
[----:B------:R-:W-:-:S04]  /*0af0*/  LEA R5, R0, 0x3b800000, 0x17 ;  /* 0x3b80000000057811 */ /* 0x000fc800078eb8ff */
[----:B------:R-:W-:Y:S01]  /*0b00*/  LOP3.LUT R22, R5, R3, R22, 0xfe, !PT ;  /* 0x0000000305167212 */ /* 0x000fe200078efe16 */
[----:B------:R-:W-:Y:S06]  /*0b10*/  BRA `(.L_x_1584) ;  /* 0x0000000000f87947 */ /* 0x000fec0003800000 */
.L_x_1597:
        /* <DEDUP_REMOVED lines=20> */
.L_x_1602:
[----:B------:R-:W-:Y:S05]  /*0c60*/  BSYNC B0 ;  /* 0x0000000000007941 */ /* 0x000fea0003800000 */
.L_x_1601:
[----:B------:R-:W-:Y:S01]  /*0c70*/  IMAD.SHL.U32 R3, R3, 0x200000, RZ ;  /* 0x0020000003037824 */ /* 0x000fe200078e00ff */
[----:B------:R-:W-:-:S04]  /*0c80*/  LEA R5, R0, 0x37800000, 0x17 ;  /* 0x3780000000057811 */ /* 0x000fc800078eb8ff */
[----:B------:R-:W-:Y:S01]  /*0c90*/  LOP3.LUT R22, R5, R3, R22, 0xfe, !PT ;  /* 0x0000000305167212 */ /* 0x000fe200078efe16 */
[----:B------:R-:W-:Y:S06]  /*0ca0*/  BRA `(.L_x_1584) ;  /* 0x0000000000947947 */ /* 0x000fec0003800000 */
.L_x_1596:
        /* <DEDUP_REMOVED lines=14> */
.L_x_1583:
        /* <DEDUP_REMOVED lines=16> */
.L_x_1605:
[----:B------:R-:W-:Y:S01]  /*0e90*/  IMAD.MOV.U32 R22, RZ, RZ, RZ ;  /* 0x000000ffff167224 */ /* 0x000fe200078e00ff */
[----:B------:R-:W-:Y:S06]  /*0ea0*/  BRA `(.L_x_1584) ;  /* 0x0000000000147947 */ /* 0x000fec0003800000 */
.L_x_1604:
[----:B------:R-:W2:Y:S02]  /*0eb0*/  LDG.E.64 R22, desc[UR36][R4.64] ;  /* 0x0000002404167981 */ /* 0x000ea4000c1e1b00 */
[----:B--2---:R0:W1:Y:S01]  /*0ec0*/  I2F.U64 R22, R22 ;  /* 0x0000001600167312 */ /* 0x0040620000301000 */
[----:B------:R-:W-:Y:S05]  /*0ed0*/  BRA `(.L_x_1584) ;  /* 0x0000000000087947 */ /* 0x000fea0003800000 */
.L_x_1603:
[----:B------:R-:W2:Y:S02]  /*0ee0*/  LDG.E R4, desc[UR36][R4.64] ;  /* 0x0000002404047981 */ /* 0x000ea4000c1e1900 */
[----:B--2---:R-:W-:-:S07]  /*0ef0*/  I2FP.F32.U32 R22, R4 ;  /* 0x0000000400167245 */ /* 0x004fce0000201000 */
.L_x_1584:
[----:B------:R-:W-:Y:S05]  /*0f00*/  BSYNC B6 ;  /* 0x0000000000067941 */ /* 0x000fea0003800000 */
.L_x_1578:
[----:B------:R-:W2:Y:S02]  /*0f10*/  S2R R16, SR_TID.X ;  /* 0x0000000000107919 */ /* 0x000ea40000002100 */
[----:B--2---:R-:W-:-:S07]  /*0f20*/  VIADD R16, R16, 0x80 ;  /* 0x0000008010107836 */ /* 0x004fce0000000000 */
.L_x_1577:
[----:B------:R-:W-:Y:S05]  /*0f30*/  BSYNC B7 ;  /* 0x0000000000077941 */ /* 0x000fea0003800000 */
.L_x_1576:
[----:B------:R-:W-:Y:S01]  /*0f40*/  ISETP.GE.AND P0, PT, R16, R17, PT ;  /* 0x000000111000720c */ /* 0x000fe20003f06270 */
[----:B------:R-:W-:-:S12]  /*0f50*/  BSSY B7, `(.L_x_1606) ;  /* 0x00000e8000077945 */ /* 0x000fd80003800000 */
[----:B------:R-:W-:Y:S05]  /*0f60*/  @P0 BRA `(.L_x_1607) ;  /* 0x0000000c00980947 */ /* 0x000fea0003800000 */
[----:B0---4-:R-:W0:Y:S01]  /*0f70*/  LDC.64 R4, c[0x0][0x220] ;  /* 0x00008800ff047b82 */ /* 0x011e220000000a00 */
[----:B------:R-:W-:Y:S01]  /*0f80*/  IMAD R0, R2, 0x200, R16 ;  /* 0x0000020002007824 */ /* 0x000fe200078e0210 */
[----:B------:R-:W-:Y:S01]  /*0f90*/  PRMT R6, R19, 0x9910, RZ ;  /* 0x0000991013067816 */ /* 0x000fe200000000ff */
[----:B------:R-:W-:Y:S01]  /*0fa0*/  ULDC UR4, c[0x0][0x230] ;  /* 0x00008c0000047ab9 */ /* 0x000fe20000000800 */
[----:B------:R-:W-:Y:S01]  /*0fb0*/  BSSY B6, `(.L_x_1608) ;  /* 0x00000e0000067945 */ /* 0x000fe20003800000 */
        /* <DEDUP_REMOVED lines=17> */
.L_x_1612:
[----:B------:R-:W2:Y:S02]  /*10d0*/  LDG.E.U8 R4, desc[UR36][R4.64] ;  /* 0x0000002404047981 */ /* 0x000ea4000c1e1100 */
[----:B--2---:R-:W-:Y:S01]  /*10e0*/  I2FP.F32.U32 R24, R4 ;  /* 0x0000000400187245 */ /* 0x004fe20000201000 */
[----:B------:R-:W-:Y:S06]  /*10f0*/  BRA `(.L_x_1614) ;  /* 0x0000000c002c7947 */ /* 0x000fec0003800000 */
.L_x_1611:
        /* <DEDUP_REMOVED lines=9> */
.L_x_1616:
[----:B------:R-:W2:Y:S02]  /*1190*/  LDG.E R4, desc[UR36][R4.64] ;  /* 0x0000002404047981 */ /* 0x000ea4000c1e1900 */
[----:B--2---:R-:W-:Y:S01]  /*11a0*/  I2FP.F32.S32 R24, R4 ;  /* 0x0000000400187245 */ /* 0x004fe20000201400 */
[----:B------:R-:W-:Y:S06]  /*11b0*/  BRA `(.L_x_1614) ;  /* 0x0000000800fc7947 */ /* 0x000fec0003800000 */
.L_x_1615:
[----:B------:R-:W2:Y:S02]  /*11c0*/  LDG.E.U16 R4, desc[UR36][R4.64] ;  /* 0x0000002404047981 */ /* 0x000ea4000c1e1500 */
[----:B--2---:R0:W2:Y:S01]  /*11d0*/  I2F.S16 R24, R4 ;  /* 0x0000000400187306 */ /* 0x0040a20000101400 */
[----:B------:R-:W-:Y:S05]  /*11e0*/  BRA `(.L_x_1614) ;  /* 0x0000000800f07947 */ /* 0x000fea0003800000 */
.L_x_1610:
        /* <DEDUP_REMOVED lines=8> */
.L_x_1618:
[----:B------:R-:W2:Y:S02]  /*1270*/  LDG.E.U16 R4, desc[UR36][R4.64] ;  /* 0x0000002404047981 */ /* 0x000ea4000c1e1500 */
[----:B--2---:R-:W-:Y:S01]  /*1280*/  HADD2.F32 R24, -RZ, R4.H0_H0 ;  /* 0x20000004ff187230 */ /* 0x004fe20000004100 */
[----:B------:R-:W-:Y:S06]  /*1290*/  BRA `(.L_x_1614) ;  /* 0x0000000800c47947 */ /* 0x000fec0003800000 */
.L_x_1617:
        /* <DEDUP_REMOVED lines=8> */
.L_x_1620:
[----:B------:R-:W2:Y:S02]  /*1320*/  LDG.E.U16 R4, desc[UR36][R4.64] ;  /* 0x0000002404047981 */ /* 0x000ea4000c1e1500 */
[----:B--2---:R-:W-:Y:S01]  /*1330*/  HADD2.F32 R24, -RZ, R4.H0_H0 ;  /* 0x20000004ff187230 */ /* 0x004fe20000004100 */
[----:B------:R-:W-:Y:S06]  /*1340*/  BRA `(.L_x_1614) ;  /* 0x0000000800987947 */ /* 0x000fec0003800000 */
.L_x_1619:
[----:B------:R-:W2:Y:S01]  /*1350*/  LDG.E.64 R4, desc[UR36][R4.64] ;  /* 0x0000002404047981 */ /* 0x000ea2000c1e1b00 */
[----:B------:R-:W-:Y:S01]  /*1360*/  UMOV UR4, 0xf0000000 ;  /* 0xf000000000047882 */ /* 0x000fe20000000000 */
[----:B------:R-:W-:Y:S01]  /*1370*/  UMOV UR5, 0x380fffff ;  /* 0x380fffff00057882 */ /* 0x000fe20000000000 */
[----:B--2---:R-:W0:Y:S01]  /*1380*/  F2F.F32.F64 R24, R4 ;  /* 0x0000000400187310 */ /* 0x004e220000301000 */
[----:B------:R-:W-:-:S14]  /*1390*/  DSETP.GEU.AND P0, PT, |R4|, UR4, PT ;  /* 0x0000000404007e2a */ /* 0x000fdc000bf0e200 */
[----:B0-----:R-:W-:Y:S01]  /*13a0*/  @!P0 FMUL R24, R24, 1.175494350822287508e-38 ;  /* 0x0080000018188820 */ /* 0x001fe20000400000 */
[----:B------:R-:W-:Y:S06]  /*13b0*/  BRA `(.L_x_1614) ;  /* 0x00000008007c7947 */ /* 0x000fec0003800000 */
.L_x_1609:
        /* <DEDUP_REMOVED lines=12> */
.L_x_1623:
[----:B------:R-:W2:Y:S01]  /*1480*/  LDG.E.64 R4, desc[UR36][R4.64] ;  /* 0x0000002404047981 */ /* 0x000ea2000c1e1b00 */
[----:B------:R-:W-:Y:S01]  /*1490*/  UMOV UR4, 0xf0000000 ;  /* 0xf000000000047882 */ /* 0x000fe20000000000 */
[----:B------:R-:W-:Y:S01]  /*14a0*/  UMOV UR5, 0x380fffff ;  /* 0x380fffff00057882 */ /* 0x000fe20000000000 */
[----:B--2---:R-:W0:Y:S01]  /*14b0*/  F2F.F32.F64 R24, R4 ;  /* 0x0000000400187310 */ /* 0x004e220000301000 */
[----:B------:R-:W-:-:S14]  /*14c0*/  DSETP.GEU.AND P0, PT, |R4|, UR4, PT ;  /* 0x0000000404007e2a */ /* 0x000fdc000bf0e200 */
[----:B0-----:R-:W-:Y:S01]  /*14d0*/  @!P0 FMUL R24, R24, 1.175494350822287508e-38 ;  /* 0x0080000018188820 */ /* 0x001fe20000400000 */
[----:B------:R-:W-:Y:S06]  /*14e0*/  BRA `(.L_x_1614) ;  /* 0x0000000800307947 */ /* 0x000fec0003800000 */
.L_x_1622:
        /* <DEDUP_REMOVED lines=26> */
.L_x_1625:
        /* <DEDUP_REMOVED lines=13> */
.L_x_1624:
[----:B------:R-:W2:Y:S02]  /*1760*/  LDG.E.U16 R4, desc[UR36][R4.64] ;  /* 0x0000002404047981 */ /* 0x000ea4000c1e1500 */
[----:B--2---:R-:W-:Y:S01]  /*1770*/  IMAD.U32 R24, R4, 0x10000, RZ ;  /* 0x0001000004187824 */ /* 0x004fe200078e00ff */
[----:B------:R-:W-:Y:S06]  /*1780*/  BRA `(.L_x_1614) ;  /* 0x0000000400887947 */ /* 0x000fec0003800000 */
.L_x_1621:
        /* <DEDUP_REMOVED lines=11> */
.L_x_1628:
        /* <DEDUP_REMOVED lines=20> */
.L_x_1630:
[----:B------:R-:W-:Y:S05]  /*1980*/  BSYNC B0 ;  /* 0x0000000000007941 */ /* 0x000fea0003800000 */
.L_x_1629:
[----:B------:R-:W-:Y:S01]  /*1990*/  IMAD.SHL.U32 R3, R3, 0x100000, RZ ;  /* 0x0010000003037824 */ /* 0x000fe200078e00ff */
[----:B------:R-:W-:-:S04]  /*19a0*/  LEA R5, R0, 0x3b800000, 0x17 ;  /* 0x3b80000000057811 */ /* 0x000fc800078eb8ff */
[----:B------:R-:W-:Y:S01]  /*19b0*/  LOP3.LUT R24, R5, R3, R24, 0xfe, !PT ;  /* 0x0000000305187212 */ /* 0x000fe200078efe18 */
[----:B------:R-:W-:Y:S06]  /*19c0*/  BRA `(.L_x_1614) ;  /* 0x0000000000f87947 */ /* 0x000fec0003800000 */
.L_x_1627:
        /* <DEDUP_REMOVED lines=20> */
.L_x_1632:
[----:B------:R-:W-:Y:S05]  /*1b10*/  BSYNC B0 ;  /* 0x0000000000007941 */ /* 0x000fea0003800000 */
.L_x_1631:
[----:B------:R-:W-:Y:S01]  /*1b20*/  IMAD.SHL.U32 R3, R3, 0x200000, RZ ;  /* 0x0020000003037824 */ /* 0x000fe200078e00ff */
[----:B------:R-:W-:-:S04]  /*1b30*/  LEA R5, R0, 0x37800000, 0x17 ;  /* 0x3780000000057811 */ /* 0x000fc800078eb8ff */
[----:B------:R-:W-:Y:S01]  /*1b40*/  LOP3.LUT R24, R5, R3, R24, 0xfe, !PT ;  /* 0x0000000305187212 */ /* 0x000fe200078efe18 */
[----:B------:R-:W-:Y:S06]  /*1b50*/  BRA `(.L_x_1614) ;  /* 0x0000000000947947 */ /* 0x000fec0003800000 */
.L_x_1626:
        /* <DEDUP_REMOVED lines=14> */
.L_x_1613:
        /* <DEDUP_REMOVED lines=15> */
[----:B01-3-5:R-:W-:Y:S05]  /*1d30*/  CALL.ABS.NOINC R14 ;  /* 0x000000000e007343 */ /* 0x02bfea0003c00000 */
.L_x_1635:
[----:B------:R-:W-:Y:S01]  /*1d40*/  IMAD.MOV.U32 R24, RZ, RZ, RZ ;  /* 0x000000ffff187224 */ /* 0x000fe200078e00ff */
[----:B------:R-:W-:Y:S06]  /*1d50*/  BRA `(.L_x_1614) ;  /* 0x0000000000147947 */ /* 0x000fec0003800000 */
.L_x_1634:
[----:B------:R-:W2:Y:S02]  /*1d60*/  LDG.E.64 R24, desc[UR36][R4.64] ;  /* 0x0000002404187981 */ /* 0x000ea4000c1e1b00 */
[----:B--2---:R0:W2:Y:S01]  /*1d70*/  I2F.U64 R24, R24 ;  /* 0x0000001800187312 */ /* 0x0040a20000301000 */
[----:B------:R-:W-:Y:S05]  /*1d80*/  BRA `(.L_x_1614) ;  /* 0x0000000000087947 */ /* 0x000fea0003800000 */
.L_x_1633:
[----:B------:R-:W2:Y:S02]  /*1d90*/  LDG.E R4, desc[UR36][R4.64] ;  /* 0x0000002404047981 */ /* 0x000ea4000c1e1900 */
[----:B--2---:R-:W-:-:S07]  /*1da0*/  I2FP.F32.U32 R24, R4 ;  /* 0x0000000400187245 */ /* 0x004fce0000201000 */
.L_x_1614:
[----:B------:R-:W-:Y:S05]  /*1db0*/  BSYNC B6 ;  /* 0x0000000000067941 */ /* 0x000fea0003800000 */
.L_x_1608:
[----:B------:R-:W-:-:S07]  /*1dc0*/  VIADD R16, R16, 0x80 ;  /* 0x0000008010107836 */ /* 0x000fce0000000000 */
.L_x_1607:
[----:B------:R-:W-:Y:S05]  /*1dd0*/  BSYNC B7 ;  /* 0x0000000000077941 */ /* 0x000fea0003800000 */
.L_x_1606:
[----:B------:R-:W-:Y:S01]  /*1de0*/  ISETP.GE.AND P0, PT, R16, R17, PT ;  /* 0x000000111000720c */ /* 0x000fe20003f06270 */
[----:B------:R-:W-:Y:S01]  /*1df0*/  BSSY B7, `(.L_x_1636) ;  /* 0x00000ea000077945 */ /* 0x000fe20003800000 */
[----:B0-----:R-:W-:Y:S02]  /*1e00*/  IMAD.MOV.U32 R23, RZ, RZ, RZ ;  /* 0x000000ffff177224 */ /* 0x001fe400078e00ff */
[----:B------:R-:W-:-:S09]  /*1e10*/  IMAD.MOV.U32 R18, RZ, RZ, RZ ;  /* 0x000000ffff127224 */ /* 0x000fd200078e00ff */
[----:B------:R-:W-:Y:S05]  /*1e20*/  @P0 BRA `(.L_x_1637) ;  /* 0x0000000c00980947 */ /* 0x000fea0003800000 */
[----:B--2-4-:R-:W0:Y:S01]  /*1e30*/  LDC.64 R4, c[0x0][0x220] ;  /* 0x00008800ff047b82 */ /* 0x014e220000000a00 */
        /* <DEDUP_REMOVED lines=19> */
[----:B--2---:R0:W2:Y:S01]  /*1f70*/  I2F.S16 R18, R4 ;  /* 0x0000000400127306 */ /* 0x0040a20000101400 */
[----:B------:R-:W-:Y:S05]  /*1f80*/  BRA `(.L_x_1644) ;  /* 0x0000000c00387947 */ /* 0x000fea0003800000 */
.L_x_1642:
[----:B------:R-:W2:Y:S02]  /*1f90*/  LDG.E.U8 R4, desc[UR36][R4.64] ;  /* 0x0000002404047981 */ /* 0x000ea4000c1e1100 */
[----:B--2---:R-:W-:Y:S01]  /*1fa0*/  I2FP.F32.U32 R18, R4 ;  /* 0x0000000400127245 */ /* 0x004fe20000201000 */
[----:B------:R-:W-:Y:S06]  /*1fb0*/  BRA `(.L_x_1644) ;  /* 0x0000000c002c7947 */ /* 0x000fec0003800000 */
.L_x_1641:
        /* <DEDUP_REMOVED lines=9> */
.L_x_1646:
[----:B------:R-:W2:Y:S02]  /*2050*/  LDG.E R4, desc[UR36][R4.64] ;  /* 0x0000002404047981 */ /* 0x000ea4000c1e1900 */
[----:B--2---:R-:W-:Y:S01]  /*2060*/  I2FP.F32.S32 R18, R4 ;  /* 0x0000000400127245 */ /* 0x004fe20000201400 */
[----:B------:R-:W-:Y:S06]  /*2070*/  BRA `(.L_x_1644) ;  /* 0x0000000800fc7947 */ /* 0x000fec0003800000 */
.L_x_1645:
[----:B------:R-:W2:Y:S02]  /*2080*/  LDG.E.U16 R4, desc[UR36][R4.64] ;  /* 0x0000002404047981 */ /* 0x000ea4000c1e1500 */
[----:B--2---:R4:W0:Y:S01]  /*2090*/  I2F.S16 R18, R4 ;  /* 0x0000000400127306 */ /* 0x0048220000101400 */
[----:B------:R-:W-:Y:S05]  /*20a0*/  BRA `(.L_x_1644) ;  /* 0x0000000800f07947 */ /* 0x000fea0003800000 */
.L_x_1640:
        /* <DEDUP_REMOVED lines=8> */
.L_x_1648:
[----:B------:R-:W2:Y:S02]  /*2130*/  LDG.E.U16 R4, desc[UR36][R4.64] ;  /* 0x0000002404047981 */ /* 0x000ea4000c1e1500 */
[----:B--2---:R-:W-:Y:S01]  /*2140*/  HADD2.F32 R18, -RZ, R4.H0_H0 ;  /* 0x20000004ff127230 */ /* 0x004fe20000004100 */
[----:B------:R-:W-:Y:S06]  /*2150*/  BRA `(.L_x_1644) ;  /* 0x0000000800c47947 */ /* 0x000fec0003800000 */
.L_x_1647:
        /* <DEDUP_REMOVED lines=8> */
.L_x_1650:
[----:B------:R-:W2:Y:S02]  /*21e0*/  LDG.E.U16 R4, desc[UR36][R4.64] ;  /* 0x0000002404047981 */ /* 0x000ea4000c1e1500 */
[----:B--2---:R-:W-:Y:S01]  /*21f0*/  HADD2.F32 R18, -RZ, R4.H0_H0 ;  /* 0x20000004ff127230 */ /* 0x004fe20000004100 */
[----:B------:R-:W-:Y:S06]  /*2200*/  BRA `(.L_x_1644) ;  /* 0x0000000800987947 */ /* 0x000fec0003800000 */
.L_x_1649:
[----:B------:R-:W2:Y:S01]  /*2210*/  LDG.E.64 R4, desc[UR36][R4.64] ;  /* 0x0000002404047981 */ /* 0x000ea2000c1e1b00 */
[----:B------:R-:W-:Y:S01]  /*2220*/  UMOV UR4, 0xf0000000 ;  /* 0xf000000000047882 */ /* 0x000fe20000000000 */
[----:B------:R-:W-:Y:S01]  /*2230*/  UMOV UR5, 0x380fffff ;  /* 0x380fffff00057882 */ /* 0x000fe20000000000 */
[----:B--2---:R-:W0:Y:S01]  /*2240*/  F2F.F32.F64 R18, R4 ;  /* 0x0000000400127310 */ /* 0x004e220000301000 */
[----:B------:R-:W-:-:S14]  /*2250*/  DSETP.GEU.AND P0, PT, |R4|, UR4, PT ;  /* 0x0000000404007e2a */ /* 0x000fdc000bf0e200 */
[----:B0-----:R-:W-:Y:S01]  /*2260*/  @!P0 FMUL R18, R18, 1.175494350822287508e-38 ;  /* 0x0080000012128820 */ /* 0x001fe20000400000 */
[----:B------:R-:W-:Y:S06]  /*2270*/  BRA `(.L_x_1644) ;  /* 0x00000008007c7947 */ /* 0x000fec0003800000 */
.L_x_1639:
        /* <DEDUP_REMOVED lines=12> */
.L_x_1653:
[----:B------:R-:W2:Y:S01]  /*2340*/  LDG.E.64 R4, desc[UR36][R4.64] ;  /* 0x0000002404047981 */ /* 0x000ea2000c1e1b00 */
[----:B------:R-:W-:Y:S01]  /*2350*/  UMOV UR4, 0xf0000000 ;  /* 0xf000000000047882 */ /* 0x000fe20000000000 */
[----:B------:R-:W-:Y:S01]  /*2360*/  UMOV UR5, 0x380fffff ;  /* 0x380fffff00057882 */ /* 0x000fe20000000000 */
[----:B--2---:R-:W0:Y:S01]  /*2370*/  F2F.F32.F64 R18, R4 ;  /* 0x0000000400127310 */ /* 0x004e220000301000 */
[----:B------:R-:W-:-:S14]  /*2380*/  DSETP.GEU.AND P0, PT, |R4|, UR4, PT ;  /* 0x0000000404007e2a */ /* 0x000fdc000bf0e200 */
[----:B0-----:R-:W-:Y:S01]  /*2390*/  @!P0 FMUL R18, R18, 1.175494350822287508e-38 ;  /* 0x0080000012128820 */ /* 0x001fe20000400000 */
[----:B------:R-:W-:Y:S06]  /*23a0*/  BRA `(.L_x_1644) ;  /* 0x0000000800307947 */ /* 0x000fec0003800000 */
.L_x_1652:
        /* <DEDUP_REMOVED lines=26> */
.L_x_1655:
        /* <DEDUP_REMOVED lines=13> */
.L_x_1654:
[----:B------:R-:W2:Y:S02]  /*2620*/  LDG.E.U16 R4, desc[UR36][R4.64] ;  /* 0x0000002404047981 */ /* 0x000ea4000c1e1500 */
[----:B--2---:R-:W-:Y:S01]  /*2630*/  IMAD.U32 R18, R4, 0x10000, RZ ;  /* 0x0001000004127824 */ /* 0x004fe200078e00ff */
[----:B------:R-:W-:Y:S06]  /*2640*/  BRA `(.L_x_1644) ;  /* 0x0000000400887947 */ /* 0x000fec0003800000 */
.L_x_1651:
        /* <DEDUP_REMOVED lines=11> */
.L_x_1658:
        /* <DEDUP_REMOVED lines=20> */
.L_x_1660:
[----:B------:R-:W-:Y:S05]  /*2840*/  BSYNC B0 ;  /* 0x0000000000007941 */ /* 0x000fea0003800000 */
.L_x_1659:
[----:B------:R-:W-:Y:S01]  /*2850*/  IMAD.SHL.U32 R3, R3, 0x100000, RZ ;  /* 0x0010000003037824 */ /* 0x000fe200078e00ff */
[----:B------:R-:W-:-:S04]  /*2860*/  LEA R5, R0, 0x3b800000, 0x17 ;  /* 0x3b80000000057811 */ /* 0x000fc800078eb8ff */
[----:B------:R-:W-:Y:S01]  /*2870*/  LOP3.LUT R18, R5, R3, R18, 0xfe, !PT ;  /* 0x0000000305127212 */ /* 0x000fe200078efe12 */
[----:B------:R-:W-:Y:S06]  /*2880*/  BRA `(.L_x_1644) ;  /* 0x0000000000f87947 */ /* 0x000fec0003800000 */
.L_x_1657:
        /* <DEDUP_REMOVED lines=20> */
.L_x_1662:
[----:B------:R-:W-:Y:S05]  /*29d0*/  BSYNC B0 ;  /* 0x0000000000007941 */ /* 0x000fea0003800000 */
.L_x_1661:
[----:B------:R-:W-:Y:S01]  /*29e0*/  IMAD.SHL.U32 R3, R3, 0x200000, RZ ;  /* 0x0020000003037824 */ /* 0x000fe200078e00ff */
[----:B------:R-:W-:-:S04]  /*29f0*/  LEA R5, R0, 0x37800000, 0x17 ;  /* 0x3780000000057811 */ /* 0x000fc800078eb8ff */
[----:B------:R-:W-:Y:S01]  /*2a00*/  LOP3.LUT R18, R5, R3, R18, 0xfe, !PT ;  /* 0x0000000305127212 */ /* 0x000fe200078efe12 */
[----:B------:R-:W-:Y:S06]  /*2a10*/  BRA `(.L_x_1644) ;  /* 0x0000000000947947 */ /* 0x000fec0003800000 */
.L_x_1656:
        /* <DEDUP_REMOVED lines=14> */
.L_x_1643:
        /* <DEDUP_REMOVED lines=16> */
.L_x_1665:
[----:B------:R-:W-:Y:S01]  /*2c00*/  IMAD.MOV.U32 R18, RZ, RZ, RZ ;  /* 0x000000ffff127224 */ /* 0x000fe200078e00ff */
[----:B------:R-:W-:Y:S06]  /*2c10*/  BRA `(.L_x_1644) ;  /* 0x0000000000147947 */ /* 0x000fec0003800000 */
.L_x_1664:
[----:B------:R-:W2:Y:S02]  /*2c20*/  LDG.E.64 R4, desc[UR36][R4.64] ;  /* 0x0000002404047981 */ /* 0x000ea4000c1e1b00 */
[----:B--2---:R0:W2:Y:S01]  /*2c30*/  I2F.U64 R18, R4 ;  /* 0x0000000400127312 */ /* 0x0040a20000301000 */
[----:B------:R-:W-:Y:S05]  /*2c40*/  BRA `(.L_x_1644) ;  /* 0x0000000000087947 */ /* 0x000fea0003800000 */
.L_x_1663:
[----:B------:R-:W2:Y:S02]  /*2c50*/  LDG.E R4, desc[UR36][R4.64] ;  /* 0x0000002404047981 */ /* 0x000ea4000c1e1900 */
[----:B--2---:R-:W-:-:S07]  /*2c60*/  I2FP.F32.U32 R18, R4 ;  /* 0x0000000400127245 */ /* 0x004fce0000201000 */
.L_x_1644:
[----:B------:R-:W-:Y:S05]  /*2c70*/  BSYNC B6 ;  /* 0x0000000000067941 */ /* 0x000fea0003800000 */
.L_x_1638:
[----:B------:R-:W-:-:S07]  /*2c80*/  VIADD R16, R16, 0x80 ;  /* 0x0000008010107836 */ /* 0x000fce0000000000 */
.L_x_1637:
[----:B------:R-:W-:Y:S05]  /*2c90*/  BSYNC B7 ;  /* 0x0000000000077941 */ /* 0x000fea0003800000 */
.L_x_1636:
[----:B------:R-:W-:Y:S01]  /*2ca0*/  ISETP.GE.AND P0, PT, R16, R17, PT ;  /* 0x000000111000720c */ /* 0x000fe20003f06270 */
[----:B------:R-:W-:-:S12]  /*2cb0*/  BSSY B6, `(.L_x_1666) ;  /* 0x00000e1000067945 */ /* 0x000fd80003800000 */
[----:B------:R-:W-:Y:S05]  /*2cc0*/  @P0 BRA `(.L_x_1667) ;  /* 0x0000000c007c0947 */ /* 0x000fea0003800000 */
[----:B0-2-4-:R-:W0:Y:S01]  /*2cd0*/  LDC.64 R4, c[0x0][0x220] ;  /* 0x00008800ff047b82 */ /* 0x015e220000000a00 */
        /* <DEDUP_REMOVED lines=19> */
.L_x_1671:
[----:B------:R-:W2:Y:S02]  /*2e10*/  LDG.E.U8 R4, desc[UR36][R4.64] ;  /* 0x0000002404047981 */ /* 0x000ea4000c1e1100 */
[----:B--2---:R-:W-:Y:S01]  /*2e20*/  I2FP.F32.U32 R23, R4 ;  /* 0x0000000400177245 */ /* 0x004fe20000201000 */
[----:B------:R-:W-:Y:S06]  /*2e30*/  BRA `(.L_x_1667) ;  /* 0x0000000c00207947 */ /* 0x000fec0003800000 */
.L_x_1670:
        /* <DEDUP_REMOVED lines=9> */
.L_x_1674:
[----:B------:R-:W2:Y:S02]  /*2ed0*/  LDG.E R4, desc[UR36][R4.64] ;  /* 0x0000002404047981 */ /* 0x000ea4000c1e1900 */
[----:B--2---:R-:W-:Y:S01]  /*2ee0*/  I2FP.F32.S32 R23, R4 ;  /* 0x0000000400177245 */ /* 0x004fe20000201400 */
[----:B------:R-:W-:Y:S06]  /*2ef0*/  BRA `(.L_x_1667) ;  /* 0x0000000800f07947 */ /* 0x000fec0003800000 */
.L_x_1673:
[----:B------:R-:W2:Y:S02]  /*2f00*/  LDG.E.U16 R4, desc[UR36][R4.64] ;  /* 0x0000002404047981 */ /* 0x000ea4000c1e1500 */
[----:B--2---:R0:W2:Y:S01]  /*2f10*/  I2F.S16 R23, R4 ;  /* 0x0000000400177306 */ /* 0x0040a20000101400 */
[----:B------:R-:W-:Y:S05]  /*2f20*/  BRA `(.L_x_1667) ;  /* 0x0000000800e47947 */ /* 0x000fea0003800000 */
.L_x_1669:
        /* <DEDUP_REMOVED lines=8> */
.L_x_1676:
[----:B------:R-:W2:Y:S02]  /*2fb0*/  LDG.E.U16 R4, desc[UR36][R4.64] ;  /* 0x0000002404047981 */ /* 0x000ea4000c1e1500 */
[----:B--2---:R-:W-:Y:S01]  /*2fc0*/  HADD2.F32 R23, -RZ, R4.H0_H0 ;  /* 0x20000004ff177230 */ /* 0x004fe20000004100 */
[----:B------:R-:W-:Y:S06]  /*2fd0*/  BRA `(.L_x_1667) ;  /* 0x0000000800b87947 */ /* 0x000fec0003800000 */
.L_x_1675:
        /* <DEDUP_REMOVED lines=8> */
.L_x_1678:
[----:B------:R-:W2:Y:S02]  /*3060*/  LDG.E.U16 R4, desc[UR36][R4.64] ;  /* 0x0000002404047981 */ /* 0x000ea4000c1e1500 */
[----:B--2---:R-:W-:Y:S01]  /*3070*/  HADD2.F32 R23, -RZ, R4.H0_H0 ;  /* 0x20000004ff177230 */ /* 0x004fe20000004100 */
[----:B------:R-:W-:Y:S06]  /*3080*/  BRA `(.L_x_1667) ;  /* 0x00000008008c7947 */ /* 0x000fec0003800000 */
.L_x_1677:
[----:B------:R-:W2:Y:S01]  /*3090*/  LDG.E.64 R4, desc[UR36][R4.64] ;  /* 0x0000002404047981 */ /* 0x000ea2000c1e1b00 */
[----:B------:R-:W-:Y:S01]  /*30a0*/  UMOV UR4, 0xf0000000 ;  /* 0xf000000000047882 */ /* 0x000fe20000000000 */
[----:B------:R-:W-:Y:S01]  /*30b0*/  UMOV UR5, 0x380fffff ;  /* 0x380fffff00057882 */ /* 0x000fe20000000000 */
[----:B--2---:R-:W0:Y:S01]  /*30c0*/  F2F.F32.F64 R23, R4 ;  /* 0x0000000400177310 */ /* 0x004e220000301000 */
[----:B------:R-:W-:-:S14]  /*30d0*/  DSETP.GEU.AND P0, PT, |R4|, UR4, PT ;  /* 0x0000000404007e2a */ /* 0x000fdc000bf0e200 */
[----:B0-----:R-:W-:Y:S01]  /*30e0*/  @!P0 FMUL R23, R23, 1.175494350822287508e-38 ;  /* 0x0080000017178820 */ /* 0x001fe20000400000 */
[----:B------:R-:W-:Y:S06]  /*30f0*/  BRA `(.L_x_1667) ;  /* 0x0000000800707947 */ /* 0x000fec0003800000 */
.L_x_1668:
        /* <DEDUP_REMOVED lines=12> */
.L_x_1681:
[----:B------:R-:W2:Y:S01]  /*31c0*/  LDG.E.64 R4, desc[UR36][R4.64] ;  /* 0x0000002404047981 */ /* 0x000ea2000c1e1b00 */
[----:B------:R-:W-:Y:S01]  /*31d0*/  UMOV UR4, 0xf0000000 ;  /* 0xf000000000047882 */ /* 0x000fe20000000000 */
[----:B------:R-:W-:Y:S01]  /*31e0*/  UMOV UR5, 0x380fffff ;  /* 0x380fffff00057882 */ /* 0x000fe20000000000 */
[----:B--2---:R-:W0:Y:S01]  /*31f0*/  F2F.F32.F64 R23, R4 ;  /* 0x0000000400177310 */ /* 0x004e220000301000 */
[----:B------:R-:W-:-:S14]  /*3200*/  DSETP.GEU.AND P0, PT, |R4|, UR4, PT ;  /* 0x0000000404007e2a */ /* 0x000fdc000bf0e200 */
[----:B0-----:R-:W-:Y:S01]  /*3210*/  @!P0 FMUL R23, R23, 1.175494350822287508e-38 ;  /* 0x0080000017178820 */ /* 0x001fe20000400000 */
[----:B------:R-:W-:Y:S06]  /*3220*/  BRA `(.L_x_1667) ;  /* 0x0000000800247947 */ /* 0x000fec0003800000 */
.L_x_1680:
        /* <DEDUP_REMOVED lines=26> */
.L_x_1683:
        /* <DEDUP_REMOVED lines=11> */
[----:B------:R-:W-:Y:S01]  /*3480*/  LOP3.LUT R23, R23, 0x80000000, R0, 0xf8, !PT ;  /* 0x8000000017177812 */ /* 0x000fe200078ef800 */
[----:B------:R-:W-:Y:S06]  /*3490*/  BRA `(.L_x_1667) ;  /* 0x0000000400887947 */ /* 0x000fec0003800000 */
.L_x_1682:
[----:B------:R-:W2:Y:S02]  /*34a0*/  LDG.E.U16 R4, desc[UR36][R4.64] ;  /* 0x0000002404047981 */ /* 0x000ea4000c1e1500 */
[----:B--2---:R-:W-:Y:S01]  /*34b0*/  IMAD.U32 R23, R4, 0x10000, RZ ;  /* 0x0001000004177824 */ /* 0x004fe200078e00ff */
[----:B------:R-:W-:Y:S06]  /*34c0*/  BRA `(.L_x_1667) ;  /* 0x00000004007c7947 */ /* 0x000fec0003800000 */
.L_x_1679:
        /* <DEDUP_REMOVED lines=11> */
.L_x_1686:
[----:B------:R-:W2:Y:S02]  /*3580*/  LDG.E.U8 R3, desc[UR36][R4.64] ;  /* 0x0000002404037981 */ /* 0x000ea4000c1e1100 */
        /* <DEDUP_REMOVED lines=18> */
.L_x_1688:
[----:B------:R-:W-:Y:S05]  /*36b0*/  BSYNC B0 ;  /* 0x0000000000007941 */ /* 0x000fea0003800000 */
.L_x_1687:
[----:B------:R-:W-:Y:S01]  /*36c0*/  IMAD.SHL.U32 R3, R3, 0x100000, RZ ;  /* 0x0010000003037824 */ /* 0x000fe200078e00ff */
[----:B------:R-:W-:-:S04]  /*36d0*/  LEA R0, R0, 0x3b800000, 0x17 ;  /* 0x3b80000000007811 */ /* 0x000fc800078eb8ff */
[----:B------:R-:W-:Y:S01]  /*36e0*/  LOP3.LUT R23, R0, R3, R23, 0xfe, !PT ;  /* 0x0000000300177212 */ /* 0x000fe200078efe17 */
[----:B------:R-:W-:Y:S06]  /*36f0*/  BRA `(.L_x_1667) ;  /* 0x0000000000f07947 */ /* 0x000fec0003800000 */
.L_x_1685:
        /* <DEDUP_REMOVED lines=19> */
.L_x_1690:
[----:B------:R-:W-:Y:S05]  /*3830*/  BSYNC B0 ;  /* 0x0000000000007941 */ /* 0x000fea0003800000 */
.L_x_1689:
[----:B------:R-:W-:Y:S01]  /*3840*/  IMAD.SHL.U32 R3, R3, 0x200000, RZ ;  /* 0x0020000003037824 */ /* 0x000fe200078e00ff */
[----:B------:R-:W-:-:S04]  /*3850*/  LEA R0, R0, 0x37800000, 0x17 ;  /* 0x3780000000007811 */ /* 0x000fc800078eb8ff */
[----:B------:R-:W-:Y:S01]  /*3860*/  LOP3.LUT R23, R0, R3, R23, 0xfe, !PT ;  /* 0x0000000300177212 */ /* 0x000fe200078efe17 */
[----:B------:R-:W-:Y:S06]  /*3870*/  BRA `(.L_x_1667) ;  /* 0x0000000000907947 */ /* 0x000fec0003800000 */
.L_x_1684:
        /* <DEDUP_REMOVED lines=14> */
.L_x_1672:
        /* <DEDUP_REMOVED lines=16> */
.L_x_1693:
[----:B------:R-:W-:Y:S05]  /*3a60*/  BRA `(.L_x_1667) ;  /* 0x0000000000147947 */ /* 0x000fea0003800000 */
.L_x_1692:
[----:B------:R-:W2:Y:S02]  /*3a70*/  LDG.E.64 R4, desc[UR36][R4.64] ;  /* 0x0000002404047981 */ /* 0x000ea4000c1e1b00 */
[----:B--2---:R0:W2:Y:S01]  /*3a80*/  I2F.U64 R23, R4 ;  /* 0x0000000400177312 */ /* 0x0040a20000301000 */
[----:B------:R-:W-:Y:S05]  /*3a90*/  BRA `(.L_x_1667) ;  /* 0x0000000000087947 */ /* 0x000fea0003800000 */
.L_x_1691:
[----:B------:R-:W2:Y:S02]  /*3aa0*/  LDG.E R4, desc[UR36][R4.64] ;  /* 0x0000002404047981 */ /* 0x000ea4000c1e1900 */
[----:B--2---:R-:W-:-:S07]  /*3ab0*/  I2FP.F32.U32 R23, R4 ;  /* 0x0000000400177245 */ /* 0x004fce0000201000 */
.L_x_1667:
[----:B------:R-:W-:Y:S05]  /*3ac0*/  BSYNC B6 ;  /* 0x0000000000067941 */ /* 0x000fea0003800000 */
.L_x_1666:
[----:B------:R-:W0:Y:S01]  /*3ad0*/  S2R R19, SR_TID.X ;  /* 0x0000000000137919 */ /* 0x000e220000002100 */
[----:B------:R-:W1:Y:S01]  /*3ae0*/  LDC.U8 R16, c[0x0][0x234] ;  /* 0x00008d00ff107b82 */ /* 0x000e620000000000 */
[----:B------:R-:W-:Y:S01]  /*3af0*/  BSSY B0, `(.L_x_1694) ;  /* 0x0000027000007945 */ /* 0x000fe20003800000 */
[CC--:B0-----:R-:W-:Y:S01]  /*3b00*/  ISETP.GE.AND P2, PT, R19.reuse, R17.reuse, PT ;  /* 0x000000111300720c */ /* 0x0c1fe20003f46270 */
[C---:B------:R-:W-:Y:S02]  /*3b10*/  VIADD R0, R19.reuse, 0x100 ;  /* 0x0000010013007836 */ /* 0x040fe40000000000 */
[C---:B--2-4-:R-:W-:Y:S02]  /*3b20*/  VIADD R4, R19.reuse, 0x180 ;  /* 0x0000018013047836 */ /* 0x054fe40000000000 */
[----:B------:R-:W-:Y:S01]  /*3b30*/  VIADD R26, R19, 0x80 ;  /* 0x00000080131a7836 */ /* 0x000fe20000000000 */
[-C--:B------:R-:W-:Y:S02]  /*3b40*/  ISETP.GE.AND P0, PT, R0, R17.reuse, PT ;  /* 0x000000110000720c */ /* 0x080fe40003f06270 */
[----:B------:R-:W-:-:S02]  /*3b50*/  ISETP.GE.AND P1, PT, R4, R17, PT ;  /* 0x000000110400720c */ /* 0x000fc40003f26270 */
[----:B------:R-:W-:-:S03]  /*3b60*/  ISETP.GE.AND P4, PT, R26, R17, PT ;  /* 0x000000111a00720c */ /* 0x000fc60003f86270 */
[----:B------:R-:W-:Y:S10]  /*3b70*/  @P2 BRA `(.L_x_1695) ;  /* 0x0000000000782947 */ /* 0x000ff40003800000 */
[C---:B-1-3-5:R-:W-:Y:S01]  /*3b80*/  FADD.FTZ R3, |R22|.reuse, -RZ ;  /* 0x800000ff16037221 */ /* 0x06afe20000010200 */
        /* <DEDUP_REMOVED lines=10> */
[----:B------:R-:W-:Y:S01]  /*3c30*/  FADD.FTZ R3, -R3, -RZ ;  /* 0x800000ff03037221 */ /* 0x000fe20000010100 */
[----:B------:R-:W-:-:S02]  /*3c40*/  FSEL R4, R4, 0.0052134888246655464172, P3 ;  /* 0x3baad5ea04047808 */ /* 0x000fc40001800000 */
[----:B------:R-:W-:Y:S01]  /*3c50*/  FSEL R6, -R6, -0.026868773624300956726, P3 ;  /* 0xbcdc1be706067808 */ /* 0x000fe20001800100 */
[C---:B------:R-:W-:Y:S01]  /*3c60*/  FFMA.FTZ R5, R0.reuse, R5, R7 ;  /* 0x0000000500057223 */ /* 0x040fe20000010007 */
[----:B------:R-:W-:Y:S01]  /*3c70*/  IMAD.MOV.U32 R7, RZ, RZ, 0x3e235519 ;  /* 0x3e235519ff077424 */ /* 0x000fe200078e00ff */
[----:B------:R-:W-:Y:S02]  /*3c80*/  FSEL R3, R3, R22, P3 ;  /* 0x0000001603037208 */ /* 0x000fe40001800000 */
        /* <DEDUP_REMOVED lines=12> */
[----:B------:R-:W-:-:S07]  /*3d50*/  @P3 LOP3.LUT R4, R3, 0x80000000, R22, 0xb8, !PT ;  /* 0x8000000003043812 */ /* 0x000fce00078eb816 */
.L_x_1695:
[----:B------:R-:W-:Y:S05]  /*3d60*/  BSYNC B0 ;  /* 0x0000000000007941 */ /* 0x000fea0003800000 */
.L_x_1694:
[----:B------:R-:W-:Y:S04]  /*3d70*/  BSSY B0, `(.L_x_1696) ;  /* 0x0000020000007945 */ /* 0x000fe80003800000 */
[----:B------:R-:W-:Y:S05]  /*3d80*/  @P4 BRA `(.L_x_1697) ;  /* 0x0000000000784947 */ /* 0x000fea0003800000 */
[C---:B-----5:R-:W-:Y:S01]  /*3d90*/  FADD.FTZ R3, |R24|.reuse, -RZ ;  /* 0x800000ff18037221 */ /* 0x060fe20000010200 */
        /* <DEDUP_REMOVED lines=15> */
[----:B-1-3--:R-:W-:Y:S02]  /*3e90*/  FSEL R22, R3, R24, P3 ;  /* 0x0000001803167208 */ /* 0x00afe40001800000 */
        /* <DEDUP_REMOVED lines=13> */
.L_x_1697:
[----:B------:R-:W-:Y:S05]  /*3f70*/  BSYNC B0 ;  /* 0x0000000000007941 */ /* 0x000fea0003800000 */
.L_x_1696:
        /* <DEDUP_REMOVED lines=32> */
.L_x_1699:
[----:B------:R-:W-:Y:S05]  /*4180*/  BSYNC B0 ;  /* 0x0000000000007941 */ /* 0x000fea0003800000 */
.L_x_1698:
[----:B------:R-:W-:Y:S04]  /*4190*/  BSSY B0, `(.L_x_1700) ;  /* 0x0000020000007945 */ /* 0x000fe80003800000 */
[----:B------:R-:W-:Y:S05]  /*41a0*/  @P1 BRA `(.L_x_1701) ;  /* 0x0000000000781947 */ /* 0x000fea0003800000 */
[C---:B-----5:R-:W-:Y:S01]  /*41b0*/  FADD.FTZ R3, |R23|.reuse, -RZ ;  /* 0x800000ff17037221 */ /* 0x060fe20000010200 */
        /* <DEDUP_REMOVED lines=29> */
.L_x_1701:
[----:B------:R-:W-:Y:S05]  /*4390*/  BSYNC B0 ;  /* 0x0000000000007941 */ /* 0x000fea0003800000 */
.L_x_1700:
[----:B------:R-:W-:Y:S04]  /*43a0*/  BSSY B6, `(.L_x_1702) ;  /* 0x0000100000067945 */ /* 0x000fe80003800000 */
[----:B------:R-:W-:Y:S05]  /*43b0*/  @P2 BRA `(.L_x_1703) ;  /* 0x0000000c00f82947 */ /* 0x000fea0003800000 */
[----:B------:R-:W0:Y:S01]  /*43c0*/  LDC.64 R8, c[0x0][0x218] ;  /* 0x00008600ff087b82 */ /* 0x000e220000000a00 */
[----:B-1----:R-:W-:Y:S01]  /*43d0*/  PRMT R0, R16, 0x9910, RZ ;  /* 0x0000991010007816 */ /* 0x002fe200000000ff */
        /* <DEDUP_REMOVED lines=15> */
[----:B------:R-:W0:Y:S01]  /*44d0*/  F2I.FTZ.TRUNC.NTZ R3, R4 ;  /* 0x0000000400037305 */ /* 0x000e22000021f100 */
[----:B------:R-:W-:Y:S01]  /*44e0*/  IMAD.MOV.U32 R19, RZ, RZ, R26 ;  /* 0x000000ffff137224 */ /* 0x000fe200078e001a */
[----:B0-----:R0:W-:Y:S01]  /*44f0*/  STG.E.U8 desc[UR36][R8.64], R3 ;  /* 0x0000000308007986 */ /* 0x0011e2000c101124 */
[----:B------:R-:W-:Y:S05]  /*4500*/  BRA `(.L_x_1703) ;  /* 0x0000000c00a47947 */ /* 0x000fea0003800000 */
.L_x_1707:
[----:B------:R-:W0:Y:S01]  /*4510*/  F2I.S64.TRUNC R4, R4 ;  /* 0x0000000400047311 */ /* 0x000e22000020d900 */
[----:B------:R-:W-:Y:S02]  /*4520*/  IMAD.MOV.U32 R19, RZ, RZ, R26 ;  /* 0x000000ffff137224 */ /* 0x000fe400078e001a */
[----:B0-----:R-:W-:-:S05]  /*4530*/  IMAD.MOV.U32 R3, RZ, RZ, R4 ;  /* 0x000000ffff037224 */ /* 0x001fca00078e0004 */
[----:B------:R0:W-:Y:S01]  /*4540*/  STG.E.U8 desc[UR36][R8.64], R3 ;  /* 0x0000000308007986 */ /* 0x0001e2000c101124 */
[----:B------:R-:W-:Y:S05]  /*4550*/  BRA `(.L_x_1703) ;  /* 0x0000000c00907947 */ /* 0x000fea0003800000 */
.L_x_1706:
[----:B------:R-:W-:-:S13]  /*4560*/  ISETP.NE.AND P0, PT, R0, 0x2, PT ;  /* 0x000000020000780c */ /* 0x000fda0003f05270 */
[----:B------:R-:W-:Y:S05]  /*4570*/  @!P0 BRA `(.L_x_1709) ;  /* 0x0000000000308947 */ /* 0x000fea0003800000 */
[----:B------:R-:W-:-:S13]  /*4580*/  ISETP.NE.AND P0, PT, R0, 0x3, PT ;  /* 0x000000030000780c */ /* 0x000fda0003f05270 */
[----:B------:R-:W-:Y:S05]  /*4590*/  @!P0 BRA `(.L_x_1710) ;  /* 0x0000000000188947 */ /* 0x000fea0003800000 */
[----:B------:R-:W-:-:S13]  /*45a0*/  ISETP.NE.AND P0, PT, R0, 0x4, PT ;  /* 0x000000040000780c */ /* 0x000fda0003f05270 */
[----:B------:R-:W-:Y:S05]  /*45b0*/  @P0 BRA `(.L_x_1708) ;  /* 0x0000000c00140947 */ /* 0x000fea0003800000 */
[----:B------:R-:W0:Y:S01]  /*45c0*/  F2I.S64.TRUNC R4, R4 ;  /* 0x0000000400047311 */ /* 0x000e22000020d900 */
[----:B------:R-:W-:Y:S01]  /*45d0*/  IMAD.MOV.U32 R19, RZ, RZ, R26 ;  /* 0x000000ffff137224 */ /* 0x000fe200078e001a */
[----:B0-----:R2:W-:Y:S01]  /*45e0*/  STG.E.64 desc[UR36][R8.64], R4 ;  /* 0x0000000408007986 */ /* 0x0015e2000c101b24 */
[----:B------:R-:W-:Y:S05]  /*45f0*/  BRA `(.L_x_1703) ;  /* 0x0000000c00687947 */ /* 0x000fea0003800000 */
.L_x_1710:
[----:B------:R-:W0:Y:S01]  /*4600*/  F2I.FTZ.TRUNC.NTZ R3, R4 ;  /* 0x0000000400037305 */ /* 0x000e22000021f100 */
[----:B------:R-:W-:Y:S01]  /*4610*/  IMAD.MOV.U32 R19, RZ, RZ, R26 ;  /* 0x000000ffff137224 */ /* 0x000fe200078e001a */
[----:B0-----:R4:W-:Y:S01]  /*4620*/  STG.E desc[UR36][R8.64], R3 ;  /* 0x0000000308007986 */ /* 0x0019e2000c101924 */
[----:B------:R-:W-:Y:S05]  /*4630*/  BRA `(.L_x_1703) ;  /* 0x0000000c00587947 */ /* 0x000fea0003800000 */
.L_x_1709:
[----:B------:R-:W0:Y:S01]  /*4640*/  F2I.FTZ.TRUNC.NTZ R3, R4 ;  /* 0x0000000400037305 */ /* 0x000e22000021f100 */
[----:B------:R-:W-:Y:S01]  /*4650*/  IMAD.MOV.U32 R19, RZ, RZ, R26 ;  /* 0x000000ffff137224 */ /* 0x000fe200078e001a */
[----:B0-----:R0:W-:Y:S01]  /*4660*/  STG.E.U16 desc[UR36][R8.64], R3 ;  /* 0x0000000308007986 */ /* 0x0011e2000c101524 */
[----:B------:R-:W-:Y:S05]  /*4670*/  BRA `(.L_x_1703) ;  /* 0x0000000c00487947 */ /* 0x000fea0003800000 */
.L_x_1705:
[----:B------:R-:W-:-:S13]  /*4680*/  ISETP.GT.AND P0, PT, R0, 0x6, PT ;  /* 0x000000060000780c */ /* 0x000fda0003f04270 */
[----:B------:R-:W-:Y:S05]  /*4690*/  @P0 BRA `(.L_x_1711) ;  /* 0x00000000002c0947 */ /* 0x000fea0003800000 */
[----:B------:R-:W-:-:S13]  /*46a0*/  ISETP.NE.AND P0, PT, R0, 0x5, PT ;  /* 0x000000050000780c */ /* 0x000fda0003f05270 */
[----:B------:R-:W-:Y:S05]  /*46b0*/  @!P0 BRA `(.L_x_1712) ;  /* 0x0000000000148947 */ /* 0x000fea0003800000 */
[----:B------:R-:W-:-:S13]  /*46c0*/  ISETP.NE.AND P0, PT, R0, 0x6, PT ;  /* 0x000000060000780c */ /* 0x000fda0003f05270 */
[----:B------:R-:W-:Y:S05]  /*46d0*/  @P0 BRA `(.L_x_1708) ;  /* 0x0000000800cc0947 */ /* 0x000fea0003800000 */
[----:B------:R0:W-:Y:S01]  /*46e0*/  STG.E desc[UR36][R8.64], R4 ;  /* 0x0000000408007986 */ /* 0x0001e2000c101924 */
[----:B------:R-:W-:Y:S01]  /*46f0*/  IMAD.MOV.U32 R19, RZ, RZ, R26 ;  /* 0x000000ffff137224 */ /* 0x000fe200078e001a */
[----:B------:R-:W-:Y:S06]  /*4700*/  BRA `(.L_x_1703) ;  /* 0x0000000c00247947 */ /* 0x000fec0003800000 */
.L_x_1712:
[----:B------:R-:W-:Y:S01]  /*4710*/  F2FP.F16.F32.PACK_AB R4, RZ, R4 ;  /* 0x00000004ff04723e */ /* 0x000fe200000000ff */
[----:B------:R-:W-:-:S04]  /*4720*/  IMAD.MOV.U32 R19, RZ, RZ, R26 ;  /* 0x000000ffff137224 */ /* 0x000fc800078e001a */
[----:B------:R0:W-:Y:S01]  /*4730*/  STG.E.U16 desc[UR36][R8.64], R4 ;  /* 0x0000000408007986 */ /* 0x0001e2000c101524 */
[----:B------:R-:W-:Y:S05]  /*4740*/  BRA `(.L_x_1703) ;  /* 0x0000000c00147947 */ /* 0x000fea0003800000 */
.L_x_1711:
[----:B------:R-:W-:-:S13]  /*4750*/  ISETP.NE.AND P0, PT, R0, 0x7, PT ;  /* 0x000000070000780c */ /* 0x000fda0003f05270 */
[----:B------:R-:W-:Y:S05]  /*4760*/  @!P0 BRA `(.L_x_1713) ;  /* 0x0000000000348947 */ /* 0x000fea0003800000 */
[----:B------:R-:W-:-:S13]  /*4770*/  ISETP.NE.AND P0, PT, R0, 0x8, PT ;  /* 0x000000080000780c */ /* 0x000fda0003f05270 */
[----:B------:R-:W-:Y:S05]  /*4780*/  @!P0 BRA `(.L_x_1714) ;  /* 0x0000000000188947 */ /* 0x000fea0003800000 */
[----:B------:R-:W-:-:S13]  /*4790*/  ISETP.NE.AND P0, PT, R0, 0x9, PT ;  /* 0x000000090000780c */ /* 0x000fda0003f05270 */
[----:B------:R-:W-:Y:S05]  /*47a0*/  @P0 BRA `(.L_x_1708) ;  /* 0x0000000800980947 */ /* 0x000fea0003800000 */
[----:B------:R-:W-:Y:S02]  /*47b0*/  IMAD.MOV.U32 R5, RZ, RZ, RZ ;  /* 0x000000ffff057224 */ /* 0x000fe400078e00ff */
[----:B------:R-:W-:-:S03]  /*47c0*/  IMAD.MOV.U32 R19, RZ, RZ, R26 ;  /* 0x000000ffff137224 */ /* 0x000fc600078e001a */
[----:B------:R0:W-:Y:S01]  /*47d0*/  STG.E.64 desc[UR36][R8.64], R4 ;  /* 0x0000000408007986 */ /* 0x0001e2000c101b24 */
[----:B------:R-:W-:Y:S05]  /*47e0*/  BRA `(.L_x_1703) ;  /* 0x0000000800ec7947 */ /* 0x000fea0003800000 */
.L_x_1714:
[----:B------:R-:W-:Y:S01]  /*47f0*/  F2FP.F16.F32.PACK_AB R3, RZ, R4 ;  /* 0x00000004ff03723e */ /* 0x000fe200000000ff */
[----:B------:R-:W-:-:S03]  /*4800*/  IMAD.MOV.U32 R19, RZ, RZ, R26 ;  /* 0x000000ffff137224 */ /* 0x000fc600078e001a */
[----:B------:R-:W-:-:S05]  /*4810*/  PRMT R3, R3, 0x5410, RZ ;  /* 0x0000541003037816 */ /* 0x000fca00000000ff */
[----:B------:R0:W-:Y:S01]  /*4820*/  STG.E desc[UR36][R8.64], R3 ;  /* 0x0000000308007986 */ /* 0x0001e2000c101924 */
[----:B------:R-:W-:Y:S05]  /*4830*/  BRA `(.L_x_1703) ;  /* 0x0000000800d87947 */ /* 0x000fea0003800000 */
.L_x_1713:
[----:B------:R-:W-:Y:S01]  /*4840*/  FMUL.FTZ R4, R4, 1 ;  /* 0x3f80000004047820 */ /* 0x000fe20000410000 */
[----:B------:R-:W-:-:S05]  /*4850*/  IMAD.MOV.U32 R19, RZ, RZ, R26 ;  /* 0x000000ffff137224 */ /* 0x000fca00078e001a */
[----:B------:R-:W0:Y:S02]  /*4860*/  F2F.F64.F32 R4, R4 ;  /* 0x0000000400047310 */ /* 0x000e240000201800 */
[----:B0-----:R0:W-:Y:S01]  /*4870*/  STG.E.64 desc[UR36][R8.64], R4 ;  /* 0x0000000408007986 */ /* 0x0011e2000c101b24 */
[----:B------:R-:W-:Y:S05]  /*4880*/  BRA `(.L_x_1703) ;  /* 0x0000000800c47947 */ /* 0x000fea0003800000 */
.L_x_1704:
        /* <DEDUP_REMOVED lines=8> */
[----:B------:R-:W-:Y:S01]  /*4910*/  FSETP.NEU.FTZ.AND P0, PT, R4, RZ, PT ;  /* 0x000000ff0400720b */ /* 0x000fe20003f1d000 */
[----:B------:R-:W-:-:S03]  /*4920*/  IMAD.MOV.U32 R19, RZ, RZ, R26 ;  /* 0x000000ffff137224 */ /* 0x000fc600078e001a */
[----:B------:R-:W-:-:S05]  /*4930*/  SEL R3, RZ, 0x1, !P0 ;  /* 0x00000001ff037807 */ /* 0x000fca0004000000 */
[----:B------:R0:W-:Y:S01]  /*4940*/  STG.E.U8 desc[UR36][R8.64], R3 ;  /* 0x0000000308007986 */ /* 0x0001e2000c101124 */
[----:B------:R-:W-:Y:S05]  /*4950*/  BRA `(.L_x_1703) ;  /* 0x0000000800907947 */ /* 0x000fea0003800000 */
.L_x_1717:
[----:B------:R-:W-:Y:S01]  /*4960*/  FMUL.FTZ R4, R4, 1 ;  /* 0x3f80000004047820 */ /* 0x000fe20000410000 */
[----:B------:R-:W-:Y:S01]  /*4970*/  CS2R R6, SRZ ;  /* 0x0000000000067805 */ /* 0x000fe2000001ff00 */
[----:B------:R-:W-:-:S04]  /*4980*/  IMAD.MOV.U32 R19, RZ, RZ, R26 ;  /* 0x000000ffff137224 */ /* 0x000fc800078e001a */
[----:B------:R-:W0:Y:S02]  /*4990*/  F2F.F64.F32 R4, R4 ;  /* 0x0000000400047310 */ /* 0x000e240000201800 */
[----:B0-----:R0:W-:Y:S01]  /*49a0*/  STG.E.128 desc[UR36][R8.64], R4 ;  /* 0x0000000408007986 */ /* 0x0011e2000c101d24 */
[----:B------:R-:W-:Y:S05]  /*49b0*/  BRA `(.L_x_1703) ;  /* 0x0000000800787947 */ /* 0x000fea0003800000 */
.L_x_1716:
        /* <DEDUP_REMOVED lines=20> */
.L_x_1721:
[----:B------:R-:W-:Y:S05]  /*4b00*/  BSYNC B0 ;  /* 0x0000000000007941 */ /* 0x000fea0003800000 */
.L_x_1720:
[----:B------:R-:W-:Y:S01]  /*4b10*/  LOP3.LUT R5, R0, R5, RZ, 0xfc, !PT ;  /* 0x0000000500057212 */ /* 0x000fe200078efcff */
[----:B------:R-:W-:-:S04]  /*4b20*/  IMAD.MOV.U32 R19, RZ, RZ, R26 ;  /* 0x000000ffff137224 */ /* 0x000fc800078e001a */
[----:B------:R0:W-:Y:S01]  /*4b30*/  STG.E.U8 desc[UR36][R8.64], R5 ;  /* 0x0000000508007986 */ /* 0x0001e2000c101124 */
[----:B------:R-:W-:Y:S05]  /*4b40*/  BRA `(.L_x_1703) ;  /* 0x0000000800147947 */ /* 0x000fea0003800000 */
.L_x_1719:
        /* <DEDUP_REMOVED lines=12> */
.L_x_1723:
[----:B------:R-:W-:Y:S01]  /*4c10*/  IMAD.MOV.U32 R0, RZ, RZ, 0x7f ;  /* 0x0000007fff007424 */ /* 0x000fe200078e00ff */
[----:B------:R-:W-:-:S04]  /*4c20*/  ISETP.GT.U32.AND P0, PT, R5, 0x7f800000, PT ;  /* 0x7f8000000500780c */ /* 0x000fc80003f04070 */
[----:B------:R-:W-:-:S09]  /*4c30*/  SEL R0, R0, 0x7c, P0 ;  /* 0x0000007c00007807 */ /* 0x000fd20000000000 */
.L_x_1724:
[----:B------:R-:W-:Y:S05]  /*4c40*/  BSYNC B0 ;  /* 0x0000000000007941 */ /* 0x000fea0003800000 */
.L_x_1722:
[----:B------:R-:W-:Y:S01]  /*4c50*/  LOP3.LUT R4, R4, 0x80000000, RZ, 0xc0, !PT ;  /* 0x8000000004047812 */ /* 0x000fe200078ec0ff */
[----:B------:R-:W-:-:S03]  /*4c60*/  IMAD.MOV.U32 R19, RZ, RZ, R26 ;  /* 0x000000ffff137224 */ /* 0x000fc600078e001a */
[----:B------:R-:W-:-:S04]  /*4c70*/  SHF.R.U32.HI R3, RZ, 0x18, R4 ;  /* 0x00000018ff037819 */ /* 0x000fc80000011604 */
[----:B------:R-:W-:-:S05]  /*4c80*/  LOP3.LUT R3, R0, R3, RZ, 0xfc, !PT ;  /* 0x0000000300037212 */ /* 0x000fca00078efcff */
[----:B------:R0:W-:Y:S01]  /*4c90*/  STG.E.U8 desc[UR36][R8.64], R3 ;  /* 0x0000000308007986 */ /* 0x0001e2000c101124 */
[----:B------:R-:W-:Y:S05]  /*4ca0*/  BRA `(.L_x_1703) ;  /* 0x0000000400bc7947 */ /* 0x000fea0003800000 */
.L_x_1718:
[----:B------:R-:W-:Y:S01]  /*4cb0*/  F2FP.BF16.F32.PACK_AB R4, RZ, R4 ;  /* 0x00000004ff04723e */ /* 0x000fe200000010ff */
[----:B------:R-:W-:-:S04]  /*4cc0*/  IMAD.MOV.U32 R19, RZ, RZ, R26 ;  /* 0x000000ffff137224 */ /* 0x000fc800078e001a */
[----:B------:R0:W-:Y:S01]  /*4cd0*/  STG.E.U16 desc[UR36][R8.64], R4 ;  /* 0x0000000408007986 */ /* 0x0001e2000c101524 */
[----:B------:R-:W-:Y:S05]  /*4ce0*/  BRA `(.L_x_1703) ;  /* 0x0000000400ac7947 */ /* 0x000fea0003800000 */
.L_x_1715:
        /* <DEDUP_REMOVED lines=8> */
[----:B------:R-:W0:Y:S01]  /*4d70*/  F2I.FTZ.U32.TRUNC.NTZ R3, R4 ;  /* 0x0000000400037305 */ /* 0x000e22000021f000 */
[----:B------:R-:W-:Y:S01]  /*4d80*/  IMAD.MOV.U32 R19, RZ, RZ, R26 ;  /* 0x000000ffff137224 */ /* 0x000fe200078e001a */
[----:B0-----:R0:W-:Y:S01]  /*4d90*/  STG.E.U16 desc[UR36][R8.64], R3 ;  /* 0x0000000308007986 */ /* 0x0011e2000c101524 */
[----:B------:R-:W-:Y:S05]  /*4da0*/  BRA `(.L_x_1703) ;  /* 0x00000004007c7947 */ /* 0x000fea0003800000 */
.L_x_1727:
        /* <DEDUP_REMOVED lines=16> */
.L_x_1730:
[----:B------:R-:W-:-:S04]  /*4eb0*/  LOP3.LUT R4, R4, 0x80000000, RZ, 0xc0, !PT ;  /* 0x8000000004047812 */ /* 0x000fc800078ec0ff */
[----:B------:R-:W-:-:S04]  /*4ec0*/  SHF.R.U32.HI R4, RZ, 0x18, R4 ;  /* 0x00000018ff047819 */ /* 0x000fc80000011604 */
[----:B------:R-:W-:-:S04]  /*4ed0*/  LOP3.LUT R3, R3, R4, RZ, 0xfc, !PT ;  /* 0x0000000403037212 */ /* 0x000fc800078efcff */
[----:B------:R-:W-:-:S07]  /*4ee0*/  PRMT R0, R3, 0x7610, R0 ;  /* 0x0000761003007816 */ /* 0x000fce0000000000 */
.L_x_1729:
[----:B------:R-:W-:Y:S05]  /*4ef0*/  BSYNC B0 ;  /* 0x0000000000007941 */ /* 0x000fea0003800000 */
.L_x_1728:
[----:B------:R0:W-:Y:S01]  /*4f00*/  STG.E.U8 desc[UR36][R8.64], R0 ;  /* 0x0000000008007986 */ /* 0x0001e2000c101124 */
[----:B------:R-:W-:Y:S01]  /*4f10*/  IMAD.MOV.U32 R19, RZ, RZ, R26 ;  /* 0x000000ffff137224 */ /* 0x000fe200078e001a */
[----:B------:R-:W-:Y:S06]  /*4f20*/  BRA `(.L_x_1703) ;  /* 0x00000004001c7947 */ /* 0x000fec0003800000 */
.L_x_1726:
        /* <DEDUP_REMOVED lines=16> */
.L_x_1733:
[----:B------:R-:W-:-:S04]  /*5030*/  LOP3.LUT R4, R4, 0x80000000, RZ, 0xc0, !PT ;  /* 0x8000000004047812 */ /* 0x000fc800078ec0ff */
[----:B------:R-:W-:-:S04]  /*5040*/  SHF.R.U32.HI R4, RZ, 0x18, R4 ;  /* 0x00000018ff047819 */ /* 0x000fc80000011604 */
[----:B------:R-:W-:-:S04]  /*5050*/  LOP3.LUT R3, R3, R4, RZ, 0xfc, !PT ;  /* 0x0000000403037212 */ /* 0x000fc800078efcff */
[----:B------:R-:W-:-:S07]  /*5060*/  PRMT R0, R3, 0x7610, R0 ;  /* 0x0000761003007816 */ /* 0x000fce0000000000 */
.L_x_1732:
[----:B------:R-:W-:Y:S05]  /*5070*/  BSYNC B0 ;  /* 0x0000000000007941 */ /* 0x000fea0003800000 */
.L_x_1731:
[----:B------:R0:W-:Y:S01]  /*5080*/  STG.E.U8 desc[UR36][R8.64], R0 ;  /* 0x0000000008007986 */ /* 0x0001e2000c101124 */
[----:B------:R-:W-:Y:S01]  /*5090*/  IMAD.MOV.U32 R19, RZ, RZ, R26 ;  /* 0x000000ffff137224 */ /* 0x000fe200078e001a */
[----:B------:R-:W-:Y:S06]  /*50a0*/  BRA `(.L_x_1703) ;  /* 0x0000000000bc7947 */ /* 0x000fec0003800000 */
.L_x_1725:
[----:B------:R-:W-:-:S13]  /*50b0*/  ISETP.NE.AND P0, PT, R0, 0x1c, PT ;  /* 0x0000001c0000780c */ /* 0x000fda0003f05270 */
[----:B------:R-:W-:Y:S05]  /*50c0*/  @!P0 BRA `(.L_x_1734) ;  /* 0x0000000000a88947 */ /* 0x000fea0003800000 */
[----:B------:R-:W-:-:S13]  /*50d0*/  ISETP.NE.AND P0, PT, R0, 0x1d, PT ;  /* 0x0000001d0000780c */ /* 0x000fda0003f05270 */
[----:B------:R-:W-:Y:S05]  /*50e0*/  @!P0 BRA `(.L_x_1735) ;  /* 0x0000000000908947 */ /* 0x000fea0003800000 */
[----:B------:R-:W-:-:S13]  /*50f0*/  ISETP.NE.AND P0, PT, R0, 0x2c, PT ;  /* 0x0000002c0000780c */ /* 0x000fda0003f05270 */
[----:B------:R-:W-:Y:S05]  /*5100*/  @P0 BRA `(.L_x_1708) ;  /* 0x0000000000400947 */ /* 0x000fea0003800000 */
[----:B------:R-:W-:Y:S01]  /*5110*/  SHF.R.U32.HI R5, RZ, 0x17, R4 ;  /* 0x00000017ff057819 */ /* 0x000fe20000011604 */
[----:B------:R-:W-:-:S03]  /*5120*/  IMAD.MOV.U32 R19, RZ, RZ, R26 ;  /* 0x000000ffff137224 */ /* 0x000fc600078e001a */
        /* <DEDUP_REMOVED lines=14> */
.L_x_1708:
        /* <DEDUP_REMOVED lines=15> */
[----:B0--3-5:R-:W-:Y:S05]  /*5300*/  CALL.ABS.NOINC R14 ;  /* 0x000000000e007343 */ /* 0x029fea0003c00000 */
.L_x_1736:
[----:B------:R-:W-:Y:S01]  /*5310*/  IMAD.MOV.U32 R19, RZ, RZ, R26 ;  /* 0x000000ffff137224 */ /* 0x000fe200078e001a */
[----:B------:R-:W-:Y:S06]  /*5320*/  BRA `(.L_x_1703) ;  /* 0x00000000001c7947 */ /* 0x000fec0003800000 */
.L_x_1735:
[----:B------:R-:W0:Y:S01]  /*5330*/  F2I.U64.TRUNC R4, R4 ;  /* 0x0000000400047311 */ /* 0x000e22000020d800 */
[----:B------:R-:W-:Y:S01]  /*5340*/  IMAD.MOV.U32 R19, RZ, RZ, R26 ;  /* 0x000000ffff137224 */ /* 0x000fe200078e001a */
[----:B0-----:R0:W-:Y:S01]  /*5350*/  STG.E.64 desc[UR36][R8.64], R4 ;  /* 0x0000000408007986 */ /* 0x0011e2000c101b24 */
[----:B------:R-:W-:Y:S05]  /*5360*/  BRA `(.L_x_1703) ;  /* 0x00000000000c7947 */ /* 0x000fea0003800000 */
.L_x_1734:
[----:B------:R-:W0:Y:S01]  /*5370*/  F2I.FTZ.U32.TRUNC.NTZ R3, R4 ;  /* 0x0000000400037305 */ /* 0x000e22000021f000 */
[----:B------:R-:W-:Y:S01]  /*5380*/  IMAD.MOV.U32 R19, RZ, RZ, R26 ;  /* 0x000000ffff137224 */ /* 0x000fe200078e001a */
[----:B0-----:R0:W-:Y:S06]  /*5390*/  STG.E desc[UR36][R8.64], R3 ;  /* 0x0000000308007986 */ /* 0x0011ec000c101924 */
.L_x_1703:
[----:B------:R-:W-:Y:S05]  /*53a0*/  BSYNC B6 ;  /* 0x0000000000067941 */ /* 0x000fea0003800000 */
.L_x_1702:
[----:B------:R-:W-:Y:S01]  /*53b0*/  ISETP.GE.AND P0, PT, R19, R17, PT ;  /* 0x000000111300720c */ /* 0x000fe20003f06270 */
[----:B------:R-:W-:-:S12]  /*53c0*/  BSSY B6, `(.L_x_1737) ;  /* 0x00001d8000067945 */ /* 0x000fd80003800000 */
[----:B------:R-:W-:Y:S05]  /*53d0*/  @P0 BRA `(.L_x_1738) ;  /* 0x0000001c00580947 */ /* 0x000fea0003800000 */
[----:B0-2-4-:R-:W0:Y:S01]  /*53e0*/  LDC.64 R8, c[0x0][0x218] ;  /* 0x00008600ff087b82 */ /* 0x015e220000000a00 */
[----:B------:R-:W-:Y:S01]  /*53f0*/  IMAD R0, R2, 0x200, R19 ;  /* 0x0000020002007824 */ /* 0x000fe200078e0213 */
[----:B-1----:R-:W-:Y:S01]  /*5400*/  PRMT R4, R16, 0x9910, RZ ;  /* 0x0000991010047816 */ /* 0x002fe200000000ff */
        /* <DEDUP_REMOVED lines=15> */
[----:B---3-5:R-:W0:Y:S02]  /*5500*/  F2I.FTZ.TRUNC.NTZ R3, R22 ;  /* 0x0000001600037305 */ /* 0x028e24000021f100 */
[----:B0-----:R4:W-:Y:S01]  /*5510*/  STG.E.U8 desc[UR36][R8.64], R3 ;  /* 0x0000000308007986 */ /* 0x0019e2000c101124 */
[----:B------:R-:W-:Y:S05]  /*5520*/  BRA `(.L_x_1744) ;  /* 0x0000000c00507947 */ /* 0x000fea0003800000 */
.L_x_1742:
[----:B---3-5:R-:W0:Y:S02]  /*5530*/  F2I.S64.TRUNC R22, R22 ;  /* 0x0000001600167311 */ /* 0x028e24000020d900 */
[----:B0-----:R-:W-:-:S05]  /*5540*/  IMAD.MOV.U32 R3, RZ, RZ, R22 ;  /* 0x000000ffff037224 */ /* 0x001fca00078e0016 */
[----:B------:R3:W-:Y:S01]  /*5550*/  STG.E.U8 desc[UR36][R8.64], R3 ;  /* 0x0000000308007986 */ /* 0x0007e2000c101124 */
[----:B------:R-:W-:Y:S05]  /*5560*/  BRA `(.L_x_1744) ;  /* 0x0000000c00407947 */ /* 0x000fea0003800000 */
.L_x_1741:
[----:B------:R-:W-:-:S13]  /*5570*/  ISETP.NE.AND P0, PT, R0, 0x2, PT ;  /* 0x000000020000780c */ /* 0x000fda0003f05270 */
[----:B------:R-:W-:Y:S05]  /*5580*/  @!P0 BRA `(.L_x_1745) ;  /* 0x0000000000288947 */ /* 0x000fea0003800000 */
[----:B------:R-:W-:-:S13]  /*5590*/  ISETP.NE.AND P0, PT, R0, 0x3, PT ;  /* 0x000000030000780c */ /* 0x000fda0003f05270 */
[----:B------:R-:W-:Y:S05]  /*55a0*/  @!P0 BRA `(.L_x_1746) ;  /* 0x0000000000148947 */ /* 0x000fea0003800000 */
[----:B------:R-:W-:-:S13]  /*55b0*/  ISETP.NE.AND P0, PT, R0, 0x4, PT ;  /* 0x000000040000780c */ /* 0x000fda0003f05270 */
[----:B------:R-:W-:Y:S05]  /*55c0*/  @P0 BRA `(.L_x_1743) ;  /* 0x0000000800d00947 */ /* 0x000fea0003800000 */
[----:B---3-5:R-:W0:Y:S02]  /*55d0*/  F2I.S64.TRUNC R22, R22 ;  /* 0x0000001600167311 */ /* 0x028e24000020d900 */
[----:B0-----:R1:W-:Y:S01]  /*55e0*/  STG.E.64 desc[UR36][R8.64], R22 ;  /* 0x0000001608007986 */ /* 0x0013e2000c101b24 */
[----:B------:R-:W-:Y:S05]  /*55f0*/  BRA `(.L_x_1744) ;  /* 0x0000000c001c7947 */ /* 0x000fea0003800000 */
.L_x_1746:
[----:B---3-5:R-:W0:Y:S02]  /*5600*/  F2I.FTZ.TRUNC.NTZ R3, R22 ;  /* 0x0000001600037305 */ /* 0x028e24000021f100 */
[----:B0-----:R2:W-:Y:S01]  /*5610*/  STG.E desc[UR36][R8.64], R3 ;  /* 0x0000000308007986 */ /* 0x0015e2000c101924 */
[----:B------:R-:W-:Y:S05]  /*5620*/  BRA `(.L_x_1744) ;  /* 0x0000000c00107947 */ /* 0x000fea0003800000 */
.L_x_1745:
[----:B---3-5:R-:W0:Y:S02]  /*5630*/  F2I.FTZ.TRUNC.NTZ R3, R22 ;  /* 0x0000001600037305 */ /* 0x028e24000021f100 */
[----:B0-----:R0:W-:Y:S01]  /*5640*/  STG.E.U16 desc[UR36][R8.64], R3 ;  /* 0x0000000308007986 */ /* 0x0011e2000c101524 */
[----:B------:R-:W-:Y:S05]  /*5650*/  BRA `(.L_x_1744) ;  /* 0x0000000c00047947 */ /* 0x000fea0003800000 */
.L_x_1740:
[----:B------:R-:W-:-:S13]  /*5660*/  ISETP.GT.AND P0, PT, R0, 0x6, PT ;  /* 0x000000060000780c */ /* 0x000fda0003f04270 */
[----:B------:R-:W-:Y:S05]  /*5670*/  @P0 BRA `(.L_x_1747) ;  /* 0x0000000000240947 */ /* 0x000fea0003800000 */
[----:B------:R-:W-:-:S13]  /*5680*/  ISETP.NE.AND P0, PT, R0, 0x5, PT ;  /* 0x000000050000780c */ /* 0x000fda0003f05270 */
[----:B------:R-:W-:Y:S05]  /*5690*/  @!P0 BRA `(.L_x_1748) ;  /* 0x0000000000108947 */ /* 0x000fea0003800000 */
[----:B------:R-:W-:-:S13]  /*56a0*/  ISETP.NE.AND P0, PT, R0, 0x6, PT ;  /* 0x000000060000780c */ /* 0x000fda0003f05270 */
[----:B------:R-:W-:Y:S05]  /*56b0*/  @P0 BRA `(.L_x_1743) ;  /* 0x0000000800940947 */ /* 0x000fea0003800000 */
[----:B---3-5:R0:W-:Y:S01]  /*56c0*/  STG.E desc[UR36][R8.64], R22 ;  /* 0x0000001608007986 */ /* 0x0281e2000c101924 */
[----:B------:R-:W-:Y:S05]  /*56d0*/  BRA `(.L_x_1744) ;  /* 0x0000000800e47947 */ /* 0x000fea0003800000 */
.L_x_1748:
[----:B---3-5:R-:W-:-:S05]  /*56e0*/  F2FP.F16.F32.PACK_AB R22, RZ, R22 ;  /* 0x00000016ff16723e */ /* 0x028fca00000000ff */
[----:B------:R0:W-:Y:S01]  /*56f0*/  STG.E.U16 desc[UR36][R8.64], R22 ;  /* 0x0000001608007986 */ /* 0x0001e2000c101524 */
[----:B------:R-:W-:Y:S05]  /*5700*/  BRA `(.L_x_1744) ;  /* 0x0000000800d87947 */ /* 0x000fea0003800000 */
.L_x_1747:
[----:B------:R-:W-:-:S13]  /*5710*/  ISETP.NE.AND P0, PT, R0, 0x7, PT ;  /* 0x000000070000780c */ /* 0x000fda0003f05270 */
[----:B------:R-:W-:Y:S05]  /*5720*/  @!P0 BRA `(.L_x_1749) ;  /* 0x00000000002c8947 */ /* 0x000fea0003800000 */
[----:B------:R-:W-:-:S13]  /*5730*/  ISETP.NE.AND P0, PT, R0, 0x8, PT ;  /* 0x000000080000780c */ /* 0x000fda0003f05270 */
[----:B------:R-:W-:Y:S05]  /*5740*/  @!P0 BRA `(.L_x_1750) ;  /* 0x0000000000148947 */ /* 0x000fea0003800000 */
[----:B------:R-:W-:-:S13]  /*5750*/  ISETP.NE.AND P0, PT, R0, 0x9, PT ;  /* 0x000000090000780c */ /* 0x000fda0003f05270 */
[----:B------:R-:W-:Y:S05]  /*5760*/  @P0 BRA `(.L_x_1743) ;  /* 0x0000000800680947 */ /* 0x000fea0003800000 */
[----:B-----5:R-:W-:-:S05]  /*5770*/  IMAD.MOV.U32 R23, RZ, RZ, RZ ;  /* 0x000000ffff177224 */ /* 0x020fca00078e00ff */
[----:B---3--:R0:W-:Y:S01]  /*5780*/  STG.E.64 desc[UR36][R8.64], R22 ;  /* 0x0000001608007986 */ /* 0x0081e2000c101b24 */
[----:B------:R-:W-:Y:S05]  /*5790*/  BRA `(.L_x_1744) ;  /* 0x0000000800b47947 */ /* 0x000fea0003800000 */
.L_x_1750:
[----:B---3-5:R-:W-:-:S04]  /*57a0*/  F2FP.F16.F32.PACK_AB R3, RZ, R22 ;  /* 0x00000016ff03723e */ /* 0x028fc800000000ff */
[----:B------:R-:W-:-:S05]  /*57b0*/  PRMT R3, R3, 0x5410, RZ ;  /* 0x0000541003037816 */ /* 0x000fca00000000ff */
[----:B------:R0:W-:Y:S01]  /*57c0*/  STG.E desc[UR36][R8.64], R3 ;  /* 0x0000000308007986 */ /* 0x0001e2000c101924 */
[----:B------:R-:W-:Y:S05]  /*57d0*/  BRA `(.L_x_1744) ;  /* 0x0000000800a47947 */ /* 0x000fea0003800000 */
.L_x_1749:
[----:B---3-5:R-:W-:-:S06]  /*57e0*/  FMUL.FTZ R4, R22, 1 ;  /* 0x3f80000016047820 */ /* 0x028fcc0000410000 */
[----:B------:R-:W0:Y:S02]  /*57f0*/  F2F.F64.F32 R4, R4 ;  /* 0x0000000400047310 */ /* 0x000e240000201800 */
[----:B0-----:R0:W-:Y:S01]  /*5800*/  STG.E.64 desc[UR36][R8.64], R4 ;  /* 0x0000000408007986 */ /* 0x0011e2000c101b24 */
[----:B------:R-:W-:Y:S05]  /*5810*/  BRA `(.L_x_1744) ;  /* 0x0000000800947947 */ /* 0x000fea0003800000 */
.L_x_1739:
        /* <DEDUP_REMOVED lines=8> */
[----:B---3-5:R-:W-:-:S04]  /*58a0*/  FSETP.NEU.FTZ.AND P0, PT, R22, RZ, PT ;  /* 0x000000ff1600720b */ /* 0x028fc80003f1d000 */
[----:B------:R-:W-:-:S05]  /*58b0*/  SEL R3, RZ, 0x1, !P0 ;  /* 0x00000001ff037807 */ /* 0x000fca0004000000 */
[----:B------:R0:W-:Y:S01]  /*58c0*/  STG.E.U8 desc[UR36][R8.64], R3 ;  /* 0x0000000308007986 */ /* 0x0001e2000c101124 */
[----:B------:R-:W-:Y:S05]  /*58d0*/  BRA `(.L_x_1744) ;  /* 0x0000000800647947 */ /* 0x000fea0003800000 */
.L_x_1753:
[----:B---3-5:R-:W-:Y:S01]  /*58e0*/  FMUL.FTZ R4, R22, 1 ;  /* 0x3f80000016047820 */ /* 0x028fe20000410000 */
[----:B------:R-:W-:-:S05]  /*58f0*/  CS2R R6, SRZ ;  /* 0x0000000000067805 */ /* 0x000fca000001ff00 */
[----:B------:R-:W0:Y:S02]  /*5900*/  F2F.F64.F32 R4, R4 ;  /* 0x0000000400047310 */ /* 0x000e240000201800 */
[----:B0-----:R0:W-:Y:S01]  /*5910*/  STG.E.128 desc[UR36][R8.64], R4 ;  /* 0x0000000408007986 */ /* 0x0011e2000c101d24 */
[----:B------:R-:W-:Y:S05]  /*5920*/  BRA `(.L_x_1744) ;  /* 0x0000000800507947 */ /* 0x000fea0003800000 */
.L_x_1752:
[----:B------:R-:W-:-:S13]  /*5930*/  ISETP.NE.AND P0, PT, R0, 0xf, PT ;  /* 0x0000000f0000780c */ /* 0x000fda0003f05270 */
[----:B------:R-:W-:Y:S05]  /*5940*/  @!P0 BRA `(.L_x_1754) ;  /* 0x0000000000ac8947 */ /* 0x000fea0003800000 */
[----:B------:R-:W-:-:S13]  /*5950*/  ISETP.NE.AND P0, PT, R0, 0x17, PT ;  /* 0x000000170000780c */ /* 0x000fda0003f05270 */
[----:B------:R-:W-:Y:S05]  /*5960*/  @!P0 BRA `(.L_x_1755) ;  /* 0x0000000000508947 */ /* 0x000fea0003800000 */
[----:B------:R-:W-:-:S13]  /*5970*/  ISETP.NE.AND P0, PT, R0, 0x18, PT ;  /* 0x000000180000780c */ /* 0x000fda0003f05270 */
[----:B------:R-:W-:Y:S05]  /*5980*/  @P0 BRA `(.L_x_1743) ;  /* 0x0000000400e00947 */ /* 0x000fea0003800000 */
[C---:B---3-5:R-:W-:Y:S01]  /*5990*/  LOP3.LUT R4, R22.reuse, 0x7fffffff, RZ, 0xc0, !PT ;  /* 0x7fffffff16047812 */ /* 0x068fe200078ec0ff */
        /* <DEDUP_REMOVED lines=13> */
.L_x_1757:
[----:B------:R-:W-:Y:S05]  /*5a70*/  BSYNC B0 ;  /* 0x0000000000007941 */ /* 0x000fea0003800000 */
.L_x_1756:
[----:B------:R-:W-:-:S05]  /*5a80*/  LOP3.LUT R5, R0, R5, RZ, 0xfc, !PT ;  /* 0x0000000500057212 */ /* 0x000fca00078efcff */
[----:B------:R0:W-:Y:S01]  /*5a90*/  STG.E.U8 desc[UR36][R8.64], R5 ;  /* 0x0000000508007986 */ /* 0x0001e2000c101124 */
[----:B------:R-:W-:Y:S05]  /*5aa0*/  BRA `(.L_x_1744) ;  /* 0x0000000400f07947 */ /* 0x000fea0003800000 */
.L_x_1755:
[----:B---3-5:R-:W-:Y:S01]  /*5ab0*/  LOP3.LUT R4, R22, 0x7fffffff, RZ, 0xc0, !PT ;  /* 0x7fffffff16047812 */ /* 0x028fe200078ec0ff */
        /* <DEDUP_REMOVED lines=11> */
.L_x_1759:
[----:B------:R-:W-:Y:S01]  /*5b70*/  IMAD.MOV.U32 R0, RZ, RZ, 0x7f ;  /* 0x0000007fff007424 */ /* 0x000fe200078e00ff */
[----:B------:R-:W-:-:S04]  /*5b80*/  ISETP.GT.U32.AND P0, PT, R4, 0x7f800000, PT ;  /* 0x7f8000000400780c */ /* 0x000fc80003f04070 */
[----:B------:R-:W-:-:S09]  /*5b90*/  SEL R0, R0, 0x7c, P0 ;  /* 0x0000007c00007807 */ /* 0x000fd20000000000 */
.L_x_1760:
[----:B------:R-:W-:Y:S05]  /*5ba0*/  BSYNC B0 ;  /* 0x0000000000007941 */ /* 0x000fea0003800000 */
.L_x_1758:
[----:B------:R-:W-:-:S04]  /*5bb0*/  LOP3.LUT R22, R22, 0x80000000, RZ, 0xc0, !PT ;  /* 0x8000000016167812 */ /* 0x000fc800078ec0ff */
[----:B------:R-:W-:-:S04]  /*5bc0*/  SHF.R.U32.HI R3, RZ, 0x18, R22 ;  /* 0x00000018ff037819 */ /* 0x000fc80000011616 */
[----:B------:R-:W-:-:S05]  /*5bd0*/  LOP3.LUT R3, R0, R3, RZ, 0xfc, !PT ;  /* 0x0000000300037212 */ /* 0x000fca00078efcff */
[----:B------:R0:W-:Y:S01]  /*5be0*/  STG.E.U8 desc[UR36][R8.64], R3 ;  /* 0x0000000308007986 */ /* 0x0001e2000c101124 */
[----:B------:R-:W-:Y:S05]  /*5bf0*/  BRA `(.L_x_1744) ;  /* 0x00000004009c7947 */ /* 0x000fea0003800000 */
.L_x_1754:
[----:B---3-5:R-:W-:-:S05]  /*5c00*/  F2FP.BF16.F32.PACK_AB R22, RZ, R22 ;  /* 0x00000016ff16723e */ /* 0x028fca00000010ff */
[----:B------:R0:W-:Y:S01]  /*5c10*/  STG.E.U16 desc[UR36][R8.64], R22 ;  /* 0x0000001608007986 */ /* 0x0001e2000c101524 */
[----:B------:R-:W-:Y:S05]  /*5c20*/  BRA `(.L_x_1744) ;  /* 0x0000000400907947 */ /* 0x000fea0003800000 */
.L_x_1751:
        /* <DEDUP_REMOVED lines=8> */
[----:B---3-5:R-:W0:Y:S02]  /*5cb0*/  F2I.FTZ.U32.TRUNC.NTZ R3, R22 ;  /* 0x0000001600037305 */ /* 0x028e24000021f000 */
[----:B0-----:R0:W-:Y:S01]  /*5cc0*/  STG.E.U16 desc[UR36][R8.64], R3 ;  /* 0x0000000308007986 */ /* 0x0011e2000c101524 */
[----:B------:R-:W-:Y:S05]  /*5cd0*/  BRA `(.L_x_1744) ;  /* 0x0000000400647947 */ /* 0x000fea0003800000 */
.L_x_1763:
[----:B---3-5:R-:W-:Y:S01]  /*5ce0*/  LOP3.LUT R3, R22, 0x7fffffff, RZ, 0xc0, !PT ;  /* 0x7fffffff16037812 */ /* 0x028fe200078ec0ff */
        /* <DEDUP_REMOVED lines=15> */
.L_x_1766:
[----:B------:R-:W-:-:S04]  /*5de0*/  LOP3.LUT R22, R22, 0x80000000, RZ, 0xc0, !PT ;  /* 0x8000000016167812 */ /* 0x000fc800078ec0ff */
[----:B------:R-:W-:-:S04]  /*5df0*/  SHF.R.U32.HI R3, RZ, 0x18, R22 ;  /* 0x00000018ff037819 */ /* 0x000fc80000011616 */
[----:B------:R-:W-:-:S04]  /*5e00*/  LOP3.LUT R0, R0, R3, RZ, 0xfc, !PT ;  /* 0x0000000300007212 */ /* 0x000fc800078efcff */
[----:B------:R-:W-:-:S07]  /*5e10*/  PRMT R4, R0, 0x7610, R4 ;  /* 0x0000761000047816 */ /* 0x000fce0000000004 */
.L_x_1765:
[----:B------:R-:W-:Y:S05]  /*5e20*/  BSYNC B0 ;  /* 0x0000000000007941 */ /* 0x000fea0003800000 */
.L_x_1764:
[----:B------:R0:W-:Y:S01]  /*5e30*/  STG.E.U8 desc[UR36][R8.64], R4 ;  /* 0x0000000408007986 */ /* 0x0001e2000c101124 */
[----:B------:R-:W-:Y:S05]  /*5e40*/  BRA `(.L_x_1744) ;  /* 0x0000000400087947 */ /* 0x000fea0003800000 */
.L_x_1762:
        /* <DEDUP_REMOVED lines=16> */
.L_x_1769:
[----:B------:R-:W-:-:S04]  /*5f50*/  LOP3.LUT R22, R22, 0x80000000, RZ, 0xc0, !PT ;  /* 0x8000000016167812 */ /* 0x000fc800078ec0ff */
[----:B------:R-:W-:-:S04]  /*5f60*/  SHF.R.U32.HI R3, RZ, 0x18, R22 ;  /* 0x00000018ff037819 */ /* 0x000fc80000011616 */
[----:B------:R-:W-:-:S04]  /*5f70*/  LOP3.LUT R0, R0, R3, RZ, 0xfc, !PT ;  /* 0x0000000300007212 */ /* 0x000fc800078efcff */
[----:B------:R-:W-:-:S07]  /*5f80*/  PRMT R4, R0, 0x7610, R4 ;  /* 0x0000761000047816 */ /* 0x000fce0000000004 */
.L_x_1768:
[----:B------:R-:W-:Y:S05]  /*5f90*/  BSYNC B0 ;  /* 0x0000000000007941 */ /* 0x000fea0003800000 */
.L_x_1767:
[----:B------:R0:W-:Y:S01]  /*5fa0*/  STG.E.U8 desc[UR36][R8.64], R4 ;  /* 0x0000000408007986 */ /* 0x0001e2000c101124 */
[----:B------:R-:W-:Y:S05]  /*5fb0*/  BRA `(.L_x_1744) ;  /* 0x0000000000ac7947 */ /* 0x000fea0003800000 */
.L_x_1761:
[----:B------:R-:W-:-:S13]  /*5fc0*/  ISETP.NE.AND P0, PT, R0, 0x1c, PT ;  /* 0x0000001c0000780c */ /* 0x000fda0003f05270 */
[----:B------:R-:W-:Y:S05]  /*5fd0*/  @!P0 BRA `(.L_x_1770) ;  /* 0x00000000009c8947 */ /* 0x000fea0003800000 */
[----:B------:R-:W-:-:S13]  /*5fe0*/  ISETP.NE.AND P0, PT, R0, 0x1d, PT ;  /* 0x0000001d0000780c */ /* 0x000fda0003f05270 */
[----:B------:R-:W-:Y:S05]  /*5ff0*/  @!P0 BRA `(.L_x_1771) ;  /* 0x0000000000888947 */ /* 0x000fea0003800000 */
[----:B------:R-:W-:-:S13]  /*6000*/  ISETP.NE.AND P0, PT, R0, 0x2c, PT ;  /* 0x0000002c0000780c */ /* 0x000fda0003f05270 */
[----:B------:R-:W-:Y:S05]  /*6010*/  @P0 BRA `(.L_x_1743) ;  /* 0x00000000003c0947 */ /* 0x000fea0003800000 */
[----:B---3-5:R-:W-:-:S04]  /*6020*/  SHF.R.U32.HI R4, RZ, 0x17, R22 ;  /* 0x00000017ff047819 */ /* 0x028fc80000011616 */
        /* <DEDUP_REMOVED lines=14> */
.L_x_1743:
        /* <DEDUP_REMOVED lines=16> */
.L_x_1772:
[----:B------:R-:W-:Y:S05]  /*6210*/  BRA `(.L_x_1744) ;  /* 0x0000000000147947 */ /* 0x000fea0003800000 */
.L_x_1771:
[----:B---3-5:R-:W0:Y:S02]  /*6220*/  F2I.U64.TRUNC R22, R22 ;  /* 0x0000001600167311 */ /* 0x028e24000020d800 */
[----:B0-----:R0:W-:Y:S01]  /*6230*/  STG.E.64 desc[UR36][R8.64], R22 ;  /* 0x0000001608007986 */ /* 0x0011e2000c101b24 */
[----:B------:R-:W-:Y:S05]  /*6240*/  BRA `(.L_x_1744) ;  /* 0x0000000000087947 */ /* 0x000fea0003800000 */
.L_x_1770:
[----:B---3-5:R-:W0:Y:S02]  /*6250*/  F2I.FTZ.U32.TRUNC.NTZ R3, R22 ;  /* 0x0000001600037305 */ /* 0x028e24000021f000 */
[----:B0-----:R0:W-:Y:S02]  /*6260*/  STG.E desc[UR36][R8.64], R3 ;  /* 0x0000000308007986 */ /* 0x0011e4000c101924 */
.L_x_1744:
        /* <DEDUP_REMOVED lines=24> */
.L_x_1776:
[----:B------:R-:W0:Y:S02]  /*63f0*/  F2I.S64.TRUNC R24, R24 ;  /* 0x0000001800187311 */ /* 0x000e24000020d900 */
[----:B0-----:R-:W-:-:S05]  /*6400*/  IMAD.MOV.U32 R3, RZ, RZ, R24 ;  /* 0x000000ffff037224 */ /* 0x001fca00078e0018 */
[----:B------:R0:W-:Y:S01]  /*6410*/  STG.E.U8 desc[UR36][R8.64], R3 ;  /* 0x0000000308007986 */ /* 0x0001e2000c101124 */
[----:B------:R-:W-:Y:S05]  /*6420*/  BRA `(.L_x_1778) ;  /* 0x0000000c00407947 */ /* 0x000fea0003800000 */
.L_x_1775:
        /* <DEDUP_REMOVED lines=9> */
.L_x_1780:
[----:B------:R-:W0:Y:S02]  /*64c0*/  F2I.FTZ.TRUNC.NTZ R3, R24 ;  /* 0x0000001800037305 */ /* 0x000e24000021f100 */
[----:B0-----:R0:W-:Y:S01]  /*64d0*/  STG.E desc[UR36][R8.64], R3 ;  /* 0x0000000308007986 */ /* 0x0011e2000c101924 */
[----:B------:R-:W-:Y:S05]  /*64e0*/  BRA `(.L_x_1778) ;  /* 0x0000000c00107947 */ /* 0x000fea0003800000 */
.L_x_1779:
[----:B------:R-:W0:Y:S02]  /*64f0*/  F2I.FTZ.TRUNC.NTZ R3, R24 ;  /* 0x0000001800037305 */ /* 0x000e24000021f100 */
[----:B0-----:R0:W-:Y:S01]  /*6500*/  STG.E.U16 desc[UR36][R8.64], R3 ;  /* 0x0000000308007986 */ /* 0x0011e2000c101524 */
[----:B------:R-:W-:Y:S05]  /*6510*/  BRA `(.L_x_1778) ;  /* 0x0000000c00047947 */ /* 0x000fea0003800000 */
.L_x_1774:
        /* <DEDUP_REMOVED lines=8> */
.L_x_1782:
[----:B------:R-:W-:-:S05]  /*65a0*/  F2FP.F16.F32.PACK_AB R24, RZ, R24 ;  /* 0x00000018ff18723e */ /* 0x000fca00000000ff */
[----:B------:R0:W-:Y:S01]  /*65b0*/  STG.E.U16 desc[UR36][R8.64], R24 ;  /* 0x0000001808007986 */ /* 0x0001e2000c101524 */
[----:B------:R-:W-:Y:S05]  /*65c0*/  BRA `(.L_x_1778) ;  /* 0x0000000800d87947 */ /* 0x000fea0003800000 */
.L_x_1781:
        /* <DEDUP_REMOVED lines=9> */
.L_x_1784:
[----:B------:R-:W-:-:S04]  /*6660*/  F2FP.F16.F32.PACK_AB R3, RZ, R24 ;  /* 0x00000018ff03723e */ /* 0x000fc800000000ff */
[----:B------:R-:W-:-:S05]  /*6670*/  PRMT R3, R3, 0x5410, RZ ;  /* 0x0000541003037816 */ /* 0x000fca00000000ff */
[----:B------:R0:W-:Y:S01]  /*6680*/  STG.E desc[UR36][R8.64], R3 ;  /* 0x0000000308007986 */ /* 0x0001e2000c101924 */
[----:B------:R-:W-:Y:S05]  /*6690*/  BRA `(.L_x_1778) ;  /* 0x0000000800a47947 */ /* 0x000fea0003800000 */
.L_x_1783:
[----:B------:R-:W-:-:S06]  /*66a0*/  FMUL.FTZ R4, R24, 1 ;  /* 0x3f80000018047820 */ /* 0x000fcc0000410000 */
[----:B------:R-:W0:Y:S02]  /*66b0*/  F2F.F64.F32 R4, R4 ;  /* 0x0000000400047310 */ /* 0x000e240000201800 */
[----:B0-----:R0:W-:Y:S01]  /*66c0*/  STG.E.64 desc[UR36][R8.64], R4 ;  /* 0x0000000408007986 */ /* 0x0011e2000c101b24 */
[----:B------:R-:W-:Y:S05]  /*66d0*/  BRA `(.L_x_1778) ;  /* 0x0000000800947947 */ /* 0x000fea0003800000 */
.L_x_1773:
        /* <DEDUP_REMOVED lines=12> */
.L_x_1787:
[----:B------:R-:W-:Y:S01]  /*67a0*/  FMUL.FTZ R4, R24, 1 ;  /* 0x3f80000018047820 */ /* 0x000fe20000410000 */
[----:B------:R-:W-:-:S05]  /*67b0*/  CS2R R6, SRZ ;  /* 0x0000000000067805 */ /* 0x000fca000001ff00 */
[----:B------:R-:W0:Y:S02]  /*67c0*/  F2F.F64.F32 R4, R4 ;  /* 0x0000000400047310 */ /* 0x000e240000201800 */
[----:B0-----:R0:W-:Y:S01]  /*67d0*/  STG.E.128 desc[UR36][R8.64], R4 ;  /* 0x0000000408007986 */ /* 0x0011e2000c101d24 */
[----:B------:R-:W-:Y:S05]  /*67e0*/  BRA `(.L_x_1778) ;  /* 0x0000000800507947 */ /* 0x000fea0003800000 */
.L_x_1786:
        /* <DEDUP_REMOVED lines=20> */
.L_x_1791:
[----:B------:R-:W-:Y:S05]  /*6930*/  BSYNC B0 ;  /* 0x0000000000007941 */ /* 0x000fea0003800000 */
.L_x_1790:
[----:B------:R-:W-:-:S05]  /*6940*/  LOP3.LUT R5, R0, R5, RZ, 0xfc, !PT ;  /* 0x0000000500057212 */ /* 0x000fca00078efcff */
[----:B------:R0:W-:Y:S01]  /*6950*/  STG.E.U8 desc[UR36][R8.64], R5 ;  /* 0x0000000508007986 */ /* 0x0001e2000c101124 */
[----:B------:R-:W-:Y:S05]  /*6960*/  BRA `(.L_x_1778) ;  /* 0x0000000400f07947 */ /* 0x000fea0003800000 */
.L_x_1789:
        /* <DEDUP_REMOVED lines=12> */
.L_x_1793:
[----:B------:R-:W-:Y:S01]  /*6a30*/  IMAD.MOV.U32 R0, RZ, RZ, 0x7f ;  /* 0x0000007fff007424 */ /* 0x000fe200078e00ff */
[----:B------:R-:W-:-:S04]  /*6a40*/  ISETP.GT.U32.AND P0, PT, R4, 0x7f800000, PT ;  /* 0x7f8000000400780c */ /* 0x000fc80003f04070 */
[----:B------:R-:W-:-:S09]  /*6a50*/  SEL R0, R0, 0x7c, P0 ;  /* 0x0000007c00007807 */ /* 0x000fd20000000000 */
.L_x_1794:
[----:B------:R-:W-:Y:S05]  /*6a60*/  BSYNC B0 ;  /* 0x0000000000007941 */ /* 0x000fea0003800000 */
.L_x_1792:
[----:B------:R-:W-:-:S04]  /*6a70*/  LOP3.LUT R24, R24, 0x80000000, RZ, 0xc0, !PT ;  /* 0x8000000018187812 */ /* 0x000fc800078ec0ff */
[----:B------:R-:W-:-:S04]  /*6a80*/  SHF.R.U32.HI R3, RZ, 0x18, R24 ;  /* 0x00000018ff037819 */ /* 0x000fc80000011618 */
[----:B------:R-:W-:-:S05]  /*6a90*/  LOP3.LUT R3, R0, R3, RZ, 0xfc, !PT ;  /* 0x0000000300037212 */ /* 0x000fca00078efcff */
[----:B------:R0:W-:Y:S01]  /*6aa0*/  STG.E.U8 desc[UR36][R8.64], R3 ;  /* 0x0000000308007986 */ /* 0x0001e2000c101124 */
[----:B------:R-:W-:Y:S05]  /*6ab0*/  BRA `(.L_x_1778) ;  /* 0x00000004009c7947 */ /* 0x000fea0003800000 */
.L_x_1788:
[----:B------:R-:W-:-:S05]  /*6ac0*/  F2FP.BF16.F32.PACK_AB R24, RZ, R24 ;  /* 0x00000018ff18723e */ /* 0x000fca00000010ff */
[----:B------:R0:W-:Y:S01]  /*6ad0*/  STG.E.U16 desc[UR36][R8.64], R24 ;  /* 0x0000001808007986 */ /* 0x0001e2000c101524 */
[----:B------:R-:W-:Y:S05]  /*6ae0*/  BRA `(.L_x_1778) ;  /* 0x0000000400907947 */ /* 0x000fea0003800000 */
.L_x_1785:
        /* <DEDUP_REMOVED lines=11> */
.L_x_1797:
        /* <DEDUP_REMOVED lines=16> */
.L_x_1800:
[----:B------:R-:W-:-:S04]  /*6ca0*/  LOP3.LUT R24, R24, 0x80000000, RZ, 0xc0, !PT ;  /* 0x8000000018187812 */ /* 0x000fc800078ec0ff */
[----:B------:R-:W-:-:S04]  /*6cb0*/  SHF.R.U32.HI R3, RZ, 0x18, R24 ;  /* 0x00000018ff037819 */ /* 0x000fc80000011618 */
[----:B------:R-:W-:-:S04]  /*6cc0*/  LOP3.LUT R0, R0, R3, RZ, 0xfc, !PT ;  /* 0x0000000300007212 */ /* 0x000fc800078efcff */
[----:B------:R-:W-:-:S07]  /*6cd0*/  PRMT R4, R0, 0x7610, R4 ;  /* 0x0000761000047816 */ /* 0x000fce0000000004 */
.L_x_1799:
[----:B------:R-:W-:Y:S05]  /*6ce0*/  BSYNC B0 ;  /* 0x0000000000007941 */ /* 0x000fea0003800000 */
.L_x_1798:
[----:B------:R3:W-:Y:S01]  /*6cf0*/  STG.E.U8 desc[UR36][R8.64], R4 ;  /* 0x0000000408007986 */ /* 0x0007e2000c101124 */
[----:B------:R-:W-:Y:S05]  /*6d00*/  BRA `(.L_x_1778) ;  /* 0x0000000400087947 */ /* 0x000fea0003800000 */
.L_x_1796:
        /* <DEDUP_REMOVED lines=16> */
.L_x_1803:
[----:B------:R-:W-:-:S04]  /*6e10*/  LOP3.LUT R24, R24, 0x80000000, RZ, 0xc0, !PT ;  /* 0x8000000018187812 */ /* 0x000fc800078ec0ff */
[----:B------:R-:W-:-:S04]  /*6e20*/  SHF.R.U32.HI R3, RZ, 0x18, R24 ;  /* 0x00000018ff037819 */ /* 0x000fc80000011618 */
[----:B------:R-:W-:-:S04]  /*6e30*/  LOP3.LUT R0, R0, R3, RZ, 0xfc, !PT ;  /* 0x0000000300007212 */ /* 0x000fc800078efcff */
[----:B------:R-:W-:-:S07]  /*6e40*/  PRMT R4, R0, 0x7610, R4 ;  /* 0x0000761000047816 */ /* 0x000fce0000000004 */
.L_x_1802:
[----:B------:R-:W-:Y:S05]  /*6e50*/  BSYNC B0 ;  /* 0x0000000000007941 */ /* 0x000fea0003800000 */
.L_x_1801:
[----:B------:R0:W-:Y:S01]  /*6e60*/  STG.E.U8 desc[UR36][R8.64], R4 ;  /* 0x0000000408007986 */ /* 0x0001e2000c101124 */
[----:B------:R-:W-:Y:S05]  /*6e70*/  BRA `(.L_x_1778) ;  /* 0x0000000000ac7947 */ /* 0x000fea0003800000 */
.L_x_1795:
        /* <DEDUP_REMOVED lines=21> */
.L_x_1777:
        /* <DEDUP_REMOVED lines=16> */
.L_x_1806:
[----:B------:R-:W-:Y:S05]  /*70d0*/  BRA `(.L_x_1778) ;  /* 0x0000000000147947 */ /* 0x000fea0003800000 */
.L_x_1805:
[----:B------:R-:W0:Y:S02]  /*70e0*/  F2I.U64.TRUNC R24, R24 ;  /* 0x0000001800187311 */ /* 0x000e24000020d800 */
[----:B0-----:R2:W-:Y:S01]  /*70f0*/  STG.E.64 desc[UR36][R8.64], R24 ;  /* 0x0000001808007986 */ /* 0x0015e2000c101b24 */
[----:B------:R-:W-:Y:S05]  /*7100*/  BRA `(.L_x_1778) ;  /* 0x0000000000087947 */ /* 0x000fea0003800000 */
.L_x_1804:
[----:B------:R-:W0:Y:S02]  /*7110*/  F2I.FTZ.U32.TRUNC.NTZ R3, R24 ;  /* 0x0000001800037305 */ /* 0x000e24000021f000 */
[----:B0-----:R0:W-:Y:S02]  /*7120*/  STG.E desc[UR36][R8.64], R3 ;  /* 0x0000000308007986 */ /* 0x0011e4000c101924 */
.L_x_1778:
[----:B------:R-:W-:-:S07]  /*7130*/  VIADD R19, R19, 0x80 ;  /* 0x0000008013137836 */ /* 0x000fce0000000000 */
.L_x_1738:
[----:B------:R-:W-:Y:S05]  /*7140*/  BSYNC B6 ;  /* 0x0000000000067941 */ /* 0x000fea0003800000 */
.L_x_1737:
[----:B------:R-:W-:-:S13]  /*7150*/  ISETP.GE.AND P0, PT, R19, R17, PT ;  /* 0x000000111300720c */ /* 0x000fda0003f06270 */
[----:B------:R-:W-:Y:S05]  /*7160*/  @P0 EXIT ;  /* 0x000000000000094d */ /* 0x000fea0003800000 */
[----:B0-23--:R-:W0:Y:S01]  /*7170*/  LDC.64 R4, c[0x0][0x218] ;  /* 0x00008600ff047b82 */ /* 0x00de220000000a00 */
[----:B-1----:R-:W-:Y:S01]  /*7180*/  PRMT R0, R16, 0x9910, RZ ;  /* 0x0000991010007816 */ /* 0x002fe200000000ff */
[----:B------:R-:W-:Y:S01]  /*7190*/  IMAD R2, R2, 0x200, R19 ;  /* 0x0000020002027824 */ /* 0x000fe200078e0213 */
[----:B------:R-:W-:Y:S02]  /*71a0*/  ULDC UR4, c[0x0][0x238] ;  /* 0x00008e0000047ab9 */ /* 0x000fe40000000800 */
[----:B------:R-:W-:Y:S01]  /*71b0*/  ISETP.GT.AND P1, PT, R0, 0x9, PT ;  /* 0x000000090000780c */ /* 0x000fe20003f24270 */
[----:B----4-:R-:W-:-:S05]  /*71c0*/  IMAD R3, R2, UR4, RZ ;  /* 0x0000000402037c24 */ /* 0x010fca000f8e02ff */
        /* <DEDUP_REMOVED lines=11> */
[----:B-----5:R-:W0:Y:S02]  /*7280*/  F2I.FTZ.TRUNC.NTZ R5, R18 ;  /* 0x0000001200057305 */ /* 0x020e24000021f100 */
[----:B0-----:R-:W-:Y:S01]  /*7290*/  STG.E.U8 desc[UR36][R2.64], R5 ;  /* 0x0000000502007986 */ /* 0x001fe2000c101124 */
[----:B------:R-:W-:Y:S05]  /*72a0*/  EXIT ;  /* 0x000000000000794d */ /* 0x000fea0003800000 */
.L_x_1810:
[----:B-----5:R-:W0:Y:S02]  /*72b0*/  F2I.S64.TRUNC R18, R18 ;  /* 0x0000001200127311 */ /* 0x020e24000020d900 */
[----:B0-----:R-:W-:-:S05]  /*72c0*/  IMAD.MOV.U32 R5, RZ, RZ, R18 ;  /* 0x000000ffff057224 */ /* 0x001fca00078e0012 */
[----:B------:R-:W-:Y:S01]  /*72d0*/  STG.E.U8 desc[UR36][R2.64], R5 ;  /* 0x0000000502007986 */ /* 0x000fe2000c101124 */
[----:B------:R-:W-:Y:S05]  /*72e0*/  EXIT ;  /* 0x000000000000794d */ /* 0x000fea0003800000 */
.L_x_1809:
[----:B------:R-:W-:-:S13]  /*72f0*/  ISETP.NE.AND P0, PT, R0, 0x2, PT ;  /* 0x000000020000780c */ /* 0x000fda0003f05270 */
[----:B------:R-:W-:Y:S05]  /*7300*/  @!P0 BRA `(.L_x_1812) ;  /* 0x0000000000288947 */ /* 0x000fea0003800000 */
[----:B------:R-:W-:-:S13]  /*7310*/  ISETP.NE.AND P0, PT, R0, 0x3, PT ;  /* 0x000000030000780c */ /* 0x000fda0003f05270 */
[----:B------:R-:W-:Y:S05]  /*7320*/  @!P0 BRA `(.L_x_1813) ;  /* 0x0000000000148947 */ /* 0x000fea0003800000 */
[----:B------:R-:W-:-:S13]  /*7330*/  ISETP.NE.AND P0, PT, R0, 0x4, PT ;  /* 0x000000040000780c */ /* 0x000fda0003f05270 */
[----:B------:R-:W-:Y:S05]  /*7340*/  @P0 BRA `(.L_x_1811) ;  /* 0x0000000800d00947 */ /* 0x000fea0003800000 */
[----:B-----5:R-:W0:Y:S02]  /*7350*/  F2I.S64.TRUNC R18, R18 ;  /* 0x0000001200127311 */ /* 0x020e24000020d900 */
[----:B0-----:R-:W-:Y:S01]  /*7360*/  STG.E.64 desc[UR36][R2.64], R18 ;  /* 0x0000001202007986 */ /* 0x001fe2000c101b24 */
[----:B------:R-:W-:Y:S05]  /*7370*/  EXIT ;  /* 0x000000000000794d */ /* 0x000fea0003800000 */
.L_x_1813:
[----:B-----5:R-:W0:Y:S02]  /*7380*/  F2I.FTZ.TRUNC.NTZ R5, R18 ;  /* 0x0000001200057305 */ /* 0x020e24000021f100 */
[----:B0-----:R-:W-:Y:S01]  /*7390*/  STG.E desc[UR36][R2.64], R5 ;  /* 0x0000000502007986 */ /* 0x001fe2000c101924 */
[----:B------:R-:W-:Y:S05]  /*73a0*/  EXIT ;  /* 0x000000000000794d */ /* 0x000fea0003800000 */
.L_x_1812:
[----:B-----5:R-:W0:Y:S02]  /*73b0*/  F2I.FTZ.TRUNC.NTZ R5, R18 ;  /* 0x0000001200057305 */ /* 0x020e24000021f100 */
[----:B0-----:R-:W-:Y:S01]  /*73c0*/  STG.E.U16 desc[UR36][R2.64], R5 ;  /* 0x0000000502007986 */ /* 0x001fe2000c101524 */
[----:B------:R-:W-:Y:S05]  /*73d0*/  EXIT ;  /* 0x000000000000794d */ /* 0x000fea0003800000 */
.L_x_1808:
[----:B------:R-:W-:-:S13]  /*73e0*/  ISETP.GT.AND P0, PT, R0, 0x6, PT ;  /* 0x000000060000780c */ /* 0x000fda0003f04270 */
[----:B------:R-:W-:Y:S05]  /*73f0*/  @P0 BRA `(.L_x_1814) ;  /* 0x0000000000240947 */ /* 0x000fea0003800000 */
[----:B------:R-:W-:-:S13]  /*7400*/  ISETP.NE.AND P0, PT, R0, 0x5, PT ;  /* 0x000000050000780c */ /* 0x000fda0003f05270 */
[----:B------:R-:W-:Y:S05]  /*7410*/  @!P0 BRA `(.L_x_1815) ;  /* 0x0000000000108947 */ /* 0x000fea0003800000 */
[----:B------:R-:W-:-:S13]  /*7420*/  ISETP.NE.AND P0, PT, R0, 0x6, PT ;  /* 0x000000060000780c */ /* 0x000fda0003f05270 */
[----:B------:R-:W-:Y:S05]  /*7430*/  @P0 BRA `(.L_x_1811) ;  /* 0x0000000800940947 */ /* 0x000fea0003800000 */
[----:B-----5:R-:W-:Y:S01]  /*7440*/  STG.E desc[UR36][R2.64], R18 ;  /* 0x0000001202007986 */ /* 0x020fe2000c101924 */
[----:B------:R-:W-:Y:S05]  /*7450*/  EXIT ;  /* 0x000000000000794d */ /* 0x000fea0003800000 */
.L_x_1815:
[----:B-----5:R-:W-:-:S05]  /*7460*/  F2FP.F16.F32.PACK_AB R18, RZ, R18 ;  /* 0x00000012ff12723e */ /* 0x020fca00000000ff */
[----:B------:R-:W-:Y:S01]  /*7470*/  STG.E.U16 desc[UR36][R2.64], R18 ;  /* 0x0000001202007986 */ /* 0x000fe2000c101524 */
[----:B------:R-:W-:Y:S05]  /*7480*/  EXIT ;  /* 0x000000000000794d */ /* 0x000fea0003800000 */
.L_x_1814:
[----:B------:R-:W-:-:S13]  /*7490*/  ISETP.NE.AND P0, PT, R0, 0x7, PT ;  /* 0x000000070000780c */ /* 0x000fda0003f05270 */
[----:B------:R-:W-:Y:S05]  /*74a0*/  @!P0 BRA `(.L_x_1816) ;  /* 0x00000000002c8947 */ /* 0x000fea0003800000 */
[----:B------:R-:W-:-:S13]  /*74b0*/  ISETP.NE.AND P0, PT, R0, 0x8, PT ;  /* 0x000000080000780c */ /* 0x000fda0003f05270 */
[----:B------:R-:W-:Y:S05]  /*74c0*/  @!P0 BRA `(.L_x_1817) ;  /* 0x0000000000148947 */ /* 0x000fea0003800000 */
[----:B------:R-:W-:-:S13]  /*74d0*/  ISETP.NE.AND P0, PT, R0, 0x9, PT ;  /* 0x000000090000780c */ /* 0x000fda0003f05270 */
[----:B------:R-:W-:Y:S05]  /*74e0*/  @P0 BRA `(.L_x_1811) ;  /* 0x0000000800680947 */ /* 0x000fea0003800000 */
[----:B------:R-:W-:-:S05]  /*74f0*/  IMAD.MOV.U32 R19, RZ, RZ, RZ ;  /* 0x000000ffff137224 */ /* 0x000fca00078e00ff */
[----:B-----5:R-:W-:Y:S01]  /*7500*/  STG.E.64 desc[UR36][R2.64], R18 ;  /* 0x0000001202007986 */ /* 0x020fe2000c101b24 */
[----:B------:R-:W-:Y:S05]  /*7510*/  EXIT ;  /* 0x000000000000794d */ /* 0x000fea0003800000 */
.L_x_1817:
[----:B-----5:R-:W-:-:S04]  /*7520*/  F2FP.F16.F32.PACK_AB R5, RZ, R18 ;  /* 0x00000012ff05723e */ /* 0x020fc800000000ff */
[----:B------:R-:W-:-:S05]  /*7530*/  PRMT R5, R5, 0x5410, RZ ;  /* 0x0000541005057816 */ /* 0x000fca00000000ff */
[----:B------:R-:W-:Y:S01]  /*7540*/  STG.E desc[UR36][R2.64], R5 ;  /* 0x0000000502007986 */ /* 0x000fe2000c101924 */
[----:B------:R-:W-:Y:S05]  /*7550*/  EXIT ;  /* 0x000000000000794d */ /* 0x000fea0003800000 */
.L_x_1816:
[----:B-----5:R-:W-:-:S06]  /*7560*/  FMUL.FTZ R4, R18, 1 ;  /* 0x3f80000012047820 */ /* 0x020fcc0000410000 */
[----:B------:R-:W0:Y:S02]  /*7570*/  F2F.F64.F32 R4, R4 ;  /* 0x0000000400047310 */ /* 0x000e240000201800 */
[----:B0-----:R-:W-:Y:S01]  /*7580*/  STG.E.64 desc[UR36][R2.64], R4 ;  /* 0x0000000402007986 */ /* 0x001fe2000c101b24 */
[----:B------:R-:W-:Y:S05]  /*7590*/  EXIT ;  /* 0x000000000000794d */ /* 0x000fea0003800000 */
.L_x_1807:
        /* <DEDUP_REMOVED lines=8> */
[----:B-----5:R-:W-:-:S04]  /*7620*/  FSETP.NEU.FTZ.AND P0, PT, R18, RZ, PT ;  /* 0x000000ff1200720b */ /* 0x020fc80003f1d000 */
[----:B------:R-:W-:-:S05]  /*7630*/  SEL R5, RZ, 0x1, !P0 ;  /* 0x00000001ff057807 */ /* 0x000fca0004000000 */
[----:B------:R-:W-:Y:S01]  /*7640*/  STG.E.U8 desc[UR36][R2.64], R5 ;  /* 0x0000000502007986 */ /* 0x000fe2000c101124 */
[----:B------:R-:W-:Y:S05]  /*7650*/  EXIT ;  /* 0x000000000000794d */ /* 0x000fea0003800000 */
.L_x_1820:
[----:B-----5:R-:W-:Y:S01]  /*7660*/  FMUL.FTZ R4, R18, 1 ;  /* 0x3f80000012047820 */ /* 0x020fe20000410000 */
[----:B------:R-:W-:-:S05]  /*7670*/  CS2R R6, SRZ ;  /* 0x0000000000067805 */ /* 0x000fca000001ff00 */
[----:B------:R-:W0:Y:S02]  /*7680*/  F2F.F64.F32 R4, R4 ;  /* 0x0000000400047310 */ /* 0x000e240000201800 */
[----:B0-----:R-:W-:Y:S01]  /*7690*/  STG.E.128 desc[UR36][R2.64], R4 ;  /* 0x0000000402007986 */ /* 0x001fe2000c101d24 */
[----:B------:R-:W-:Y:S05]  /*76a0*/  EXIT ;  /* 0x000000000000794d */ /* 0x000fea0003800000 */
.L_x_1819:
[----:B------:R-:W-:-:S13]  /*76b0*/  ISETP.NE.AND P0, PT, R0, 0xf, PT ;  /* 0x0000000f0000780c */ /* 0x000fda0003f05270 */
[----:B------:R-:W-:Y:S05]  /*76c0*/  @!P0 BRA `(.L_x_1821) ;  /* 0x0000000000ac8947 */ /* 0x000fea0003800000 */
[----:B------:R-:W-:-:S13]  /*76d0*/  ISETP.NE.AND P0, PT, R0, 0x17, PT ;  /* 0x000000170000780c */ /* 0x000fda0003f05270 */
[----:B------:R-:W-:Y:S05]  /*76e0*/  @!P0 BRA `(.L_x_1822) ;  /* 0x0000000000508947 */ /* 0x000fea0003800000 */
[----:B------:R-:W-:-:S13]  /*76f0*/  ISETP.NE.AND P0, PT, R0, 0x18, PT ;  /* 0x000000180000780c */ /* 0x000fda0003f05270 */
[----:B------:R-:W-:Y:S05]  /*7700*/  @P0 BRA `(.L_x_1811) ;  /* 0x0000000400e00947 */ /* 0x000fea0003800000 */
[C---:B-----5:R-:W-:Y:S01]  /*7710*/  LOP3.LUT R4, R18.reuse, 0x7fffffff, RZ, 0xc0, !PT ;  /* 0x7fffffff12047812 */ /* 0x060fe200078ec0ff */
[----:B------:R-:W-:Y:S01]  /*7720*/  BSSY B0, `(.L_x_1823) ;  /* 0x000000d000007945 */ /* 0x000fe20003800000 */
        /* <DEDUP_REMOVED lines=12> */
.L_x_1824:
[----:B------:R-:W-:Y:S05]  /*77f0*/  BSYNC B0 ;  /* 0x0000000000007941 */ /* 0x000fea0003800000 */
.L_x_1823:
[----:B------:R-:W-:-:S05]  /*7800*/  LOP3.LUT R7, R0, R7, RZ, 0xfc, !PT ;  /* 0x0000000700077212 */ /* 0x000fca00078efcff */
[----:B------:R-:W-:Y:S01]  /*7810*/  STG.E.U8 desc[UR36][R2.64], R7 ;  /* 0x0000000702007986 */ /* 0x000fe2000c101124 */
[----:B------:R-:W-:Y:S05]  /*7820*/  EXIT ;  /* 0x000000000000794d */ /* 0x000fea0003800000 */
.L_x_1822:
[----:B-----5:R-:W-:Y:S01]  /*7830*/  LOP3.LUT R4, R18, 0x7fffffff, RZ, 0xc0, !PT ;  /* 0x7fffffff12047812 */ /* 0x020fe200078ec0ff */
[----:B------:R-:W-:Y:S03]  /*7840*/  BSSY B0, `(.L_x_1825) ;  /* 0x000000e000007945 */ /* 0x000fe60003800000 */
        /* <DEDUP_REMOVED lines=10> */
.L_x_1826:
[----:B------:R-:W-:Y:S01]  /*78f0*/  IMAD.MOV.U32 R0, RZ, RZ, 0x7f ;  /* 0x0000007fff007424 */ /* 0x000fe200078e00ff */
[----:B------:R-:W-:-:S04]  /*7900*/  ISETP.GT.U32.AND P0, PT, R4, 0x7f800000, PT ;  /* 0x7f8000000400780c */ /* 0x000fc80003f04070 */
[----:B------:R-:W-:-:S09]  /*7910*/  SEL R0, R0, 0x7c, P0 ;  /* 0x0000007c00007807 */ /* 0x000fd20000000000 */
.L_x_1827:
[----:B------:R-:W-:Y:S05]  /*7920*/  BSYNC B0 ;  /* 0x0000000000007941 */ /* 0x000fea0003800000 */
.L_x_1825:
[----:B------:R-:W-:-:S04]  /*7930*/  LOP3.LUT R18, R18, 0x80000000, RZ, 0xc0, !PT ;  /* 0x8000000012127812 */ /* 0x000fc800078ec0ff */
[----:B------:R-:W-:-:S04]  /*7940*/  SHF.R.U32.HI R5, RZ, 0x18, R18 ;  /* 0x00000018ff057819 */ /* 0x000fc80000011612 */
[----:B------:R-:W-:-:S05]  /*7950*/  LOP3.LUT R5, R0, R5, RZ, 0xfc, !PT ;  /* 0x0000000500057212 */ /* 0x000fca00078efcff */
[----:B------:R-:W-:Y:S01]  /*7960*/  STG.E.U8 desc[UR36][R2.64], R5 ;  /* 0x0000000502007986 */ /* 0x000fe2000c101124 */
[----:B------:R-:W-:Y:S05]  /*7970*/  EXIT ;  /* 0x000000000000794d */ /* 0x000fea0003800000 */
.L_x_1821:
[----:B-----5:R-:W-:-:S05]  /*7980*/  F2FP.BF16.F32.PACK_AB R18, RZ, R18 ;  /* 0x00000012ff12723e */ /* 0x020fca00000010ff */
[----:B------:R-:W-:Y:S01]  /*7990*/  STG.E.U16 desc[UR36][R2.64], R18 ;  /* 0x0000001202007986 */ /* 0x000fe2000c101524 */
[----:B------:R-:W-:Y:S05]  /*79a0*/  EXIT ;  /* 0x000000000000794d */ /* 0x000fea0003800000 */
.L_x_1818:
        /* <DEDUP_REMOVED lines=8> */
[----:B-----5:R-:W0:Y:S02]  /*7a30*/  F2I.FTZ.U32.TRUNC.NTZ R5, R18 ;  /* 0x0000001200057305 */ /* 0x020e24000021f000 */
[----:B0-----:R-:W-:Y:S01]  /*7a40*/  STG.E.U16 desc[UR36][R2.64], R5 ;  /* 0x0000000502007986 */ /* 0x001fe2000c101524 */
[----:B------:R-:W-:Y:S05]  /*7a50*/  EXIT ;  /* 0x000000000000794d */ /* 0x000fea0003800000 */
.L_x_1830:
[----:B-----5:R-:W-:Y:S01]  /*7a60*/  LOP3.LUT R5, R18, 0x7fffffff, RZ, 0xc0, !PT ;  /* 0x7fffffff12057812 */ /* 0x020fe200078ec0ff */
        /* <DEDUP_REMOVED lines=15> */
.L_x_1833:
[----:B------:R-:W-:-:S04]  /*7b60*/  LOP3.LUT R18, R18, 0x80000000, RZ, 0xc0, !PT ;  /* 0x8000000012127812 */ /* 0x000fc800078ec0ff */
[----:B------:R-:W-:-:S04]  /*7b70*/  SHF.R.U32.HI R5, RZ, 0x18, R18 ;  /* 0x00000018ff057819 */ /* 0x000fc80000011612 */
[----:B------:R-:W-:-:S04]  /*7b80*/  LOP3.LUT R4, R4, R5, RZ, 0xfc, !PT ;  /* 0x0000000504047212 */ /* 0x000fc800078efcff */
[----:B------:R-:W-:-:S07]  /*7b90*/  PRMT R0, R4, 0x7610, R0 ;  /* 0x0000761004007816 */ /* 0x000fce0000000000 */
.L_x_1832:
[----:B------:R-:W-:Y:S05]  /*7ba0*/  BSYNC B0 ;  /* 0x0000000000007941 */ /* 0x000fea0003800000 */
.L_x_1831:
[----:B------:R-:W-:Y:S01]  /*7bb0*/  STG.E.U8 desc[UR36][R2.64], R0 ;  /* 0x0000000002007986 */ /* 0x000fe2000c101124 */
[----:B------:R-:W-:Y:S05]  /*7bc0*/  EXIT ;  /* 0x000000000000794d */ /* 0x000fea0003800000 */
.L_x_1829:
        /* <DEDUP_REMOVED lines=16> */
.L_x_1836:
[----:B------:R-:W-:-:S04]  /*7cd0*/  LOP3.LUT R18, R18, 0x80000000, RZ, 0xc0, !PT ;  /* 0x8000000012127812 */ /* 0x000fc800078ec0ff */
[----:B------:R-:W-:-:S04]  /*7ce0*/  SHF.R.U32.HI R5, RZ, 0x18, R18 ;  /* 0x00000018ff057819 */ /* 0x000fc80000011612 */
[----:B------:R-:W-:-:S04]  /*7cf0*/  LOP3.LUT R4, R4, R5, RZ, 0xfc, !PT ;  /* 0x0000000504047212 */ /* 0x000fc800078efcff */
[----:B------:R-:W-:-:S07]  /*7d00*/  PRMT R0, R4, 0x7610, R0 ;  /* 0x0000761004007816 */ /* 0x000fce0000000000 */
.L_x_1835:
[----:B------:R-:W-:Y:S05]  /*7d10*/  BSYNC B0 ;  /* 0x0000000000007941 */ /* 0x000fea0003800000 */
.L_x_1834:
[----:B------:R-:W-:Y:S01]  /*7d20*/  STG.E.U8 desc[UR36][R2.64], R0 ;  /* 0x0000000002007986 */ /* 0x000fe2000c101124 */
[----:B------:R-:W-:Y:S05]  /*7d30*/  EXIT ;  /* 0x000000000000794d */ /* 0x000fea0003800000 */
.L_x_1828:
[----:B------:R-:W-:-:S13]  /*7d40*/  ISETP.NE.AND P0, PT, R0, 0x1c, PT ;  /* 0x0000001c0000780c */ /* 0x000fda0003f05270 */
[----:B------:R-:W-:Y:S05]  /*7d50*/  @!P0 BRA `(.L_x_1837) ;  /* 0x00000000009c8947 */ /* 0x000fea0003800000 */
[----:B------:R-:W-:-:S13]  /*7d60*/  ISETP.NE.AND P0, PT, R0, 0x1d, PT ;  /* 0x0000001d0000780c */ /* 0x000fda0003f05270 */
[----:B------:R-:W-:Y:S05]  /*7d70*/  @!P0 BRA `(.L_x_1838) ;  /* 0x0000000000888947 */ /* 0x000fea0003800000 */
[----:B------:R-:W-:-:S13]  /*7d80*/  ISETP.NE.AND P0, PT, R0, 0x2c, PT ;  /* 0x0000002c0000780c */ /* 0x000fda0003f05270 */
[----:B------:R-:W-:Y:S05]  /*7d90*/  @P0 BRA `(.L_x_1811) ;  /* 0x00000000003c0947 */ /* 0x000fea0003800000 */
[----:B-----5:R-:W-:-:S04]  /*7da0*/  SHF.R.U32.HI R4, RZ, 0x17, R18 ;  /* 0x00000017ff047819 */ /* 0x020fc80000011612 */
        /* <DEDUP_REMOVED lines=14> */
.L_x_1811:
        /* <DEDUP_REMOVED lines=16> */
.L_x_1839:
[----:B------:R-:W-:Y:S05]  /*7f90*/  EXIT ;  /* 0x000000000000794d */ /* 0x000fea0003800000 */
.L_x_1838:
[----:B-----5:R-:W0:Y:S02]  /*7fa0*/  F2I.U64.TRUNC R18, R18 ;  /* 0x0000001200127311 */ /* 0x020e24000020d800 */
[----:B0-----:R-:W-:Y:S01]  /*7fb0*/  STG.E.64 desc[UR36][R2.64], R18 ;  /* 0x0000001202007986 */ /* 0x001fe2000c101b24 */
[----:B------:R-:W-:Y:S05]  /*7fc0*/  EXIT ;  /* 0x000000000000794d */ /* 0x000fea0003800000 */
.L_x_1837:
[----:B-----5:R-:W0:Y:S02]  /*7fd0*/  F2I.FTZ.U32.TRUNC.NTZ R5, R18 ;  /* 0x0000001200057305 */ /* 0x020e24000021f000 */
[----:B0-----:R-:W-:Y:S01]  /*7fe0*/  STG.E desc[UR36][R2.64], R5 ;  /* 0x0000000502007986 */ /* 0x001fe2000c101924 */
[----:B------:R-:W-:Y:S05]  /*7ff0*/  EXIT ;  /* 0x000000000000794d */ /* 0x000fea0003800000 */
.L_x_1840:
        /* <DEDUP_REMOVED lines=16> */
.L_x_11161:


//--------------------- .text._ZN2at6native18elementwise_kernelILi128ELi2EZNS0_22gpu_kernel_impl_nocastIZZZNS0_15erf_kernel_cudaERNS_18TensorIteratorBaseEENKUlvE_clEvENKUlvE0_clEvEUlfE_EEvS4_RKT_EUliE_EEviT1_ --------------------------
	.section	.text._ZN2at6native18elementwise_kernelILi128ELi2EZNS0_22gpu_kernel_impl_nocastIZZZNS0_15erf_kernel_cudaERNS_18TensorIteratorBaseEENKUlvE_clEvENKUlvE0_clEvEUlfE_EEvS4_RKT_EUliE_EEviT1_,"ax",@progbits
	.align	128
        .global         _ZN2at6native18elementwise_kernelILi128ELi2EZNS0_22gpu_kernel_impl_nocastIZZZNS0_15erf_kernel_cudaERNS_18TensorIteratorBaseEENKUlvE_clEvENKUlvE0_clEvEUlfE_EEvS4_RKT_EUliE_EEviT1_
        .type           _ZN2at6native18elementwise_kernelILi128ELi2EZNS0_22gpu_kernel_impl_nocastIZZZNS0_15erf_kernel_cudaERNS_18TensorIteratorBaseEENKUlvE_clEvENKUlvE0_clEvEUlfE_EEvS4_RKT_EUliE_EEviT1_,@function
        .size           _ZN2at6native18elementwise_kernelILi128ELi2EZNS0_22gpu_kernel_impl_nocastIZZZNS0_15erf_kernel_cudaERNS_18TensorIteratorBaseEENKUlvE_clEvENKUlvE0_clEvEUlfE_EEvS4_RKT_EUliE_EEviT1_,(.L_x_11162 - _ZN2at6native18elementwise_kernelILi128ELi2EZNS0_22gpu_kernel_impl_nocastIZZZNS0_15erf_kernel_cudaERNS_18TensorIteratorBaseEENKUlvE_clEvENKUlvE0_clEvEUlfE_EEvS4_RKT_EUliE_EEviT1_)
        .other          _ZN2at6native18elementwise_kernelILi128ELi2EZNS0_22gpu_kernel_impl_nocastIZZZNS0_15erf_kernel_cudaERNS_18TensorIteratorBaseEENKUlvE_clEvENKUlvE0_clEvEUlfE_EEvS4_RKT_EUliE_EEviT1_,@"STO_CUDA_ENTRY STV_DEFAULT"
_ZN2at6native18elementwise_kernelILi128ELi2EZNS0_22gpu_kernel_impl_nocastIZZZNS0_15erf_kernel_cudaERNS_18TensorIteratorBaseEENKUlvE_clEvENKUlvE0_clEvEUlfE_EEvS4_RKT_EUliE_EEviT1_:
.text._ZN2at6native18elementwise_kernelILi128ELi2EZNS0_22gpu_kernel_impl_nocastIZZZNS0_15erf_kernel_cudaERNS_18TensorIteratorBaseEENKUlvE_clEvENKUlvE0_clEvEUlfE_EEvS4_RKT_EUliE_EEviT1_:
[----:B------:R-:W-:Y:S01]  /*0000*/  LDC R1, c[0x0][0x28] ;  /* 0x00000a00ff017b82 */ /* 0x000fe20000000800 */
[----:B------:R-:W0:Y:S01]  /*0010*/  S2R R0, SR_CTAID.X ;  /* 0x0000000000007919 */ /* 0x000e220000002500 */
[----:B------:R-:W-:Y:S01]  /*0020*/  ULDC UR6, c[0x0][0x210] ;  /* 0x0000840000067ab9 */ /* 0x000fe20000000800 */
[----:B------:R-:W-:Y:S01]  /*0030*/  ULDC.64 UR4, c[0x0][0x208] ;  /* 0x0000820000047ab9 */ /* 0x000fe20000000a00 */
[----:B------:R-:W-:Y:S01]  /*0040*/  BSSY B0, `(.L_x_1841) ;  /* 0x000015b000007945 */ /* 0x000fe20003800000 */
[----:B------:R-:W0:Y:S02]  /*0050*/  S2R R3, SR_TID.X ;  /* 0x0000000000037919 */ /* 0x000e240000002100 */
[----:B0-----:R-:W-:-:S04]  /*0060*/  LEA R0, R0, R3, 0x8 ;  /* 0x0000000300007211 */ /* 0x001fc800078e40ff */
[----:B------:R-:W-:Y:S02]  /*0070*/  ISETP.GE.AND P0, PT, R0, UR6, PT ;  /* 0x0000000600007c0c */ /* 0x000fe4000bf06270 */
[----:B------:R-:W-:-:S11]  /*0080*/  MOV R7, R0 ;  /* 0x0000000000077202 */ /* 0x000fd60000000f00 */
[----:B------:R-:W-:Y:S05]  /*0090*/  @P0 BRA `(.L_x_1842) ;  /* 0x0000001400540947 */ /* 0x000fea0003800000 */
[----:B------:R-:W0:Y:S01]  /*00a0*/  LDC R8, c[0x0][0x218] ;  /* 0x00008600ff087b82 */ /* 0x000e220000000800 */
[----:B------:R-:W-:Y:S02]  /*00b0*/  CS2R R2, SRZ ;  /* 0x0000000000027805 */ /* 0x000fe4000001ff00 */
[----:B0-----:R-:W-:-:S13]  /*00c0*/  ISETP.NE.AND P0, PT, R8, RZ, PT ;  /* 0x000000ff0800720c */ /* 0x001fda0003f05270 */
[----:B------:R-:W-:Y:S05]  /*00d0*/  @!P0 BRA `(.L_x_1843) ;  /* 0x0000001000a88947 */ /* 0x000fea0003800000 */
[----:B------:R-:W-:Y:S01]  /*00e0*/  HFMA2.MMA R2, -RZ, RZ, 0, 0 ;  /* 0x00000000ff027435 */ /* 0x000fe200000001ff */
[----:B------:R-:W-:Y:S01]  /*00f0*/  MOV R3, R7 ;  /* 0x0000000700037202 */ /* 0x000fe20000000f00 */
[----:B------:R-:W-:Y:S01]  /*0100*/  ULDC.64 UR8, c[0x0][0x220] ;  /* 0x0000880000087ab9 */ /* 0x000fe20000000a00 */
[----:B------:R-:W-:Y:S01]  /*0110*/  ISETP.NE.AND P0, PT, R8, 0x1, PT ;  /* 0x000000010800780c */ /* 0x000fe20003f05270 */
[----:B------:R-:W-:-:S06]  /*0120*/  ULDC UR7, c[0x0][0x21c] ;  /* 0x0000870000077ab9 */ /* 0x000fcc0000000800 */
        /* <DEDUP_REMOVED lines=280> */
[C---:B------:R-:W-:Y:S01]  /*12b0*/  IADD3 R11, -R9.reuse, RZ, RZ ;  /* 0x000000ff090b7210 */ /* 0x040fe20007ffe1ff */
[----:B------:R-:W1:Y:S08]  /*12c0*/  @P0 LDC R15, c[0x0][0x33c] ;  /* 0x0000cf00ff0f0b82 */ /* 0x000e700000000800 */
[----:B------:R-:W2:Y:S01]  /*12d0*/  @P0 LDC.64 R6, c[0x0][0x408] ;  /* 0x00010200ff060b82 */ /* 0x000ea20000000a00 */
[----:B0-----:R-:W-:-:S05]  /*12e0*/  @P0 IMAD.HI.U32 R4, R9, R12, R8 ;  /* 0x0000000c09040227 */ /* 0x001fca00078e0008 */
[----:B------:R-:W-:Y:S01]  /*12f0*/  @P0 SHF.R.U32.HI R8, RZ, R13, R4 ;  /* 0x0000000dff080219 */ /* 0x000fe20000011604 */
[----:B------:R-:W-:Y:S01]  /*1300*/  IMAD R4, R11, UR8, R5 ;  /* 0x000000080b047c24 */ /* 0x000fe2000f8e0205 */
[----:B------:R-:W-:Y:S02]  /*1310*/  ULDC.64 UR8, c[0x0][0x400] ;  /* 0x0001000000087ab9 */ /* 0x000fe40000000a00 */
[----:B------:R-:W-:Y:S01]  /*1320*/  @P0 IADD3 R8, -R8, RZ, RZ ;  /* 0x000000ff08080210 */ /* 0x000fe20007ffe1ff */
[C---:B------:R-:W-:Y:S02]  /*1330*/  IMAD R3, R4.reuse, UR8, R3 ;  /* 0x0000000804037c24 */ /* 0x040fe4000f8e0203 */
[----:B------:R-:W-:Y:S02]  /*1340*/  IMAD R2, R4, UR9, R2 ;  /* 0x0000000904027c24 */ /* 0x000fe4000f8e0202 */
[----:B-1----:R-:W-:-:S04]  /*1350*/  @P0 IMAD R8, R8, R15, R9 ;  /* 0x0000000f08080224 */ /* 0x002fc800078e0209 */
[C---:B--2---:R-:W-:Y:S02]  /*1360*/  @P0 IMAD R3, R8.reuse, R6, R3 ;  /* 0x0000000608030224 */ /* 0x044fe400078e0203 */
[----:B------:R-:W-:-:S07]  /*1370*/  @P0 IMAD R2, R8, R7, R2 ;  /* 0x0000000708020224 */ /* 0x000fce00078e0202 */
.L_x_1843:
[----:B------:R-:W-:Y:S02]  /*1380*/  ULDC.64 UR8, c[0x0][0x418] ;  /* 0x0001060000087ab9 */ /* 0x000fe40000000a00 */
[----:B------:R-:W-:-:S04]  /*1390*/  IADD3 R4, P0, R2, UR8, RZ ;  /* 0x0000000802047c10 */ /* 0x000fc8000ff1e0ff */
[----:B------:R-:W-:Y:S01]  /*13a0*/  IADD3.X R5, RZ, UR9, RZ, P0, !PT ;  /* 0x00000009ff057c10 */ /* 0x000fe200087fe4ff */
[----:B------:R-:W-:Y:S01]  /*13b0*/  IMAD.MOV.U32 R10, RZ, RZ, 0x3aae005b ;  /* 0x3aae005bff0a7424 */ /* 0x000fe200078e00ff */
[----:B------:R-:W-:Y:S01]  /*13c0*/  MOV R8, 0x38eb4c3a ;  /* 0x38eb4c3a00087802 */ /* 0x000fe20000000f00 */
[----:B------:R-:W-:Y:S02]  /*13d0*/  ULDC.64 UR8, c[0x0][0x410] ;  /* 0x0001040000087ab9 */ /* 0x000fe40000000a00 */
[----:B------:R0:W2:Y:S01]  /*13e0*/  LDG.E R2, desc[UR4][R4.64] ;  /* 0x0000000404027981 */ /* 0x0000a2000c1e1900 */
[----:B------:R-:W-:Y:S02]  /*13f0*/  MOV R9, 0x3c09919f ;  /* 0x3c09919f00097802 */ /* 0x000fe40000000f00 */
[----:B------:R-:W-:Y:S02]  /*1400*/  MOV R11, 0x3d24d99a ;  /* 0x3d24d99a000b7802 */ /* 0x000fe40000000f00 */
[----:B0-----:R-:W-:Y:S01]  /*1410*/  MOV R4, 0x3e235519 ;  /* 0x3e23551900047802 */ /* 0x001fe20000000f00 */
[C---:B--2---:R-:W-:Y:S01]  /*1420*/  FADD.FTZ R6, |R2|.reuse, -RZ ;  /* 0x800000ff02067221 */ /* 0x044fe20000010200 */
[C---:B------:R-:W-:Y:S01]  /*1430*/  FMUL.FTZ R7, R2.reuse, R2 ;  /* 0x0000000202077220 */ /* 0x040fe20000410000 */
[----:B------:R-:W-:-:S04]  /*1440*/  FSETP.GE.FTZ.AND P0, PT, |R2|, 1.0029599666595458984, PT ;  /* 0x3f8060fe0200780b */ /* 0x000fc80003f16200 */
[----:B------:R-:W-:Y:S02]  /*1450*/  FSEL R7, R6, R7, P0 ;  /* 0x0000000706077208 */ /* 0x000fe40000000000 */
[----:B------:R-:W-:Y:S02]  /*1460*/  FSEL R8, R8, 8.4834944573231041431e-05, P0 ;  /* 0x38b1e96a08087808 */ /* 0x000fe40000000000 */
[----:B------:R-:W-:Y:S02]  /*1470*/  FSEL R10, -R10, -0.00082130916416645050049, P0 ;  /* 0xba574d200a0a7808 */ /* 0x000fe40000000100 */
[----:B------:R-:W-:Y:S02]  /*1480*/  FSEL R5, R9, 0.0052134888246655464172, P0 ;  /* 0x3baad5ea09057808 */ /* 0x000fe40000000000 */
[----:B------:R-:W-:Y:S01]  /*1490*/  FSEL R9, -R11, -0.026868773624300956726, P0 ;  /* 0xbcdc1be70b097808 */ /* 0x000fe20000000100 */
[----:B------:R-:W-:Y:S01]  /*14a0*/  FFMA.FTZ R8, R7, R8, R10 ;  /* 0x0000000807087223 */ /* 0x000fe2000001000a */
[----:B------:R-:W-:Y:S01]  /*14b0*/  MOV R10, 0x3f69b4f9 ;  /* 0x3f69b4f9000a7802 */ /* 0x000fe20000000f00 */
[----:B------:R-:W-:-:S02]  /*14c0*/  FADD.FTZ R11, -R6, -RZ ;  /* 0x800000ff060b7221 */ /* 0x000fc40000010100 */
[C---:B------:R-:W-:Y:S01]  /*14d0*/  FFMA.FTZ R8, R7.reuse, R8, R5 ;  /* 0x0000000807087223 */ /* 0x040fe20000010005 */
[----:B------:R-:W-:Y:S02]  /*14e0*/  FSEL R5, R4, 0.11284004896879196167, P0 ;  /* 0x3de718af04057808 */ /* 0x000fe40000000000 */
[----:B------:R-:W-:Y:S01]  /*14f0*/  MOV R4, 0x3f210a14 ;  /* 0x3f210a1400047802 */ /* 0x000fe20000000f00 */
[----:B------:R-:W-:Y:S01]  /*1500*/  FFMA.FTZ R8, R7, R8, R9 ;  /* 0x0000000807087223 */ /* 0x000fe20000010009 */
[----:B------:R-:W-:-:S03]  /*1510*/  FSEL R9, R10, -0.37612664699554443359, P0 ;  /* 0xbec093ac0a097808 */ /* 0x000fc60000000000 */
[----:B------:R-:W-:Y:S01]  /*1520*/  FFMA.FTZ R8, R7, R8, R5 ;  /* 0x0000000807087223 */ /* 0x000fe20000010005 */
[----:B------:R-:W-:Y:S02]  /*1530*/  FSEL R5, R4, 0.12837915122509002686, P0 ;  /* 0x3e0375d304057808 */ /* 0x000fe40000000000 */
[----:B------:R-:W-:Y:S01]  /*1540*/  FSEL R4, R11, R2, P0 ;  /* 0x000000020b047208 */ /* 0x000fe20000000000 */
[----:B------:R-:W-:-:S04]  /*1550*/  FFMA.FTZ R8, R7, R8, R9 ;  /* 0x0000000807087223 */ /* 0x000fc80000010009 */
[----:B------:R-:W-:Y:S01]  /*1560*/  FFMA.FTZ R5, R7, R8, R5 ;  /* 0x0000000807057223 */ /* 0x000fe20000010005 */
[----:B------:R-:W-:-:S03]  /*1570*/  VIADD R7, R0, 0x80 ;  /* 0x0000008000077836 */ /* 0x000fc60000000000 */
[----:B------:R-:W-:Y:S01]  /*1580*/  FFMA.FTZ R9, R5, R4, R4 ;  /* 0x0000000405097223 */ /* 0x000fe20000010004 */
[----:B------:R-:W-:-:S03]  /*1590*/  IADD3 R4, P1, R3, UR8, RZ ;  /* 0x0000000803047c10 */ /* 0x000fc6000ff3e0ff */
[----:B------:R-:W0:Y:S02]  /*15a0*/  @P0 MUFU.EX2 R5, R9 ;  /* 0x0000000900050308 */ /* 0x000e240000000800 */
[----:B0-----:R-:W-:Y:S01]  /*15b0*/  @P0 FADD.FTZ R3, -R5, 1 ;  /* 0x3f80000005030421 */ /* 0x001fe20000010100 */
[----:B------:R-:W-:-:S04]  /*15c0*/  IADD3.X R5, RZ, UR9, RZ, P1, !PT ;  /* 0x00000009ff057c10 */ /* 0x000fc80008ffe4ff */
[----:B------:R-:W-:-:S05]  /*15d0*/  @P0 LOP3.LUT R9, R3, 0x80000000, R2, 0xb8, !PT ;  /* 0x8000000003090812 */ /* 0x000fca00078eb802 */
[----:B------:R0:W-:Y:S02]  /*15e0*/  STG.E desc[UR4][R4.64], R9 ;  /* 0x0000000904007986 */ /* 0x0001e4000c101904 */
.L_x_1842:
[----:B------:R-:W-:Y:S05]  /*15f0*/  BSYNC B0 ;  /* 0x0000000000007941 */ /* 0x000fea0003800000 */
.L_x_1841:
[----:B------:R-:W-:-:S13]  /*1600*/  ISETP.GE.AND P0, PT, R7, UR6, PT ;  /* 0x0000000607007c0c */ /* 0x000fda000bf06270 */
[----:B------:R-:W-:Y:S05]  /*1610*/  @P0 EXIT ;  /* 0x000000000000094d */ /* 0x000fea0003800000 */
[----:B------:R-:W1:Y:S01]  /*1620*/  LDC R8, c[0x0][0x218] ;  /* 0x00008600ff087b82 */ /* 0x000e620000000800 */
[----:B------:R-:W-:Y:S01]  /*1630*/  HFMA2.MMA R0, -RZ, RZ, 0, 0 ;  /* 0x00000000ff007435 */ /* 0x000fe200000001ff */
[----:B------:R-:W-:Y:S02]  /*1640*/  MOV R3, RZ ;  /* 0x000000ff00037202 */ /* 0x000fe40000000f00 */
[----:B-1----:R-:W-:-:S13]  /*1650*/  ISETP.NE.AND P0, PT, R8, RZ, PT ;  /* 0x000000ff0800720c */ /* 0x002fda0003f05270 */
[----:B------:R-:W-:Y:S05]  /*1660*/  @!P0 BRA `(.L_x_1844) ;  /* 0x0000001000a88947 */ /* 0x000fea0003800000 */
[----:B------:R-:W-:Y:S01]  /*1670*/  MOV R2, RZ ;  /* 0x000000ff00027202 */ /* 0x000fe20000000f00 */
[----:B------:R-:W-:Y:S01]  /*1680*/  ULDC.64 UR6, c[0x0][0x220] ;  /* 0x0000880000067ab9 */ /* 0x000fe20000000a00 */
[----:B------:R-:W-:Y:S02]  /*1690*/  MOV R3, R7 ;  /* 0x0000000700037202 */ /* 0x000fe40000000f00 */
[----:B------:R-:W-:Y:S01]  /*16a0*/  ISETP.NE.AND P0, PT, R8, 0x1, PT ;  /* 0x000000010800780c */ /* 0x000fe20003f05270 */
[----:B0-----:R-:W-:Y:S01]  /*16b0*/  IMAD.HI.U32 R4, R7, UR6, R2 ;  /* 0x0000000607047c27 */ /* 0x001fe2000f8e0002 */
        /* <DEDUP_REMOVED lines=282> */
[----:B------:R-:W1:Y:S01]  /*2860*/  @P0 LDC R11, c[0x0][0x33c] ;  /* 0x0000cf00ff0b0b82 */ /* 0x000e620000000800 */
[----:B------:R-:W-:-:S04]  /*2870*/  IMAD R4, R4, UR8, R5 ;  /* 0x0000000804047c24 */ /* 0x000fc8000f8e0205 */
        /* <DEDUP_REMOVED lines=9> */
.L_x_1844:
[----:B------:R-:W-:Y:S02]  /*2910*/  ULDC.64 UR6, c[0x0][0x418] ;  /* 0x0001060000067ab9 */ /* 0x000fe40000000a00 */
[----:B0-----:R-:W-:-:S04]  /*2920*/  IADD3 R4, P0, R0, UR6, RZ ;  /* 0x0000000600047c10 */ /* 0x001fc8000ff1e0ff */
        /* <DEDUP_REMOVED lines=10> */
[----:B------:R-:W-:-:S02]  /*29d0*/  FSETP.GE.FTZ.AND P0, PT, |R0|, 1.0029599666595458984, PT ;  /* 0x3f8060fe0000780b */ /* 0x000fc40003f16200 */
[C---:B------:R-:W-:Y:S02]  /*29e0*/  FADD.FTZ R11, -R2.reuse, -RZ ;  /* 0x800000ff020b7221 */ /* 0x040fe40000010100 */
[----:B------:R-:W-:Y:S02]  /*29f0*/  FSEL R7, R2, R7, P0 ;  /* 0x0000000702077208 */ /* 0x000fe40000000000 */
        /* <DEDUP_REMOVED lines=16> */
[----:B------:R-:W-:Y:S01]  /*2b00*/  FFMA.FTZ R5, R5, R2, R2 ;  /* 0x0000000205057223 */ /* 0x000fe20000010002 */
[----:B------:R-:W-:-:S03]  /*2b10*/  IADD3 R2, P1, R3, UR6, RZ ;  /* 0x0000000603027c10 */ /* 0x000fc6000ff3e0ff */
[----:B------:R-:W0:Y:S01]  /*2b20*/  @P0 MUFU.EX2 R4, R5 ;  /* 0x0000000500040308 */ /* 0x000e220000000800 */
[----:B------:R-:W-:Y:S01]  /*2b30*/  IADD3.X R3, RZ, UR7, RZ, P1, !PT ;  /* 0x00000007ff037c10 */ /* 0x000fe20008ffe4ff */
[----:B0-----:R-:W-:-:S05]  /*2b40*/  @P0 FADD.FTZ R7, -R4, 1 ;  /* 0x3f80000004070421 */ /* 0x001fca0000010100 */
[----:B------:R-:W-:-:S05]  /*2b50*/  @P0 LOP3.LUT R5, R7, 0x80000000, R0, 0xb8, !PT ;  /* 0x8000000007050812 */ /* 0x000fca00078eb800 */
[----:B------:R-:W-:Y:S01]  /*2b60*/  STG.E desc[UR4][R2.64], R5 ;  /* 0x0000000502007986 */ /* 0x000fe2000c101904 */
[----:B------:R-:W-:Y:S05]  /*2b70*/  EXIT ;  /* 0x000000000000794d */ /* 0x000fea0003800000 */
.L_x_1845:
        /* <DEDUP_REMOVED lines=16> */
.L_x_11162:


//--------------------- .text._ZN2at6native27unrolled_elementwise_kernelIZZZNS0_15erf_kernel_cudaERNS_18TensorIteratorBaseEENKUlvE_clEvENKUlvE0_clEvEUlfE_St5arrayIPcLm2EELi4E23TrivialOffsetCalculatorILi1EjESB_NS0_6memory15LoadWithoutCastENSC_16StoreWithoutCastEEEviT_T0_T2_T3_T4_T5_ --------------------------
	.section	.text._ZN2at6native27unrolled_elementwise_kernelIZZZNS0_15erf_kernel_cudaERNS_18TensorIteratorBaseEENKUlvE_clEvENKUlvE0_clEvEUlfE_St5arrayIPcLm2EELi4E23TrivialOffsetCalculatorILi1EjESB_NS0_6memory15LoadWithoutCastENSC_16StoreWithoutCastEEEviT_T0_T2_T3_T4_T5_,"ax",@progbits
	.align	128
        .global         _ZN2at6native27unrolled_elementwise_kernelIZZZNS0_15erf_kernel_cudaERNS_18TensorIteratorBaseEENKUlvE_clEvENKUlvE0_clEvEUlfE_St5arrayIPcLm2EELi4E23TrivialOffsetCalculatorILi1EjESB_NS0_6memory15LoadWithoutCastENSC_16StoreWithoutCastEEEviT_T0_T2_T3_T4_T5_
        .type           _ZN2at6native27unrolled_elementwise_kernelIZZZNS0_15erf_kernel_cudaERNS_18TensorIteratorBaseEENKUlvE_clEvENKUlvE0_clEvEUlfE_St5arrayIPcLm2EELi4E23TrivialOffsetCalculatorILi1EjESB_NS0_6memory15LoadWithoutCastENSC_16StoreWithoutCastEEEviT_T0_T2_T3_T4_T5_,@function
        .size           _ZN2at6native27unrolled_elementwise_kernelIZZZNS0_15erf_kernel_cudaERNS_18TensorIteratorBaseEENKUlvE_clEvENKUlvE0_clEvEUlfE_St5arrayIPcLm2EELi4E23TrivialOffsetCalculatorILi1EjESB_NS0_6memory15LoadWithoutCastENSC_16StoreWithoutCastEEEviT_T0_T2_T3_T4_T5_,(.L_x_11163 - _ZN2at6native27unrolled_elementwise_kernelIZZZNS0_15erf_kernel_cudaERNS_18TensorIteratorBaseEENKUlvE_clEvENKUlvE0_clEvEUlfE_St5arrayIPcLm2EELi4E23TrivialOffsetCalculatorILi1EjESB_NS0_6memory15LoadWithoutCastENSC_16StoreWithoutCastEEEviT_T0_T2_T3_T4_T5_)
        .other          _ZN2at6native27unrolled_elementwise_kernelIZZZNS0_15erf_kernel_cudaERNS_18TensorIteratorBaseEENKUlvE_clEvENKUlvE0_clEvEUlfE_St5arrayIPcLm2EELi4E23TrivialOffsetCalculatorILi1EjESB_NS0_6memory15LoadWithoutCastENSC_16StoreWithoutCastEEEviT_T0_T2_T3_T4_T5_,@"STO_CUDA_ENTRY STV_DEFAULT"
_ZN2at6native27unrolled_elementwise_kernelIZZZNS0_15erf_kernel_cudaERNS_18TensorIteratorBaseEENKUlvE_clEvENKUlvE0_clEvEUlfE_St5arrayIPcLm2EELi4E23TrivialOffsetCalculatorILi1EjESB_NS0_6memory15LoadWithoutCastENSC_16StoreWithoutCastEEEviT_T0_T2_T3_T4_T5_:
.text._ZN2at6native27unrolled_elementwise_kernelIZZZNS0_15erf_kernel_cudaERNS_18TensorIteratorBaseEENKUlvE_clEvENKUlvE0_clEvEUlfE_St5arrayIPcLm2EELi4E23TrivialOffsetCalculatorILi1EjESB_NS0_6memory15LoadWithoutCastENSC_16StoreWithoutCastEEEviT_T0_T2_T3_T4_T5_:
        /* <DEDUP_REMOVED lines=8> */
[----:B------:R-:W-:Y:S01]  /*0080*/  @!P0 LEA R15, R0, R5, 0x9 ;  /* 0x00000005000f8211 */ /* 0x000fe200078e48ff */
[----:B------:R-:W-:Y:S01]  /*0090*/  @!P0 VIADD R5, R5, 0x80 ;  /* 0x0000008005058836 */ /* 0x000fe20000000000 */
[----:B------:R-:W0:Y:S04]  /*00a0*/  @!P0 LDC.64 R10, c[0x0][0x220] ;  /* 0x00008800ff0a8b82 */ /* 0x000e280000000a00 */
[----:B------:R-:W-:-:S13]  /*00b0*/  ISETP.GE.AND P1, PT, R5, R4, PT ;  /* 0x000000040500720c */ /* 0x000fda0003f26270 */
[----:B------:R-:W-:Y:S01]  /*00c0*/  @!P1 LEA R17, R0, R5, 0x9 ;  /* 0x0000000500119211 */ /* 0x000fe200078e48ff */
[----:B------:R-:W-:Y:S01]  /*00d0*/  @!P1 VIADD R5, R5, 0x80 ;  /* 0x0000008005059836 */ /* 0x000fe20000000000 */
[----:B------:R-:W1:Y:S04]  /*00e0*/  @!P1 LDC.64 R6, c[0x0][0x220] ;  /* 0x00008800ff069b82 */ /* 0x000e680000000a00 */
[----:B------:R-:W-:-:S13]  /*00f0*/  ISETP.GE.AND P3, PT, R5, R4, PT ;  /* 0x000000040500720c */ /* 0x000fda0003f66270 */
[----:B------:R-:W2:Y:S01]  /*0100*/  @!P3 LDC.64 R8, c[0x0][0x220] ;  /* 0x00008800ff08bb82 */ /* 0x000ea20000000a00 */
[----:B------:R-:W-:Y:S01]  /*0110*/  @!P3 LEA R19, R0, R5, 0x9 ;  /* 0x000000050013b211 */ /* 0x000fe200078e48ff */
[----:B0-----:R-:W-:-:S04]  /*0120*/  @!P0 IMAD.WIDE.U32 R10, R15, 0x4, R10 ;  /* 0x000000040f0a8825 */ /* 0x001fc800078e000a */
[----:B------:R-:W-:Y:S02]  /*0130*/  @!P3 VIADD R5, R5, 0x80 ;  /* 0x000000800505b836 */ /* 0x000fe40000000000 */
[----:B------:R-:W0:Y:S01]  /*0140*/  @!P0 LDC.64 R14, c[0x0][0x218] ;  /* 0x00008600ff0e8b82 */ /* 0x000e220000000a00 */
[----:B-1----:R-:W-:Y:S01]  /*0150*/  @!P1 IMAD.WIDE.U32 R16, R17, 0x4, R6 ;  /* 0x0000000411109825 */ /* 0x002fe200078e0006 */
[----:B------:R-:W-:Y:S02]  /*0160*/  CS2R R6, SRZ ;  /* 0x0000000000067805 */ /* 0x000fe4000001ff00 */
[----:B------:R-:W-:-:S04]  /*0170*/  ISETP.GE.AND P2, PT, R5, R4, PT ;  /* 0x000000040500720c */ /* 0x000fc80003f46270 */
[----:B------:R1:W5:Y:S01]  /*0180*/  @!P1 LDG.E R7, desc[UR4][R16.64] ;  /* 0x0000000410079981 */ /* 0x000362000c1e1900 */
[----:B--2---:R-:W-:Y:S01]  /*0190*/  @!P3 IMAD.WIDE.U32 R18, R19, 0x4, R8 ;  /* 0x000000041312b825 */ /* 0x004fe200078e0008 */
[----:B------:R-:W-:-:S07]  /*01a0*/  HFMA2.MMA R8, -RZ, RZ, 0, 0 ;  /* 0x00000000ff087435 */ /* 0x000fce00000001ff */
[----:B------:R-:W2:Y:S01]  /*01b0*/  @!P2 LDC.64 R12, c[0x0][0x220] ;  /* 0x00008800ff0cab82 */ /* 0x000ea20000000a00 */
[C---:B------:R-:W-:Y:S01]  /*01c0*/  @!P2 LEA R5, R0.reuse, R5, 0x9 ;  /* 0x000000050005a211 */ /* 0x040fe200078e48ff */
[----:B------:R-:W-:Y:S01]  /*01d0*/  IMAD.MOV.U32 R9, RZ, RZ, R3 ;  /* 0x000000ffff097224 */ /* 0x000fe200078e0003 */
[----:B------:R-:W-:Y:S01]  /*01e0*/  BSSY B0, `(.L_x_1846) ;  /* 0x000002f000007945 */ /* 0x000fe20003800000 */
[----:B------:R3:W5:Y:S04]  /*01f0*/  @!P3 LDG.E R6, desc[UR4][R18.64] ;  /* 0x000000041206b981 */ /* 0x000768000c1e1900 */
[----:B------:R3:W5:Y:S01]  /*0200*/  @!P0 LDG.E R8, desc[UR4][R10.64] ;  /* 0x000000040a088981 */ /* 0x000762000c1e1900 */
[C---:B------:R-:W-:Y:S01]  /*0210*/  IADD3 R21, R9.reuse, 0x80, RZ ;  /* 0x0000008009157810 */ /* 0x040fe20007ffe0ff */
[C---:B------:R-:W-:Y:S01]  /*0220*/  VIADD R23, R9.reuse, 0x100 ;  /* 0x0000010009177836 */ /* 0x040fe20000000000 */
[----:B-1----:R-:W-:Y:S01]  /*0230*/  IADD3 R17, R9, 0x180, RZ ;  /* 0x0000018009117810 */ /* 0x002fe20007ffe0ff */
[----:B------:R-:W-:Y:S01]  /*0240*/  @!P0 VIADD R9, R3, 0x80 ;  /* 0x0000008003098836 */ /* 0x000fe20000000000 */
[----:B------:R-:W-:-:S02]  /*0250*/  @!P0 LEA R3, R0, R3, 0x9 ;  /* 0x0000000300038211 */ /* 0x000fc400078e48ff */
[----:B------:R-:W-:Y:S01]  /*0260*/  ISETP.GE.AND P5, PT, R21, R4, PT ;  /* 0x000000041500720c */ /* 0x000fe20003fa6270 */
[----:B--2---:R-:W-:-:S04]  /*0270*/  @!P2 IMAD.WIDE.U32 R12, R5, 0x4, R12 ;  /* 0x00000004050ca825 */ /* 0x004fc800078e000c */
[----:B------:R-:W-:Y:S01]  /*0280*/  IMAD.MOV.U32 R5, RZ, RZ, RZ ;  /* 0x000000ffff057224 */ /* 0x000fe200078e00ff */
[-C--:B------:R-:W-:Y:S01]  /*0290*/  ISETP.GE.AND P1, PT, R23, R4.reuse, PT ;  /* 0x000000041700720c */ /* 0x080fe20003f26270 */
[----:B0-----:R-:W-:Y:S01]  /*02a0*/  @!P0 IMAD.WIDE.U32 R2, R3, 0x4, R14 ;  /* 0x0000000403028825 */ /* 0x001fe200078e000e */
[----:B------:R-:W-:-:S03]  /*02b0*/  ISETP.GE.AND P3, PT, R9, R4, PT ;  /* 0x000000040900720c */ /* 0x000fc60003f66270 */
[----:B------:R3:W5:Y:S01]  /*02c0*/  @!P2 LDG.E R5, desc[UR4][R12.64] ;  /* 0x000000040c05a981 */ /* 0x000762000c1e1900 */
[----:B------:R-:W-:Y:S01]  /*02d0*/  ISETP.GE.AND P2, PT, R17, R4, PT ;  /* 0x000000041100720c */ /* 0x000fe20003f46270 */
[----:B------:R-:W-:-:S12]  /*02e0*/  @P0 BRA `(.L_x_1847) ;  /* 0x0000000000780947 */ /* 0x000fd80003800000 */
[C---:B---3-5:R-:W-:Y:S01]  /*02f0*/  FADD.FTZ R11, |R8|.reuse, -RZ ;  /* 0x800000ff080b7221 */ /* 0x068fe20000010200 */
[C---:B------:R-:W-:Y:S01]  /*0300*/  FMUL.FTZ R10, R8.reuse, R8 ;  /* 0x00000008080a7220 */ /* 0x040fe20000410000 */
[----:B------:R-:W-:Y:S01]  /*0310*/  IMAD.MOV.U32 R13, RZ, RZ, 0x38eb4c3a ;  /* 0x38eb4c3aff0d7424 */ /* 0x000fe200078e00ff */
[----:B------:R-:W-:Y:S01]  /*0320*/  FSETP.GE.FTZ.AND P4, PT, |R8|, 1.0029599666595458984, PT ;  /* 0x3f8060fe0800780b */ /* 0x000fe20003f96200 */
[----:B------:R-:W-:Y:S01]  /*0330*/  IMAD.MOV.U32 R12, RZ, RZ, 0x3c09919f ;  /* 0x3c09919fff0c7424 */ /* 0x000fe200078e00ff */
[----:B------:R-:W-:Y:S02]  /*0340*/  MOV R15, 0x3aae005b ;  /* 0x3aae005b000f7802 */ /* 0x000fe40000000f00 */
[C---:B------:R-:W-:Y:S01]  /*0350*/  FSEL R10, R11.reuse, R10, P4 ;  /* 0x0000000a0b0a7208 */ /* 0x040fe20002000000 */
[----:B------:R-:W-:Y:S01]  /*0360*/  FADD.FTZ R11, -R11, -RZ ;  /* 0x800000ff0b0b7221 */ /* 0x000fe20000010100 */
[----:B------:R-:W-:Y:S02]  /*0370*/  FSEL R13, R13, 8.4834944573231041431e-05, P4 ;  /* 0x38b1e96a0d0d7808 */ /* 0x000fe40002000000 */
[----:B------:R-:W-:-:S02]  /*0380*/  FSEL R15, -R15, -0.00082130916416645050049, P4 ;  /* 0xba574d200f0f7808 */ /* 0x000fc40002000100 */
[----:B------:R-:W-:Y:S02]  /*0390*/  MOV R14, 0x3d24d99a ;  /* 0x3d24d99a000e7802 */ /* 0x000fe40000000f00 */
[----:B------:R-:W-:Y:S01]  /*03a0*/  FSEL R12, R12, 0.0052134888246655464172, P4 ;  /* 0x3baad5ea0c0c7808 */ /* 0x000fe20002000000 */
[----:B------:R-:W-:Y:S01]  /*03b0*/  FFMA.FTZ R13, R10, R13, R15 ;  /* 0x0000000d0a0d7223 */ /* 0x000fe2000001000f */
[----:B------:R-:W-:Y:S01]  /*03c0*/  IMAD.MOV.U32 R15, RZ, RZ, 0x3e235519 ;  /* 0x3e235519ff0f7424 */ /* 0x000fe200078e00ff */
[----:B------:R-:W-:Y:S02]  /*03d0*/  FSEL R14, -R14, -0.026868773624300956726, P4 ;  /* 0xbcdc1be70e0e7808 */ /* 0x000fe40002000100 */
[C---:B------:R-:W-:Y:S01]  /*03e0*/  FFMA.FTZ R13, R10.reuse, R13, R12 ;  /* 0x0000000d0a0d7223 */ /* 0x040fe2000001000c */
[----:B------:R-:W-:Y:S02]  /*03f0*/  MOV R16, 0x3f69b4f9 ;  /* 0x3f69b4f900107802 */ /* 0x000fe40000000f00 */
[----:B------:R-:W-:Y:S01]  /*0400*/  FSEL R12, R15, 0.11284004896879196167, P4 ;  /* 0x3de718af0f0c7808 */ /* 0x000fe20002000000 */
[----:B------:R-:W-:Y:S01]  /*0410*/  FFMA.FTZ R13, R10, R13, R14 ;  /* 0x0000000d0a0d7223 */ /* 0x000fe2000001000e */
[----:B------:R-:W-:Y:S01]  /*0420*/  IMAD.MOV.U32 R15, RZ, RZ, 0x3f210a14 ;  /* 0x3f210a14ff0f7424 */ /* 0x000fe200078e00ff */
[----:B------:R-:W-:-:S02]  /*0430*/  FSEL R14, R16, -0.37612664699554443359, P4 ;  /* 0xbec093ac100e7808 */ /* 0x000fc40002000000 */
[C---:B------:R-:W-:Y:S01]  /*0440*/  FFMA.FTZ R13, R10.reuse, R13, R12 ;  /* 0x0000000d0a0d7223 */ /* 0x040fe2000001000c */
[----:B------:R-:W-:Y:S02]  /*0450*/  FSEL R11, R11, R8, P4 ;  /* 0x000000080b0b7208 */ /* 0x000fe40002000000 */
[----:B------:R-:W-:Y:S01]  /*0460*/  FSEL R12, R15, 0.12837915122509002686, P4 ;  /* 0x3e0375d30f0c7808 */ /* 0x000fe20002000000 */
[----:B------:R-:W-:-:S04]  /*0470*/  FFMA.FTZ R13, R10, R13, R14 ;  /* 0x0000000d0a0d7223 */ /* 0x000fc8000001000e */
[----:B------:R-:W-:-:S04]  /*0480*/  FFMA.FTZ R12, R10, R13, R12 ;  /* 0x0000000d0a0c7223 */ /* 0x000fc8000001000c */
[----:B------:R-:W-:-:S04]  /*0490*/  FFMA.FTZ R11, R12, R11, R11 ;  /* 0x0000000b0c0b7223 */ /* 0x000fc8000001000b */
[----:B------:R-:W0:Y:S02]  /*04a0*/  @P4 MUFU.EX2 R10, R11 ;  /* 0x0000000b000a4308 */ /* 0x000e240000000800 */
[----:B0-----:R-:W-:-:S05]  /*04b0*/  @P4 FADD.FTZ R13, -R10, 1 ;  /* 0x3f8000000a0d4421 */ /* 0x001fca0000010100 */
[----:B------:R-:W-:-:S07]  /*04c0*/  @P4 LOP3.LUT R11, R13, 0x80000000, R8, 0xb8, !PT ;  /* 0x800000000d0b4812 */ /* 0x000fce00078eb808 */
.L_x_1847:
[----:B------:R-:W-:Y:S05]  /*04d0*/  BSYNC B0 ;  /* 0x0000000000007941 */ /* 0x000fea0003800000 */
.L_x_1846:
[----:B------:R-:W-:Y:S04]  /*04e0*/  BSSY B0, `(.L_x_1848) ;  /* 0x0000020000007945 */ /* 0x000fe80003800000 */
[----:B------:R-:W-:Y:S05]  /*04f0*/  @P5 BRA `(.L_x_1849) ;  /* 0x0000000000785947 */ /* 0x000fea0003800000 */
[C---:B---3-5:R-:W-:Y:S01]  /*0500*/  FADD.FTZ R10, |R7|.reuse, -RZ ;  /* 0x800000ff070a7221 */ /* 0x068fe20000010200 */
[C---:B------:R-:W-:Y:S01]  /*0510*/  FMUL.FTZ R13, R7.reuse, R7 ;  /* 0x00000007070d7220 */ /* 0x040fe20000410000 */
[----:B------:R-:W-:Y:S01]  /*0520*/  HFMA2.MMA R14, -RZ, RZ, 1.0087890625, -0.000686168670654296875 ;  /* 0x3c09919fff0e7435 */ /* 0x000fe200000001ff */
[----:B------:R-:W-:Y:S01]  /*0530*/  FSETP.GE.FTZ.AND P4, PT, |R7|, 1.0029599666595458984, PT ;  /* 0x3f8060fe0700780b */ /* 0x000fe20003f96200 */
[----:B------:R-:W-:Y:S01]  /*0540*/  IMAD.MOV.U32 R15, RZ, RZ, 0x3aae005b ;  /* 0x3aae005bff0f7424 */ /* 0x000fe200078e00ff */
[----:B------:R-:W-:Y:S01]  /*0550*/  MOV R12, 0x38eb4c3a ;  /* 0x38eb4c3a000c7802 */ /* 0x000fe20000000f00 */
[----:B------:R-:W-:Y:S01]  /*0560*/  IMAD.MOV.U32 R16, RZ, RZ, 0x3d24d99a ;  /* 0x3d24d99aff107424 */ /* 0x000fe200078e00ff */
[----:B------:R-:W-:Y:S02]  /*0570*/  FSEL R8, R10, R13, P4 ;  /* 0x0000000d0a087208 */ /* 0x000fe40002000000 */
[----:B------:R-:W-:Y:S02]  /*0580*/  FSEL R13, R12, 8.4834944573231041431e-05, P4 ;  /* 0x38b1e96a0c0d7808 */ /* 0x000fe40002000000 */
[----:B------:R-:W-:-:S02]  /*0590*/  FSEL R15, -R15, -0.00082130916416645050049, P4 ;  /* 0xba574d200f0f7808 */ /* 0x000fc40002000100 */
[----:B------:R-:W-:Y:S02]  /*05a0*/  FSEL R12, R14, 0.0052134888246655464172, P4 ;  /* 0x3baad5ea0e0c7808 */ /* 0x000fe40002000000 */
[----:B------:R-:W-:Y:S01]  /*05b0*/  FSEL R14, -R16, -0.026868773624300956726, P4 ;  /* 0xbcdc1be7100e7808 */ /* 0x000fe20002000100 */
[C---:B------:R-:W-:Y:S01]  /*05c0*/  FFMA.FTZ R13, R8.reuse, R13, R15 ;  /* 0x0000000d080d7223 */ /* 0x040fe2000001000f */
[----:B------:R-:W-:Y:S01]  /*05d0*/  MOV R15, 0x3e235519 ;  /* 0x3e235519000f7802 */ /* 0x000fe20000000f00 */
[----:B------:R-:W-:Y:S02]  /*05e0*/  IMAD.MOV.U32 R16, RZ, RZ, 0x3f69b4f9 ;  /* 0x3f69b4f9ff107424 */ /* 0x000fe400078e00ff */
[C---:B------:R-:W-:Y:S01]  /*05f0*/  FFMA.FTZ R13, R8.reuse, R13, R12 ;  /* 0x0000000d080d7223 */ /* 0x040fe2000001000c */
[----:B------:R-:W-:Y:S01]  /*0600*/  FSEL R12, R15, 0.11284004896879196167, P4 ;  /* 0x3de718af0f0c7808 */ /* 0x000fe20002000000 */
[----:B------:R-:W-:Y:S02]  /*0610*/  HFMA2.MMA R15, -RZ, RZ, 1.7822265625, 0.000185489654541015625 ;  /* 0x3f210a14ff0f7435 */ /* 0x000fe400000001ff */
[----:B------:R-:W-:Y:S01]  /*0620*/  FFMA.FTZ R13, R8, R13, R14 ;  /* 0x0000000d080d7223 */ /* 0x000fe2000001000e */
[----:B------:R-:W-:-:S03]  /*0630*/  FSEL R14, R16, -0.37612664699554443359, P4 ;  /* 0xbec093ac100e7808 */ /* 0x000fc60002000000 */
[----:B------:R-:W-:Y:S01]  /*0640*/  FFMA.FTZ R13, R8, R13, R12 ;  /* 0x0000000d080d7223 */ /* 0x000fe2000001000c */
[----:B------:R-:W-:-:S03]  /*0650*/  FADD.FTZ R12, -R10, -RZ ;  /* 0x800000ff0a0c7221 */ /* 0x000fc60000010100 */
[----:B------:R-:W-:Y:S01]  /*0660*/  FSEL R10, R15, 0.12837915122509002686, P4 ;  /* 0x3e0375d30f0a7808 */ /* 0x000fe20002000000 */
[----:B------:R-:W-:Y:S01]  /*0670*/  FFMA.FTZ R13, R8, R13, R14 ;  /* 0x0000000d080d7223 */ /* 0x000fe2000001000e */
[----:B------:R-:W-:-:S03]  /*0680*/  FSEL R15, R12, R7, P4 ;  /* 0x000000070c0f7208 */ /* 0x000fc60002000000 */
[----:B------:R-:W-:-:S04]  /*0690*/  FFMA.FTZ R8, R8, R13, R10 ;  /* 0x0000000d08087223 */ /* 0x000fc8000001000a */
[----:B------:R-:W-:-:S04]  /*06a0*/  FFMA.FTZ R8, R8, R15, R15 ;  /* 0x0000000f08087223 */ /* 0x000fc8000001000f */
[----:B------:R-:W0:Y:S02]  /*06b0*/  @P4 MUFU.EX2 R10, R8 ;  /* 0x00000008000a4308 */ /* 0x000e240000000800 */
[----:B0-----:R-:W-:-:S05]  /*06c0*/  @P4 FADD.FTZ R10, -R10, 1 ;  /* 0x3f8000000a0a4421 */ /* 0x001fca0000010100 */
[----:B------:R-:W-:-:S07]  /*06d0*/  @P4 LOP3.LUT R8, R10, 0x80000000, R7, 0xb8, !PT ;  /* 0x800000000a084812 */ /* 0x000fce00078eb807 */
.L_x_1849:
[----:B------:R-:W-:Y:S05]  /*06e0*/  BSYNC B0 ;  /* 0x0000000000007941 */ /* 0x000fea0003800000 */
.L_x_1848:
[----:B------:R-:W-:Y:S04]  /*06f0*/  BSSY B0, `(.L_x_1850) ;  /* 0x0000020000007945 */ /* 0x000fe80003800000 */
[----:B------:R-:W-:Y:S05]  /*0700*/  @P1 BRA `(.L_x_1851) ;  /* 0x0000000000781947 */ /* 0x000fea0003800000 */
[C---:B---3-5:R-:W-:Y:S01]  /*0710*/  FADD.FTZ R10, |R6|.reuse, -RZ ;  /* 0x800000ff060a7221 */ /* 0x068fe20000010200 */
[C---:B------:R-:W-:Y:S01]  /*0720*/  FMUL.FTZ R7, R6.reuse, R6 ;  /* 0x0000000606077220 */ /* 0x040fe20000410000 */
[----:B------:R-:W-:Y:S01]  /*0730*/  IMAD.MOV.U32 R12, RZ, RZ, 0x38eb4c3a ;  /* 0x38eb4c3aff0c7424 */ /* 0x000fe200078e00ff */
[----:B------:R-:W-:Y:S01]  /*0740*/  FSETP.GE.FTZ.AND P1, PT, |R6|, 1.0029599666595458984, PT ;  /* 0x3f8060fe0600780b */ /* 0x000fe20003f36200 */
[----:B------:R-:W-:Y:S01]  /*0750*/  HFMA2.MMA R15, -RZ, RZ, 1.28515625, -179.25 ;  /* 0x3d24d99aff0f7435 */ /* 0x000fe200000001ff */
[----:B------:R-:W-:Y:S01]  /*0760*/  MOV R14, 0x3aae005b ;  /* 0x3aae005b000e7802 */ /* 0x000fe20000000f00 */
[----:B------:R-:W-:Y:S01]  /*0770*/  IMAD.MOV.U32 R13, RZ, RZ, 0x3c09919f ;  /* 0x3c09919fff0d7424 */ /* 0x000fe200078e00ff */
[C---:B------:R-:W-:Y:S01]  /*0780*/  FSEL R7, R10.reuse, R7, P1 ;  /* 0x000000070a077208 */ /* 0x040fe20000800000 */
[----:B------:R-:W-:Y:S01]  /*0790*/  FADD.FTZ R17, -R10, -RZ ;  /* 0x800000ff0a117221 */ /* 0x000fe20000010100 */
[----:B------:R-:W-:Y:S02]  /*07a0*/  FSEL R12, R12, 8.4834944573231041431e-05, P1 ;  /* 0x38b1e96a0c0c7808 */ /* 0x000fe40000800000 */
[----:B------:R-:W-:-:S02]  /*07b0*/  FSEL R14, -R14, -0.00082130916416645050049, P1 ;  /* 0xba574d200e0e7808 */ /* 0x000fc40000800100 */
[----:B------:R-:W-:Y:S02]  /*07c0*/  FSEL R13, R13, 0.0052134888246655464172, P1 ;  /* 0x3baad5ea0d0d7808 */ /* 0x000fe40000800000 */
[----:B------:R-:W-:Y:S01]  /*07d0*/  FSEL R15, -R15, -0.026868773624300956726, P1 ;  /* 0xbcdc1be70f0f7808 */ /* 0x000fe20000800100 */
[C---:B------:R-:W-:Y:S01]  /*07e0*/  FFMA.FTZ R12, R7.reuse, R12, R14 ;  /* 0x0000000c070c7223 */ /* 0x040fe2000001000e */
[----:B------:R-:W-:Y:S01]  /*07f0*/  IMAD.MOV.U32 R14, RZ, RZ, 0x3e235519 ;  /* 0x3e235519ff0e7424 */ /* 0x000fe200078e00ff */
[----:B------:R-:W-:Y:S02]  /*0800*/  MOV R16, 0x3f69b4f9 ;  /* 0x3f69b4f900107802 */ /* 0x000fe40000000f00 */
[----:B------:R-:W-:Y:S01]  /*0810*/  FFMA.FTZ R12, R7, R12, R13 ;  /* 0x0000000c070c7223 */ /* 0x000fe2000001000d */
[----:B------:R-:W-:Y:S02]  /*0820*/  FSEL R10, R17, R6, P1 ;  /* 0x00000006110a7208 */ /* 0x000fe40000800000 */
[----:B------:R-:W-:Y:S01]  /*0830*/  FSEL R13, R14, 0.11284004896879196167, P1 ;  /* 0x3de718af0e0d7808 */ /* 0x000fe20000800000 */
[----:B------:R-:W-:Y:S01]  /*0840*/  FFMA.FTZ R12, R7, R12, R15 ;  /* 0x0000000c070c7223 */ /* 0x000fe2000001000f */
[----:B------:R-:W-:Y:S01]  /*0850*/  IMAD.MOV.U32 R14, RZ, RZ, 0x3f210a14 ;  /* 0x3f210a14ff0e7424 */ /* 0x000fe200078e00ff */
[----:B------:R-:W-:-:S02]  /*0860*/  FSEL R15, R16, -0.37612664699554443359, P1 ;  /* 0xbec093ac100f7808 */ /* 0x000fc40000800000 */
[C---:B------:R-:W-:Y:S02]  /*0870*/  FFMA.FTZ R12, R7.reuse, R12, R13 ;  /* 0x0000000c070c7223 */ /* 0x040fe4000001000d */
[----:B------:R-:W-:Y:S02]  /*0880*/  FSEL R13, R14, 0.12837915122509002686, P1 ;  /* 0x3e0375d30e0d7808 */ /* 0x000fe40000800000 */
[----:B------:R-:W-:-:S04]  /*0890*/  FFMA.FTZ R12, R7, R12, R15 ;  /* 0x0000000c070c7223 */ /* 0x000fc8000001000f */
[----:B------:R-:W-:-:S04]  /*08a0*/  FFMA.FTZ R7, R7, R12, R13 ;  /* 0x0000000c07077223 */ /* 0x000fc8000001000d */
[----:B------:R-:W-:-:S04]  /*08b0*/  FFMA.FTZ R7, R7, R10, R10 ;  /* 0x0000000a07077223 */ /* 0x000fc8000001000a */
[----:B------:R-:W0:Y:S02]  /*08c0*/  @P1 MUFU.EX2 R10, R7 ;  /* 0x00000007000a1308 */ /* 0x000e240000000800 */
[----:B0-----:R-:W-:-:S05]  /*08d0*/  @P1 FADD.FTZ R13, -R10, 1 ;  /* 0x3f8000000a0d1421 */ /* 0x001fca0000010100 */
[----:B------:R-:W-:-:S07]  /*08e0*/  @P1 LOP3.LUT R7, R13, 0x80000000, R6, 0xb8, !PT ;  /* 0x800000000d071812 */ /* 0x000fce00078eb806 */
.L_x_1851:
[----:B------:R-:W-:Y:S05]  /*08f0*/  BSYNC B0 ;  /* 0x0000000000007941 */ /* 0x000fea0003800000 */
.L_x_1850:
[----:B------:R-:W-:Y:S04]  /*0900*/  BSSY B0, `(.L_x_1852) ;  /* 0x0000020000007945 */ /* 0x000fe80003800000 */
[----:B------:R-:W-:Y:S05]  /*0910*/  @P2 BRA `(.L_x_1853) ;  /* 0x0000000000782947 */ /* 0x000fea0003800000 */
[----:B---3--:R-:W-:Y:S01]  /*0920*/  HFMA2.MMA R12, -RZ, RZ, 0.61474609375, 16.90625 ;  /* 0x38eb4c3aff0c7435 */ /* 0x008fe200000001ff */
[C---:B-----5:R-:W-:Y:S01]  /*0930*/  FADD.FTZ R10, |R5|.reuse, -RZ ;  /* 0x800000ff050a7221 */ /* 0x060fe20000010200 */
[C---:B------:R-:W-:Y:S01]  /*0940*/  FMUL.FTZ R13, R5.reuse, R5 ;  /* 0x00000005050d7220 */ /* 0x040fe20000410000 */
[----:B------:R-:W-:Y:S01]  /*0950*/  FSETP.GE.FTZ.AND P1, PT, |R5|, 1.0029599666595458984, PT ;  /* 0x3f8060fe0500780b */ /* 0x000fe20003f36200 */
[----:B------:R-:W-:Y:S01]  /*0960*/  IMAD.MOV.U32 R15, RZ, RZ, 0x3aae005b ;  /* 0x3aae005bff0f7424 */ /* 0x000fe200078e00ff */
[----:B------:R-:W-:Y:S01]  /*0970*/  MOV R14, 0x3c09919f ;  /* 0x3c09919f000e7802 */ /* 0x000fe20000000f00 */
[----:B------:R-:W-:Y:S01]  /*0980*/  IMAD.MOV.U32 R16, RZ, RZ, 0x3d24d99a ;  /* 0x3d24d99aff107424 */ /* 0x000fe200078e00ff */
[----:B------:R-:W-:Y:S02]  /*0990*/  FSEL R6, R10, R13, P1 ;  /* 0x0000000d0a067208 */ /* 0x000fe40000800000 */
[----:B------:R-:W-:Y:S02]  /*09a0*/  FSEL R15, -R15, -0.00082130916416645050049, P1 ;  /* 0xba574d200f0f7808 */ /* 0x000fe40000800100 */
[----:B------:R-:W-:-:S02]  /*09b0*/  FSEL R13, R12, 8.4834944573231041431e-05, P1 ;  /* 0x38b1e96a0c0d7808 */ /* 0x000fc40000800000 */
[----:B------:R-:W-:Y:S02]  /*09c0*/  FSEL R12, R14, 0.0052134888246655464172, P1 ;  /* 0x3baad5ea0e0c7808 */ /* 0x000fe40000800000 */
[----:B------:R-:W-:Y:S01]  /*09d0*/  FSEL R14, -R16, -0.026868773624300956726, P1 ;  /* 0xbcdc1be7100e7808 */ /* 0x000fe20000800100 */
[C---:B------:R-:W-:Y:S01]  /*09e0*/  FFMA.FTZ R13, R6.reuse, R13, R15 ;  /* 0x0000000d060d7223 */ /* 0x040fe2000001000f */
[----:B------:R-:W-:Y:S01]  /*09f0*/  HFMA2.MMA R15, -RZ, RZ, 1.5341796875, 81.5625 ;  /* 0x3e235519ff0f7435 */ /* 0x000fe200000001ff */
[----:B------:R-:W-:Y:S02]  /*0a00*/  IMAD.MOV.U32 R16, RZ, RZ, 0x3f69b4f9 ;  /* 0x3f69b4f9ff107424 */ /* 0x000fe400078e00ff */
[----:B------:R-:W-:-:S04]  /*0a10*/  FFMA.FTZ R13, R6, R13, R12 ;  /* 0x0000000d060d7223 */ /* 0x000fc8000001000c */
[----:B------:R-:W-:Y:S01]  /*0a20*/  FFMA.FTZ R13, R6, R13, R14 ;  /* 0x0000000d060d7223 */ /* 0x000fe2000001000e */
[----:B------:R-:W-:Y:S02]  /*0a30*/  FSEL R14, R16, -0.37612664699554443359, P1 ;  /* 0xbec093ac100e7808 */ /* 0x000fe40000800000 */
[----:B------:R-:W-:Y:S02]  /*0a40*/  FSEL R12, R15, 0.11284004896879196167, P1 ;  /* 0x3de718af0f0c7808 */ /* 0x000fe40000800000 */
[----:B------:R-:W-:-:S03]  /*0a50*/  MOV R15, 0x3f210a14 ;  /* 0x3f210a14000f7802 */ /* 0x000fc60000000f00 */
        /* <DEDUP_REMOVED lines=9> */
[----:B------:R-:W-:-:S07]  /*0af0*/  @P1 LOP3.LUT R15, R6, 0x80000000, R5, 0xb8, !PT ;  /* 0x80000000060f1812 */ /* 0x000fce00078eb805 */
.L_x_1853:
[----:B------:R-:W-:Y:S05]  /*0b00*/  BSYNC B0 ;  /* 0x0000000000007941 */ /* 0x000fea0003800000 */
.L_x_1852:
[----:B------:R0:W-:Y:S01]  /*0b10*/  @!P0 STG.E desc[UR4][R2.64], R11 ;  /* 0x0000000b02008986 */ /* 0x0001e2000c101904 */
[----:B------:R-:W-:Y:S04]  /*0b20*/  BSSY B0, `(.L_x_1854) ;  /* 0x000000c000007945 */ /* 0x000fe80003800000 */
[----:B------:R-:W-:Y:S05]  /*0b30*/  @P3 BRA `(.L_x_1855) ;  /* 0x0000000000283947 */ /* 0x000fea0003800000 */
[----:B0--3--:R-:W0:Y:S01]  /*0b40*/  LDC.64 R10, c[0x0][0x218] ;  /* 0x00008600ff0a7b82 */ /* 0x009e220000000a00 */
[----:B------:R-:W-:Y:S01]  /*0b50*/  IMAD R3, R0, 0x200, R9 ;  /* 0x0000020000037824 */ /* 0x000fe200078e0209 */
[----:B------:R-:W-:-:S04]  /*0b60*/  IADD3 R9, R9, 0x80, RZ ;  /* 0x0000008009097810 */ /* 0x000fc80007ffe0ff */
[----:B------:R-:W-:-:S13]  /*0b70*/  ISETP.GE.AND P0, PT, R9, R4, PT ;  /* 0x000000040900720c */ /* 0x000fda0003f06270 */
[----:B-----5:R-:W-:Y:S01]  /*0b80*/  @!P0 IMAD R5, R0, 0x200, R9 ;  /* 0x0000020000058824 */ /* 0x020fe200078e0209 */
[----:B------:R-:W-:Y:S01]  /*0b90*/  @!P0 IADD3 R9, R9, 0x80, RZ ;  /* 0x0000008009098810 */ /* 0x000fe20007ffe0ff */
[----:B0-----:R-:W-:-:S04]  /*0ba0*/  IMAD.WIDE.U32 R2, R3, 0x4, R10 ;  /* 0x0000000403027825 */ /* 0x001fc800078e000a */
[----:B------:R-:W-:Y:S01]  /*0bb0*/  @!P0 IMAD.WIDE.U32 R10, R5, 0x4, R10 ;  /* 0x00000004050a8825 */ /* 0x000fe200078e000a */
[----:B------:R1:W-:Y:S04]  /*0bc0*/  STG.E desc[UR4][R2.64], R8 ;  /* 0x0000000802007986 */ /* 0x0003e8000c101904 */
[----:B------:R1:W-:Y:S02]  /*0bd0*/  @!P0 STG.E desc[UR4][R10.64], R7 ;  /* 0x000000070a008986 */ /* 0x0003e4000c101904 */
.L_x_1855:
[----:B------:R-:W-:Y:S05]  /*0be0*/  BSYNC B0 ;  /* 0x0000000000007941 */ /* 0x000fea0003800000 */
.L_x_1854:
[----:B------:R-:W-:-:S13]  /*0bf0*/  ISETP.GE.AND P0, PT, R9, R4, PT ;  /* 0x000000040900720c */ /* 0x000fda0003f06270 */
[----:B------:R-:W-:Y:S05]  /*0c00*/  @P0 EXIT ;  /* 0x000000000000094d */ /* 0x000fea0003800000 */
[----:B01----:R-:W0:Y:S01]  /*0c10*/  LDC.64 R2, c[0x0][0x218] ;  /* 0x00008600ff027b82 */ /* 0x003e220000000a00 */
[----:B------:R-:W-:-:S04]  /*0c20*/  IMAD R9, R0, 0x200, R9 ;  /* 0x0000020000097824 */ /* 0x000fc800078e0209 */
[----:B0-----:R-:W-:-:S05]  /*0c30*/  IMAD.WIDE.U32 R2, R9, 0x4, R2 ;  /* 0x0000000409027825 */ /* 0x001fca00078e0002 */
[----:B------:R-:W-:Y:S01]  /*0c40*/  STG.E desc[UR4][R2.64], R15 ;  /* 0x0000000f02007986 */ /* 0x000fe2000c101904 */
[----:B------:R-:W-:Y:S05]  /*0c50*/  EXIT ;  /* 0x000000000000794d */ /* 0x000fea0003800000 */
.L_x_1856:
        /* <DEDUP_REMOVED lines=10> */
.L_x_11163:


//--------------------- .text._ZN2at6native29vectorized_elementwise_kernelILi2EZZZNS0_15erf_kernel_cudaERNS_18TensorIteratorBaseEENKUlvE_clEvENKUlvE0_clEvEUlfE_St5arrayIPcLm2EEEEviT0_T1_ --------------------------
	.section	.text._ZN2at6native29vectorized_elementwise_kernelILi2EZZZNS0_15erf_kernel_cudaERNS_18TensorIteratorBaseEENKUlvE_clEvENKUlvE0_clEvEUlfE_St5arrayIPcLm2EEEEviT0_T1_,"ax",@progbits
	.align	128
        .global         _ZN2at6native29vectorized_elementwise_kernelILi2EZZZNS0_15erf_kernel_cudaERNS_18TensorIteratorBaseEENKUlvE_clEvENKUlvE0_clEvEUlfE_St5arrayIPcLm2EEEEviT0_T1_
        .type           _ZN2at6native29vectorized_elementwise_kernelILi2EZZZNS0_15erf_kernel_cudaERNS_18TensorIteratorBaseEENKUlvE_clEvENKUlvE0_clEvEUlfE_St5arrayIPcLm2EEEEviT0_T1_,@function
        .size           _ZN2at6native29vectorized_elementwise_kernelILi2EZZZNS0_15erf_kernel_cudaERNS_18TensorIteratorBaseEENKUlvE_clEvENKUlvE0_clEvEUlfE_St5arrayIPcLm2EEEEviT0_T1_,(.L_x_11164 - _ZN2at6native29vectorized_elementwise_kernelILi2EZZZNS0_15erf_kernel_cudaERNS_18TensorIteratorBaseEENKUlvE_clEvENKUlvE0_clEvEUlfE_St5arrayIPcLm2EEEEviT0_T1_)
        .other          _ZN2at6native29vectorized_elementwise_kernelILi2EZZZNS0_15erf_kernel_cudaERNS_18TensorIteratorBaseEENKUlvE_clEvENKUlvE0_clEvEUlfE_St5arrayIPcLm2EEEEviT0_T1_,@"STO_CUDA_ENTRY STV_DEFAULT"
_ZN2at6native29vectorized_elementwise_kernelILi2EZZZNS0_15erf_kernel_cudaERNS_18TensorIteratorBaseEENKUlvE_clEvENKUlvE0_clEvEUlfE_St5arrayIPcLm2EEEEviT0_T1_:
.text._ZN2at6native29vectorized_elementwise_kernelILi2EZZZNS0_15erf_kernel_cudaERNS_18TensorIteratorBaseEENKUlvE_clEvENKUlvE0_clEvEUlfE_St5arrayIPcLm2EEEEviT0_T1_:
        /* <DEDUP_REMOVED lines=13> */
[----:B------:R-:W3:Y:S04]  /*00d0*/  LDG.E.64 R4, desc[UR4][R16.64+0x400] ;  /* 0x0004000410047981 */ /* 0x000ee8000c1e1b00 */
[----:B------:R-:W4:Y:S04]  /*00e0*/  LDG.E.64 R2, desc[UR4][R16.64+0x800] ;  /* 0x0008000410027981 */ /* 0x000f28000c1e1b00 */
[----:B------:R0:W5:Y:S01]  /*00f0*/  LDG.E.64 R6, desc[UR4][R16.64+0xc00] ;  /* 0x000c000410067981 */ /* 0x000162000c1e1b00 */
[----:B------:R-:W-:Y:S01]  /*0100*/  HFMA2.MMA R20, -RZ, RZ, 0.8349609375, 5.424022674560546875e-06 ;  /* 0x3aae005bff147435 */ /* 0x000fe200000001ff */
[----:B------:R-:W-:-:S02]  /*0110*/  IMAD.MOV.U32 R19, RZ, RZ, 0x38eb4c3a ;  /* 0x38eb4c3aff137424 */ /* 0x000fc400078e00ff */
[----:B------:R-:W-:Y:S02]  /*0120*/  IMAD.MOV.U32 R13, RZ, RZ, 0x3c09919f ;  /* 0x3c09919fff0d7424 */ /* 0x000fe400078e00ff */
[----:B------:R-:W-:Y:S01]  /*0130*/  IMAD.MOV.U32 R18, RZ, RZ, 0x3d24d99a ;  /* 0x3d24d99aff127424 */ /* 0x000fe200078e00ff */
[----:B0-----:R-:W-:Y:S01]  /*0140*/  MOV R17, 0x3e235519 ;  /* 0x3e23551900117802 */ /* 0x001fe20000000f00 */
[C---:B--2---:R-:W-:Y:S01]  /*0150*/  FADD.FTZ R8, |R10|.reuse, -RZ ;  /* 0x800000ff0a087221 */ /* 0x044fe20000010200 */
[C---:B------:R-:W-:Y:S01]  /*0160*/  FMUL.FTZ R9, R10.reuse, R10 ;  /* 0x0000000a0a097220 */ /* 0x040fe20000410000 */
[----:B------:R-:W-:Y:S01]  /*0170*/  FSETP.GE.FTZ.AND P0, PT, |R10|, 1.0029599666595458984, PT ;  /* 0x3f8060fe0a00780b */ /* 0x000fe20003f16200 */
[C---:B------:R-:W-:Y:S01]  /*0180*/  FMUL.FTZ R21, R11.reuse, R11 ;  /* 0x0000000b0b157220 */ /* 0x040fe20000410000 */
[----:B------:R-:W-:Y:S01]  /*0190*/  FSETP.GE.FTZ.AND P1, PT, |R11|, 1.0029599666595458984, PT ;  /* 0x3f8060fe0b00780b */ /* 0x000fe20003f36200 */
[C---:B------:R-:W-:Y:S01]  /*01a0*/  FADD.FTZ R25, -R8.reuse, -RZ ;  /* 0x800000ff08197221 */ /* 0x040fe20000010100 */
[----:B------:R-:W-:Y:S01]  /*01b0*/  FSEL R9, R8, R9, P0 ;  /* 0x0000000908097208 */ /* 0x000fe20000000000 */
[----:B---3--:R-:W-:Y:S01]  /*01c0*/  FMUL.FTZ R27, R5, R5 ;  /* 0x00000005051b7220 */ /* 0x008fe20000410000 */
[----:B------:R-:W-:-:S02]  /*01d0*/  FSEL R12, R19, 8.4834944573231041431e-05, P0 ;  /* 0x38b1e96a130c7808 */ /* 0x000fc40000000000 */
[----:B------:R-:W-:Y:S02]  /*01e0*/  FSEL R14, -R20, -0.00082130916416645050049, P0 ;  /* 0xba574d20140e7808 */ /* 0x000fe40000000100 */
[----:B------:R-:W-:Y:S01]  /*01f0*/  FSEL R16, R13, 0.0052134888246655464172, P0 ;  /* 0x3baad5ea0d107808 */ /* 0x000fe20000000000 */
[----:B-----5:R-:W-:Y:S01]  /*0200*/  FMUL.FTZ R29, R6, R6 ;  /* 0x00000006061d7220 */ /* 0x020fe20000410000 */
[----:B------:R-:W-:Y:S01]  /*0210*/  FSEL R22, R19, 8.4834944573231041431e-05, P1 ;  /* 0x38b1e96a13167808 */ /* 0x000fe20000800000 */
[----:B------:R-:W-:Y:S01]  /*0220*/  FFMA.FTZ R14, R9, R12, R14 ;  /* 0x0000000c090e7223 */ /* 0x000fe2000001000e */
[----:B------:R-:W-:Y:S01]  /*0230*/  FADD.FTZ R12, |R11|, -RZ ;  /* 0x800000ff0b0c7221 */ /* 0x000fe20000010200 */
[----:B------:R-:W-:Y:S02]  /*0240*/  FSEL R24, -R20, -0.00082130916416645050049, P1 ;  /* 0xba574d2014187808 */ /* 0x000fe40000800100 */
[----:B------:R-:W-:Y:S01]  /*0250*/  FFMA.FTZ R14, R9, R14, R16 ;  /* 0x0000000e090e7223 */ /* 0x000fe20000010010 */
[----:B------:R-:W-:-:S02]  /*0260*/  FSEL R16, -R18, -0.026868773624300956726, P0 ;  /* 0xbcdc1be712107808 */ /* 0x000fc40000000100 */
[C---:B------:R-:W-:Y:S01]  /*0270*/  FSEL R21, R12.reuse, R21, P1 ;  /* 0x000000150c157208 */ /* 0x040fe20000800000 */
[----:B------:R-:W-:Y:S01]  /*0280*/  FADD.FTZ R12, -R12, -RZ ;  /* 0x800000ff0c0c7221 */ /* 0x000fe20000010100 */
[----:B------:R-:W-:Y:S01]  /*0290*/  FSEL R23, R17, 0.11284004896879196167, P0 ;  /* 0x3de718af11177808 */ /* 0x000fe20000000000 */
[----:B------:R-:W-:Y:S01]  /*02a0*/  FFMA.FTZ R16, R9, R14, R16 ;  /* 0x0000000e09107223 */ /* 0x000fe20000010010 */
[----:B------:R-:W-:Y:S02]  /*02b0*/  IMAD.MOV.U32 R14, RZ, RZ, 0x3f69b4f9 ;  /* 0x3f69b4f9ff0e7424 */ /* 0x000fe400078e00ff */
[----:B------:R-:W-:Y:S01]  /*02c0*/  FFMA.FTZ R22, R21, R22, R24 ;  /* 0x0000001615167223 */ /* 0x000fe20000010018 */
[----:B------:R-:W-:Y:S01]  /*02d0*/  FSEL R28, R13, 0.0052134888246655464172, P1 ;  /* 0x3baad5ea0d1c7808 */ /* 0x000fe20000800000 */
[----:B------:R-:W-:Y:S01]  /*02e0*/  FFMA.FTZ R24, R9, R16, R23 ;  /* 0x0000001009187223 */ /* 0x000fe20000010017 */
[----:B------:R-:W-:Y:S01]  /*02f0*/  IMAD.MOV.U32 R16, RZ, RZ, 0x3f210a14 ;  /* 0x3f210a14ff107424 */ /* 0x000fe200078e00ff */
[----:B------:R-:W-:-:S02]  /*0300*/  FSEL R26, R14, -0.37612664699554443359, P0 ;  /* 0xbec093ac0e1a7808 */ /* 0x000fc40000000000 */
[----:B------:R-:W-:Y:S01]  /*0310*/  FFMA.FTZ R22, R21, R22, R28 ;  /* 0x0000001615167223 */ /* 0x000fe2000001001c */
[----:B------:R-:W-:Y:S02]  /*0320*/  FSEL R8, R25, R10, P0 ;  /* 0x0000000a19087208 */ /* 0x000fe40000000000 */
[----:B------:R-:W-:Y:S01]  /*0330*/  FSEL R23, R16, 0.12837915122509002686, P0 ;  /* 0x3e0375d310177808 */ /* 0x000fe20000000000 */
[C---:B------:R-:W-:Y:S01]  /*0340*/  FFMA.FTZ R24, R9.reuse, R24, R26 ;  /* 0x0000001809187223 */ /* 0x040fe2000001001a */
[----:B------:R-:W-:Y:S02]  /*0350*/  FSEL R26, -R18, -0.026868773624300956726, P1 ;  /* 0xbcdc1be7121a7808 */ /* 0x000fe40000800100 */
[----:B------:R-:W-:Y:S01]  /*0360*/  FSETP.GE.FTZ.AND P2, PT, |R4|, 1.0029599666595458984, PT ;  /* 0x3f8060fe0400780b */ /* 0x000fe20003f56200 */
[----:B------:R-:W-:Y:S01]  /*0370*/  FFMA.FTZ R23, R9, R24, R23 ;  /* 0x0000001809177223 */ /* 0x000fe20000010017 */
[----:B------:R-:W-:Y:S01]  /*0380*/  FSEL R9, R17, 0.11284004896879196167, P1 ;  /* 0x3de718af11097808 */ /* 0x000fe20000800000 */
[----:B------:R-:W-:Y:S01]  /*0390*/  FFMA.FTZ R22, R21, R22, R26 ;  /* 0x0000001615167223 */ /* 0x000fe2000001001a */
[----:B------:R-:W-:Y:S01]  /*03a0*/  FSEL R24, R14, -0.37612664699554443359, P1 ;  /* 0xbec093ac0e187808 */ /* 0x000fe20000800000 */
[----:B------:R-:W-:Y:S01]  /*03b0*/  FFMA.FTZ R8, R23, R8, R8 ;  /* 0x0000000817087223 */ /* 0x000fe20000010008 */
[----:B------:R-:W-:Y:S01]  /*03c0*/  FSEL R25, -R20, -0.00082130916416645050049, P2 ;  /* 0xba574d2014197808 */ /* 0x000fe20001000100 */
[----:B------:R-:W-:Y:S01]  /*03d0*/  FFMA.FTZ R22, R21, R22, R9 ;  /* 0x0000001615167223 */ /* 0x000fe20000010009 */
[----:B------:R-:W-:-:S02]  /*03e0*/  FSEL R9, R16, 0.12837915122509002686, P1 ;  /* 0x3e0375d310097808 */ /* 0x000fc40000800000 */
[----:B----4-:R-:W-:Y:S01]  /*03f0*/  FSETP.GE.FTZ.AND P3, PT, |R3|, 1.0029599666595458984, PT ;  /* 0x3f8060fe0300780b */ /* 0x010fe20003f76200 */
[C---:B------:R-:W-:Y:S01]  /*0400*/  FFMA.FTZ R22, R21.reuse, R22, R24 ;  /* 0x0000001615167223 */ /* 0x040fe20000010018 */
[----:B------:R-:W-:Y:S02]  /*0410*/  FSEL R24, R12, R11, P1 ;  /* 0x0000000b0c187208 */ /* 0x000fe40000800000 */
[----:B------:R-:W0:Y:S01]  /*0420*/  @P0 MUFU.EX2 R12, R8 ;  /* 0x00000008000c0308 */ /* 0x000e220000000800 */
[----:B------:R-:W-:Y:S01]  /*0430*/  FFMA.FTZ R9, R21, R22, R9 ;  /* 0x0000001615097223 */ /* 0x000fe20000010009 */
[C---:B------:R-:W-:Y:S01]  /*0440*/  FADD.FTZ R21, |R4|.reuse, -RZ ;  /* 0x800000ff04157221 */ /* 0x040fe20000010200 */
[----:B------:R-:W-:Y:S02]  /*0450*/  FSETP.GE.FTZ.AND P4, PT, |R7|, 1.0029599666595458984, PT ;  /* 0x3f8060fe0700780b */ /* 0x000fe40003f96200 */
[----:B------:R-:W-:Y:S01]  /*0460*/  FFMA.FTZ R9, R9, R24, R24 ;  /* 0x0000001809097223 */ /* 0x000fe20000010018 */
[----:B------:R-:W-:-:S03]  /*0470*/  FMUL.FTZ R24, R4, R4 ;  /* 0x0000000404187220 */ /* 0x000fc60000410000 */
[----:B------:R-:W1:Y:S01]  /*0480*/  @P1 MUFU.EX2 R22, R9 ;  /* 0x0000000900161308 */ /* 0x000e620000000800 */
[----:B0-----:R-:W-:Y:S01]  /*0490*/  @P0 FADD.FTZ R23, -R12, 1 ;  /* 0x3f8000000c170421 */ /* 0x001fe20000010100 */
[----:B------:R-:W-:-:S04]  /*04a0*/  FADD.FTZ R12, |R5|, -RZ ;  /* 0x800000ff050c7221 */ /* 0x000fc80000010200 */
[----:B------:R-:W-:Y:S02]  /*04b0*/  @P0 LOP3.LUT R8, R23, 0x80000000, R10, 0xb8, !PT ;  /* 0x8000000017080812 */ /* 0x000fe400078eb80a */
[----:B------:R-:W-:Y:S01]  /*04c0*/  FSEL R10, R21, R24, P2 ;  /* 0x00000018150a7208 */ /* 0x000fe20001000000 */
[----:B------:R-:W-:Y:S01]  /*04d0*/  FMUL.FTZ R24, R2, R2 ;  /* 0x0000000202187220 */ /* 0x000fe20000410000 */
[----:B-1----:R-:W-:Y:S01]  /*04e0*/  @P1 FADD.FTZ R22, -R22, 1 ;  /* 0x3f80000016161421 */ /* 0x002fe20000010100 */
[----:B------:R-:W-:Y:S01]  /*04f0*/  FSEL R23, R19, 8.4834944573231041431e-05, P2 ;  /* 0x38b1e96a13177808 */ /* 0x000fe20001000000 */
[----:B------:R-:W-:Y:S01]  /*0500*/  FADD.FTZ R21, -R21, -RZ ;  /* 0x800000ff15157221 */ /* 0x000fe20000010100 */
[----:B------:R-:W-:Y:S02]  /*0510*/  FSETP.GE.FTZ.AND P0, PT, |R5|, 1.0029599666595458984, PT ;  /* 0x3f8060fe0500780b */ /* 0x000fe40003f16200 */
[----:B------:R-:W-:Y:S01]  /*0520*/  @P1 LOP3.LUT R9, R22, 0x80000000, R11, 0xb8, !PT ;  /* 0x8000000016091812 */ /* 0x000fe200078eb80b */
[----:B------:R-:W-:Y:S01]  /*0530*/  FFMA.FTZ R23, R10, R23, R25 ;  /* 0x000000170a177223 */ /* 0x000fe20000010019 */
[----:B------:R-:W-:-:S02]  /*0540*/  FSEL R11, R13, 0.0052134888246655464172, P2 ;  /* 0x3baad5ea0d0b7808 */ /* 0x000fc40001000000 */
[C---:B------:R-:W-:Y:S01]  /*0550*/  FSEL R22, R12.reuse, R27, P0 ;  /* 0x0000001b0c167208 */ /* 0x040fe20000000000 */
[----:B------:R-:W-:Y:S01]  /*0560*/  FADD.FTZ R12, -R12, -RZ ;  /* 0x800000ff0c0c7221 */ /* 0x000fe20000010100 */
[----:B------:R-:W-:Y:S01]  /*0570*/  FSEL R25, R19, 8.4834944573231041431e-05, P0 ;  /* 0x38b1e96a13197808 */ /* 0x000fe20000000000 */
[----:B------:R-:W-:Y:S01]  /*0580*/  FFMA.FTZ R11, R10, R23, R11 ;  /* 0x000000170a0b7223 */ /* 0x000fe2000001000b */
[----:B------:R-:W-:Y:S02]  /*0590*/  FSEL R27, -R20, -0.00082130916416645050049, P0 ;  /* 0xba574d20141b7808 */ /* 0x000fe40000000100 */
[----:B------:R-:W-:Y:S02]  /*05a0*/  FSEL R23, -R18, -0.026868773624300956726, P2 ;  /* 0xbcdc1be712177808 */ /* 0x000fe40001000100 */
[----:B------:R-:W-:Y:S01]  /*05b0*/  FSETP.GE.FTZ.AND P1, PT, |R2|, 1.0029599666595458984, PT ;  /* 0x3f8060fe0200780b */ /* 0x000fe20003f36200 */
[----:B------:R-:W-:Y:S01]  /*05c0*/  FFMA.FTZ R25, R22, R25, R27 ;  /* 0x0000001916197223 */ /* 0x000fe2000001001b */
[----:B------:R-:W-:Y:S01]  /*05d0*/  FSEL R27, R13, 0.0052134888246655464172, P0 ;  /* 0x3baad5ea0d1b7808 */ /* 0x000fe20000000000 */
[----:B------:R-:W-:Y:S01]  /*05e0*/  FFMA.FTZ R11, R10, R11, R23 ;  /* 0x0000000b0a0b7223 */ /* 0x000fe20000010017 */
[----:B------:R-:W-:-:S02]  /*05f0*/  FSEL R23, R17, 0.11284004896879196167, P2 ;  /* 0x3de718af11177808 */ /* 0x000fc40001000000 */
[----:B------:R-:W-:Y:S01]  /*0600*/  FSEL R26, R13, 0.0052134888246655464172, P1 ;  /* 0x3baad5ea0d1a7808 */ /* 0x000fe20000800000 */
[----:B------:R-:W-:Y:S01]  /*0610*/  FFMA.FTZ R25, R22, R25, R27 ;  /* 0x0000001916197223 */ /* 0x000fe2000001001b */
[----:B------:R-:W-:Y:S01]  /*0620*/  FSEL R27, -R18, -0.026868773624300956726, P0 ;  /* 0xbcdc1be7121b7808 */ /* 0x000fe20000000100 */
[----:B------:R-:W-:Y:S01]  /*0630*/  FFMA.FTZ R11, R10, R11, R23 ;  /* 0x0000000b0a0b7223 */ /* 0x000fe20000010017 */
[----:B------:R-:W-:Y:S02]  /*0640*/  FSEL R23, R14, -0.37612664699554443359, P2 ;  /* 0xbec093ac0e177808 */ /* 0x000fe40001000000 */
[----:B------:R-:W-:Y:S01]  /*0650*/  FSEL R21, R21, R4, P2 ;  /* 0x0000000415157208 */ /* 0x000fe20001000000 */
[----:B------:R-:W-:Y:S01]  /*0660*/  FFMA.FTZ R25, R22, R25, R27 ;  /* 0x0000001916197223 */ /* 0x000fe2000001001b */
[----:B------:R-:W-:Y:S01]  /*0670*/  FSEL R27, R17, 0.11284004896879196167, P0 ;  /* 0x3de718af111b7808 */ /* 0x000fe20000000000 */
[----:B------:R-:W-:Y:S01]  /*0680*/  FFMA.FTZ R11, R10, R11, R23 ;  /* 0x0000000b0a0b7223 */ /* 0x000fe20000010017 */
[----:B------:R-:W-:-:S03]  /*0690*/  FSEL R23, R16, 0.12837915122509002686, P2 ;  /* 0x3e0375d310177808 */ /* 0x000fc60001000000 */
[----:B------:R-:W-:Y:S01]  /*06a0*/  FFMA.FTZ R25, R22, R25, R27 ;  /* 0x0000001916197223 */ /* 0x000fe2000001001b */
[----:B------:R-:W-:Y:S01]  /*06b0*/  FSEL R27, R14, -0.37612664699554443359, P0 ;  /* 0xbec093ac0e1b7808 */ /* 0x000fe20000000000 */
[----:B------:R-:W-:Y:S01]  /*06c0*/  FFMA.FTZ R10, R10, R11, R23 ;  /* 0x0000000b0a0a7223 */ /* 0x000fe20000010017 */
[----:B------:R-:W-:Y:S01]  /*06d0*/  FSEL R23, R16, 0.12837915122509002686, P0 ;  /* 0x3e0375d310177808 */ /* 0x000fe20000000000 */
[----:B------:R-:W-:Y:S02]  /*06e0*/  FADD.FTZ R11, |R2|, -RZ ;  /* 0x800000ff020b7221 */ /* 0x000fe40000010200 */
[----:B------:R-:W-:Y:S01]  /*06f0*/  FFMA.FTZ R25, R22, R25, R27 ;  /* 0x0000001916197223 */ /* 0x000fe2000001001b */
[----:B------:R-:W-:Y:S01]  /*0700*/  FFMA.FTZ R10, R10, R21, R21 ;  /* 0x000000150a0a7223 */ /* 0x000fe20000010015 */
[----:B------:R-:W-:Y:S01]  /*0710*/  FADD.FTZ R21, |R3|, -RZ ;  /* 0x800000ff03157221 */ /* 0x000fe20000010200 */
[----:B------:R-:W-:Y:S01]  /*0720*/  FSEL R24, R11, R24, P1 ;  /* 0x000000180b187208 */ /* 0x000fe20000800000 */
[----:B------:R-:W-:Y:S01]  /*0730*/  FFMA.FTZ R22, R22, R25, R23 ;  /* 0x0000001916167223 */ /* 0x000fe20000010017 */
[----:B------:R-:W-:Y:S01]  /*0740*/  FSEL R23, R19, 8.4834944573231041431e-05, P1 ;  /* 0x38b1e96a13177808 */ /* 0x000fe20000800000 */
[----:B------:R-:W-:Y:S01]  /*0750*/  FADD.FTZ R27, -R11, -RZ ;  /* 0x800000ff0b1b7221 */ /* 0x000fe20000010100 */
[----:B------:R-:W-:-:S04]  /*0760*/  FSEL R25, -R20, -0.00082130916416645050049, P1 ;  /* 0xba574d2014197808 */ /* 0x000fc80000800100 */
[----:B------:R-:W-:Y:S01]  /*0770*/  FSEL R27, R27, R2, P1 ;  /* 0x000000021b1b7208 */ /* 0x000fe20000800000 */
[----:B------:R-:W-:Y:S01]  /*0780*/  FFMA.FTZ R23, R24, R23, R25 ;  /* 0x0000001718177223 */ /* 0x000fe20000010019 */
[----:B------:R-:W-:-:S03]  /*0790*/  FSEL R25, -R18, -0.026868773624300956726, P1 ;  /* 0xbcdc1be712197808 */ /* 0x000fc60000800100 */
[----:B------:R-:W-:Y:S01]  /*07a0*/  FFMA.FTZ R23, R24, R23, R26 ;  /* 0x0000001718177223 */ /* 0x000fe2000001001a */
[----:B------:R-:W-:-:S03]  /*07b0*/  FSEL R26, R17, 0.11284004896879196167, P1 ;  /* 0x3de718af111a7808 */ /* 0x000fc60000800000 */
[C---:B------:R-:W-:Y:S02]  /*07c0*/  FFMA.FTZ R25, R24.reuse, R23, R25 ;  /* 0x0000001718197223 */ /* 0x040fe40000010019 */
[----:B------:R-:W0:Y:S02]  /*07d0*/  @P2 MUFU.EX2 R23, R10 ;  /* 0x0000000a00172308 */ /* 0x000e240000000800 */
[----:B------:R-:W-:Y:S01]  /*07e0*/  FFMA.FTZ R25, R24, R25, R26 ;  /* 0x0000001918197223 */ /* 0x000fe2000001001a */
[----:B------:R-:W-:-:S05]  /*07f0*/  FSEL R26, R14, -0.37612664699554443359, P1 ;  /* 0xbec093ac0e1a7808 */ /* 0x000fca0000800000 */
[----:B------:R-:W-:Y:S01]  /*0800*/  FFMA.FTZ R25, R24, R25, R26 ;  /* 0x0000001918197223 */ /* 0x000fe2000001001a */
[----:B------:R-:W-:-:S05]  /*0810*/  FSEL R26, R16, 0.12837915122509002686, P1 ;  /* 0x3e0375d3101a7808 */ /* 0x000fca0000800000 */
[----:B------:R-:W-:Y:S01]  /*0820*/  FFMA.FTZ R24, R24, R25, R26 ;  /* 0x0000001918187223 */ /* 0x000fe2000001001a */
[----:B------:R-:W-:Y:S01]  /*0830*/  FMUL.FTZ R26, R3, R3 ;  /* 0x00000003031a7220 */ /* 0x000fe20000410000 */
[----:B------:R-:W-:Y:S01]  /*0840*/  FSEL R25, R13, 0.0052134888246655464172, P3 ;  /* 0x3baad5ea0d197808 */ /* 0x000fe20001800000 */
[----:B0-----:R-:W-:-:S05]  /*0850*/  @P2 FADD.FTZ R23, -R23, 1 ;  /* 0x3f80000017172421 */ /* 0x001fca0000010100 */
[----:B------:R-:W-:Y:S02]  /*0860*/  @P2 LOP3.LUT R10, R23, 0x80000000, R4, 0xb8, !PT ;  /* 0x80000000170a2812 */ /* 0x000fe400078eb804 */
[----:B------:R-:W-:Y:S02]  /*0870*/  FSEL R23, R21, R26, P3 ;  /* 0x0000001a15177208 */ /* 0x000fe40001800000 */
[----:B------:R-:W-:Y:S02]  /*0880*/  FSEL R4, R19, 8.4834944573231041431e-05, P3 ;  /* 0x38b1e96a13047808 */ /* 0x000fe40001800000 */
[----:B------:R-:W-:Y:S02]  /*0890*/  FSEL R26, -R20, -0.00082130916416645050049, P3 ;  /* 0xba574d20141a7808 */ /* 0x000fe40001800100 */
[----:B------:R-:W-:-:S03]  /*08a0*/  FSETP.GE.FTZ.AND P2, PT, |R6|, 1.0029599666595458984, PT ;  /* 0x3f8060fe0600780b */ /* 0x000fc60003f56200 */
[----:B------:R-:W-:Y:S01]  /*08b0*/  FFMA.FTZ R4, R23, R4, R26 ;  /* 0x0000000417047223 */ /* 0x000fe2000001001a */
[----:B------:R-:W-:-:S03]  /*08c0*/  FSEL R26, R19, 8.4834944573231041431e-05, P4 ;  /* 0x38b1e96a131a7808 */ /* 0x000fc60002000000 */
        /* <DEDUP_REMOVED lines=9> */
[----:B------:R-:W-:Y:S01]  /*0960*/  FSEL R25, R12, R5, P0 ;  /* 0x000000050c197208 */ /* 0x000fe20000000000 */
[----:B------:R-:W-:Y:S01]  /*0970*/  FADD.FTZ R4, |R6|, -RZ ;  /* 0x800000ff06047221 */ /* 0x000fe20000010200 */
[----:B------:R-:W-:Y:S01]  /*0980*/  FFMA.FTZ R12, R24, R27, R27 ;  /* 0x0000001b180c7223 */ /* 0x000fe2000001001b */
[C---:B------:R-:W-:Y:S01]  /*0990*/  FADD.FTZ R24, |R7|.reuse, -RZ ;  /* 0x800000ff07187221 */ /* 0x040fe20000010200 */
[----:B------:R-:W-:Y:S01]  /*09a0*/  FMUL.FTZ R27, R7, R7 ;  /* 0x00000007071b7220 */ /* 0x000fe20000410000 */
[----:B------:R-:W-:Y:S01]  /*09b0*/  FFMA.FTZ R11, R22, R25, R25 ;  /* 0x00000019160b7223 */ /* 0x000fe20000010019 */
[----:B------:R-:W-:Y:S01]  /*09c0*/  FSEL R22, R4, R29, P2 ;  /* 0x0000001d04167208 */ /* 0x000fe20001000000 */
[----:B------:R-:W-:Y:S01]  /*09d0*/  FADD.FTZ R28, -R24, -RZ ;  /* 0x800000ff181c7221 */ /* 0x000fe20000010100 */
[----:B------:R-:W-:Y:S02]  /*09e0*/  FSEL R25, R19, 8.4834944573231041431e-05, P2 ;  /* 0x38b1e96a13197808 */ /* 0x000fe40001000000 */
[----:B------:R-:W-:-:S02]  /*09f0*/  FSEL R29, -R20, -0.00082130916416645050049, P2 ;  /* 0xba574d20141d7808 */ /* 0x000fc40001000100 */
[----:B------:R-:W-:Y:S02]  /*0a00*/  FSEL R20, -R20, -0.00082130916416645050049, P4 ;  /* 0xba574d2014147808 */ /* 0x000fe40002000100 */
[----:B------:R-:W-:Y:S01]  /*0a10*/  FSEL R19, R24, R27, P4 ;  /* 0x0000001b18137208 */ /* 0x000fe20002000000 */
[----:B------:R-:W-:Y:S01]  /*0a20*/  FFMA.FTZ R25, R22, R25, R29 ;  /* 0x0000001916197223 */ /* 0x000fe2000001001d */
[----:B------:R-:W-:-:S03]  /*0a30*/  FSEL R27, R13, 0.0052134888246655464172, P2 ;  /* 0x3baad5ea0d1b7808 */ /* 0x000fc60001000000 */
[----:B------:R-:W-:Y:S01]  /*0a40*/  FFMA.FTZ R20, R19, R26, R20 ;  /* 0x0000001a13147223 */ /* 0x000fe20000010014 */
[----:B------:R-:W-:Y:S01]  /*0a50*/  FSEL R26, R13, 0.0052134888246655464172, P4 ;  /* 0x3baad5ea0d1a7808 */ /* 0x000fe20002000000 */
[----:B------:R-:W-:Y:S01]  /*0a60*/  FFMA.FTZ R25, R22, R25, R27 ;  /* 0x0000001916197223 */ /* 0x000fe2000001001b */
[----:B------:R-:W-:-:S03]  /*0a70*/  FSEL R13, -R18, -0.026868773624300956726, P2 ;  /* 0xbcdc1be7120d7808 */ /* 0x000fc60001000100 */
[----:B------:R-:W-:Y:S01]  /*0a80*/  FFMA.FTZ R20, R19, R20, R26 ;  /* 0x0000001413147223 */ /* 0x000fe2000001001a */
[----:B------:R-:W-:Y:S01]  /*0a90*/  FSEL R26, -R18, -0.026868773624300956726, P4 ;  /* 0xbcdc1be7121a7808 */ /* 0x000fe20002000100 */
[----:B------:R-:W-:Y:S01]  /*0aa0*/  FADD.FTZ R18, -R21, -RZ ;  /* 0x800000ff15127221 */ /* 0x000fe20000010100 */
[----:B------:R-:W-:Y:S01]  /*0ab0*/  FSEL R21, R17, 0.11284004896879196167, P2 ;  /* 0x3de718af11157808 */ /* 0x000fe20001000000 */
[----:B------:R-:W-:Y:S02]  /*0ac0*/  FFMA.FTZ R13, R22, R25, R13 ;  /* 0x00000019160d7223 */ /* 0x000fe4000001000d */
[----:B------:R-:W-:Y:S01]  /*0ad0*/  FFMA.FTZ R20, R19, R20, R26 ;  /* 0x0000001413147223 */ /* 0x000fe2000001001a */
[----:B------:R-:W-:Y:S01]  /*0ae0*/  FSEL R18, R18, R3, P3 ;  /* 0x0000000312127208 */ /* 0x000fe20001800000 */
[----:B------:R-:W-:Y:S01]  /*0af0*/  FFMA.FTZ R21, R22, R13, R21 ;  /* 0x0000000d16157223 */ /* 0x000fe20000010015 */
[----:B------:R-:W-:Y:S02]  /*0b00*/  FSEL R26, R17, 0.11284004896879196167, P4 ;  /* 0x3de718af111a7808 */ /* 0x000fe40002000000 */
[----:B------:R-:W-:Y:S01]  /*0b10*/  FSEL R17, R14, -0.37612664699554443359, P2 ;  /* 0xbec093ac0e117808 */ /* 0x000fe20001000000 */
[----:B------:R-:W-:Y:S01]  /*0b20*/  FFMA.FTZ R13, R23, R18, R18 ;  /* 0x00000012170d7223 */ /* 0x000fe20000010012 */
[----:B------:R-:W-:Y:S01]  /*0b30*/  FADD.FTZ R23, -R4, -RZ ;  /* 0x800000ff04177221 */ /* 0x000fe20000010100 */
[----:B------:R-:W-:Y:S01]  /*0b40*/  FFMA.FTZ R20, R19, R20, R26 ;  /* 0x0000001413147223 */ /* 0x000fe2000001001a */
[----:B------:R-:W-:Y:S01]  /*0b50*/  FSEL R26, R14, -0.37612664699554443359, P4 ;  /* 0xbec093ac0e1a7808 */ /* 0x000fe20002000000 */
[----:B------:R-:W-:Y:S01]  /*0b60*/  FFMA.FTZ R17, R22, R21, R17 ;  /* 0x0000001516117223 */ /* 0x000fe20000010011 */
[C---:B------:R-:W-:Y:S01]  /*0b70*/  FSEL R21, R16.reuse, 0.12837915122509002686, P2 ;  /* 0x3e0375d310157808 */ /* 0x040fe20001000000 */
[----:B------:R-:W0:Y:S01]  /*0b80*/  @P0 MUFU.EX2 R18, R11 ;  /* 0x0000000b00120308 */ /* 0x000e220000000800 */
[----:B------:R-:W-:Y:S01]  /*0b90*/  FSEL R24, R23, R6, P2 ;  /* 0x0000000617187208 */ /* 0x000fe20001000000 */
[----:B------:R-:W-:Y:S01]  /*0ba0*/  FFMA.FTZ R4, R19, R20, R26 ;  /* 0x0000001413047223 */ /* 0x000fe2000001001a */
[----:B------:R-:W-:Y:S01]  /*0bb0*/  FSEL R26, R16, 0.12837915122509002686, P4 ;  /* 0x3e0375d3101a7808 */ /* 0x000fe20002000000 */
[----:B------:R-:W-:-:S02]  /*0bc0*/  FFMA.FTZ R17, R22, R17, R21 ;  /* 0x0000001116117223 */ /* 0x000fc40000010015 */
[----:B------:R-:W1:Y:S02]  /*0bd0*/  LDC.64 R20, c[0x0][0x218] ;  /* 0x00008600ff147b82 */ /* 0x000e640000000a00 */
[----:B------:R-:W-:Y:S01]  /*0be0*/  FFMA.FTZ R16, R17, R24, R24 ;  /* 0x0000001811107223 */ /* 0x000fe20000010018 */
[----:B------:R-:W-:Y:S01]  /*0bf0*/  FSEL R17, R28, R7, P4 ;  /* 0x000000071c117208 */ /* 0x000fe20002000000 */
[----:B------:R-:W-:Y:S01]  /*0c00*/  FFMA.FTZ R26, R19, R4, R26 ;  /* 0x00000004131a7223 */ /* 0x000fe2000001001a */
[----:B------:R-:W2:Y:S03]  /*0c10*/  @P1 MUFU.EX2 R14, R12 ;  /* 0x0000000c000e1308 */ /* 0x000ea60000000800 */
[----:B------:R-:W-:Y:S01]  /*0c20*/  FFMA.FTZ R17, R26, R17, R17 ;  /* 0x000000111a117223 */ /* 0x000fe20000010011 */
[----:B0-----:R-:W-:-:S04]  /*0c30*/  @P0 FADD.FTZ R18, -R18, 1 ;  /* 0x3f80000012120421 */ /* 0x001fc80000010100 */
[----:B------:R-:W0:Y:S01]  /*0c40*/  @P3 MUFU.EX2 R22, R13 ;  /* 0x0000000d00163308 */ /* 0x000e220000000800 */
[----:B------:R-:W-:-:S07]  /*0c50*/  @P0 LOP3.LUT R11, R18, 0x80000000, R5, 0xb8, !PT ;  /* 0x80000000120b0812 */ /* 0x000fce00078eb805 */
[----:B------:R-:W3:Y:S01]  /*0c60*/  @P2 MUFU.EX2 R4, R16 ;  /* 0x0000001000042308 */ /* 0x000ee20000000800 */
[----:B--2---:R-:W-:Y:S01]  /*0c70*/  @P1 FADD.FTZ R5, -R14, 1 ;  /* 0x3f8000000e051421 */ /* 0x004fe20000010100 */
[----:B-1----:R-:W-:-:S04]  /*0c80*/  IMAD.WIDE.U32 R20, R0, 0x4, R20 ;  /* 0x0000000400147825 */ /* 0x002fc800078e0014 */
[----:B------:R-:W-:Y:S02]  /*0c90*/  @P1 LOP3.LUT R12, R5, 0x80000000, R2, 0xb8, !PT ;  /* 0x80000000050c1812 */ /* 0x000fe400078eb802 */
[----:B------:R-:W1:Y:S01]  /*0ca0*/  @P4 MUFU.EX2 R23, R17 ;  /* 0x0000001100174308 */ /* 0x000e620000000800 */
[----:B0-----:R-:W-:Y:S01]  /*0cb0*/  @P3 FADD.FTZ R22, -R22, 1 ;  /* 0x3f80000016163421 */ /* 0x001fe20000010100 */
[----:B------:R-:W-:-:S04]  /*0cc0*/  IMAD.WIDE R20, R15, 0x8, R20 ;  /* 0x000000080f147825 */ /* 0x000fc800078e0214 */
[----:B------:R-:W-:Y:S01]  /*0cd0*/  @P3 LOP3.LUT R13, R22, 0x80000000, R3, 0xb8, !PT ;  /* 0x80000000160d3812 */ /* 0x000fe200078eb803 */
[----:B------:R-:W-:Y:S01]  /*0ce0*/  STG.E.64 desc[UR4][R20.64], R8 ;  /* 0x0000000814007986 */ /* 0x000fe2000c101b04 */
[----:B---3--:R-:W-:-:S03]  /*0cf0*/  @P2 FADD.FTZ R19, -R4, 1 ;  /* 0x3f80000004132421 */ /* 0x008fc60000010100 */
[----:B------:R-:W-:Y:S02]  /*0d00*/  STG.E.64 desc[UR4][R20.64+0x400], R10 ;  /* 0x0004000a14007986 */ /* 0x000fe4000c101b04 */
[----:B------:R-:W-:Y:S02]  /*0d10*/  @P2 LOP3.LUT R16, R19, 0x80000000, R6, 0xb8, !PT ;  /* 0x8000000013102812 */ /* 0x000fe400078eb806 */
[----:B------:R-:W-:Y:S01]  /*0d20*/  STG.E.64 desc[UR4][R20.64+0x800], R12 ;  /* 0x0008000c14007986 */ /* 0x000fe2000c101b04 */
[----:B-1----:R-:W-:-:S05]  /*0d30*/  @P4 FADD.FTZ R0, -R23, 1 ;  /* 0x3f80000017004421 */ /* 0x002fca0000010100 */
[----:B------:R-:W-:-:S05]  /*0d40*/  @P4 LOP3.LUT R17, R0, 0x80000000, R7, 0xb8, !PT ;  /* 0x8000000000114812 */ /* 0x000fca00078eb807 */
[----:B------:R-:W-:Y:S01]  /*0d50*/  STG.E.64 desc[UR4][R20.64+0xc00], R16 ;  /* 0x000c001014007986 */ /* 0x000fe2000c101b04 */
[----:B------:R-:W-:Y:S05]  /*0d60*/  EXIT ;  /* 0x000000000000794d */ /* 0x000fea0003800000 */
.L_x_1857:
[----:B------:R-:W0:Y:S01]  /*0d70*/  S2R R5, SR_TID.X ;  /* 0x0000000000057919 */ /* 0x000e220000002100 */
[----:B------:R-:W-:Y:S02]  /*0d80*/  CS2R R8, SRZ ;  /* 0x0000000000087805 */ /* 0x000fe4000001ff00 */
        /* <DEDUP_REMOVED lines=9> */
[----:B------:R-:W1:Y:S01]  /*0e20*/  @!P5 LDC.64 R16, c[0x0][0x220] ;  /* 0x00008800ff10db82 */ /* 0x000e620000000a00 */
[C---:B------:R-:W-:Y:S01]  /*0e30*/  @!P5 IADD3 R15, R0.reuse, R13, RZ ;  /* 0x0000000d000fd210 */ /* 0x040fe20007ffe0ff */
[----:B------:R-:W-:Y:S02]  /*0e40*/  @!P5 VIADD R13, R13, 0x80 ;  /* 0x000000800d0dd836 */ /* 0x000fe40000000000 */
[----:B0-----:R-:W-:Y:S01]  /*0e50*/  @!P6 IMAD.WIDE.U32 R10, R11, 0x4, R6 ;  /* 0x000000040b0ae825 */ /* 0x001fe200078e0006 */
[----:B------:R-:W-:Y:S02]  /*0e60*/  CS2R R6, SRZ ;  /* 0x0000000000067805 */ /* 0x000fe4000001ff00 */
[C---:B------:R-:W-:Y:S02]  /*0e70*/  ISETP.GE.AND P4, PT, R13.reuse, R4, PT ;  /* 0x000000040d00720c */ /* 0x040fe40003f86270 */
[----:B------:R-:W5:Y:S11]  /*0e80*/  @!P6 LDG.E R9, desc[UR4][R10.64] ;  /* 0x000000040a09e981 */ /* 0x000f76000c1e1900 */
[----:B------:R-:W-:Y:S01]  /*0e90*/  @!P4 IADD3 R23, R0, R13, RZ ;  /* 0x0000000d0017c210 */ /* 0x000fe20007ffe0ff */
[----:B------:R-:W-:Y:S01]  /*0ea0*/  @!P4 VIADD R13, R13, 0x80 ;  /* 0x000000800d0dc836 */ /* 0x000fe20000000000 */
[----:B------:R-:W0:Y:S01]  /*0eb0*/  @!P4 LDC.64 R20, c[0x0][0x220] ;  /* 0x00008800ff14cb82 */ /* 0x000e220000000a00 */
[----:B-1----:R-:W-:-:S03]  /*0ec0*/  @!P5 IMAD.WIDE.U32 R16, R15, 0x4, R16 ;  /* 0x000000040f10d825 */ /* 0x002fc600078e0010 */
[C---:B------:R-:W-:Y:S02]  /*0ed0*/  ISETP.GE.AND P3, PT, R13.reuse, R4, PT ;  /* 0x000000040d00720c */ /* 0x040fe40003f66270 */
[----:B------:R1:W5:Y:S02]  /*0ee0*/  @!P5 LDG.E R6, desc[UR4][R16.64] ;  /* 0x000000041006d981 */ /* 0x000364000c1e1900 */
[----:B-1----:R-:W1:Y:S09]  /*0ef0*/  @!P0 LDC.64 R16, c[0x0][0x220] ;  /* 0x00008800ff108b82 */ /* 0x002e720000000a00 */
[----:B------:R-:W-:Y:S01]  /*0f00*/  @!P3 IADD3 R25, R0, R13, RZ ;  /* 0x0000000d0019b210 */ /* 0x000fe20007ffe0ff */
[----:B------:R-:W-:-:S05]  /*0f10*/  @!P3 VIADD R13, R13, 0x80 ;  /* 0x000000800d0db836 */ /* 0x000fca0000000000 */
[----:B------:R-:W-:Y:S01]  /*0f20*/  ISETP.GE.AND P2, PT, R13, R4, PT ;  /* 0x000000040d00720c */ /* 0x000fe20003f46270 */
[----:B------:R-:W2:-:S12]  /*0f30*/  @!P3 LDC.64 R2, c[0x0][0x220] ;  /* 0x00008800ff02bb82 */ /* 0x000e980000000a00 */
[----:B------:R-:W-:Y:S01]  /*0f40*/  @!P2 IADD3 R18, R0, R13, RZ ;  /* 0x0000000d0012a210 */ /* 0x000fe20007ffe0ff */
[----:B------:R-:W-:Y:S02]  /*0f50*/  @!P2 VIADD R13, R13, 0x80 ;  /* 0x000000800d0da836 */ /* 0x000fe40000000000 */
[----:B-1----:R-:W-:Y:S01]  /*0f60*/  @!P0 IMAD.WIDE.U32 R16, R12, 0x4, R16 ;  /* 0x000000040c108825 */ /* 0x002fe200078e0010 */
[----:B------:R-:W-:Y:S02]  /*0f70*/  HFMA2.MMA R12, -RZ, RZ, 0, 0 ;  /* 0x00000000ff0c7435 */ /* 0x000fe400000001ff */
[----:B------:R-:W-:-:S08]  /*0f80*/  ISETP.GE.AND P1, PT, R13, R4, PT ;  /* 0x000000040d00720c */ /* 0x000fd00003f26270 */
[----:B------:R-:W5:Y:S05]  /*0f90*/  @!P0 LDG.E R12, desc[UR4][R16.64] ;  /* 0x00000004100c8981 */ /* 0x000f6a000c1e1900 */
[----:B------:R-:W-:Y:S01]  /*0fa0*/  @!P1 IADD3 R19, R0, R13, RZ ;  /* 0x0000000d00139210 */ /* 0x000fe20007ffe0ff */
[----:B------:R-:W-:Y:S01]  /*0fb0*/  @!P1 VIADD R13, R13, 0x80 ;  /* 0x000000800d0d9836 */ /* 0x000fe20000000000 */
[----:B------:R-:W1:Y:S04]  /*0fc0*/  @!P1 LDC.64 R14, c[0x0][0x220] ;  /* 0x00008800ff0e9b82 */ /* 0x000e680000000a00 */
[----:B------:R-:W-:Y:S01]  /*0fd0*/  ISETP.GE.AND P6, PT, R13, R4, PT ;  /* 0x000000040d00720c */ /* 0x000fe20003fc6270 */
[----:B--2---:R-:W-:-:S03]  /*0fe0*/  @!P3 IMAD.WIDE.U32 R24, R25, 0x4, R2 ;  /* 0x000000041918b825 */ /* 0x004fc600078e0002 */
[----:B------:R-:W2:Y:S01]  /*0ff0*/  @!P2 LDC.64 R2, c[0x0][0x220] ;  /* 0x00008800ff02ab82 */ /* 0x000ea20000000a00 */
[----:B0-----:R-:W-:Y:S01]  /*1000*/  @!P4 IMAD.WIDE.U32 R20, R23, 0x4, R20 ;  /* 0x000000041714c825 */ /* 0x001fe200078e0014 */
[----:B------:R-:W5:Y:S04]  /*1010*/  @!P3 LDG.E R8, desc[UR4][R24.64] ;  /* 0x000000041808b981 */ /* 0x000f68000c1e1900 */
[----:B------:R0:W5:Y:S03]  /*1020*/  @!P4 LDG.E R7, desc[UR4][R20.64] ;  /* 0x000000041407c981 */ /* 0x000166000c1e1900 */
[----:B------:R-:W3:Y:S01]  /*1030*/  @!P6 LDC.64 R10, c[0x0][0x220] ;  /* 0x00008800ff0aeb82 */ /* 0x000ee20000000a00 */
[----:B------:R-:W-:Y:S01]  /*1040*/  @!P6 IADD3 R23, R0, R13, RZ ;  /* 0x0000000d0017e210 */ /* 0x000fe20007ffe0ff */
[----:B------:R-:W-:-:S02]  /*1050*/  IMAD.MOV.U32 R13, RZ, RZ, RZ ;  /* 0x000000ffff0d7224 */ /* 0x000fc400078e00ff */
[----:B0-----:R-:W-:Y:S02]  /*1060*/  VIADD R21, R5, 0x80 ;  /* 0x0000008005157836 */ /* 0x001fe40000000000 */
[----:B--2---:R-:W-:-:S04]  /*1070*/  @!P2 IMAD.WIDE.U32 R2, R18, 0x4, R2 ;  /* 0x000000041202a825 */ /* 0x004fc800078e0002 */
[----:B---3--:R-:W-:Y:S02]  /*1080*/  @!P6 IMAD.WIDE.U32 R22, R23, 0x4, R10 ;  /* 0x000000041716e825 */ /* 0x008fe400078e000a */
[----:B------:R-:W0:Y:S02]  /*1090*/  @!P0 LDC.64 R10, c[0x0][0x218] ;  /* 0x00008600ff0a8b82 */ /* 0x000e240000000a00 */
[----:B-1----:R-:W-:Y:S01]  /*10a0*/  @!P1 IMAD.WIDE.U32 R18, R19, 0x4, R14 ;  /* 0x0000000413129825 */ /* 0x002fe200078e000e */
[----:B------:R-:W-:Y:S01]  /*10b0*/  CS2R R14, SRZ ;  /* 0x00000000000e7805 */ /* 0x000fe2000001ff00 */
[----:B------:R-:W5:Y:S01]  /*10c0*/  @!P6 LDG.E R13, desc[UR4][R22.64] ;  /* 0x00000004160de981 */ /* 0x000f62000c1e1900 */
[----:B------:R-:W-:Y:S01]  /*10d0*/  ISETP.GE.AND P6, PT, R21, R4, PT ;  /* 0x000000041500720c */ /* 0x000fe20003fc6270 */
[----:B------:R-:W-:-:S03]  /*10e0*/  VIADD R21, R5, 0x280 ;  /* 0x0000028005157836 */ /* 0x000fc60000000000 */
[----:B------:R1:W5:Y:S01]  /*10f0*/  @!P2 LDG.E R15, desc[UR4][R2.64] ;  /* 0x00000004020fa981 */ /* 0x000362000c1e1900 */
[C---:B------:R-:W-:Y:S01]  /*1100*/  IADD3 R25, R5.reuse, 0x100, RZ ;  /* 0x0000010005197810 */ /* 0x040fe20007ffe0ff */
[----:B------:R-:W-:Y:S02]  /*1110*/  BSSY B0, `(.L_x_1858) ;  /* 0x0000028000007945 */ /* 0x000fe40003800000 */
[----:B------:R2:W5:Y:S01]  /*1120*/  @!P1 LDG.E R14, desc[UR4][R18.64] ;  /* 0x00000004120e9981 */ /* 0x000562000c1e1900 */
[C---:B-1----:R-:W-:Y:S01]  /*1130*/  VIADD R3, R5.reuse, 0x180 ;  /* 0x0000018005037836 */ /* 0x042fe20000000000 */
[----:B--2---:R-:W-:-:S04]  /*1140*/  IADD3 R19, R5, 0x200, RZ ;  /* 0x0000020005137810 */ /* 0x004fc80007ffe0ff */
[-C--:B------:R-:W-:Y:S02]  /*1150*/  ISETP.GE.AND P4, PT, R3, R4.reuse, PT ;  /* 0x000000040300720c */ /* 0x080fe40003f86270 */
[-C--:B------:R-:W-:Y:S02]  /*1160*/  ISETP.GE.AND P5, PT, R25, R4.reuse, PT ;  /* 0x000000041900720c */ /* 0x080fe40003fa6270 */
[-C--:B------:R-:W-:Y:S02]  /*1170*/  ISETP.GE.AND P3, PT, R19, R4.reuse, PT ;  /* 0x000000041300720c */ /* 0x080fe40003f66270 */
[----:B------:R-:W-:Y:S02]  /*1180*/  ISETP.GE.AND P2, PT, R21, R4, PT ;  /* 0x000000041500720c */ /* 0x000fe40003f46270 */
[----:B------:R-:W-:Y:S01]  /*1190*/  IADD3 R3, R5, 0x300, RZ ;  /* 0x0000030005037810 */ /* 0x000fe20007ffe0ff */
[----:B------:R-:W-:Y:S10]  /*11a0*/  @P0 BRA `(.L_x_1859) ;  /* 0x0000000000780947 */ /* 0x000ff40003800000 */
[C---:B-----5:R-:W-:Y:S01]  /*11b0*/  FADD.FTZ R16, |R12|.reuse, -RZ ;  /* 0x800000ff0c107221 */ /* 0x060fe20000010200 */
[C---:B------:R-:W-:Y:S01]  /*11c0*/  FMUL.FTZ R17, R12.reuse, R12 ;  /* 0x0000000c0c117220 */ /* 0x040fe20000410000 */
[----:B------:R-:W-:Y:S01]  /*11d0*/  FSETP.GE.FTZ.AND P1, PT, |R12|, 1.0029599666595458984, PT ;  /* 0x3f8060fe0c00780b */ /* 0x000fe20003f36200 */
[----:B------:R-:W-:Y:S01]  /*11e0*/  IMAD.MOV.U32 R18, RZ, RZ, 0x38eb4c3a ;  /* 0x38eb4c3aff127424 */ /* 0x000fe200078e00ff */
[----:B------:R-:W-:Y:S01]  /*11f0*/  MOV R19, 0x3aae005b ;  /* 0x3aae005b00137802 */ /* 0x000fe20000000f00 */
[----:B------:R-:W-:Y:S01]  /*1200*/  IMAD.MOV.U32 R20, RZ, RZ, 0x3c09919f ;  /* 0x3c09919fff147424 */ /* 0x000fe200078e00ff */
[----:B------:R-:W-:Y:S01]  /*1210*/  FSEL R2, R16, R17, P1 ;  /* 0x0000001110027208 */ /* 0x000fe20000800000 */
[----:B------:R-:W-:Y:S01]  /*1220*/  IMAD.MOV.U32 R22, RZ, RZ, 0x3f210a14 ;  /* 0x3f210a14ff167424 */ /* 0x000fe200078e00ff */
[----:B------:R-:W-:Y:S02]  /*1230*/  FSEL R17, R18, 8.4834944573231041431e-05, P1 ;  /* 0x38b1e96a12117808 */ /* 0x000fe40000800000 */
[----:B------:R-:W-:-:S02]  /*1240*/  FSEL R19, -R19, -0.00082130916416645050049, P1 ;  /* 0xba574d2013137808 */ /* 0x000fc40000800100 */
[----:B------:R-:W-:Y:S02]  /*1250*/  MOV R21, 0x3d24d99a ;  /* 0x3d24d99a00157802 */ /* 0x000fe40000000f00 */
[----:B------:R-:W-:Y:S01]  /*1260*/  FSEL R18, R20, 0.0052134888246655464172, P1 ;  /* 0x3baad5ea14127808 */ /* 0x000fe20000800000 */
[C---:B------:R-:W-:Y:S01]  /*1270*/  FFMA.FTZ R17, R2.reuse, R17, R19 ;  /* 0x0000001102117223 */ /* 0x040fe20000010013 */
[----:B------:R-:W-:Y:S01]  /*1280*/  IMAD.MOV.U32 R19, RZ, RZ, 0x3e235519 ;  /* 0x3e235519ff137424 */ /* 0x000fe200078e00ff */
[----:B------:R-:W-:Y:S02]  /*1290*/  FSEL R20, -R21, -0.026868773624300956726, P1 ;  /* 0xbcdc1be715147808 */ /* 0x000fe40000800100 */
[C---:B------:R-:W-:Y:S01]  /*12a0*/  FFMA.FTZ R17, R2.reuse, R17, R18 ;  /* 0x0000001102117223 */ /* 0x040fe20000010012 */
[----:B------:R-:W-:Y:S02]  /*12b0*/  MOV R21, 0x3f69b4f9 ;  /* 0x3f69b4f900157802 */ /* 0x000fe40000000f00 */
[----:B------:R-:W-:Y:S01]  /*12c0*/  FSEL R18, R19, 0.11284004896879196167, P1 ;  /* 0x3de718af13127808 */ /* 0x000fe20000800000 */
[----:B------:R-:W-:Y:S01]  /*12d0*/  FFMA.FTZ R17, R2, R17, R20 ;  /* 0x0000001102117223 */ /* 0x000fe20000010014 */
[----:B------:R-:W-:Y:S01]  /*12e0*/  FSEL R20, R21, -0.37612664699554443359, P1 ;  /* 0xbec093ac15147808 */ /* 0x000fe20000800000 */
[----:B------:R-:W-:Y:S01]  /*12f0*/  FADD.FTZ R19, -R16, -RZ ;  /* 0x800000ff10137221 */ /* 0x000fe20000010100 */
[----:B------:R-:W-:Y:S01]  /*1300*/  FSEL R16, R22, 0.12837915122509002686, P1 ;  /* 0x3e0375d316107808 */ /* 0x000fe20000800000 */
[----:B------:R-:W-:-:S03]  /*1310*/  FFMA.FTZ R17, R2, R17, R18 ;  /* 0x0000001102117223 */ /* 0x000fc60000010012 */
[----:B------:R-:W-:Y:S01]  /*1320*/  FSEL R18, R19, R12, P1 ;  /* 0x0000000c13127208 */ /* 0x000fe20000800000 */
[----:B------:R-:W-:-:S04]  /*1330*/  FFMA.FTZ R17, R2, R17, R20 ;  /* 0x0000001102117223 */ /* 0x000fc80000010014 */
[----:B------:R-:W-:-:S04]  /*1340*/  FFMA.FTZ R17, R2, R17, R16 ;  /* 0x0000001102117223 */ /* 0x000fc80000010010 */
[----:B------:R-:W-:-:S04]  /*1350*/  FFMA.FTZ R17, R17, R18, R18 ;  /* 0x0000001211117223 */ /* 0x000fc80000010012 */
[----:B------:R-:W1:Y:S02]  /*1360*/  @P1 MUFU.EX2 R2, R17 ;  /* 0x0000001100021308 */ /* 0x000e640000000800 */
[----:B-1----:R-:W-:-:S05]  /*1370*/  @P1 FADD.FTZ R19, -R2, 1 ;  /* 0x3f80000002131421 */ /* 0x002fca0000010100 */
[----:B------:R-:W-:-:S07]  /*1380*/  @P1 LOP3.LUT R17, R19, 0x80000000, R12, 0xb8, !PT ;  /* 0x8000000013111812 */ /* 0x000fce00078eb80c */
.L_x_1859:
[----:B------:R-:W-:Y:S05]  /*1390*/  BSYNC B0 ;  /* 0x0000000000007941 */ /* 0x000fea0003800000 */
.L_x_1858:
[----:B------:R-:W-:Y:S01]  /*13a0*/  BSSY B0, `(.L_x_1860) ;  /* 0x0000022000007945 */ /* 0x000fe20003800000 */
        /* <DEDUP_REMOVED lines=8> */
[----:B------:R-:W-:Y:S01]  /*1430*/  HFMA2.MMA R20, -RZ, RZ, 1.28515625, -179.25 ;  /* 0x3d24d99aff147435 */ /* 0x000fe200000001ff */
[----:B------:R-:W-:Y:S01]  /*1440*/  IMAD.MOV.U32 R18, RZ, RZ, 0x3c09919f ;  /* 0x3c09919fff127424 */ /* 0x000fe200078e00ff */
[----:B------:R-:W-:Y:S02]  /*1450*/  FSEL R2, R12, R19, P6 ;  /* 0x000000130c027208 */ /* 0x000fe40003000000 */
[----:B------:R-:W-:Y:S02]  /*1460*/  FSEL R19, R16, 8.4834944573231041431e-05, P6 ;  /* 0x38b1e96a10137808 */ /* 0x000fe40003000000 */
[----:B------:R-:W-:-:S02]  /*1470*/  FSEL R21, -R21, -0.00082130916416645050049, P6 ;  /* 0xba574d2015157808 */ /* 0x000fc40003000100 */
[----:B------:R-:W-:Y:S02]  /*1480*/  FSEL R16, R18, 0.0052134888246655464172, P6 ;  /* 0x3baad5ea12107808 */ /* 0x000fe40003000000 */
[----:B------:R-:W-:Y:S01]  /*1490*/  FSEL R18, -R20, -0.026868773624300956726, P6 ;  /* 0xbcdc1be714127808 */ /* 0x000fe20003000100 */
[C---:B------:R-:W-:Y:S01]  /*14a0*/  FFMA.FTZ R19, R2.reuse, R19, R21 ;  /* 0x0000001302137223 */ /* 0x040fe20000010015 */
[----:B------:R-:W-:Y:S01]  /*14b0*/  IMAD.MOV.U32 R21, RZ, RZ, 0x3e235519 ;  /* 0x3e235519ff157424 */ /* 0x000fe200078e00ff */
[----:B------:R-:W-:Y:S02]  /*14c0*/  MOV R20, 0x3f69b4f9 ;  /* 0x3f69b4f900147802 */ /* 0x000fe40000000f00 */
[----:B------:R-:W-:Y:S02]  /*14d0*/  FFMA.FTZ R19, R2, R19, R16 ;  /* 0x0000001302137223 */ /* 0x000fe40000010010 */
        /* <DEDUP_REMOVED lines=11> */
[----:B------:R-:W1:Y:S02]  /*1590*/  @P6 MUFU.EX2 R2, R12 ;  /* 0x0000000c00026308 */ /* 0x000e640000000800 */
[----:B-1----:R-:W-:-:S05]  /*15a0*/  @P6 FADD.FTZ R2, -R2, 1 ;  /* 0x3f80000002026421 */ /* 0x002fca0000010100 */
[----:B------:R-:W-:-:S07]  /*15b0*/  @P6 LOP3.LUT R12, R2, 0x80000000, R9, 0xb8, !PT ;  /* 0x80000000020c6812 */ /* 0x000fce00078eb809 */
.L_x_1861:
[----:B------:R-:W-:Y:S05]  /*15c0*/  BSYNC B0 ;  /* 0x0000000000007941 */ /* 0x000fea0003800000 */
.L_x_1860:
[----:B------:R-:W-:Y:S01]  /*15d0*/  ISETP.GE.AND P6, PT, R3, R4, PT ;  /* 0x000000040300720c */ /* 0x000fe20003fc6270 */
[----:B------:R-:W-:Y:S01]  /*15e0*/  BSSY B0, `(.L_x_1862) ;  /* 0x0000022000007945 */ /* 0x000fe20003800000 */
[----:B------:R-:W-:-:S05]  /*15f0*/  @!P0 IADD3 R3, R0, R5, RZ ;  /* 0x0000000500038210 */ /* 0x000fca0007ffe0ff */
[----:B0-----:R-:W-:Y:S01]  /*1600*/  @!P0 IMAD.WIDE.U32 R2, R3, 0x4, R10 ;  /* 0x0000000403028825 */ /* 0x001fe200078e000a */
[----:B------:R-:W-:Y:S06]  /*1610*/  @P5 BRA `(.L_x_1863) ;  /* 0x0000000000785947 */ /* 0x000fec0003800000 */
[----:B------:R-:W-:Y:S01]  /*1620*/  HFMA2.MMA R18, -RZ, RZ, 0.8349609375, 5.424022674560546875e-06 ;  /* 0x3aae005bff127435 */ /* 0x000fe200000001ff */
[C---:B-----5:R-:W-:Y:S01]  /*1630*/  FADD.FTZ R10, |R6|.reuse, -RZ ;  /* 0x800000ff060a7221 */ /* 0x060fe20000010200 */
[C---:B------:R-:W-:Y:S01]  /*1640*/  FMUL.FTZ R9, R6.reuse, R6 ;  /* 0x0000000606097220 */ /* 0x040fe20000410000 */
[----:B------:R-:W-:Y:S01]  /*1650*/  IMAD.MOV.U32 R16, RZ, RZ, 0x38eb4c3a ;  /* 0x38eb4c3aff107424 */ /* 0x000fe200078e00ff */
[----:B------:R-:W-:Y:S01]  /*1660*/  FSETP.GE.FTZ.AND P5, PT, |R6|, 1.0029599666595458984, PT ;  /* 0x3f8060fe0600780b */ /* 0x000fe20003fb6200 */
[----:B------:R-:W-:Y:S01]  /*1670*/  IMAD.MOV.U32 R11, RZ, RZ, 0x3c09919f ;  /* 0x3c09919fff0b7424 */ /* 0x000fe200078e00ff */
[----:B------:R-:W-:Y:S01]  /*1680*/  MOV R19, 0x3d24d99a ;  /* 0x3d24d99a00137802 */ /* 0x000fe20000000f00 */
[----:B------:R-:W-:Y:S01]  /*1690*/  HFMA2.MMA R20, -RZ, RZ, 1.8525390625, -0.310791015625 ;  /* 0x3f69b4f9ff147435 */ /* 0x000fe200000001ff */
[C---:B------:R-:W-:Y:S01]  /*16a0*/  FSEL R9, R10.reuse, R9, P5 ;  /* 0x000000090a097208 */ /* 0x040fe20002800000 */
[----:B------:R-:W-:Y:S01]  /*16b0*/  FADD.FTZ R21, -R10, -RZ ;  /* 0x800000ff0a157221 */ /* 0x000fe20000010100 */
        /* <DEDUP_REMOVED lines=20> */
.L_x_1863:
[----:B------:R-:W-:Y:S05]  /*1800*/  BSYNC B0 ;  /* 0x0000000000007941 */ /* 0x000fea0003800000 */
.L_x_1862:
[----:B------:R-:W-:Y:S04]  /*1810*/  BSSY B0, `(.L_x_1864) ;  /* 0x0000020000007945 */ /* 0x000fe80003800000 */
[----:B------:R-:W-:Y:S05]  /*1820*/  @P4 BRA `(.L_x_1865) ;  /* 0x0000000000784947 */ /* 0x000fea0003800000 */
[C---:B-----5:R-:W-:Y:S01]  /*1830*/  FADD.FTZ R10, |R7|.reuse, -RZ ;  /* 0x800000ff070a7221 */ /* 0x060fe20000010200 */
        /* <DEDUP_REMOVED lines=29> */
.L_x_1865:
[----:B------:R-:W-:Y:S05]  /*1a10*/  BSYNC B0 ;  /* 0x0000000000007941 */ /* 0x000fea0003800000 */
.L_x_1864:
[----:B------:R-:W-:Y:S04]  /*1a20*/  BSSY B0, `(.L_x_1866) ;  /* 0x0000020000007945 */ /* 0x000fe80003800000 */
[----:B------:R-:W-:Y:S05]  /*1a30*/  @P3 BRA `(.L_x_1867) ;  /* 0x0000000000783947 */ /* 0x000fea0003800000 */
[C---:B-----5:R-:W-:Y:S01]  /*1a40*/  FADD.FTZ R10, |R8|.reuse, -RZ ;  /* 0x800000ff080a7221 */ /* 0x060fe20000010200 */
        /* <DEDUP_REMOVED lines=29> */
.L_x_1867:
[----:B------:R-:W-:Y:S05]  /*1c20*/  BSYNC B0 ;  /* 0x0000000000007941 */ /* 0x000fea0003800000 */
.L_x_1866:
[----:B------:R-:W-:Y:S04]  /*1c30*/  BSSY B0, `(.L_x_1868) ;  /* 0x0000020000007945 */ /* 0x000fe80003800000 */
[----:B------:R-:W-:Y:S05]  /*1c40*/  @P2 BRA `(.L_x_1869) ;  /* 0x0000000000782947 */ /* 0x000fea0003800000 */
[----:B------:R-:W-:Y:S01]  /*1c50*/  HFMA2.MMA R16, -RZ, RZ, 0.61474609375, 16.90625 ;  /* 0x38eb4c3aff107435 */ /* 0x000fe200000001ff */
        /* <DEDUP_REMOVED lines=29> */
.L_x_1869:
[----:B------:R-:W-:Y:S05]  /*1e30*/  BSYNC B0 ;  /* 0x0000000000007941 */ /* 0x000fea0003800000 */
.L_x_1868:
[----:B------:R-:W-:Y:S04]  /*1e40*/  BSSY B0, `(.L_x_1870) ;  /* 0x0000020000007945 */ /* 0x000fe80003800000 */
[----:B------:R-:W-:Y:S05]  /*1e50*/  @P1 BRA `(.L_x_1871) ;  /* 0x0000000000781947 */ /* 0x000fea0003800000 */
        /* <DEDUP_REMOVED lines=30> */
.L_x_1871:
[----:B------:R-:W-:Y:S05]  /*2040*/  BSYNC B0 ;  /* 0x0000000000007941 */ /* 0x000fea0003800000 */
.L_x_1870:
[----:B------:R-:W-:Y:S04]  /*2050*/  BSSY B0, `(.L_x_1872) ;  /* 0x0000020000007945 */ /* 0x000fe80003800000 */
[----:B------:R-:W-:Y:S05]  /*2060*/  @P6 BRA `(.L_x_1873) ;  /* 0x0000000000786947 */ /* 0x000fea0003800000 */
[----:B-----5:R-:W-:Y:S01]  /*2070*/  HFMA2.MMA R15, -RZ, RZ, 1.0087890625, -0.000686168670654296875 ;  /* 0x3c09919fff0f7435 */ /* 0x020fe200000001ff */
[C---:B------:R-:W-:Y:S01]  /*2080*/  FADD.FTZ R14, |R13|.reuse, -RZ ;  /* 0x800000ff0d0e7221 */ /* 0x040fe20000010200 */
[C---:B------:R-:W-:Y:S01]  /*2090*/  FMUL.FTZ R11, R13.reuse, R13 ;  /* 0x0000000d0d0b7220 */ /* 0x040fe20000410000 */
[----:B------:R-:W-:Y:S01]  /*20a0*/  IMAD.MOV.U32 R18, RZ, RZ, 0x3aae005b ;  /* 0x3aae005bff127424 */ /* 0x000fe200078e00ff */
[----:B------:R-:W-:Y:S01]  /*20b0*/  FSETP.GE.FTZ.AND P1, PT, |R13|, 1.0029599666595458984, PT ;  /* 0x3f8060fe0d00780b */ /* 0x000fe20003f36200 */
[----:B------:R-:W-:Y:S01]  /*20c0*/  IMAD.MOV.U32 R19, RZ, RZ, 0x3d24d99a ;  /* 0x3d24d99aff137424 */ /* 0x000fe200078e00ff */
[----:B------:R-:W-:Y:S01]  /*20d0*/  MOV R16, 0x38eb4c3a ;  /* 0x38eb4c3a00107802 */ /* 0x000fe20000000f00 */
        /* <DEDUP_REMOVED lines=8> */
[----:B------:R-:W-:Y:S02]  /*2160*/  MOV R18, 0x3e235519 ;  /* 0x3e23551900127802 */ /* 0x000fe40000000f00 */
[----:B------:R-:W-:Y:S01]  /*2170*/  FSEL R14, R14, R13, P1 ;  /* 0x0000000d0e0e7208 */ /* 0x000fe20000800000 */
[----:B------:R-:W-:Y:S01]  /*2180*/  FFMA.FTZ R16, R11, R16, R15 ;  /* 0x000000100b107223 */ /* 0x000fe2000001000f */
[----:B------:R-:W-:Y:S01]  /*2190*/  FSEL R15, R18, 0.11284004896879196167, P1 ;  /* 0x3de718af120f7808 */ /* 0x000fe20000800000 */
[----:B------:R-:W-:-:S02]  /*21a0*/  HFMA2.MMA R18, -RZ, RZ, 1.7822265625, 0.000185489654541015625 ;  /* 0x3f210a14ff127435 */ /* 0x000fc400000001ff */
        /* <DEDUP_REMOVED lines=9> */
[----:B------:R-:W-:-:S07]  /*2240*/  @P1 LOP3.LUT R11, R14, 0x80000000, R13, 0xb8, !PT ;  /* 0x800000000e0b1812 */ /* 0x000fce00078eb80d */
.L_x_1873:
[----:B------:R-:W-:Y:S05]  /*2250*/  BSYNC B0 ;  /* 0x0000000000007941 */ /* 0x000fea0003800000 */
.L_x_1872:
[----:B------:R-:W-:Y:S01]  /*2260*/  @!P0 VIADD R5, R5, 0x80 ;  /* 0x0000008005058836 */ /* 0x000fe20000000000 */
[----:B------:R0:W-:Y:S01]  /*2270*/  @!P0 STG.E desc[UR4][R2.64], R17 ;  /* 0x0000001102008986 */ /* 0x0001e2000c101904 */
        /* <DEDUP_REMOVED lines=9> */
[----:B------:R0:W-:Y:S07]  /*2310*/  STG.E desc[UR4][R2.64], R12 ;  /* 0x0000000c02007986 */ /* 0x0001ee000c101904 */
[----:B------:R-:W-:Y:S05]  /*2320*/  @P0 BRA `(.L_x_1877) ;  /* 0x0000000000300947 */ /* 0x000fea0003800000 */
[----:B0-----:R-:W0:Y:S01]  /*2330*/  LDC.64 R2, c[0x0][0x218] ;  /* 0x00008600ff027b82 */ /* 0x001e220000000a00 */
[----:B------:R-:W-:Y:S01]  /*2340*/  IADD3 R13, R0, R5, RZ ;  /* 0x00000005000d7210 */ /* 0x000fe20007ffe0ff */
[----:B------:R-:W-:-:S04]  /*2350*/  VIADD R5, R5, 0x80 ;  /* 0x0000008005057836 */ /* 0x000fc80000000000 */
[----:B0-----:R-:W-:-:S05]  /*2360*/  IMAD.WIDE.U32 R2, R13, 0x4, R2 ;  /* 0x000000040d027825 */ /* 0x001fca00078e0002 */
[----:B------:R0:W-:Y:S02]  /*2370*/  STG.E desc[UR4][R2.64], R9 ;  /* 0x0000000902007986 */ /* 0x0001e4000c101904 */
.L_x_1876:
[----:B------:R-:W-:-:S13]  /*2380*/  ISETP.GE.AND P0, PT, R5, R4, PT ;  /* 0x000000040500720c */ /* 0x000fda0003f06270 */
[----:B------:R-:W-:Y:S05]  /*2390*/  @P0 BRA `(.L_x_1878) ;  /* 0x0000000000300947 */ /* 0x000fea0003800000 */
[----:B0-----:R-:W0:Y:S01]  /*23a0*/  LDC.64 R2, c[0x0][0x218] ;  /* 0x00008600ff027b82 */ /* 0x001e220000000a00 */
[----:B-----5:R-:W-:Y:S01]  /*23b0*/  IADD3 R9, R0, R5, RZ ;  /* 0x0000000500097210 */ /* 0x020fe20007ffe0ff */
[----:B------:R-:W-:-:S04]  /*23c0*/  VIADD R5, R5, 0x80 ;  /* 0x0000008005057836 */ /* 0x000fc80000000000 */
[----:B0-----:R-:W-:-:S05]  /*23d0*/  IMAD.WIDE.U32 R2, R9, 0x4, R2 ;  /* 0x0000000409027825 */ /* 0x001fca00078e0002 */
[----:B------:R1:W-:Y:S02]  /*23e0*/  STG.E desc[UR4][R2.64], R6 ;  /* 0x0000000602007986 */ /* 0x0003e4000c101904 */
.L_x_1877:
[----:B------:R-:W-:-:S13]  /*23f0*/  ISETP.GE.AND P0, PT, R5, R4, PT ;  /* 0x000000040500720c */ /* 0x000fda0003f06270 */
[----:B------:R-:W-:Y:S05]  /*2400*/  @P0 BRA `(.L_x_1879) ;  /* 0x0000000000340947 */ /* 0x000fea0003800000 */
[----:B01----:R-:W0:Y:S01]  /*2410*/  LDC.64 R2, c[0x0][0x218] ;  /* 0x00008600ff027b82 */ /* 0x003e220000000a00 */
[----:B------:R-:W-:Y:S01]  /*2420*/  IADD3 R9, R0, R5, RZ ;  /* 0x0000000500097210 */ /* 0x000fe20007ffe0ff */
[----:B------:R-:W-:-:S04]  /*2430*/  VIADD R5, R5, 0x80 ;  /* 0x0000008005057836 */ /* 0x000fc80000000000 */
[----:B0-----:R-:W-:-:S05]  /*2440*/  IMAD.WIDE.U32 R2, R9, 0x4, R2 ;  /* 0x0000000409027825 */ /* 0x001fca00078e0002 */
[----:B------:R1:W-:Y:S02]  /*2450*/  STG.E desc[UR4][R2.64], R7 ;  /* 0x0000000702007986 */ /* 0x0003e4000c101904 */
.L_x_1878:
[----:B------:R-:W-:-:S13]  /*2460*/  ISETP.GE.AND P0, PT, R5, R4, PT ;  /* 0x000000040500720c */ /* 0x000fda0003f06270 */
[----:B------:R-:W-:Y:S05]  /*2470*/  @P0 BREAK B1 ;  /* 0x0000000000010942 */ /* 0x000fea0003800000 */
[----:B------:R-:W-:Y:S05]  /*2480*/  @P0 BRA `(.L_x_1880) ;  /* 0x0000000000300947 */ /* 0x000fea0003800000 */
[----:B01----:R-:W0:Y:S01]  /*2490*/  LDC.64 R2, c[0x0][0x218] ;  /* 0x00008600ff027b82 */ /* 0x003e220000000a00 */
[----:B-----5:R-:W-:Y:S01]  /*24a0*/  IADD3 R7, R0, R5, RZ ;  /* 0x0000000500077210 */ /* 0x020fe20007ffe0ff */
[----:B------:R-:W-:-:S04]  /*24b0*/  VIADD R5, R5, 0x80 ;  /* 0x0000008005057836 */ /* 0x000fc80000000000 */
[----:B0-----:R-:W-:-:S05]  /*24c0*/  IMAD.WIDE.U32 R2, R7, 0x4, R2 ;  /* 0x0000000407027825 */ /* 0x001fca00078e0002 */
[----:B------:R2:W-:Y:S02]  /*24d0*/  STG.E desc[UR4][R2.64], R8 ;  /* 0x0000000802007986 */ /* 0x0005e4000c101904 */
.L_x_1879:
[----:B------:R-:W-:Y:S05]  /*24e0*/  BSYNC B1 ;  /* 0x0000000000017941 */ /* 0x000fea0003800000 */
.L_x_1875:
[----:B------:R-:W-:-:S13]  /*24f0*/  ISETP.GE.AND P0, PT, R5, R4, PT ;  /* 0x000000040500720c */ /* 0x000fda0003f06270 */
[----:B012---:R-:W0:Y:S01]  /*2500*/  @!P0 LDC.64 R2, c[0x0][0x218] ;  /* 0x00008600ff028b82 */ /* 0x007e220000000a00 */
[----:B------:R-:W-:Y:S01]  /*2510*/  @!P0 IADD3 R7, R0, R5, RZ ;  /* 0x0000000500078210 */ /* 0x000fe20007ffe0ff */
[----:B------:R-:W-:-:S04]  /*2520*/  @!P0 VIADD R5, R5, 0x80 ;  /* 0x0000008005058836 */ /* 0x000fc80000000000 */
[----:B0-----:R-:W-:-:S05]  /*2530*/  @!P0 IMAD.WIDE.U32 R2, R7, 0x4, R2 ;  /* 0x0000000407028825 */ /* 0x001fca00078e0002 */
[----:B------:R2:W-:Y:S02]  /*2540*/  @!P0 STG.E desc[UR4][R2.64], R10 ;  /* 0x0000000a02008986 */ /* 0x0005e4000c101904 */
.L_x_1880:
[----:B------:R-:W-:Y:S05]  /*2550*/  BSYNC B0 ;  /* 0x0000000000007941 */ /* 0x000fea0003800000 */
.L_x_1874:
[----:B------:R-:W-:Y:S05]  /*2560*/  WARPSYNC.ALL ;  /* 0x0000000000007948 */ /* 0x000fea0003800000 */
[----:B------:R-:W-:-:S13]  /*2570*/  ISETP.GE.AND P0, PT, R5, R4, PT ;  /* 0x000000040500720c */ /* 0x000fda0003f06270 */
[----:B------:R-:W-:Y:S05]  /*2580*/  @P0 EXIT ;  /* 0x000000000000094d */ /* 0x000fea0003800000 */
[----:B012---:R-:W0:Y:S01]  /*2590*/  LDC.64 R2, c[0x0][0x218] ;  /* 0x00008600ff027b82 */ /* 0x007e220000000a00 */
[----:B------:R-:W-:-:S05]  /*25a0*/  IADD3 R5, R0, R5, RZ ;  /* 0x0000000500057210 */ /* 0x000fca0007ffe0ff */
[----:B0-----:R-:W-:-:S05]  /*25b0*/  IMAD.WIDE.U32 R2, R5, 0x4, R2 ;  /* 0x0000000405027825 */ /* 0x001fca00078e0002 */
[----:B------:R-:W-:Y:S01]  /*25c0*/  STG.E desc[UR4][R2.64], R11 ;  /* 0x0000000b02007986 */ /* 0x000fe2000c101904 */
[----:B------:R-:W-:Y:S05]  /*25d0*/  EXIT ;  /* 0x000000000000794d */ /* 0x000fea0003800000 */
.L_x_1881:
        /* <DEDUP_REMOVED lines=10> */
.L_x_11164:


//--------------------- .text._ZN2at6native29vectorized_elementwise_kernelILi4EZZZNS0_15erf_kernel_cudaERNS_18TensorIteratorBaseEENKUlvE_clEvENKUlvE0_clEvEUlfE_St5arrayIPcLm2EEEEviT0_T1_ --------------------------
	.section	.text._ZN2at6native29vectorized_elementwise_kernelILi4EZZZNS0_15erf_kernel_cudaERNS_18TensorIteratorBaseEENKUlvE_clEvENKUlvE0_clEvEUlfE_St5arrayIPcLm2EEEEviT0_T1_,"ax",@progbits
	.align	128
        .global         _ZN2at6native29vectorized_elementwise_kernelILi4EZZZNS0_15erf_kernel_cudaERNS_18TensorIteratorBaseEENKUlvE_clEvENKUlvE0_clEvEUlfE_St5arrayIPcLm2EEEEviT0_T1_
        .type           _ZN2at6native29vectorized_elementwise_kernelILi4EZZZNS0_15erf_kernel_cudaERNS_18TensorIteratorBaseEENKUlvE_clEvENKUlvE0_clEvEUlfE_St5arrayIPcLm2EEEEviT0_T1_,@function
        .size           _ZN2at6native29vectorized_elementwise_kernelILi4EZZZNS0_15erf_kernel_cudaERNS_18TensorIteratorBaseEENKUlvE_clEvENKUlvE0_clEvEUlfE_St5arrayIPcLm2EEEEviT0_T1_,(.L_x_11165 - _ZN2at6native29vectorized_elementwise_kernelILi4EZZZNS0_15erf_kernel_cudaERNS_18TensorIteratorBaseEENKUlvE_clEvENKUlvE0_clEvEUlfE_St5arrayIPcLm2EEEEviT0_T1_)
        .other          _ZN2at6native29vectorized_elementwise_kernelILi4EZZZNS0_15erf_kernel_cudaERNS_18TensorIteratorBaseEENKUlvE_clEvENKUlvE0_clEvEUlfE_St5arrayIPcLm2EEEEviT0_T1_,@"STO_CUDA_ENTRY STV_DEFAULT"
_ZN2at6native29vectorized_elementwise_kernelILi4EZZZNS0_15erf_kernel_cudaERNS_18TensorIteratorBaseEENKUlvE_clEvENKUlvE0_clEvEUlfE_St5arrayIPcLm2EEEEviT0_T1_:
.text._ZN2at6native29vectorized_elementwise_kernelILi4EZZZNS0_15erf_kernel_cudaERNS_18TensorIteratorBaseEENKUlvE_clEvENKUlvE0_clEvEUlfE_St5arrayIPcLm2EEEEviT0_T1_:
        /* <DEDUP_REMOVED lines=12> */
[----:B------:R-:W2:Y:S04]  /*00c0*/  LDG.E.128 R8, desc[UR4][R16.64] ;  /* 0x0000000410087981 */ /* 0x000ea8000c1e1d00 */
[----:B------:R0:W3:Y:S01]  /*00d0*/  LDG.E.128 R4, desc[UR4][R16.64+0x800] ;  /* 0x0008000410047981 */ /* 0x0000e2000c1e1d00 */
[----:B------:R-:W-:Y:S01]  /*00e0*/  HFMA2.MMA R21, -RZ, RZ, 0.8349609375, 5.424022674560546875e-06 ;  /* 0x3aae005bff157435 */ /* 0x000fe200000001ff */
[----:B------:R-:W-:Y:S02]  /*00f0*/  IMAD.MOV.U32 R22, RZ, RZ, 0x38eb4c3a ;  /* 0x38eb4c3aff167424 */ /* 0x000fe400078e00ff */
[----:B------:R-:W-:Y:S02]  /*0100*/  IMAD.MOV.U32 R20, RZ, RZ, 0x3c09919f ;  /* 0x3c09919fff147424 */ /* 0x000fe400078e00ff */
[----:B------:R-:W-:-:S02]  /*0110*/  IMAD.MOV.U32 R19, RZ, RZ, 0x3d24d99a ;  /* 0x3d24d99aff137424 */ /* 0x000fc400078e00ff */
[C---:B--2---:R-:W-:Y:S01]  /*0120*/  FADD.FTZ R12, |R8|.reuse, -RZ ;  /* 0x800000ff080c7221 */ /* 0x044fe20000010200 */
[C---:B------:R-:W-:Y:S01]  /*0130*/  FMUL.FTZ R3, R8.reuse, R8 ;  /* 0x0000000808037220 */ /* 0x040fe20000410000 */
[C---:B------:R-:W-:Y:S01]  /*0140*/  FADD.FTZ R13, |R9|.reuse, -RZ ;  /* 0x800000ff090d7221 */ /* 0x040fe20000010200 */
[C---:B------:R-:W-:Y:S01]  /*0150*/  FMUL.FTZ R18, R9.reuse, R9 ;  /* 0x0000000909127220 */ /* 0x040fe20000410000 */
[----:B------:R-:W-:Y:S02]  /*0160*/  FSETP.GE.FTZ.AND P1, PT, |R8|, 1.0029599666595458984, PT ;  /* 0x3f8060fe0800780b */ /* 0x000fe40003f36200 */
[----:B------:R-:W-:Y:S02]  /*0170*/  FSETP.GE.FTZ.AND P2, PT, |R9|, 1.0029599666595458984, PT ;  /* 0x3f8060fe0900780b */ /* 0x000fe40003f56200 */
[----:B------:R-:W-:Y:S02]  /*0180*/  FSEL R14, R12, R3, P1 ;  /* 0x000000030c0e7208 */ /* 0x000fe40000800000 */
[----:B------:R-:W-:-:S02]  /*0190*/  FSEL R15, R13, R18, P2 ;  /* 0x000000120d0f7208 */ /* 0x000fc40001000000 */
[C---:B------:R-:W-:Y:S02]  /*01a0*/  FSEL R3, R22.reuse, 8.4834944573231041431e-05, P1 ;  /* 0x38b1e96a16037808 */ /* 0x040fe40000800000 */
[C---:B0-----:R-:W-:Y:S02]  /*01b0*/  FSEL R17, -R21.reuse, -0.00082130916416645050049, P1 ;  /* 0xba574d2015117808 */ /* 0x041fe40000800100 */
[----:B------:R-:W-:Y:S02]  /*01c0*/  FSEL R16, R22, 8.4834944573231041431e-05, P2 ;  /* 0x38b1e96a16107808 */ /* 0x000fe40001000000 */
[----:B------:R-:W-:Y:S01]  /*01d0*/  FSEL R18, -R21, -0.00082130916416645050049, P2 ;  /* 0xba574d2015127808 */ /* 0x000fe20001000100 */
[----:B------:R-:W-:Y:S01]  /*01e0*/  FFMA.FTZ R3, R14, R3, R17 ;  /* 0x000000030e037223 */ /* 0x000fe20000010011 */
[C---:B------:R-:W-:Y:S02]  /*01f0*/  FSEL R23, R20.reuse, 0.0052134888246655464172, P1 ;  /* 0x3baad5ea14177808 */ /* 0x040fe40000800000 */
[----:B------:R-:W-:Y:S01]  /*0200*/  MOV R17, 0x3e235519 ;  /* 0x3e23551900117802 */ /* 0x000fe20000000f00 */
[----:B------:R-:W-:Y:S01]  /*0210*/  FFMA.FTZ R16, R15, R16, R18 ;  /* 0x000000100f107223 */ /* 0x000fe20000010012 */
[----:B------:R-:W-:Y:S01]  /*0220*/  FSEL R18, R20, 0.0052134888246655464172, P2 ;  /* 0x3baad5ea14127808 */ /* 0x000fe20001000000 */
[C---:B------:R-:W-:Y:S01]  /*0230*/  FFMA.FTZ R23, R14.reuse, R3, R23 ;  /* 0x000000030e177223 */ /* 0x040fe20000010017 */
[C---:B------:R-:W-:Y:S01]  /*0240*/  FSEL R25, -R19.reuse, -0.026868773624300956726, P1 ;  /* 0xbcdc1be713197808 */ /* 0x040fe20000800100 */
[----:B------:R-:W-:Y:S01]  /*0250*/  IMAD.MOV.U32 R3, RZ, RZ, 0x3f69b4f9 ;  /* 0x3f69b4f9ff037424 */ /* 0x000fe200078e00ff */
[----:B------:R-:W-:Y:S01]  /*0260*/  FSEL R24, -R19, -0.026868773624300956726, P2 ;  /* 0xbcdc1be713187808 */ /* 0x000fe20001000100 */
[----:B------:R-:W-:Y:S01]  /*0270*/  FFMA.FTZ R16, R15, R16, R18 ;  /* 0x000000100f107223 */ /* 0x000fe20000010012 */
[C---:B------:R-:W-:Y:S01]  /*0280*/  FSEL R27, R17.reuse, 0.11284004896879196167, P1 ;  /* 0x3de718af111b7808 */ /* 0x040fe20000800000 */
[C---:B------:R-:W-:Y:S01]  /*0290*/  FFMA.FTZ R23, R14.reuse, R23, R25 ;  /* 0x000000170e177223 */ /* 0x040fe20000010019 */
[----:B------:R-:W-:Y:S01]  /*02a0*/  FSEL R26, R17, 0.11284004896879196167, P2 ;  /* 0x3de718af111a7808 */ /* 0x000fe20001000000 */
[----:B------:R-:W-:Y:S01]  /*02b0*/  FFMA.FTZ R24, R15, R16, R24 ;  /* 0x000000100f187223 */ /* 0x000fe20000010018 */
[----:B------:R-:W-:Y:S01]  /*02c0*/  FSEL R16, R3, -0.37612664699554443359, P1 ;  /* 0xbec093ac03107808 */ /* 0x000fe20000800000 */
[----:B------:R-:W-:Y:S01]  /*02d0*/  FFMA.FTZ R23, R14, R23, R27 ;  /* 0x000000170e177223 */ /* 0x000fe2000001001b */
[----:B------:R-:W-:-:S02]  /*02e0*/  IMAD.MOV.U32 R18, RZ, RZ, 0x3f210a14 ;  /* 0x3f210a14ff127424 */ /* 0x000fc400078e00ff */
[----:B------:R-:W-:Y:S01]  /*02f0*/  FFMA.FTZ R24, R15, R24, R26 ;  /* 0x000000180f187223 */ /* 0x000fe2000001001a */
[----:B------:R-:W-:Y:S01]  /*0300*/  FSETP.GE.FTZ.AND P3, PT, |R10|, 1.0029599666595458984, PT ;  /* 0x3f8060fe0a00780b */ /* 0x000fe20003f76200 */
[----:B------:R-:W-:Y:S01]  /*0310*/  FFMA.FTZ R23, R14, R23, R16 ;  /* 0x000000170e177223 */ /* 0x000fe20000010010 */
[----:B------:R-:W-:Y:S02]  /*0320*/  FSEL R16, R3, -0.37612664699554443359, P2 ;  /* 0xbec093ac03107808 */ /* 0x000fe40001000000 */
[C---:B------:R-:W-:Y:S02]  /*0330*/  FSEL R25, R18.reuse, 0.12837915122509002686, P1 ;  /* 0x3e0375d312197808 */ /* 0x040fe40000800000 */
[----:B------:R-:W-:Y:S01]  /*0340*/  FSEL R26, R18, 0.12837915122509002686, P2 ;  /* 0x3e0375d3121a7808 */ /* 0x000fe20001000000 */
[----:B------:R-:W-:Y:S01]  /*0350*/  FFMA.FTZ R24, R15, R24, R16 ;  /* 0x000000180f187223 */ /* 0x000fe20000010010 */
[----:B------:R-:W-:Y:S01]  /*0360*/  FSETP.GE.FTZ.AND P0, PT, |R11|, 1.0029599666595458984, PT ;  /* 0x3f8060fe0b00780b */ /* 0x000fe20003f16200 */
[----:B------:R-:W-:Y:S01]  /*0370*/  FFMA.FTZ R16, R14, R23, R25 ;  /* 0x000000170e107223 */ /* 0x000fe20000010019 */
[C---:B------:R-:W-:Y:S01]  /*0380*/  FADD.FTZ R14, |R10|.reuse, -RZ ;  /* 0x800000ff0a0e7221 */ /* 0x040fe20000010200 */
[----:B------:R-:W-:Y:S01]  /*0390*/  FMUL.FTZ R25, R10, R10 ;  /* 0x0000000a0a197220 */ /* 0x000fe20000410000 */
[----:B------:R-:W-:Y:S01]  /*03a0*/  FFMA.FTZ R23, R15, R24, R26 ;  /* 0x000000180f177223 */ /* 0x000fe2000001001a */
[----:B------:R-:W-:-:S02]  /*03b0*/  FSEL R15, R22, 8.4834944573231041431e-05, P3 ;  /* 0x38b1e96a160f7808 */ /* 0x000fc40001800000 */
[----:B------:R-:W-:Y:S02]  /*03c0*/  FSEL R26, R20, 0.0052134888246655464172, P3 ;  /* 0x3baad5ea141a7808 */ /* 0x000fe40001800000 */
[----:B------:R-:W-:Y:S02]  /*03d0*/  FSEL R24, R14, R25, P3 ;  /* 0x000000190e187208 */ /* 0x000fe40001800000 */
[C---:B------:R-:W-:Y:S02]  /*03e0*/  FSEL R25, -R21.reuse, -0.00082130916416645050049, P3 ;  /* 0xba574d2015197808 */ /* 0x040fe40001800100 */
[----:B------:R-:W-:Y:S02]  /*03f0*/  FSEL R27, -R21, -0.00082130916416645050049, P0 ;  /* 0xba574d20151b7808 */ /* 0x000fe40000000100 */
[----:B------:R-:W-:Y:S01]  /*0400*/  FSEL R28, R17, 0.11284004896879196167, P0 ;  /* 0x3de718af111c7808 */ /* 0x000fe20000000000 */
[----:B------:R-:W-:Y:S01]  /*0410*/  FFMA.FTZ R15, R24, R15, R25 ;  /* 0x0000000f180f7223 */ /* 0x000fe20000010019 */
[----:B------:R-:W-:Y:S01]  /*0420*/  FADD.FTZ R25, -R12, -RZ ;  /* 0x800000ff0c197221 */ /* 0x000fe20000010100 */
[----:B---3--:R-:W-:-:S02]  /*0430*/  FSETP.GE.FTZ.AND P4, PT, |R7|, 1.0029599666595458984, PT ;  /* 0x3f8060fe0700780b */ /* 0x008fc40003f96200 */
[----:B------:R-:W-:Y:S01]  /*0440*/  FFMA.FTZ R15, R24, R15, R26 ;  /* 0x0000000f180f7223 */ /* 0x000fe2000001001a */
[----:B------:R-:W-:Y:S02]  /*0450*/  FSEL R26, -R19, -0.026868773624300956726, P3 ;  /* 0xbcdc1be7131a7808 */ /* 0x000fe40001800100 */
[----:B------:R-:W-:-:S03]  /*0460*/  FSEL R25, R25, R8, P1 ;  /* 0x0000000819197208 */ /* 0x000fc60000800000 */
[----:B------:R-:W-:Y:S01]  /*0470*/  FFMA.FTZ R15, R24, R15, R26 ;  /* 0x0000000f180f7223 */ /* 0x000fe2000001001a */
[----:B------:R-:W-:Y:S01]  /*0480*/  FSEL R26, R17, 0.11284004896879196167, P3 ;  /* 0x3de718af111a7808 */ /* 0x000fe20001800000 */
[----:B------:R-:W-:Y:S01]  /*0490*/  FFMA.FTZ R12, R16, R25, R25 ;  /* 0x00000019100c7223 */ /* 0x000fe20000010019 */
[----:B------:R-:W-:-:S03]  /*04a0*/  FSEL R25, R22, 8.4834944573231041431e-05, P0 ;  /* 0x38b1e96a16197808 */ /* 0x000fc60000000000 */
[----:B------:R-:W-:Y:S01]  /*04b0*/  FFMA.FTZ R15, R24, R15, R26 ;  /* 0x0000000f180f7223 */ /* 0x000fe2000001001a */
[----:B------:R-:W-:-:S05]  /*04c0*/  FSEL R26, R3, -0.37612664699554443359, P3 ;  /* 0xbec093ac031a7808 */ /* 0x000fca0001800000 */
[----:B------:R-:W-:Y:S01]  /*04d0*/  FFMA.FTZ R15, R24, R15, R26 ;  /* 0x0000000f180f7223 */ /* 0x000fe2000001001a */
[----:B------:R-:W-:-:S05]  /*04e0*/  FSEL R26, R18, 0.12837915122509002686, P3 ;  /* 0x3e0375d3121a7808 */ /* 0x000fca0001800000 */
[----:B------:R-:W-:Y:S01]  /*04f0*/  FFMA.FTZ R24, R24, R15, R26 ;  /* 0x0000000f18187223 */ /* 0x000fe2000001001a */
[C---:B------:R-:W-:Y:S01]  /*0500*/  FADD.FTZ R15, |R11|.reuse, -RZ ;  /* 0x800000ff0b0f7221 */ /* 0x040fe20000010200 */
[----:B------:R-:W-:-:S05]  /*0510*/  FMUL.FTZ R26, R11, R11 ;  /* 0x0000000b0b1a7220 */ /* 0x000fca0000410000 */
[----:B------:R-:W-:Y:S02]  /*0520*/  FSEL R16, R15, R26, P0 ;  /* 0x0000001a0f107208 */ /* 0x000fe40000000000 */
[----:B------:R-:W-:-:S03]  /*0530*/  FSEL R26, R20, 0.0052134888246655464172, P0 ;  /* 0x3baad5ea141a7808 */ /* 0x000fc60000000000 */
[----:B------:R-:W-:Y:S01]  /*0540*/  FFMA.FTZ R25, R16, R25, R27 ;  /* 0x0000001910197223 */ /* 0x000fe2000001001b */
[----:B------:R-:W-:-:S03]  /*0550*/  FSEL R27, R3, -0.37612664699554443359, P0 ;  /* 0xbec093ac031b7808 */ /* 0x000fc60000000000 */
[----:B------:R-:W-:Y:S01]  /*0560*/  FFMA.FTZ R25, R16, R25, R26 ;  /* 0x0000001910197223 */ /* 0x000fe2000001001a */
[----:B------:R-:W-:-:S05]  /*0570*/  FSEL R26, -R19, -0.026868773624300956726, P0 ;  /* 0xbcdc1be7131a7808 */ /* 0x000fca0000000100 */
[----:B------:R-:W-:Y:S01]  /*0580*/  FFMA.FTZ R25, R16, R25, R26 ;  /* 0x0000001910197223 */ /* 0x000fe2000001001a */
[----:B------:R-:W-:-:S03]  /*0590*/  FADD.FTZ R26, -R13, -RZ ;  /* 0x800000ff0d1a7221 */ /* 0x000fc60000010100 */
[----:B------:R-:W-:Y:S01]  /*05a0*/  FFMA.FTZ R25, R16, R25, R28 ;  /* 0x0000001910197223 */ /* 0x000fe2000001001c */
[----:B------:R-:W-:Y:S02]  /*05b0*/  FSEL R28, -R21, -0.00082130916416645050049, P4 ;  /* 0xba574d20151c7808 */ /* 0x000fe40002000100 */
[----:B------:R-:W-:Y:S01]  /*05c0*/  FSEL R26, R26, R9, P2 ;  /* 0x000000091a1a7208 */ /* 0x000fe20001000000 */
[----:B------:R-:W-:-:S04]  /*05d0*/  FFMA.FTZ R25, R16, R25, R27 ;  /* 0x0000001910197223 */ /* 0x000fc8000001001b */
[----:B------:R-:W-:Y:S01]  /*05e0*/  FFMA.FTZ R13, R23, R26, R26 ;  /* 0x0000001a170d7223 */ /* 0x000fe2000001001a */
[----:B------:R-:W-:Y:S01]  /*05f0*/  FSEL R26, R18, 0.12837915122509002686, P0 ;  /* 0x3e0375d3121a7808 */ /* 0x000fe20000000000 */
[----:B------:R-:W0:Y:S04]  /*0600*/  @P1 MUFU.EX2 R23, R12 ;  /* 0x0000000c00171308 */ /* 0x000e280000000800 */
[----:B------:R-:W-:Y:S01]  /*0610*/  FFMA.FTZ R16, R16, R25, R26 ;  /* 0x0000001910107223 */ /* 0x000fe2000001001a */
[----:B------:R-:W-:-:S03]  /*0620*/  FMUL.FTZ R26, R4, R4 ;  /* 0x00000004041a7220 */ /* 0x000fc60000410000 */
[----:B------:R-:W1:Y:S01]  /*0630*/  @P2 MUFU.EX2 R25, R13 ;  /* 0x0000000d00192308 */ /* 0x000e620000000800 */
[----:B0-----:R-:W-:-:S05]  /*0640*/  @P1 FADD.FTZ R23, -R23, 1 ;  /* 0x3f80000017171421 */ /* 0x001fca0000010100 */
[----:B------:R-:W-:Y:S01]  /*0650*/  @P1 LOP3.LUT R12, R23, 0x80000000, R8, 0xb8, !PT ;  /* 0x80000000170c1812 */ /* 0x000fe200078eb808 */
[C---:B------:R-:W-:Y:S01]  /*0660*/  FADD.FTZ R23, |R4|.reuse, -RZ ;  /* 0x800000ff04177221 */ /* 0x040fe20000010200 */
[----:B------:R-:W-:Y:S01]  /*0670*/  FSETP.GE.FTZ.AND P1, PT, |R4|, 1.0029599666595458984, PT ;  /* 0x3f8060fe0400780b */ /* 0x000fe20003f36200 */
[----:B-1----:R-:W-:-:S03]  /*0680*/  @P2 FADD.FTZ R8, -R25, 1 ;  /* 0x3f80000019082421 */ /* 0x002fc60000010100 */
[C---:B------:R-:W-:Y:S01]  /*0690*/  FSEL R25, R23.reuse, R26, P1 ;  /* 0x0000001a17197208 */ /* 0x040fe20000800000 */
[----:B------:R-:W-:Y:S01]  /*06a0*/  FADD.FTZ R23, -R23, -RZ ;  /* 0x800000ff17177221 */ /* 0x000fe20000010100 */
[----:B------:R-:W-:Y:S01]  /*06b0*/  @P2 LOP3.LUT R13, R8, 0x80000000, R9, 0xb8, !PT ;  /* 0x80000000080d2812 */ /* 0x000fe200078eb809 */
[----:B------:R-:W-:Y:S01]  /*06c0*/  FADD.FTZ R9, -R14, -RZ ;  /* 0x800000ff0e097221 */ /* 0x000fe20000010100 */
[----:B------:R-:W-:Y:S02]  /*06d0*/  FSEL R8, R22, 8.4834944573231041431e-05, P1 ;  /* 0x38b1e96a16087808 */ /* 0x000fe40000800000 */
[----:B------:R-:W-:Y:S02]  /*06e0*/  FSEL R26, -R21, -0.00082130916416645050049, P1 ;  /* 0xba574d20151a7808 */ /* 0x000fe40000800100 */
[----:B------:R-:W-:Y:S02]  /*06f0*/  FSEL R27, R20, 0.0052134888246655464172, P1 ;  /* 0x3baad5ea141b7808 */ /* 0x000fe40000800000 */
[----:B------:R-:W-:Y:S01]  /*0700*/  FSEL R9, R9, R10, P3 ;  /* 0x0000000a09097208 */ /* 0x000fe20001800000 */
[----:B------:R-:W-:Y:S01]  /*0710*/  FFMA.FTZ R8, R25, R8, R26 ;  /* 0x0000000819087223 */ /* 0x000fe2000001001a */
[----:B------:R-:W-:-:S02]  /*0720*/  FSEL R26, -R19, -0.026868773624300956726, P1 ;  /* 0xbcdc1be7131a7808 */ /* 0x000fc40000800100 */
[----:B------:R-:W-:Y:S01]  /*0730*/  FSETP.GE.FTZ.AND P2, PT, |R5|, 1.0029599666595458984, PT ;  /* 0x3f8060fe0500780b */ /* 0x000fe20003f56200 */
[----:B------:R-:W-:Y:S01]  /*0740*/  FFMA.FTZ R8, R25, R8, R27 ;  /* 0x0000000819087223 */ /* 0x000fe2000001001b */
[----:B------:R-:W-:Y:S01]  /*0750*/  FFMA.FTZ R14, R24, R9, R9 ;  /* 0x00000009180e7223 */ /* 0x000fe20000010009 */
[----:B------:R-:W-:Y:S02]  /*0760*/  FSEL R27, R17, 0.11284004896879196167, P1 ;  /* 0x3de718af111b7808 */ /* 0x000fe40000800000 */
[C---:B------:R-:W-:Y:S01]  /*0770*/  FFMA.FTZ R8, R25.reuse, R8, R26 ;  /* 0x0000000819087223 */ /* 0x040fe2000001001a */
[----:B------:R-:W0:Y:S01]  /*0780*/  @P3 MUFU.EX2 R9, R14 ;  /* 0x0000000e00093308 */ /* 0x000e220000000800 */
[----:B------:R-:W-:Y:S02]  /*0790*/  FSEL R26, R18, 0.12837915122509002686, P2 ;  /* 0x3e0375d3121a7808 */ /* 0x000fe40001000000 */
[----:B------:R-:W-:Y:S01]  /*07a0*/  FFMA.FTZ R8, R25, R8, R27 ;  /* 0x0000000819087223 */ /* 0x000fe2000001001b */
[----:B------:R-:W-:-:S05]  /*07b0*/  FSEL R27, R3, -0.37612664699554443359, P1 ;  /* 0xbec093ac031b7808 */ /* 0x000fca0000800000 */
[----:B------:R-:W-:Y:S01]  /*07c0*/  FFMA.FTZ R8, R25, R8, R27 ;  /* 0x0000000819087223 */ /* 0x000fe2000001001b */
[----:B------:R-:W-:-:S05]  /*07d0*/  FSEL R27, R18, 0.12837915122509002686, P1 ;  /* 0x3e0375d3121b7808 */ /* 0x000fca0000800000 */
[----:B------:R-:W-:Y:S01]  /*07e0*/  FFMA.FTZ R25, R25, R8, R27 ;  /* 0x0000000819197223 */ /* 0x000fe2000001001b */
[----:B------:R-:W-:Y:S01]  /*07f0*/  FADD.FTZ R8, |R5|, -RZ ;  /* 0x800000ff05087221 */ /* 0x000fe20000010200 */
[----:B0-----:R-:W-:Y:S01]  /*0800*/  @P3 FADD.FTZ R9, -R9, 1 ;  /* 0x3f80000009093421 */ /* 0x001fe20000010100 */
[----:B------:R-:W-:-:S04]  /*0810*/  FMUL.FTZ R27, R5, R5 ;  /* 0x00000005051b7220 */ /* 0x000fc80000410000 */
[----:B------:R-:W-:Y:S02]  /*0820*/  @P3 LOP3.LUT R14, R9, 0x80000000, R10, 0xb8, !PT ;  /* 0x80000000090e3812 */ /* 0x000fe400078eb80a */
[----:B------:R-:W-:Y:S02]  /*0830*/  FSEL R24, R8, R27, P2 ;  /* 0x0000001b08187208 */ /* 0x000fe40001000000 */
[----:B------:R-:W-:Y:S02]  /*0840*/  FSEL R9, R22, 8.4834944573231041431e-05, P2 ;  /* 0x38b1e96a16097808 */ /* 0x000fe40001000000 */
[----:B------:R-:W-:Y:S02]  /*0850*/  FSEL R27, -R21, -0.00082130916416645050049, P2 ;  /* 0xba574d20151b7808 */ /* 0x000fe40001000100 */
[----:B------:R-:W-:Y:S02]  /*0860*/  FSEL R10, R20, 0.0052134888246655464172, P2 ;  /* 0x3baad5ea140a7808 */ /* 0x000fe40001000000 */
[----:B------:R-:W-:Y:S01]  /*0870*/  FSETP.GE.FTZ.AND P3, PT, |R6|, 1.0029599666595458984, PT ;  /* 0x3f8060fe0600780b */ /* 0x000fe20003f76200 */
[----:B------:R-:W-:-:S03]  /*0880*/  FFMA.FTZ R9, R24, R9, R27 ;  /* 0x0000000918097223 */ /* 0x000fc6000001001b */
[----:B------:R-:W-:Y:S01]  /*0890*/  FSEL R27, -R21, -0.00082130916416645050049, P3 ;  /* 0xba574d20151b7808 */ /* 0x000fe20001800100 */
[----:B------:R-:W-:Y:S01]  /*08a0*/  FFMA.FTZ R9, R24, R9, R10 ;  /* 0x0000000918097223 */ /* 0x000fe2000001000a */
[----:B------:R-:W-:-:S05]  /*08b0*/  FSEL R10, -R19, -0.026868773624300956726, P2 ;  /* 0xbcdc1be7130a7808 */ /* 0x000fca0001000100 */
[----:B------:R-:W-:Y:S01]  /*08c0*/  FFMA.FTZ R9, R24, R9, R10 ;  /* 0x0000000918097223 */ /* 0x000fe2000001000a */
[----:B------:R-:W-:-:S05]  /*08d0*/  FSEL R10, R17, 0.11284004896879196167, P2 ;  /* 0x3de718af110a7808 */ /* 0x000fca0001000000 */
[----:B------:R-:W-:Y:S01]  /*08e0*/  FFMA.FTZ R9, R24, R9, R10 ;  /* 0x0000000918097223 */ /* 0x000fe2000001000a */
[----:B------:R-:W-:-:S05]  /*08f0*/  FSEL R10, R3, -0.37612664699554443359, P2 ;  /* 0xbec093ac030a7808 */ /* 0x000fca0001000000 */
[----:B------:R-:W-:Y:S01]  /*0900*/  FFMA.FTZ R9, R24, R9, R10 ;  /* 0x0000000918097223 */ /* 0x000fe2000001000a */
[----:B------:R-:W-:-:S03]  /*0910*/  FADD.FTZ R10, -R15, -RZ ;  /* 0x800000ff0f0a7221 */ /* 0x000fc60000010100 */
[----:B------:R-:W-:Y:S01]  /*0920*/  FFMA.FTZ R24, R24, R9, R26 ;  /* 0x0000000918187223 */ /* 0x000fe2000001001a */
[----:B------:R-:W-:Y:S01]  /*0930*/  FADD.FTZ R9, |R6|, -RZ ;  /* 0x800000ff06097221 */ /* 0x000fe20000010200 */
[----:B------:R-:W-:Y:S01]  /*0940*/  FSEL R15, R10, R11, P0 ;  /* 0x0000000b0a0f7208 */ /* 0x000fe20000000000 */
[----:B------:R-:W-:Y:S01]  /*0950*/  FMUL.FTZ R10, R6, R6 ;  /* 0x00000006060a7220 */ /* 0x000fe20000410000 */
[----:B------:R-:W-:-:S03]  /*0960*/  FMUL.FTZ R26, R7, R7 ;  /* 0x00000007071a7220 */ /* 0x000fc60000410000 */
[----:B------:R-:W-:Y:S01]  /*0970*/  FFMA.FTZ R15, R16, R15, R15 ;  /* 0x0000000f100f7223 */ /* 0x000fe2000001000f */
[----:B------:R-:W-:Y:S02]  /*0980*/  FSEL R16, R23, R4, P1 ;  /* 0x0000000417107208 */ /* 0x000fe40000800000 */
[C---:B------:R-:W-:Y:S01]  /*0990*/  FSEL R10, R9.reuse, R10, P3 ;  /* 0x0000000a090a7208 */ /* 0x040fe20001800000 */
[----:B------:R-:W-:Y:S01]  /*09a0*/  FADD.FTZ R9, -R9, -RZ ;  /* 0x800000ff09097221 */ /* 0x000fe20000010100 */
[C---:B------:R-:W-:Y:S01]  /*09b0*/  FSEL R23, R22.reuse, 8.4834944573231041431e-05, P3 ;  /* 0x38b1e96a16177808 */ /* 0x040fe20001800000 */
[----:B------:R-:W-:Y:S01]  /*09c0*/  FFMA.FTZ R16, R25, R16, R16 ;  /* 0x0000001019107223 */ /* 0x000fe20000010010 */
[----:B------:R-:W-:-:S03]  /*09d0*/  FSEL R22, R22, 8.4834944573231041431e-05, P4 ;  /* 0x38b1e96a16167808 */ /* 0x000fc60002000000 */
[----:B------:R-:W-:Y:S01]  /*09e0*/  FFMA.FTZ R25, R10, R23, R27 ;  /* 0x000000170a197223 */ /* 0x000fe2000001001b */
[----:B------:R-:W-:Y:S01]  /*09f0*/  FADD.FTZ R23, |R7|, -RZ ;  /* 0x800000ff07177221 */ /* 0x000fe20000010200 */
[C---:B------:R-:W-:Y:S02]  /*0a00*/  FSEL R27, R20.reuse, 0.0052134888246655464172, P3 ;  /* 0x3baad5ea141b7808 */ /* 0x040fe40001800000 */
[----:B------:R-:W-:Y:S02]  /*0a10*/  FSEL R20, R20, 0.0052134888246655464172, P4 ;  /* 0x3baad5ea14147808 */ /* 0x000fe40002000000 */
[----:B------:R-:W-:Y:S01]  /*0a20*/  FSEL R21, R23, R26, P4 ;  /* 0x0000001a17157208 */ /* 0x000fe20002000000 */
[C---:B------:R-:W-:Y:S01]  /*0a30*/  FFMA.FTZ R25, R10.reuse, R25, R27 ;  /* 0x000000190a197223 */ /* 0x040fe2000001001b */
[C---:B------:R-:W-:Y:S02]  /*0a40*/  FSEL R27, -R19.reuse, -0.026868773624300956726, P3 ;  /* 0xbcdc1be7131b7808 */ /* 0x040fe40001800100 */
[----:B------:R-:W-:Y:S01]  /*0a50*/  FSEL R26, -R19, -0.026868773624300956726, P4 ;  /* 0xbcdc1be7131a7808 */ /* 0x000fe20002000100 */
[----:B------:R-:W-:Y:S01]  /*0a60*/  FFMA.FTZ R22, R21, R22, R28 ;  /* 0x0000001615167223 */ /* 0x000fe2000001001c */
[----:B------:R-:W-:Y:S01]  /*0a70*/  FADD.FTZ R28, -R23, -RZ ;  /* 0x800000ff171c7221 */ /* 0x000fe20000010100 */
[----:B------:R-:W-:Y:S01]  /*0a80*/  FFMA.FTZ R25, R10, R25, R27 ;  /* 0x000000190a197223 */ /* 0x000fe2000001001b */
[----:B------:R-:W-:Y:S01]  /*0a90*/  FSEL R27, R17, 0.11284004896879196167, P3 ;  /* 0x3de718af111b7808 */ /* 0x000fe20001800000 */
[----:B------:R-:W-:Y:S01]  /*0aa0*/  FFMA.FTZ R22, R21, R22, R20 ;  /* 0x0000001615167223 */ /* 0x000fe20000010014 */
[----:B------:R-:W-:-:S03]  /*0ab0*/  FADD.FTZ R20, -R8, -RZ ;  /* 0x800000ff08147221 */ /* 0x000fc60000010100 */
[----:B------:R-:W-:Y:S01]  /*0ac0*/  FFMA.FTZ R8, R21, R22, R26 ;  /* 0x0000001615087223 */ /* 0x000fe2000001001a */
[----:B------:R-:W-:Y:S01]  /*0ad0*/  FFMA.FTZ R25, R10, R25, R27 ;  /* 0x000000190a197223 */ /* 0x000fe2000001001b */
[----:B------:R-:W-:Y:S02]  /*0ae0*/  FSEL R19, R20, R5, P2 ;  /* 0x0000000514137208 */ /* 0x000fe40001000000 */
[----:B------:R-:W-:Y:S01]  /*0af0*/  FSEL R22, R17, 0.11284004896879196167, P4 ;  /* 0x3de718af11167808 */ /* 0x000fe20002000000 */
[----:B------:R-:W0:Y:S01]  /*0b00*/  @P0 MUFU.EX2 R20, R15 ;  /* 0x0000000f00140308 */ /* 0x000e220000000800 */
[----:B------:R-:W-:Y:S01]  /*0b10*/  FSEL R27, R3, -0.37612664699554443359, P3 ;  /* 0xbec093ac031b7808 */ /* 0x000fe20001800000 */
[----:B------:R-:W-:Y:S01]  /*0b20*/  FFMA.FTZ R17, R24, R19, R19 ;  /* 0x0000001318117223 */ /* 0x000fe20000010013 */
[----:B------:R-:W-:Y:S01]  /*0b30*/  FSEL R19, R18, 0.12837915122509002686, P3 ;  /* 0x3e0375d312137808 */ /* 0x000fe20001800000 */
[----:B------:R-:W-:Y:S01]  /*0b40*/  FFMA.FTZ R22, R21, R8, R22 ;  /* 0x0000000815167223 */ /* 0x000fe20000010016 */
[----:B------:R-:W-:Y:S01]  /*0b50*/  FSEL R8, R3, -0.37612664699554443359, P4 ;  /* 0xbec093ac03087808 */ /* 0x000fe20002000000 */
[----:B------:R-:W-:Y:S01]  /*0b60*/  FFMA.FTZ R25, R10, R25, R27 ;  /* 0x000000190a197223 */ /* 0x000fe2000001001b */
[----:B------:R-:W-:Y:S01]  /*0b70*/  FSEL R24, R9, R6, P3 ;  /* 0x0000000609187208 */ /* 0x000fe20001800000 */
[----:B------:R-:W1:Y:S01]  /*0b80*/  @P1 MUFU.EX2 R3, R16 ;  /* 0x0000001000031308 */ /* 0x000e620000000800 */
[----:B------:R-:W-:Y:S01]  /*0b90*/  FSEL R26, R18, 0.12837915122509002686, P4 ;  /* 0x3e0375d3121a7808 */ /* 0x000fe20002000000 */
[----:B------:R-:W-:Y:S01]  /*0ba0*/  FFMA.FTZ R19, R10, R25, R19 ;  /* 0x000000190a137223 */ /* 0x000fe20000010013 */
[----:B------:R-:W-:-:S02]  /*0bb0*/  FFMA.FTZ R22, R21, R22, R8 ;  /* 0x0000001615167223 */ /* 0x000fc40000010008 */
[----:B------:R-:W2:Y:S01]  /*0bc0*/  LDC.64 R8, c[0x0][0x218] ;  /* 0x00008600ff087b82 */ /* 0x000ea20000000a00 */
[----:B------:R-:W-:Y:S01]  /*0bd0*/  FFMA.FTZ R18, R19, R24, R24 ;  /* 0x0000001813127223 */ /* 0x000fe20000010018 */
[----:B------:R-:W-:Y:S01]  /*0be0*/  FSEL R19, R28, R7, P4 ;  /* 0x000000071c137208 */ /* 0x000fe20002000000 */
[----:B------:R-:W-:Y:S01]  /*0bf0*/  FFMA.FTZ R22, R21, R22, R26 ;  /* 0x0000001615167223 */ /* 0x000fe2000001001a */
[----:B------:R-:W3:Y:S01]  /*0c00*/  @P2 MUFU.EX2 R10, R17 ;  /* 0x00000011000a2308 */ /* 0x000ee20000000800 */
[----:B0-----:R-:W-:Y:S02]  /*0c10*/  @P0 FADD.FTZ R20, -R20, 1 ;  /* 0x3f80000014140421 */ /* 0x001fe40000010100 */
[----:B------:R-:W-:-:S03]  /*0c20*/  FFMA.FTZ R19, R22, R19, R19 ;  /* 0x0000001316137223 */ /* 0x000fc60000010013 */
[----:B------:R-:W-:Y:S02]  /*0c30*/  @P0 LOP3.LUT R15, R20, 0x80000000, R11, 0xb8, !PT ;  /* 0x80000000140f0812 */ /* 0x000fe400078eb80b */
[----:B------:R-:W0:Y:S01]  /*0c40*/  @P3 MUFU.EX2 R21, R18 ;  /* 0x0000001200153308 */ /* 0x000e220000000800 */
[----:B-1----:R-:W-:-:S05]  /*0c50*/  @P1 FADD.FTZ R3, -R3, 1 ;  /* 0x3f80000003031421 */ /* 0x002fca0000010100 */
[----:B------:R-:W-:Y:S02]  /*0c60*/  @P1 LOP3.LUT R16, R3, 0x80000000, R4, 0xb8, !PT ;  /* 0x8000000003101812 */ /* 0x000fe400078eb804 */
[----:B------:R-:W1:Y:S01]  /*0c70*/  @P4 MUFU.EX2 R22, R19 ;  /* 0x0000001300164308 */ /* 0x000e620000000800 */
[----:B---3--:R-:W-:Y:S01]  /*0c80*/  @P2 FADD.FTZ R10, -R10, 1 ;  /* 0x3f8000000a0a2421 */ /* 0x008fe20000010100 */
[----:B--2---:R-:W-:-:S04]  /*0c90*/  IMAD.WIDE.U32 R8, R0, 0x4, R8 ;  /* 0x0000000400087825 */ /* 0x004fc800078e0008 */
[----:B------:R-:W-:Y:S01]  /*0ca0*/  @P2 LOP3.LUT R17, R10, 0x80000000, R5, 0xb8, !PT ;  /* 0x800000000a112812 */ /* 0x000fe200078eb805 */
[----:B0-----:R-:W-:Y:S01]  /*0cb0*/  @P3 FADD.FTZ R21, -R21, 1 ;  /* 0x3f80000015153421 */ /* 0x001fe20000010100 */
[----:B------:R-:W-:-:S04]  /*0cc0*/  IMAD.WIDE R8, R2, 0x10, R8 ;  /* 0x0000001002087825 */ /* 0x000fc800078e0208 */
[----:B------:R-:W-:Y:S01]  /*0cd0*/  @P3 LOP3.LUT R18, R21, 0x80000000, R6, 0xb8, !PT ;  /* 0x8000000015123812 */ /* 0x000fe200078eb806 */
[----:B------:R-:W-:Y:S01]  /*0ce0*/  STG.E.128 desc[UR4][R8.64], R12 ;  /* 0x0000000c08007986 */ /* 0x000fe2000c101d04 */
[----:B-1----:R-:W-:-:S05]  /*0cf0*/  @P4 FADD.FTZ R22, -R22, 1 ;  /* 0x3f80000016164421 */ /* 0x002fca0000010100 */
[----:B------:R-:W-:-:S05]  /*0d00*/  @P4 LOP3.LUT R19, R22, 0x80000000, R7, 0xb8, !PT ;  /* 0x8000000016134812 */ /* 0x000fca00078eb807 */
[----:B------:R-:W-:Y:S01]  /*0d10*/  STG.E.128 desc[UR4][R8.64+0x800], R16 ;  /* 0x0008001008007986 */ /* 0x000fe2000c101d04 */
[----:B------:R-:W-:Y:S05]  /*0d20*/  EXIT ;  /* 0x000000000000794d */ /* 0x000fea0003800000 */
.L_x_1882:
        /* <DEDUP_REMOVED lines=98> */
.L_x_1884:
[----:B------:R-:W-:Y:S05]  /*1350*/  BSYNC B0 ;  /* 0x0000000000007941 */ /* 0x000fea0003800000 */
.L_x_1883:
        /* <DEDUP_REMOVED lines=34> */
.L_x_1886:
[----:B------:R-:W-:Y:S05]  /*1580*/  BSYNC B0 ;  /* 0x0000000000007941 */ /* 0x000fea0003800000 */
.L_x_1885:
        /* <DEDUP_REMOVED lines=35> */
.L_x_1888:
[----:B------:R-:W-:Y:S05]  /*17c0*/  BSYNC B0 ;  /* 0x0000000000007941 */ /* 0x000fea0003800000 */
.L_x_1887:
        /* <DEDUP_REMOVED lines=32> */
.L_x_1890:
[----:B------:R-:W-:Y:S05]  /*19d0*/  BSYNC B0 ;  /* 0x0000000000007941 */ /* 0x000fea0003800000 */
.L_x_1889:
        /* <DEDUP_REMOVED lines=32> */
.L_x_1892:
[----:B------:R-:W-:Y:S05]  /*1be0*/  BSYNC B0 ;  /* 0x0000000000007941 */ /* 0x000fea0003800000 */
.L_x_1891:
        /* <DEDUP_REMOVED lines=32> */
.L_x_1894:
[----:B------:R-:W-:Y:S05]  /*1df0*/  BSYNC B0 ;  /* 0x0000000000007941 */ /* 0x000fea0003800000 */
.L_x_1893:
        /* <DEDUP_REMOVED lines=32> */
.L_x_1896:
[----:B------:R-:W-:Y:S05]  /*2000*/  BSYNC B0 ;  /* 0x0000000000007941 */ /* 0x000fea0003800000 */
.L_x_1895:
        /* <DEDUP_REMOVED lines=32> */
.L_x_1898:
[----:B------:R-:W-:Y:S05]  /*2210*/  BSYNC B0 ;  /* 0x0000000000007941 */ /* 0x000fea0003800000 */
.L_x_1897:
        /* <DEDUP_REMOVED lines=18> */
.L_x_1901:
[----:B------:R-:W-:-:S13]  /*2340*/  ISETP.GE.AND P0, PT, R5, R4, PT ;  /* 0x000000040500720c */ /* 0x000fda0003f06270 */
[----:B------:R-:W-:Y:S05]  /*2350*/  @P0 BRA `(.L_x_1903) ;  /* 0x0000000000300947 */ /* 0x000fea0003800000 */
[----:B0-----:R-:W0:Y:S01]  /*2360*/  LDC.64 R2, c[0x0][0x218] ;  /* 0x00008600ff027b82 */ /* 0x001e220000000a00 */
[----:B-----5:R-:W-:Y:S01]  /*2370*/  IADD3 R9, R0, R5, RZ ;  /* 0x0000000500097210 */ /* 0x020fe20007ffe0ff */
[----:B------:R-:W-:-:S04]  /*2380*/  VIADD R5, R5, 0x80 ;  /* 0x0000008005057836 */ /* 0x000fc80000000000 */
[----:B0-----:R-:W-:-:S05]  /*2390*/  IMAD.WIDE.U32 R2, R9, 0x4, R2 ;  /* 0x0000000409027825 */ /* 0x001fca00078e0002 */
[----:B------:R1:W-:Y:S02]  /*23a0*/  STG.E desc[UR4][R2.64], R6 ;  /* 0x0000000602007986 */ /* 0x0003e4000c101904 */
.L_x_1902:
[----:B------:R-:W-:-:S13]  /*23b0*/  ISETP.GE.AND P0, PT, R5, R4, PT ;  /* 0x000000040500720c */ /* 0x000fda0003f06270 */
[----:B------:R-:W-:Y:S05]  /*23c0*/  @P0 BRA `(.L_x_1904) ;  /* 0x0000000000340947 */ /* 0x000fea0003800000 */
[----:B01----:R-:W0:Y:S01]  /*23d0*/  LDC.64 R2, c[0x0][0x218] ;  /* 0x00008600ff027b82 */ /* 0x003e220000000a00 */
[----:B------:R-:W-:Y:S01]  /*23e0*/  IADD3 R9, R0, R5, RZ ;  /* 0x0000000500097210 */ /* 0x000fe20007ffe0ff */
[----:B------:R-:W-:-:S04]  /*23f0*/  VIADD R5, R5, 0x80 ;  /* 0x0000008005057836 */ /* 0x000fc80000000000 */
[----:B0-----:R-:W-:-:S05]  /*2400*/  IMAD.WIDE.U32 R2, R9, 0x4, R2 ;  /* 0x0000000409027825 */ /* 0x001fca00078e0002 */
[----:B------:R1:W-:Y:S02]  /*2410*/  STG.E desc[UR4][R2.64], R7 ;  /* 0x0000000702007986 */ /* 0x0003e4000c101904 */
.L_x_1903:
        /* <DEDUP_REMOVED lines=8> */
.L_x_1904:
[----:B------:R-:W-:Y:S05]  /*24a0*/  BSYNC B1 ;  /* 0x0000000000017941 */ /* 0x000fea0003800000 */
.L_x_1900:
[----:B------:R-:W-:-:S13]  /*24b0*/  ISETP.GE.AND P0, PT, R5, R4, PT ;  /* 0x000000040500720c */ /* 0x000fda0003f06270 */
[----:B012---:R-:W0:Y:S01]  /*24c0*/  @!P0 LDC.64 R2, c[0x0][0x218] ;  /* 0x00008600ff028b82 */ /* 0x007e220000000a00 */
[----:B------:R-:W-:Y:S01]  /*24d0*/  @!P0 IADD3 R7, R0, R5, RZ ;  /* 0x0000000500078210 */ /* 0x000fe20007ffe0ff */
[----:B------:R-:W-:-:S04]  /*24e0*/  @!P0 VIADD R5, R5, 0x80 ;  /* 0x0000008005058836 */ /* 0x000fc80000000000 */
[----:B0-----:R-:W-:-:S05]  /*24f0*/  @!P0 IMAD.WIDE.U32 R2, R7, 0x4, R2 ;  /* 0x0000000407028825 */ /* 0x001fca00078e0002 */
[----:B------:R2:W-:Y:S02]  /*2500*/  @!P0 STG.E desc[UR4][R2.64], R10 ;  /* 0x0000000a02008986 */ /* 0x0005e4000c101904 */
.L_x_1905:
[----:B------:R-:W-:Y:S05]  /*2510*/  BSYNC B0 ;  /* 0x0000000000007941 */ /* 0x000fea0003800000 */
.L_x_1899:
        /* <DEDUP_REMOVED lines=8> */
.L_x_1906:
        /* <DEDUP_REMOVED lines=14> */
.L_x_11165:


//--------------------- .text._ZN2at6native29vectorized_elementwise_kernelILi8EZZZNS0_15erf_kernel_cudaERNS_18TensorIteratorBaseEENKUlvE_clEvENKUlvE0_clEvEUlfE_St5arrayIPcLm2EEEEviT0_T1_ --------------------------
	.section	.text._ZN2at6native29vectorized_elementwise_kernelILi8EZZZNS0_15erf_kernel_cudaERNS_18TensorIteratorBaseEENKUlvE_clEvENKUlvE0_clEvEUlfE_St5arrayIPcLm2EEEEviT0_T1_,"ax",@progbits
	.align	128
        .global         _ZN2at6native29vectorized_elementwise_kernelILi8EZZZNS0_15erf_kernel_cudaERNS_18TensorIteratorBaseEENKUlvE_clEvENKUlvE0_clEvEUlfE_St5arrayIPcLm2EEEEviT0_T1_
        .type           _ZN2at6native29vectorized_elementwise_kernelILi8EZZZNS0_15erf_kernel_cudaERNS_18TensorIteratorBaseEENKUlvE_clEvENKUlvE0_clEvEUlfE_St5arrayIPcLm2EEEEviT0_T1_,@function
        .size           _ZN2at6native29vectorized_elementwise_kernelILi8EZZZNS0_15erf_kernel_cudaERNS_18TensorIteratorBaseEENKUlvE_clEvENKUlvE0_clEvEUlfE_St5arrayIPcLm2EEEEviT0_T1_,(.L_x_11166 - _ZN2at6native29vectorized_elementwise_kernelILi8EZZZNS0_15erf_kernel_cudaERNS_18TensorIteratorBaseEENKUlvE_clEvENKUlvE0_clEvEUlfE_St5arrayIPcLm2EEEEviT0_T1_)
        .other          _ZN2at6native29vectorized_elementwise_kernelILi8EZZZNS0_15erf_kernel_cudaERNS_18TensorIteratorBaseEENKUlvE_clEvENKUlvE0_clEvEUlfE_St5arrayIPcLm2EEEEviT0_T1_,@"STO_CUDA_ENTRY STV_DEFAULT"
_ZN2at6native29vectorized_elementwise_kernelILi8EZZZNS0_15erf_kernel_cudaERNS_18TensorIteratorBaseEENKUlvE_clEvENKUlvE0_clEvEUlfE_St5arrayIPcLm2EEEEviT0_T1_:
.text._ZN2at6native29vectorized_elementwise_kernelILi8EZZZNS0_15erf_kernel_cudaERNS_18TensorIteratorBaseEENKUlvE_clEvENKUlvE0_clEvEUlfE_St5arrayIPcLm2EEEEviT0_T1_:
        /* <DEDUP_REMOVED lines=211> */
.L_x_1907:
        /* <DEDUP_REMOVED lines=98> */
.L_x_1909:
[----:B------:R-:W-:Y:S05]  /*1350*/  BSYNC B0 ;  /* 0x0000000000007941 */ /* 0x000fea0003800000 */
.L_x_1908:
        /* <DEDUP_REMOVED lines=34> */
.L_x_1911:
[----:B------:R-:W-:Y:S05]  /*1580*/  BSYNC B0 ;  /* 0x0000000000007941 */ /* 0x000fea0003800000 */
.L_x_1910:
        /* <DEDUP_REMOVED lines=35> */
.L_x_1913:
[----:B------:R-:W-:Y:S05]  /*17c0*/  BSYNC B0 ;  /* 0x0000000000007941 */ /* 0x000fea0003800000 */
.L_x_1912:
        /* <DEDUP_REMOVED lines=32> */
.L_x_1915:
[----:B------:R-:W-:Y:S05]  /*19d0*/  BSYNC B0 ;  /* 0x0000000000007941 */ /* 0x000fea0003800000 */
.L_x_1914:
        /* <DEDUP_REMOVED lines=32> */
.L_x_1917:
[----:B------:R-:W-:Y:S05]  /*1be0*/  BSYNC B0 ;  /* 0x0000000000007941 */ /* 0x000fea0003800000 */
.L_x_1916:
        /* <DEDUP_REMOVED lines=32> */
.L_x_1919:
[----:B------:R-:W-:Y:S05]  /*1df0*/  BSYNC B0 ;  /* 0x0000000000007941 */ /* 0x000fea0003800000 */
.L_x_1918:
        /* <DEDUP_REMOVED lines=32> */
.L_x_1921:
[----:B------:R-:W-:Y:S05]  /*2000*/  BSYNC B0 ;  /* 0x0000000000007941 */ /* 0x000fea0003800000 */
.L_x_1920:
        /* <DEDUP_REMOVED lines=32> */
.L_x_1923:
[----:B------:R-:W-:Y:S05]  /*2210*/  BSYNC B0 ;  /* 0x0000000000007941 */ /* 0x000fea0003800000 */
.L_x_1922:
        /* <DEDUP_REMOVED lines=18> */
.L_x_1926:
[----:B------:R-:W-:-:S13]  /*2340*/  ISETP.GE.AND P0, PT, R5, R4, PT ;  /* 0x000000040500720c */ /* 0x000fda0003f06270 */
[----:B------:R-:W-:Y:S05]  /*2350*/  @P0 BRA `(.L_x_1928) ;  /* 0x0000000000300947 */ /* 0x000fea0003800000 */
[----:B0-----:R-:W0:Y:S01]  /*2360*/  LDC.64 R2, c[0x0][0x218] ;  /* 0x00008600ff027b82 */ /* 0x001e220000000a00 */
[----:B-----5:R-:W-:Y:S01]  /*2370*/  IADD3 R9, R0, R5, RZ ;  /* 0x0000000500097210 */ /* 0x020fe20007ffe0ff */
[----:B------:R-:W-:-:S04]  /*2380*/  VIADD R5, R5, 0x80 ;  /* 0x0000008005057836 */ /* 0x000fc80000000000 */
[----:B0-----:R-:W-:-:S05]  /*2390*/  IMAD.WIDE.U32 R2, R9, 0x4, R2 ;  /* 0x0000000409027825 */ /* 0x001fca00078e0002 */
[----:B------:R1:W-:Y:S02]  /*23a0*/  STG.E desc[UR4][R2.64], R6 ;  /* 0x0000000602007986 */ /* 0x0003e4000c101904 */
.L_x_1927:
[----:B------:R-:W-:-:S13]  /*23b0*/  ISETP.GE.AND P0, PT, R5, R4, PT ;  /* 0x000000040500720c */ /* 0x000fda0003f06270 */
[----:B------:R-:W-:Y:S05]  /*23c0*/  @P0 BRA `(.L_x_1929) ;  /* 0x0000000000340947 */ /* 0x000fea0003800000 */
[----:B01----:R-:W0:Y:S01]  /*23d0*/  LDC.64 R2, c[0x0][0x218] ;  /* 0x00008600ff027b82 */ /* 0x003e220000000a00 */
[----:B------:R-:W-:Y:S01]  /*23e0*/  IADD3 R9, R0, R5, RZ ;  /* 0x0000000500097210 */ /* 0x000fe20007ffe0ff */
[----:B------:R-:W-:-:S04]  /*23f0*/  VIADD R5, R5, 0x80 ;  /* 0x0000008005057836 */ /* 0x000fc80000000000 */
[----:B0-----:R-:W-:-:S05]  /*2400*/  IMAD.WIDE.U32 R2, R9, 0x4, R2 ;  /* 0x0000000409027825 */ /* 0x001fca00078e0002 */
[----:B------:R1:W-:Y:S02]  /*2410*/  STG.E desc[UR4][R2.64], R7 ;  /* 0x0000000702007986 */ /* 0x0003e4000c101904 */
.L_x_1928:
        /* <DEDUP_REMOVED lines=8> */
.L_x_1929:
[----:B------:R-:W-:Y:S05]  /*24a0*/  BSYNC B1 ;  /* 0x0000000000017941 */ /* 0x000fea0003800000 */
.L_x_1925:
[----:B------:R-:W-:-:S13]  /*24b0*/  ISETP.GE.AND P0, PT, R5, R4, PT ;  /* 0x000000040500720c */ /* 0x000fda0003f06270 */
[----:B012---:R-:W0:Y:S01]  /*24c0*/  @!P0 LDC.64 R2, c[0x0][0x218] ;  /* 0x00008600ff028b82 */ /* 0x007e220000000a00 */
[----:B------:R-:W-:Y:S01]  /*24d0*/  @!P0 IADD3 R7, R0, R5, RZ ;  /* 0x0000000500078210 */ /* 0x000fe20007ffe0ff */
[----:B------:R-:W-:-:S04]  /*24e0*/  @!P0 VIADD R5, R5, 0x80 ;  /* 0x0000008005058836 */ /* 0x000fc80000000000 */
[----:B0-----:R-:W-:-:S05]  /*24f0*/  @!P0 IMAD.WIDE.U32 R2, R7, 0x4, R2 ;  /* 0x0000000407028825 */ /* 0x001fca00078e0002 */
[----:B------:R2:W-:Y:S02]  /*2500*/  @!P0 STG.E desc[UR4][R2.64], R10 ;  /* 0x0000000a02008986 */ /* 0x0005e4000c101904 */
.L_x_1930:
[----:B------:R-:W-:Y:S05]  /*2510*/  BSYNC B0 ;  /* 0x0000000000007941 */ /* 0x000fea0003800000 */
.L_x_1924:
        /* <DEDUP_REMOVED lines=8> */
.L_x_1931:
        /* <DEDUP_REMOVED lines=14> */
.L_x_11166:


//--------------------- .text._ZN2at6native18elementwise_kernelILi128ELi4EZNS0_15gpu_kernel_implIZZZNS0_15erf_kernel_cudaERNS_18TensorIteratorBaseEENKUlvE_clEvENKUlvE_clEvEUldE_EEvS4_RKT_EUliE_EEviT1_ --------------------------
	.section	.text._ZN2at6native18elementwise_kernelILi128ELi4EZNS0_15gpu_kernel_implIZZZNS0_15erf_kernel_cudaERNS_18TensorIteratorBaseEENKUlvE_clEvENKUlvE_clEvEUldE_EEvS4_RKT_EUliE_EEviT1_,"ax",@progbits
	.align	128
        .global         _ZN2at6native18elementwise_kernelILi128ELi4EZNS0_15gpu_kernel_implIZZZNS0_15erf_kernel_cudaERNS_18TensorIteratorBaseEENKUlvE_clEvENKUlvE_clEvEUldE_EEvS4_RKT_EUliE_EEviT1_
        .type           _ZN2at6native18elementwise_kernelILi128ELi4EZNS0_15gpu_kernel_implIZZZNS0_15erf_kernel_cudaERNS_18TensorIteratorBaseEENKUlvE_clEvENKUlvE_clEvEUldE_EEvS4_RKT_EUliE_EEviT1_,@function
        .size           _ZN2at6native18elementwise_kernelILi128ELi4EZNS0_15gpu_kernel_implIZZZNS0_15erf_kernel_cudaERNS_18TensorIteratorBaseEENKUlvE_clEvENKUlvE_clEvEUldE_EEvS4_RKT_EUliE_EEviT1_,(.L_x_11167 - _ZN2at6native18elementwise_kernelILi128ELi4EZNS0_15gpu_kernel_implIZZZNS0_15erf_kernel_cudaERNS_18TensorIteratorBaseEENKUlvE_clEvENKUlvE_clEvEUldE_EEvS4_RKT_EUliE_EEviT1_)
        .other          _ZN2at6native18elementwise_kernelILi128ELi4EZNS0_15gpu_kernel_implIZZZNS0_15erf_kernel_cudaERNS_18TensorIteratorBaseEENKUlvE_clEvENKUlvE_clEvEUldE_EEvS4_RKT_EUliE_EEviT1_,@"STO_CUDA_ENTRY STV_DEFAULT"
_ZN2at6native18elementwise_kernelILi128ELi4EZNS0_15gpu_kernel_implIZZZNS0_15erf_kernel_cudaERNS_18TensorIteratorBaseEENKUlvE_clEvENKUlvE_clEvEUldE_EEvS4_RKT_EUliE_EEviT1_:
.text._ZN2at6native18elementwise_kernelILi128ELi4EZNS0_15gpu_kernel_implIZZZNS0_15erf_kernel_cudaERNS_18TensorIteratorBaseEENKUlvE_clEvENKUlvE_clEvEUldE_EEvS4_RKT_EUliE_EEviT1_:
        /* <DEDUP_REMOVED lines=312> */
.L_x_1934:
        /* <DEDUP_REMOVED lines=19> */
[----:B--2---:R-:W0:Y:S01]  /*14b0*/  I2F.F64.S16 R2, R2 ;  /* 0x0000000200027312 */ /* 0x004e220000101c00 */
[----:B------:R-:W-:Y:S05]  /*14c0*/  BRA `(.L_x_1940) ;  /* 0x0000000c007c7947 */ /* 0x000fea0003800000 */
.L_x_1938:
[----:B------:R-:W2:Y:S02]  /*14d0*/  LDG.E.U8 R2, desc[UR36][R4.64] ;  /* 0x0000002404027981 */ /* 0x000ea4000c1e1100 */
[----:B--2---:R-:W0:Y:S01]  /*14e0*/  I2F.F64.U16 R2, R2 ;  /* 0x0000000200027312 */ /* 0x004e220000101800 */
[----:B------:R-:W-:Y:S05]  /*14f0*/  BRA `(.L_x_1940) ;  /* 0x0000000c00707947 */ /* 0x000fea0003800000 */
.L_x_1937:
[----:B------:R-:W-:-:S13]  /*1500*/  ISETP.NE.AND P0, PT, R2, 0x2, PT ;  /* 0x000000020200780c */ /* 0x000fda0003f05270 */
[----:B------:R-:W-:Y:S05]  /*1510*/  @!P0 BRA `(.L_x_1941) ;  /* 0x0000000000288947 */ /* 0x000fea0003800000 */
[----:B------:R-:W-:-:S13]  /*1520*/  ISETP.NE.AND P0, PT, R2, 0x3, PT ;  /* 0x000000030200780c */ /* 0x000fda0003f05270 */
[----:B------:R-:W-:Y:S05]  /*1530*/  @!P0 BRA `(.L_x_1942) ;  /* 0x0000000000148947 */ /* 0x000fea0003800000 */
[----:B------:R-:W-:-:S13]  /*1540*/  ISETP.NE.AND P0, PT, R2, 0x4, PT ;  /* 0x000000040200780c */ /* 0x000fda0003f05270 */
[----:B------:R-:W-:Y:S05]  /*1550*/  @P0 BRA `(.L_x_1939) ;  /* 0x0000000800fc0947 */ /* 0x000fea0003800000 */
[----:B------:R-:W2:Y:S02]  /*1560*/  LDG.E.64 R2, desc[UR36][R4.64] ;  /* 0x0000002404027981 */ /* 0x000ea4000c1e1b00 */
[----:B--2---:R-:W0:Y:S01]  /*1570*/  I2F.F64.S64 R2, R2 ;  /* 0x0000000200027312 */ /* 0x004e220000301c00 */
[----:B------:R-:W-:Y:S05]  /*1580*/  BRA `(.L_x_1940) ;  /* 0x0000000c004c7947 */ /* 0x000fea0003800000 */
.L_x_1942:
[----:B------:R-:W2:Y:S02]  /*1590*/  LDG.E R2, desc[UR36][R4.64] ;  /* 0x0000002404027981 */ /* 0x000ea4000c1e1900 */
[----:B--2---:R-:W0:Y:S01]  /*15a0*/  I2F.F64 R2, R2 ;  /* 0x0000000200027312 */ /* 0x004e220000201c00 */
[----:B------:R-:W-:Y:S05]  /*15b0*/  BRA `(.L_x_1940) ;  /* 0x0000000c00407947 */ /* 0x000fea0003800000 */
.L_x_1941:
[----:B------:R-:W2:Y:S02]  /*15c0*/  LDG.E.U16 R2, desc[UR36][R4.64] ;  /* 0x0000002404027981 */ /* 0x000ea4000c1e1500 */
[----:B--2---:R-:W0:Y:S01]  /*15d0*/  I2F.F64.S16 R2, R2 ;  /* 0x0000000200027312 */ /* 0x004e220000101c00 */
[----:B------:R-:W-:Y:S05]  /*15e0*/  BRA `(.L_x_1940) ;  /* 0x0000000c00347947 */ /* 0x000fea0003800000 */
.L_x_1936:
[----:B------:R-:W-:-:S13]  /*15f0*/  ISETP.GT.AND P0, PT, R2, 0x6, PT ;  /* 0x000000060200780c */ /* 0x000fda0003f04270 */
[----:B------:R-:W-:Y:S05]  /*1600*/  @P0 BRA `(.L_x_1943) ;  /* 0x0000000000340947 */ /* 0x000fea0003800000 */
[----:B------:R-:W-:-:S13]  /*1610*/  ISETP.NE.AND P0, PT, R2, 0x5, PT ;  /* 0x000000050200780c */ /* 0x000fda0003f05270 */
[----:B------:R-:W-:Y:S05]  /*1620*/  @!P0 BRA `(.L_x_1944) ;  /* 0x0000000000188947 */ /* 0x000fea0003800000 */
[----:B------:R-:W-:-:S13]  /*1630*/  ISETP.NE.AND P0, PT, R2, 0x6, PT ;  /* 0x000000060200780c */ /* 0x000fda0003f05270 */
[----:B------:R-:W-:Y:S05]  /*1640*/  @P0 BRA `(.L_x_1939) ;  /* 0x0000000800c00947 */ /* 0x000fea0003800000 */
[----:B------:R-:W2:Y:S02]  /*1650*/  LDG.E R2, desc[UR36][R4.64] ;  /* 0x0000002404027981 */ /* 0x000ea4000c1e1900 */
[----:B--2---:R-:W-:-:S06]  /*1660*/  FMUL.FTZ R2, R2, 1 ;  /* 0x3f80000002027820 */ /* 0x004fcc0000410000 */
[----:B------:R-:W0:Y:S01]  /*1670*/  F2F.F64.F32 R2, R2 ;  /* 0x0000000200027310 */ /* 0x000e220000201800 */
[----:B------:R-:W-:Y:S05]  /*1680*/  BRA `(.L_x_1940) ;  /* 0x0000000c000c7947 */ /* 0x000fea0003800000 */
.L_x_1944:
[----:B------:R-:W2:Y:S02]  /*1690*/  LDG.E.U16 R0, desc[UR36][R4.64] ;  /* 0x0000002404007981 */ /* 0x000ea4000c1e1500 */
[----:B--2---:R-:W-:-:S05]  /*16a0*/  HADD2.F32 R0, -RZ, R0.H0_H0 ;  /* 0x20000000ff007230 */ /* 0x004fca0000004100 */
[----:B------:R-:W-:-:S04]  /*16b0*/  FMUL.FTZ R0, R0, 1 ;  /* 0x3f80000000007820 */ /* 0x000fc80000410000 */
[----:B------:R0:W1:Y:S01]  /*16c0*/  F2F.F64.F32 R2, R0 ;  /* 0x0000000000027310 */ /* 0x0000620000201800 */
[----:B------:R-:W-:Y:S05]  /*16d0*/  BRA `(.L_x_1940) ;  /* 0x0000000800f87947 */ /* 0x000fea0003800000 */
.L_x_1943:
[----:B------:R-:W-:-:S13]  /*16e0*/  ISETP.NE.AND P0, PT, R2, 0x7, PT ;  /* 0x000000070200780c */ /* 0x000fda0003f05270 */
[----:B------:R-:W-:Y:S05]  /*16f0*/  @!P0 BRA `(.L_x_1945) ;  /* 0x0000000000348947 */ /* 0x000fea0003800000 */
        /* <DEDUP_REMOVED lines=8> */
.L_x_1946:
[----:B------:R-:W2:Y:S02]  /*1780*/  LDG.E.U16 R4, desc[UR36][R4.64] ;  /* 0x0000002404047981 */ /* 0x000ea4000c1e1500 */
[----:B--2---:R-:W-:-:S05]  /*1790*/  HADD2.F32 R0, -RZ, R4.H0_H0 ;  /* 0x20000004ff007230 */ /* 0x004fca0000004100 */
[----:B------:R-:W-:-:S04]  /*17a0*/  FMUL.FTZ R0, R0, 1 ;  /* 0x3f80000000007820 */ /* 0x000fc80000410000 */
[----:B------:R0:W1:Y:S01]  /*17b0*/  F2F.F64.F32 R2, R0 ;  /* 0x0000000000027310 */ /* 0x0000620000201800 */
[----:B------:R-:W-:Y:S05]  /*17c0*/  BRA `(.L_x_1940) ;  /* 0x0000000800bc7947 */ /* 0x000fea0003800000 */
.L_x_1945:
[----:B------:R0:W5:Y:S01]  /*17d0*/  LDG.E.64 R2, desc[UR36][R4.64] ;  /* 0x0000002404027981 */ /* 0x000162000c1e1b00 */
[----:B------:R-:W-:Y:S05]  /*17e0*/  BRA `(.L_x_1940) ;  /* 0x0000000800b47947 */ /* 0x000fea0003800000 */
.L_x_1935:
        /* <DEDUP_REMOVED lines=8> */
[----:B------:R-:W2:Y:S01]  /*1870*/  LDG.E.U8 R4, desc[UR36][R4.64] ;  /* 0x0000002404047981 */ /* 0x000ea2000c1e1100 */
[----:B------:R-:W-:Y:S01]  /*1880*/  IMAD.MOV.U32 R2, RZ, RZ, RZ ;  /* 0x000000ffff027224 */ /* 0x000fe200078e00ff */
[----:B--2---:R-:W-:-:S04]  /*1890*/  ISETP.NE.AND P0, PT, R4, RZ, PT ;  /* 0x000000ff0400720c */ /* 0x004fc80003f05270 */
[----:B------:R-:W-:Y:S01]  /*18a0*/  FSEL R3, RZ, 1.875, !P0 ;  /* 0x3ff00000ff037808 */ /* 0x000fe20004000000 */
[----:B------:R-:W-:Y:S08]  /*18b0*/  BRA `(.L_x_1940) ;  /* 0x0000000800807947 */ /* 0x000ff00003800000 */
.L_x_1949:
[----:B------:R0:W5:Y:S01]  /*18c0*/  LDG.E.64 R2, desc[UR36][R4.64] ;  /* 0x0000002404027981 */ /* 0x000162000c1e1b00 */
[----:B------:R-:W-:Y:S05]  /*18d0*/  BRA `(.L_x_1940) ;  /* 0x0000000800787947 */ /* 0x000fea0003800000 */
.L_x_1948:
        /* <DEDUP_REMOVED lines=11> */
[----:B------:R-:W-:-:S04]  /*1990*/  IADD3 R6, R2, 0x1000000, RZ ;  /* 0x0100000002067810 */ /* 0x000fc80007ffe0ff */
        /* <DEDUP_REMOVED lines=12> */
[----:B------:R-:W-:-:S05]  /*1a60*/  LOP3.LUT R3, R3, 0x80000000, R0, 0xf8, !PT ;  /* 0x8000000003037812 */ /* 0x000fca00078ef800 */
[----:B------:R-:W-:-:S06]  /*1a70*/  FMUL.FTZ R3, R3, 1 ;  /* 0x3f80000003037820 */ /* 0x000fcc0000410000 */
[----:B------:R-:W0:Y:S01]  /*1a80*/  F2F.F64.F32 R2, R3 ;  /* 0x0000000300027310 */ /* 0x000e220000201800 */
[----:B------:R-:W-:Y:S05]  /*1a90*/  BRA `(.L_x_1940) ;  /* 0x0000000800087947 */ /* 0x000fea0003800000 */
.L_x_1951:
        /* <DEDUP_REMOVED lines=11> */
[----:B------:R-:W-:-:S05]  /*1b50*/  LOP3.LUT R2, R2, 0x80000000, R3, 0xf8, !PT ;  /* 0x8000000002027812 */ /* 0x000fca00078ef803 */
[----:B------:R-:W-:-:S06]  /*1b60*/  FMUL.FTZ R2, R2, 1 ;  /* 0x3f80000002027820 */ /* 0x000fcc0000410000 */
[----:B------:R-:W0:Y:S01]  /*1b70*/  F2F.F64.F32 R2, R2 ;  /* 0x0000000200027310 */ /* 0x000e220000201800 */
[----:B------:R-:W-:Y:S05]  /*1b80*/  BRA `(.L_x_1940) ;  /* 0x0000000400cc7947 */ /* 0x000fea0003800000 */
.L_x_1950:
[----:B------:R-:W2:Y:S02]  /*1b90*/  LDG.E.U16 R0, desc[UR36][R4.64] ;  /* 0x0000002404007981 */ /* 0x000ea4000c1e1500 */
[----:B--2---:R-:W-:-:S04]  /*1ba0*/  IMAD.U32 R0, R0, 0x10000, RZ ;  /* 0x0001000000007824 */ /* 0x004fc800078e00ff */
[----:B------:R-:W-:-:S04]  /*1bb0*/  FMUL.FTZ R0, R0, 1 ;  /* 0x3f80000000007820 */ /* 0x000fc80000410000 */
[----:B------:R0:W1:Y:S01]  /*1bc0*/  F2F.F64.F32 R2, R0 ;  /* 0x0000000000027310 */ /* 0x0000620000201800 */
[----:B------:R-:W-:Y:S05]  /*1bd0*/  BRA `(.L_x_1940) ;  /* 0x0000000400b87947 */ /* 0x000fea0003800000 */
.L_x_1947:
        /* <DEDUP_REMOVED lines=9> */
[----:B--2---:R-:W0:Y:S01]  /*1c70*/  I2F.F64.U16 R2, R2 ;  /* 0x0000000200027312 */ /* 0x004e220000101800 */
[----:B------:R-:W-:Y:S05]  /*1c80*/  BRA `(.L_x_1940) ;  /* 0x00000004008c7947 */ /* 0x000fea0003800000 */
.L_x_1954:
        /* <DEDUP_REMOVED lines=21> */
.L_x_1958:
[----:B------:R-:W-:Y:S05]  /*1de0*/  BSYNC B1 ;  /* 0x0000000000017941 */ /* 0x000fea0003800000 */
.L_x_1957:
[----:B------:R-:W-:Y:S01]  /*1df0*/  LEA R3, R0, 0x3b800000, 0x17 ;  /* 0x3b80000000037811 */ /* 0x000fe200078eb8ff */
[----:B------:R-:W-:-:S05]  /*1e00*/  IMAD.SHL.U32 R0, R2, 0x100000, RZ ;  /* 0x0010000002007824 */ /* 0x000fca00078e00ff */
[----:B------:R-:W-:-:S07]  /*1e10*/  LOP3.LUT R0, R3, R0, R4, 0xfe, !PT ;  /* 0x0000000003007212 */ /* 0x000fce00078efe04 */
.L_x_1956:
[----:B------:R-:W-:Y:S05]  /*1e20*/  BSYNC B0 ;  /* 0x0000000000007941 */ /* 0x000fea0003800000 */
.L_x_1955:
[----:B------:R-:W-:-:S04]  /*1e30*/  FMUL.FTZ R0, R0, 1 ;  /* 0x3f80000000007820 */ /* 0x000fc80000410000 */
[----:B------:R1:W2:Y:S01]  /*1e40*/  F2F.F64.F32 R2, R0 ;  /* 0x0000000000027310 */ /* 0x0002a20000201800 */
[----:B------:R-:W-:Y:S05]  /*1e50*/  BRA `(.L_x_1940) ;  /* 0x0000000400187947 */ /* 0x000fea0003800000 */
.L_x_1953:
[----:B------:R-:W2:Y:S01]  /*1e60*/  LDG.E.U8 R2, desc[UR36][R4.64] ;  /* 0x0000002404027981 */ /* 0x000ea2000c1e1100 */
[----:B------:R-:W-:Y:S01]  /*1e70*/  BSSY B0, `(.L_x_1959) ;  /* 0x0000018000007945 */ /* 0x000fe20003800000 */
[----:B------:R-:W-:Y:S01]  /*1e80*/  HFMA2.MMA R0, -RZ, RZ, 0, 0 ;  /* 0x00000000ff007435 */ /* 0x000fe200000001ff */
        /* <DEDUP_REMOVED lines=18> */
.L_x_1962:
[----:B------:R-:W-:Y:S05]  /*1fb0*/  BSYNC B1 ;  /* 0x0000000000017941 */ /* 0x000fea0003800000 */
.L_x_1961:
[----:B------:R-:W-:Y:S01]  /*1fc0*/  LEA R3, R0, 0x37800000, 0x17 ;  /* 0x3780000000037811 */ /* 0x000fe200078eb8ff */
[----:B------:R-:W-:-:S05]  /*1fd0*/  IMAD.SHL.U32 R0, R2, 0x200000, RZ ;  /* 0x0020000002007824 */ /* 0x000fca00078e00ff */
[----:B------:R-:W-:-:S07]  /*1fe0*/  LOP3.LUT R0, R3, R0, R4, 0xfe, !PT ;  /* 0x0000000003007212 */ /* 0x000fce00078efe04 */
.L_x_1960:
[----:B------:R-:W-:Y:S05]  /*1ff0*/  BSYNC B0 ;  /* 0x0000000000007941 */ /* 0x000fea0003800000 */
.L_x_1959:
[----:B------:R-:W-:-:S04]  /*2000*/  FMUL.FTZ R0, R0, 1 ;  /* 0x3f80000000007820 */ /* 0x000fc80000410000 */
[----:B------:R3:W4:Y:S01]  /*2010*/  F2F.F64.F32 R2, R0 ;  /* 0x0000000000027310 */ /* 0x0007220000201800 */
[----:B------:R-:W-:Y:S05]  /*2020*/  BRA `(.L_x_1940) ;  /* 0x0000000000a47947 */ /* 0x000fea0003800000 */
.L_x_1952:
        /* <DEDUP_REMOVED lines=14> */
.L_x_1966:
[----:B------:R-:W-:Y:S05]  /*2110*/  BSYNC B0 ;  /* 0x0000000000007941 */ /* 0x000fea0003800000 */
.L_x_1965:
[----:B------:R-:W-:-:S04]  /*2120*/  FMUL.FTZ R0, R0, 1 ;  /* 0x3f80000000007820 */ /* 0x000fc80000410000 */
[----:B------:R0:W1:Y:S01]  /*2130*/  F2F.F64.F32 R2, R0 ;  /* 0x0000000000027310 */ /* 0x0000620000201800 */
[----:B------:R-:W-:Y:S05]  /*2140*/  BRA `(.L_x_1940) ;  /* 0x00000000005c7947 */ /* 0x000fea0003800000 */
.L_x_1939:
[----:B------:R-:W-:Y:S01]  /*2150*/  MOV R0, 0x0 ;  /* 0x0000000000007802 */ /* 0x000fe20000000f00 */
[----:B------:R-:W-:Y:S01]  /*2160*/  ULDC.64 UR4, c[0x4][0x128] ;  /* 0x01004a0000047ab9 */ /* 0x000fe20000000a00 */
[----:B------:R-:W-:Y:S01]  /*2170*/  ULDC.64 UR6, c[0x4][0x8] ;  /* 0x0100020000067ab9 */ /* 0x000fe20000000a00 */
[----:B------:R-:W-:Y:S01]  /*2180*/  IMAD.U32 R4, RZ, RZ, UR4 ;  /* 0x00000004ff047e24 */ /* 0x000fe2000f8e00ff */
[----:B------:R0:W1:Y:S01]  /*2190*/  LDC.64 R2, c[0x4][R0] ;  /* 0x0100000000027b82 */ /* 0x0000620000000a00 */
[----:B------:R-:W-:Y:S01]  /*21a0*/  IMAD.U32 R5, RZ, RZ, UR5 ;  /* 0x00000005ff057e24 */ /* 0x000fe2000f8e00ff */
[----:B------:R-:W-:Y:S01]  /*21b0*/  ULDC.64 UR4, c[0x4][0x130] ;  /* 0x01004c0000047ab9 */ /* 0x000fe20000000a00 */
[----:B------:R-:W-:Y:S01]  /*21c0*/  MOV R10, UR6 ;  /* 0x00000006000a7c02 */ /* 0x000fe20008000f00 */
        /* <DEDUP_REMOVED lines=8> */
.L_x_1967:
[----:B------:R-:W-:Y:S01]  /*2250*/  CS2R R2, SRZ ;  /* 0x0000000000027805 */ /* 0x000fe2000001ff00 */
[----:B------:R-:W-:Y:S06]  /*2260*/  BRA `(.L_x_1940) ;  /* 0x0000000000147947 */ /* 0x000fec0003800000 */
.L_x_1964:
[----:B------:R-:W2:Y:S02]  /*2270*/  LDG.E.64 R2, desc[UR36][R4.64] ;  /* 0x0000002404027981 */ /* 0x000ea4000c1e1b00 */
[----:B--2---:R-:W0:Y:S01]  /*2280*/  I2F.F64.U64 R2, R2 ;  /* 0x0000000200027312 */ /* 0x004e220000301800 */
[----:B------:R-:W-:Y:S05]  /*2290*/  BRA `(.L_x_1940) ;  /* 0x0000000000087947 */ /* 0x000fea0003800000 */
.L_x_1963:
[----:B------:R-:W2:Y:S02]  /*22a0*/  LDG.E R2, desc[UR36][R4.64] ;  /* 0x0000002404027981 */ /* 0x000ea4000c1e1900 */
[----:B--2---:R-:W0:Y:S02]  /*22b0*/  I2F.F64.U32 R2, R2 ;  /* 0x0000000200027312 */ /* 0x004e240000201800 */
.L_x_1940:
[----:B0-----:R-:W-:Y:S01]  /*22c0*/  IMAD.MOV.U32 R4, RZ, RZ, -0x24b905a1 ;  /* 0xdb46fa5fff047424 */ /* 0x001fe200078e00ff */
[----:B------:R-:W-:Y:S01]  /*22d0*/  UMOV UR4, 0xfba6f279 ;  /* 0xfba6f27900047882 */ /* 0x000fe20000000000 */
[----:B------:R-:W-:Y:S01]  /*22e0*/  IMAD.MOV.U32 R5, RZ, RZ, 0x3d47088f ;  /* 0x3d47088fff057424 */ /* 0x000fe200078e00ff */
[----:B------:R-:W-:Y:S01]  /*22f0*/  UMOV UR5, 0x3cf0679a ;  /* 0x3cf0679a00057882 */ /* 0x000fe20000000000 */
[----:B------:R-:W-:Y:S01]  /*2300*/  UMOV UR6, 0xfefa39ef ;  /* 0xfefa39ef00067882 */ /* 0x000fe20000000000 */
[----:B------:R-:W-:Y:S01]  /*2310*/  UMOV UR7, 0x3fe62e42 ;  /* 0x3fe62e4200077882 */ /* 0x000fe20000000000 */
[----:B------:R-:W-:Y:S01]  /*2320*/  IMAD.MOV.U32 R10, RZ, RZ, -0x7649667 ;  /* 0xf89b6999ff0a7424 */ /* 0x000fe200078e00ff */
[----:B------:R-:W0:Y:S01]  /*2330*/  LDC.U8 R13, c[0x0][0x421] ;  /* 0x00010840ff0d7b82 */ /* 0x000e220000000000 */
[----:B-12-45:R-:W-:Y:S01]  /*2340*/  DFMA R4, |R2|, -UR4, R4 ;  /* 0x8000000402047c2b */ /* 0x036fe20008000204 */
[----:B------:R-:W-:Y:S01]  /*2350*/  UMOV UR4, 0xb976a9b2 ;  /* 0xb976a9b200047882 */ /* 0x000fe20000000000 */
[----:B------:R-:W-:Y:S01]  /*2360*/  UMOV UR5, 0x3d8df9f9 ;  /* 0x3d8df9f900057882 */ /* 0x000fe20000000000 */
[----:B------:R-:W-:-:S05]  /*2370*/  IMAD.MOV.U32 R11, RZ, RZ, 0x3e928a27 ;  /* 0x3e928a27ff0b7424 */ /* 0x000fca00078e00ff */
[----:B------:R-:W-:Y:S01]  /*2380*/  DFMA R4, R4, |R2|, -UR4 ;  /* 0x8000000404047e2b */ /* 0x000fe20008000402 */
[----:B------:R-:W-:Y:S01]  /*2390*/  UMOV UR4, 0x590cc332 ;  /* 0x590cc33200047882 */ /* 0x000fe20000000000 */
[----:B------:R-:W-:-:S06]  /*23a0*/  UMOV UR5, 0x3dc7f1f5 ;  /* 0x3dc7f1f500057882 */ /* 0x000fcc0000000000 */
[----:B------:R-:W-:Y:S01]  /*23b0*/  DFMA R4, R4, |R2|, UR4 ;  /* 0x0000000404047e2b */ /* 0x000fe20008000402 */
[----:B------:R-:W-:Y:S01]  /*23c0*/  UMOV UR4, 0xcd2d56c4 ;  /* 0xcd2d56c400047882 */ /* 0x000fe20000000000 */
[----:B------:R-:W-:-:S06]  /*23d0*/  UMOV UR5, 0x3dfa28a3 ;  /* 0x3dfa28a300057882 */ /* 0x000fcc0000000000 */
        /* <DEDUP_REMOVED lines=60> */
[----:B------:R-:W-:-:S06]  /*27a0*/  DFMA R8, R6, |R2|, |R2| ;  /* 0x400000020608722b */ /* 0x000fcc0000000402 */
[----:B---3--:R-:W1:Y:S02]  /*27b0*/  F2F.F32.F64 R0, R8 ;  /* 0x0000000800007310 */ /* 0x008e640000301000 */
[----:B------:R-:W-:-:S14]  /*27c0*/  DSETP.GEU.AND P0, PT, |R8|, UR4, PT ;  /* 0x0000000408007e2a */ /* 0x000fdc000bf0e200 */
[----:B-1----:R-:W-:-:S04]  /*27d0*/  @!P0 FMUL R0, R0, 1.175494350822287508e-38 ;  /* 0x0080000000008820 */ /* 0x002fc80000400000 */
[----:B------:R-:W-:-:S06]  /*27e0*/  FMUL.FTZ R0, R0, -1.4426950216293334961 ;  /* 0xbfb8aa3b00007820 */ /* 0x000fcc0000410000 */
[----:B------:R-:W1:Y:S02]  /*27f0*/  FRND R0, R0 ;  /* 0x0000000000007307 */ /* 0x000e640000201000 */
[----:B-1----:R-:W-:-:S06]  /*2800*/  FMUL.FTZ R12, R0, 1 ;  /* 0x3f800000000c7820 */ /* 0x002fcc0000410000 */
[----:B------:R-:W1:Y:S08]  /*2810*/  MUFU.EX2 R0, R0 ;  /* 0x0000000000007308 */ /* 0x000e700000000800 */
[----:B------:R1:W2:Y:S02]  /*2820*/  F2F.F64.F32 R4, R12 ;  /* 0x0000000c00047310 */ /* 0x0002a40000201800 */
[----:B-1----:R-:W-:Y:S01]  /*2830*/  FMUL.FTZ R12, R0, 1 ;  /* 0x3f800000000c7820 */ /* 0x002fe20000410000 */
[----:B0-----:R-:W-:-:S04]  /*2840*/  PRMT R0, R13, 0x9910, RZ ;  /* 0x000099100d007816 */ /* 0x001fc800000000ff */
[----:B------:R-:W-:Y:S01]  /*2850*/  ISETP.GT.AND P1, PT, R0, 0x9, PT ;  /* 0x000000090000780c */ /* 0x000fe20003f24270 */
[----:B--2---:R-:W-:Y:S01]  /*2860*/  DFMA R4, -R4, UR6, -R8 ;  /* 0x0000000604047c2b */ /* 0x004fe20008000908 */
[----:B------:R-:W-:Y:S01]  /*2870*/  UMOV UR6, 0xa4741b81 ;  /* 0xa4741b8100067882 */ /* 0x000fe20000000000 */
[----:B------:R-:W-:Y:S01]  /*2880*/  UMOV UR7, 0x3e5ae904 ;  /* 0x3e5ae90400077882 */ /* 0x000fe20000000000 */
[----:B------:R-:W-:-:S05]  /*2890*/  DADD R8, -R8, |R2| ;  /* 0x0000000008087229 */ /* 0x000fca0000000502 */
[----:B------:R-:W-:Y:S01]  /*28a0*/  DFMA R10, R4, UR6, R10 ;  /* 0x00000006040a7c2b */ /* 0x000fe2000800000a */
[----:B------:R-:W-:Y:S01]  /*28b0*/  UMOV UR6, 0x15ff7e07 ;  /* 0x15ff7e0700067882 */ /* 0x000fe20000000000 */
[----:B------:R-:W-:Y:S01]  /*28c0*/  UMOV UR7, 0x3ec71de7 ;  /* 0x3ec71de700077882 */ /* 0x000fe20000000000 */
[----:B------:R-:W-:Y:S01]  /*28d0*/  DFMA R8, R6, |R2|, R8 ;  /* 0x400000020608722b */ /* 0x000fe20000000008 */
[----:B------:R-:W0:Y:S04]  /*28e0*/  F2F.F64.F32 R6, R12 ;  /* 0x0000000c00067310 */ /* 0x000e280000201800 */
[----:B------:R-:W-:Y:S01]  /*28f0*/  DFMA R10, R4, R10, UR6 ;  /* 0x00000006040a7e2b */ /* 0x000fe2000800000a */
[----:B------:R-:W-:Y:S01]  /*2900*/  UMOV UR6, 0x6b0ac45a ;  /* 0x6b0ac45a00067882 */ /* 0x000fe20000000000 */
[----:B------:R-:W-:-:S06]  /*2910*/  UMOV UR7, 0x3efa019a ;  /* 0x3efa019a00077882 */ /* 0x000fcc0000000000 */
        /* <DEDUP_REMOVED lines=20> */
[----:B------:R-:W-:Y:S02]  /*2a60*/  UMOV UR7, 0x4017afb4 ;  /* 0x4017afb400077882 */ /* 0x000fe40000000000 */
[----:B------:R-:W-:-:S04]  /*2a70*/  DSETP.GE.AND P0, PT, |R2|, UR6, PT ;  /* 0x0000000602007e2a */ /* 0x000fc8000bf06200 */
[----:B------:R-:W-:-:S08]  /*2a80*/  DMUL R10, R4, R10 ;  /* 0x0000000a040a7228 */ /* 0x000fd00000000000 */
[----:B------:R-:W-:Y:S02]  /*2a90*/  DFMA R8, R4, R10, -R8 ;  /* 0x0000000a0408722b */ /* 0x000fe40000000808 */
[----:B0-----:R-:W-:-:S06]  /*2aa0*/  DADD R10, -R6, 1 ;  /* 0x3ff00000060a7429 */ /* 0x001fcc0000000100 */
[----:B------:R-:W-:-:S08]  /*2ab0*/  DADD R8, R4, R8 ;  /* 0x0000000004087229 */ /* 0x000fd00000000008 */
[----:B------:R-:W-:-:S10]  /*2ac0*/  DFMA R8, -R8, R6, R10 ;  /* 0x000000060808722b */ /* 0x000fd4000000010a */
[----:B------:R-:W-:Y:S02]  /*2ad0*/  FSEL R5, R9, 1.875, !P0 ;  /* 0x3ff0000009057808 */ /* 0x000fe40004000000 */
[----:B------:R-:W-:Y:S02]  /*2ae0*/  FSEL R4, R8, RZ, !P0 ;  /* 0x000000ff08047208 */ /* 0x000fe40004000000 */
[----:B------:R-:W-:Y:S01]  /*2af0*/  LOP3.LUT R5, R5, 0x80000000, R3, 0xb8, !PT ;  /* 0x8000000005057812 */ /* 0x000fe200078eb803 */
        /* <DEDUP_REMOVED lines=9> */
[----:B------:R-:W0:Y:S02]  /*2b90*/  F2I.F64.TRUNC R5, R4 ;  /* 0x0000000400057311 */ /* 0x000e24000030d100 */
[----:B0-----:R4:W-:Y:S01]  /*2ba0*/  STG.E.U8 desc[UR36][R16.64], R5 ;  /* 0x0000000510007986 */ /* 0x0019e2000c101124 */
[----:B------:R-:W-:Y:S05]  /*2bb0*/  BRA `(.L_x_1973) ;  /* 0x0000000c00b87947 */ /* 0x000fea0003800000 */
.L_x_1971:
[----:B------:R-:W0:Y:S02]  /*2bc0*/  F2I.S64.F64.TRUNC R4, R4 ;  /* 0x0000000400047311 */ /* 0x000e24000030d900 */
[----:B0-----:R-:W-:-:S05]  /*2bd0*/  IMAD.MOV.U32 R3, RZ, RZ, R4 ;  /* 0x000000ffff037224 */ /* 0x001fca00078e0004 */
[----:B------:R3:W-:Y:S01]  /*2be0*/  STG.E.U8 desc[UR36][R16.64], R3 ;  /* 0x0000000310007986 */ /* 0x0007e2000c101124 */
[----:B------:R-:W-:Y:S05]  /*2bf0*/  BRA `(.L_x_1973) ;  /* 0x0000000c00a87947 */ /* 0x000fea0003800000 */
.L_x_1970:
[----:B------:R-:W-:-:S13]  /*2c00*/  ISETP.NE.AND P0, PT, R0, 0x2, PT ;  /* 0x000000020000780c */ /* 0x000fda0003f05270 */
[----:B------:R-:W-:Y:S05]  /*2c10*/  @!P0 BRA `(.L_x_1974) ;  /* 0x0000000000288947 */ /* 0x000fea0003800000 */
[----:B------:R-:W-:-:S13]  /*2c20*/  ISETP.NE.AND P0, PT, R0, 0x3, PT ;  /* 0x000000030000780c */ /* 0x000fda0003f05270 */
[----:B------:R-:W-:Y:S05]  /*2c30*/  @!P0 BRA `(.L_x_1975) ;  /* 0x0000000000148947 */ /* 0x000fea0003800000 */
[----:B------:R-:W-:-:S13]  /*2c40*/  ISETP.NE.AND P0, PT, R0, 0x4, PT ;  /* 0x000000040000780c */ /* 0x000fda0003f05270 */
[----:B------:R-:W-:Y:S05]  /*2c50*/  @P0 BRA `(.L_x_1972) ;  /* 0x0000000c00380947 */ /* 0x000fea0003800000 */
[----:B------:R-:W0:Y:S02]  /*2c60*/  F2I.S64.F64.TRUNC R4, R4 ;  /* 0x0000000400047311 */ /* 0x000e24000030d900 */
[----:B0-----:R0:W-:Y:S01]  /*2c70*/  STG.E.64 desc[UR36][R16.64], R4 ;  /* 0x0000000410007986 */ /* 0x0011e2000c101b24 */
[----:B------:R-:W-:Y:S05]  /*2c80*/  BRA `(.L_x_1973) ;  /* 0x0000000c00847947 */ /* 0x000fea0003800000 */
.L_x_1975:
[----:B------:R-:W0:Y:S02]  /*2c90*/  F2I.F64.TRUNC R5, R4 ;  /* 0x0000000400057311 */ /* 0x000e24000030d100 */
[----:B0-----:R1:W-:Y:S01]  /*2ca0*/  STG.E desc[UR36][R16.64], R5 ;  /* 0x0000000510007986 */ /* 0x0013e2000c101924 */
[----:B------:R-:W-:Y:S05]  /*2cb0*/  BRA `(.L_x_1973) ;  /* 0x0000000c00787947 */ /* 0x000fea0003800000 */
.L_x_1974:
[----:B------:R-:W0:Y:S02]  /*2cc0*/  F2I.F64.TRUNC R5, R4 ;  /* 0x0000000400057311 */ /* 0x000e24000030d100 */
[----:B0-----:R2:W-:Y:S01]  /*2cd0*/  STG.E.U16 desc[UR36][R16.64], R5 ;  /* 0x0000000510007986 */ /* 0x0015e2000c101524 */
[----:B------:R-:W-:Y:S05]  /*2ce0*/  BRA `(.L_x_1973) ;  /* 0x0000000c006c7947 */ /* 0x000fea0003800000 */
.L_x_1969:
[----:B------:R-:W-:-:S13]  /*2cf0*/  ISETP.GT.AND P0, PT, R0, 0x6, PT ;  /* 0x000000060000780c */ /* 0x000fda0003f04270 */
[----:B------:R-:W-:Y:S05]  /*2d00*/  @P0 BRA `(.L_x_1976) ;  /* 0x00000000003c0947 */ /* 0x000fea0003800000 */
[----:B------:R-:W-:-:S13]  /*2d10*/  ISETP.NE.AND P0, PT, R0, 0x5, PT ;  /* 0x000000050000780c */ /* 0x000fda0003f05270 */
[----:B------:R-:W-:Y:S05]  /*2d20*/  @!P0 BRA `(.L_x_1977) ;  /* 0x00000000001c8947 */ /* 0x000fea0003800000 */
[----:B------:R-:W-:-:S13]  /*2d30*/  ISETP.NE.AND P0, PT, R0, 0x6, PT ;  /* 0x000000060000780c */ /* 0x000fda0003f05270 */
[----:B------:R-:W-:Y:S05]  /*2d40*/  @P0 BRA `(.L_x_1972) ;  /* 0x0000000800fc0947 */ /* 0x000fea0003800000 */
[----:B------:R-:W0:Y:S01]  /*2d50*/  F2F.F32.F64 R3, R4 ;  /* 0x0000000400037310 */ /* 0x000e220000301000 */
[----:B------:R-:W-:-:S14]  /*2d60*/  DSETP.GEU.AND P0, PT, |R4|, UR4, PT ;  /* 0x0000000404007e2a */ /* 0x000fdc000bf0e200 */
[----:B0-----:R-:W-:-:S05]  /*2d70*/  @!P0 FMUL R3, R3, 1.175494350822287508e-38 ;  /* 0x0080000003038820 */ /* 0x001fca0000400000 */
[----:B------:R0:W-:Y:S01]  /*2d80*/  STG.E desc[UR36][R16.64], R3 ;  /* 0x0000000310007986 */ /* 0x0001e2000c101924 */
[----:B------:R-:W-:Y:S05]  /*2d90*/  BRA `(.L_x_1973) ;  /* 0x0000000c00407947 */ /* 0x000fea0003800000 */
.L_x_1977:
[----:B------:R-:W0:Y:S01]  /*2da0*/  F2F.F32.F64 R0, R4 ;  /* 0x0000000400007310 */ /* 0x000e220000301000 */
[----:B------:R-:W-:-:S14]  /*2db0*/  DSETP.GEU.AND P0, PT, |R4|, UR4, PT ;  /* 0x0000000404007e2a */ /* 0x000fdc000bf0e200 */
[----:B0-----:R-:W-:-:S05]  /*2dc0*/  @!P0 FMUL R0, R0, 1.175494350822287508e-38 ;  /* 0x0080000000008820 */ /* 0x001fca0000400000 */
[----:B------:R-:W-:-:S05]  /*2dd0*/  F2FP.F16.F32.PACK_AB R0, RZ, R0 ;  /* 0x00000000ff00723e */ /* 0x000fca00000000ff */
[----:B------:R0:W-:Y:S01]  /*2de0*/  STG.E.U16 desc[UR36][R16.64], R0 ;  /* 0x0000000010007986 */ /* 0x0001e2000c101524 */
[----:B------:R-:W-:Y:S05]  /*2df0*/  BRA `(.L_x_1973) ;  /* 0x0000000c00287947 */ /* 0x000fea0003800000 */
.L_x_1976:
[----:B------:R-:W-:-:S13]  /*2e00*/  ISETP.NE.AND P0, PT, R0, 0x7, PT ;  /* 0x000000070000780c */ /* 0x000fda0003f05270 */
[----:B------:R-:W-:Y:S05]  /*2e10*/  @!P0 BRA `(.L_x_1978) ;  /* 0x0000000000448947 */ /* 0x000fea0003800000 */
[----:B------:R-:W-:-:S13]  /*2e20*/  ISETP.NE.AND P0, PT, R0, 0x8, PT ;  /* 0x000000080000780c */ /* 0x000fda0003f05270 */
[----:B------:R-:W-:Y:S05]  /*2e30*/  @!P0 BRA `(.L_x_1979) ;  /* 0x0000000000208947 */ /* 0x000fea0003800000 */
[----:B------:R-:W-:-:S13]  /*2e40*/  ISETP.NE.AND P0, PT, R0, 0x9, PT ;  /* 0x000000090000780c */ /* 0x000fda0003f05270 */
[----:B------:R-:W-:Y:S05]  /*2e50*/  @P0 BRA `(.L_x_1972) ;  /* 0x0000000800b80947 */ /* 0x000fea0003800000 */
[----:B------:R-:W0:Y:S01]  /*2e60*/  F2F.F32.F64 R2, R4 ;  /* 0x0000000400027310 */ /* 0x000e220000301000 */
[----:B------:R-:W-:Y:S01]  /*2e70*/  DSETP.GEU.AND P0, PT, |R4|, UR4, PT ;  /* 0x0000000404007e2a */ /* 0x000fe2000bf0e200 */
[----:B------:R-:W-:-:S13]  /*2e80*/  IMAD.MOV.U32 R3, RZ, RZ, RZ ;  /* 0x000000ffff037224 */ /* 0x000fda00078e00ff */
[----:B0-----:R-:W-:-:S05]  /*2e90*/  @!P0 FMUL R2, R2, 1.175494350822287508e-38 ;  /* 0x0080000002028820 */ /* 0x001fca0000400000 */
[----:B------:R0:W-:Y:S01]  /*2ea0*/  STG.E.64 desc[UR36][R16.64], R2 ;  /* 0x0000000210007986 */ /* 0x0001e2000c101b24 */
[----:B------:R-:W-:Y:S05]  /*2eb0*/  BRA `(.L_x_1973) ;  /* 0x0000000800f87947 */ /* 0x000fea0003800000 */
.L_x_1979:
[----:B------:R-:W0:Y:S01]  /*2ec0*/  F2F.F32.F64 R0, R4 ;  /* 0x0000000400007310 */ /* 0x000e220000301000 */
[----:B------:R-:W-:-:S14]  /*2ed0*/  DSETP.GEU.AND P0, PT, |R4|, UR4, PT ;  /* 0x0000000404007e2a */ /* 0x000fdc000bf0e200 */
[----:B0-----:R-:W-:-:S05]  /*2ee0*/  @!P0 FMUL R0, R0, 1.175494350822287508e-38 ;  /* 0x0080000000008820 */ /* 0x001fca0000400000 */
[----:B------:R-:W-:-:S04]  /*2ef0*/  F2FP.F16.F32.PACK_AB R3, RZ, R0 ;  /* 0x00000000ff03723e */ /* 0x000fc800000000ff */
[----:B------:R-:W-:-:S05]  /*2f00*/  PRMT R3, R3, 0x5410, RZ ;  /* 0x0000541003037816 */ /* 0x000fca00000000ff */
[----:B------:R0:W-:Y:S01]  /*2f10*/  STG.E desc[UR36][R16.64], R3 ;  /* 0x0000000310007986 */ /* 0x0001e2000c101924 */
[----:B------:R-:W-:Y:S05]  /*2f20*/  BRA `(.L_x_1973) ;  /* 0x0000000800dc7947 */ /* 0x000fea0003800000 */
.L_x_1978:
[----:B------:R0:W-:Y:S01]  /*2f30*/  STG.E.64 desc[UR36][R16.64], R4 ;  /* 0x0000000410007986 */ /* 0x0001e2000c101b24 */
[----:B------:R-:W-:Y:S05]  /*2f40*/  BRA `(.L_x_1973) ;  /* 0x0000000800d47947 */ /* 0x000fea0003800000 */
.L_x_1968:
        /* <DEDUP_REMOVED lines=8> */
[----:B------:R-:W-:-:S06]  /*2fd0*/  DSETP.NEU.AND P0, PT, R4, RZ, PT ;  /* 0x000000ff0400722a */ /* 0x000fcc0003f0d000 */
[----:B------:R-:W-:-:S05]  /*2fe0*/  SEL R3, RZ, 0x1, !P0 ;  /* 0x00000001ff037807 */ /* 0x000fca0004000000 */
[----:B------:R0:W-:Y:S01]  /*2ff0*/  STG.E.U8 desc[UR36][R16.64], R3 ;  /* 0x0000000310007986 */ /* 0x0001e2000c101124 */
[----:B------:R-:W-:Y:S05]  /*3000*/  BRA `(.L_x_1973) ;  /* 0x0000000800a47947 */ /* 0x000fea0003800000 */
.L_x_1982:
[----:B------:R-:W-:-:S05]  /*3010*/  CS2R R6, SRZ ;  /* 0x0000000000067805 */ /* 0x000fca000001ff00 */
[----:B------:R0:W-:Y:S01]  /*3020*/  STG.E.128 desc[UR36][R16.64], R4 ;  /* 0x0000000410007986 */ /* 0x0001e2000c101d24 */
[----:B------:R-:W-:Y:S05]  /*3030*/  BRA `(.L_x_1973) ;  /* 0x0000000800987947 */ /* 0x000fea0003800000 */
.L_x_1981:
        /* <DEDUP_REMOVED lines=8> */
[----:B------:R-:W-:-:S13]  /*30c0*/  BSSY B0, `(.L_x_1985) ;  /* 0x000000f000007945 */ /* 0x000fda0003800000 */
[----:B0-----:R-:W-:-:S05]  /*30d0*/  @!P0 FMUL R7, R7, 1.175494350822287508e-38 ;  /* 0x0080000007078820 */ /* 0x001fca0000400000 */
        /* <DEDUP_REMOVED lines=11> */
[----:B------:R-:W-:Y:S02]  /*3190*/  @P0 SHF.R.U32.HI R0, RZ, 0x14, R0 ;  /* 0x00000014ff000819 */ /* 0x000fe40000011600 */
[----:B------:R-:W-:-:S07]  /*31a0*/  @!P0 IADD3 R0, R2, -0x46800000, RZ ;  /* 0xb980000002008810 */ /* 0x000fce0007ffe0ff */
.L_x_1986:
[----:B------:R-:W-:Y:S05]  /*31b0*/  BSYNC B0 ;  /* 0x0000000000007941 */ /* 0x000fea0003800000 */
.L_x_1985:
[----:B------:R-:W-:-:S05]  /*31c0*/  LOP3.LUT R3, R0, R3, RZ, 0xfc, !PT ;  /* 0x0000000300037212 */ /* 0x000fca00078efcff */
[----:B------:R0:W-:Y:S01]  /*31d0*/  STG.E.U8 desc[UR36][R16.64], R3 ;  /* 0x0000000310007986 */ /* 0x0001e2000c101124 */
[----:B------:R-:W-:Y:S05]  /*31e0*/  BRA `(.L_x_1973) ;  /* 0x00000008002c7947 */ /* 0x000fea0003800000 */
.L_x_1984:
[----:B------:R-:W0:Y:S01]  /*31f0*/  F2F.F32.F64 R3, R4 ;  /* 0x0000000400037310 */ /* 0x000e220000301000 */
[----:B------:R-:W-:Y:S01]  /*3200*/  DSETP.GEU.AND P0, PT, |R4|, UR4, PT ;  /* 0x0000000404007e2a */ /* 0x000fe2000bf0e200 */
[----:B------:R-:W-:-:S13]  /*3210*/  BSSY B0, `(.L_x_1987) ;  /* 0x0000010000007945 */ /* 0x000fda0003800000 */
[----:B0-----:R-:W-:-:S05]  /*3220*/  @!P0 FMUL R3, R3, 1.175494350822287508e-38 ;  /* 0x0080000003038820 */ /* 0x001fca0000400000 */
        /* <DEDUP_REMOVED lines=11> */
.L_x_1988:
[----:B------:R-:W-:Y:S01]  /*32e0*/  IMAD.MOV.U32 R0, RZ, RZ, 0x7f ;  /* 0x0000007fff007424 */ /* 0x000fe200078e00ff */
[----:B------:R-:W-:-:S04]  /*32f0*/  ISETP.GT.U32.AND P0, PT, R2, 0x7f800000, PT ;  /* 0x7f8000000200780c */ /* 0x000fc80003f04070 */
[----:B------:R-:W-:-:S09]  /*3300*/  SEL R0, R0, 0x7c, P0 ;  /* 0x0000007c00007807 */ /* 0x000fd20000000000 */
.L_x_1989:
[----:B------:R-:W-:Y:S05]  /*3310*/  BSYNC B0 ;  /* 0x0000000000007941 */ /* 0x000fea0003800000 */
.L_x_1987:
[----:B------:R-:W-:-:S04]  /*3320*/  LOP3.LUT R2, R3, 0x80000000, RZ, 0xc0, !PT ;  /* 0x8000000003027812 */ /* 0x000fc800078ec0ff */
[----:B------:R-:W-:-:S04]  /*3330*/  SHF.R.U32.HI R3, RZ, 0x18, R2 ;  /* 0x00000018ff037819 */ /* 0x000fc80000011602 */
[----:B------:R-:W-:-:S05]  /*3340*/  LOP3.LUT R3, R0, R3, RZ, 0xfc, !PT ;  /* 0x0000000300037212 */ /* 0x000fca00078efcff */
[----:B------:R0:W-:Y:S01]  /*3350*/  STG.E.U8 desc[UR36][R16.64], R3 ;  /* 0x0000000310007986 */ /* 0x0001e2000c101124 */
[----:B------:R-:W-:Y:S05]  /*3360*/  BRA `(.L_x_1973) ;  /* 0x0000000400cc7947 */ /* 0x000fea0003800000 */
.L_x_1983:
[----:B------:R-:W0:Y:S01]  /*3370*/  F2F.F32.F64 R0, R4 ;  /* 0x0000000400007310 */ /* 0x000e220000301000 */
[----:B------:R-:W-:-:S14]  /*3380*/  DSETP.GEU.AND P0, PT, |R4|, UR4, PT ;  /* 0x0000000404007e2a */ /* 0x000fdc000bf0e200 */
[----:B0-----:R-:W-:-:S05]  /*3390*/  @!P0 FMUL R0, R0, 1.175494350822287508e-38 ;  /* 0x0080000000008820 */ /* 0x001fca0000400000 */
[----:B------:R-:W-:-:S05]  /*33a0*/  F2FP.BF16.F32.PACK_AB R0, RZ, R0 ;  /* 0x00000000ff00723e */ /* 0x000fca00000010ff */
[----:B------:R0:W-:Y:S01]  /*33b0*/  STG.E.U16 desc[UR36][R16.64], R0 ;  /* 0x0000000010007986 */ /* 0x0001e2000c101524 */
[----:B------:R-:W-:Y:S05]  /*33c0*/  BRA `(.L_x_1973) ;  /* 0x0000000400b47947 */ /* 0x000fea0003800000 */
.L_x_1980:
        /* <DEDUP_REMOVED lines=8> */
[----:B------:R-:W0:Y:S02]  /*3450*/  F2I.U32.F64.TRUNC R5, R4 ;  /* 0x0000000400057311 */ /* 0x000e24000030d000 */
[----:B0-----:R0:W-:Y:S01]  /*3460*/  STG.E.U16 desc[UR36][R16.64], R5 ;  /* 0x0000000510007986 */ /* 0x0011e2000c101524 */
[----:B------:R-:W-:Y:S05]  /*3470*/  BRA `(.L_x_1973) ;  /* 0x0000000400887947 */ /* 0x000fea0003800000 */
.L_x_1992:
[----:B------:R-:W0:Y:S01]  /*3480*/  F2F.F32.F64 R3, R4 ;  /* 0x0000000400037310 */ /* 0x000e220000301000 */
[----:B------:R-:W-:Y:S01]  /*3490*/  DSETP.GEU.AND P0, PT, |R4|, UR4, PT ;  /* 0x0000000404007e2a */ /* 0x000fe2000bf0e200 */
[----:B------:R-:W-:Y:S01]  /*34a0*/  BSSY B0, `(.L_x_1993) ;  /* 0x0000015000007945 */ /* 0x000fe20003800000 */
[----:B------:R-:W-:-:S12]  /*34b0*/  IMAD.MOV.U32 R8, RZ, RZ, 0x80 ;  /* 0x00000080ff087424 */ /* 0x000fd800078e00ff */
[----:B0-----:R-:W-:-:S05]  /*34c0*/  @!P0 FMUL R3, R3, 1.175494350822287508e-38 ;  /* 0x0080000003038820 */ /* 0x001fca0000400000 */
        /* <DEDUP_REMOVED lines=14> */
.L_x_1995:
[----:B------:R-:W-:-:S04]  /*35b0*/  LOP3.LUT R2, R3, 0x80000000, RZ, 0xc0, !PT ;  /* 0x8000000003027812 */ /* 0x000fc800078ec0ff */
[----:B------:R-:W-:-:S04]  /*35c0*/  SHF.R.U32.HI R3, RZ, 0x18, R2 ;  /* 0x00000018ff037819 */ /* 0x000fc80000011602 */
[----:B------:R-:W-:-:S04]  /*35d0*/  LOP3.LUT R0, R0, R3, RZ, 0xfc, !PT ;  /* 0x0000000300007212 */ /* 0x000fc800078efcff */
[----:B------:R-:W-:-:S07]  /*35e0*/  PRMT R8, R0, 0x7610, R8 ;  /* 0x0000761000087816 */ /* 0x000fce0000000008 */
.L_x_1994:
[----:B------:R-:W-:Y:S05]  /*35f0*/  BSYNC B0 ;  /* 0x0000000000007941 */ /* 0x000fea0003800000 */
.L_x_1993:
[----:B------:R0:W-:Y:S01]  /*3600*/  STG.E.U8 desc[UR36][R16.64], R8 ;  /* 0x0000000810007986 */ /* 0x0001e2000c101124 */
[----:B------:R-:W-:Y:S05]  /*3610*/  BRA `(.L_x_1973) ;  /* 0x0000000400207947 */ /* 0x000fea0003800000 */
.L_x_1991:
        /* <DEDUP_REMOVED lines=19> */
.L_x_1998:
[----:B------:R-:W-:-:S04]  /*3750*/  LOP3.LUT R2, R3, 0x80000000, RZ, 0xc0, !PT ;  /* 0x8000000003027812 */ /* 0x000fc800078ec0ff */
[----:B------:R-:W-:-:S04]  /*3760*/  SHF.R.U32.HI R3, RZ, 0x18, R2 ;  /* 0x00000018ff037819 */ /* 0x000fc80000011602 */
[----:B------:R-:W-:-:S04]  /*3770*/  LOP3.LUT R0, R0, R3, RZ, 0xfc, !PT ;  /* 0x0000000300007212 */ /* 0x000fc800078efcff */
[----:B------:R-:W-:-:S07]  /*3780*/  PRMT R8, R0, 0x7610, R8 ;  /* 0x0000761000087816 */ /* 0x000fce0000000008 */
.L_x_1997:
[----:B------:R-:W-:Y:S05]  /*3790*/  BSYNC B0 ;  /* 0x0000000000007941 */ /* 0x000fea0003800000 */
.L_x_1996:
[----:B------:R0:W-:Y:S01]  /*37a0*/  STG.E.U8 desc[UR36][R16.64], R8 ;  /* 0x0000000810007986 */ /* 0x0001e2000c101124 */
[----:B------:R-:W-:Y:S05]  /*37b0*/  BRA `(.L_x_1973) ;  /* 0x0000000000b87947 */ /* 0x000fea0003800000 */
.L_x_1990:
[----:B------:R-:W-:-:S13]  /*37c0*/  ISETP.NE.AND P0, PT, R0, 0x1c, PT ;  /* 0x0000001c0000780c */ /* 0x000fda0003f05270 */
[----:B------:R-:W-:Y:S05]  /*37d0*/  @!P0 BRA `(.L_x_1999) ;  /* 0x0000000000a88947 */ /* 0x000fea0003800000 */
[----:B------:R-:W-:-:S13]  /*37e0*/  ISETP.NE.AND P0, PT, R0, 0x1d, PT ;  /* 0x0000001d0000780c */ /* 0x000fda0003f05270 */
[----:B------:R-:W-:Y:S05]  /*37f0*/  @!P0 BRA `(.L_x_2000) ;  /* 0x0000000000948947 */ /* 0x000fea0003800000 */
[----:B------:R-:W-:-:S13]  /*3800*/  ISETP.NE.AND P0, PT, R0, 0x2c, PT ;  /* 0x0000002c0000780c */ /* 0x000fda0003f05270 */
[----:B------:R-:W-:Y:S05]  /*3810*/  @P0 BRA `(.L_x_1972) ;  /* 0x0000000000480947 */ /* 0x000fea0003800000 */
[----:B------:R-:W0:Y:S01]  /*3820*/  F2F.F32.F64 R6, R4 ;  /* 0x0000000400067310 */ /* 0x000e220000301000 */
[----:B------:R-:W-:-:S14]  /*3830*/  DSETP.GEU.AND P0, PT, |R4|, UR4, PT ;  /* 0x0000000404007e2a */ /* 0x000fdc000bf0e200 */
[----:B0-----:R-:W-:-:S05]  /*3840*/  @!P0 FMUL R6, R6, 1.175494350822287508e-38 ;  /* 0x0080000006068820 */ /* 0x001fca0000400000 */
        /* <DEDUP_REMOVED lines=15> */
.L_x_1972:
[----:B------:R-:W-:Y:S01]  /*3940*/  MOV R0, 0x0 ;  /* 0x0000000000007802 */ /* 0x000fe20000000f00 */
[----:B------:R-:W-:Y:S01]  /*3950*/  ULDC.64 UR4, c[0x4][0x128] ;  /* 0x01004a0000047ab9 */ /* 0x000fe20000000a00 */
[----:B------:R-:W-:Y:S01]  /*3960*/  ULDC.64 UR6, c[0x4][0x130] ;  /* 0x01004c0000067ab9 */ /* 0x000fe20000000a00 */
[----:B------:R-:W-:Y:S01]  /*3970*/  IMAD.U32 R4, RZ, RZ, UR4 ;  /* 0x00000004ff047e24 */ /* 0x000fe2000f8e00ff */
[----:B------:R0:W1:Y:S01]  /*3980*/  LDC.64 R2, c[0x4][R0] ;  /* 0x0100000000027b82 */ /* 0x0000620000000a00 */
[----:B------:R-:W-:Y:S01]  /*3990*/  IMAD.U32 R5, RZ, RZ, UR5 ;  /* 0x00000005ff057e24 */ /* 0x000fe2000f8e00ff */
[----:B------:R-:W-:Y:S01]  /*39a0*/  ULDC.64 UR4, c[0x4][0x10] ;  /* 0x0100040000047ab9 */ /* 0x000fe20000000a00 */
[----:B------:R-:W-:Y:S01]  /*39b0*/  IMAD.U32 R6, RZ, RZ, UR6 ;  /* 0x00000006ff067e24 */ /* 0x000fe2000f8e00ff */
[----:B------:R-:W-:Y:S01]  /*39c0*/  MOV R7, UR7 ;  /* 0x0000000700077c02 */ /* 0x000fe20008000f00 */
[----:B------:R-:W-:Y:S02]  /*39d0*/  IMAD.U32 R10, RZ, RZ, UR4 ;  /* 0x00000004ff0a7e24 */ /* 0x000fe4000f8e00ff */
[----:B------:R-:W-:-:S02]  /*39e0*/  IMAD.U32 R11, RZ, RZ, UR5 ;  /* 0x00000005ff0b7e24 */ /* 0x000fc4000f8e00ff */
[----:B------:R-:W-:Y:S02]  /*39f0*/  IMAD.MOV.U32 R8, RZ, RZ, 0x65 ;  /* 0x00000065ff087424 */ /* 0x000fe400078e00ff */
[----:B------:R-:W-:Y:S02]  /*3a00*/  IMAD.MOV.U32 R12, RZ, RZ, 0x1 ;  /* 0x00000001ff0c7424 */ /* 0x000fe400078e00ff */
[----:B0-----:R-:W-:-:S07]  /*3a10*/  IMAD.MOV.U32 R13, RZ, RZ, RZ ;  /* 0x000000ffff0d7224 */ /* 0x001fce00078e00ff */
[----:B------:R-:W-:-:S07]  /*3a20*/  LEPC R20, `(.L_x_2001) ;  /* 0x000000001014794e */ /* 0x000fce0000000000 */
[----:B-1----:R-:W-:Y:S05]  /*3a30*/  CALL.ABS.NOINC R2 ;  /* 0x0000000002007343 */ /* 0x002fea0003c00000 */
.L_x_2001:
[----:B------:R-:W-:Y:S05]  /*3a40*/  BRA `(.L_x_1973) ;  /* 0x0000000000147947 */ /* 0x000fea0003800000 */
.L_x_2000:
[----:B------:R-:W0:Y:S02]  /*3a50*/  F2I.U64.F64.TRUNC R4, R4 ;  /* 0x0000000400047311 */ /* 0x000e24000030d800 */
[----:B0-----:R0:W-:Y:S01]  /*3a60*/  STG.E.64 desc[UR36][R16.64], R4 ;  /* 0x0000000410007986 */ /* 0x0011e2000c101b24 */
[----:B------:R-:W-:Y:S05]  /*3a70*/  BRA `(.L_x_1973) ;  /* 0x0000000000087947 */ /* 0x000fea0003800000 */
.L_x_1999:
[----:B------:R-:W0:Y:S02]  /*3a80*/  F2I.U32.F64.TRUNC R5, R4 ;  /* 0x0000000400057311 */ /* 0x000e24000030d000 */
[----:B0-----:R0:W-:Y:S02]  /*3a90*/  STG.E desc[UR36][R16.64], R5 ;  /* 0x0000000510007986 */ /* 0x0011e4000c101924 */
.L_x_1973:
[----:B0-----:R-:W0:Y:S01]  /*3aa0*/  S2R R0, SR_CTAID.X ;  /* 0x0000000000007919 */ /* 0x001e220000002500 */
[----:B---3--:R-:W0:Y:S02]  /*3ab0*/  S2R R3, SR_TID.X ;  /* 0x0000000000037919 */ /* 0x008e240000002100 */
[----:B0-----:R-:W-:-:S04]  /*3ac0*/  IMAD R0, R0, 0x200, R3 ;  /* 0x0000020000007824 */ /* 0x001fc800078e0203 */
[----:B------:R-:W-:-:S07]  /*3ad0*/  VIADD R19, R0, 0x80 ;  /* 0x0000008000137836 */ /* 0x000fce0000000000 */
.L_x_1933:
[----:B------:R-:W-:Y:S05]  /*3ae0*/  BSYNC B6 ;  /* 0x0000000000067941 */ /* 0x000fea0003800000 */
.L_x_1932:
[----:B------:R-:W-:Y:S01]  /*3af0*/  ULDC UR4, c[0x0][0x210] ;  /* 0x0000840000047ab9 */ /* 0x000fe20000000800 */
[----:B------:R-:W-:Y:S01]  /*3b00*/  BSSY B6, `(.L_x_2002) ;  /* 0x00003a5000067945 */ /* 0x000fe20003800000 */
[----:B------:R-:W-:-:S13]  /*3b10*/  ISETP.GE.AND P0, PT, R19, UR4, PT ;  /* 0x0000000413007c0c */ /* 0x000fda000bf06270 */
[----:B------:R-:W-:Y:S05]  /*3b20*/  @P0 BRA `(.L_x_2003) ;  /* 0x0000003800880947 */ /* 0x000fea0003800000 */
[----:B------:R-:W0:Y:S01]  /*3b30*/  LDC R6, c[0x0][0x218] ;  /* 0x00008600ff067b82 */ /* 0x000e220000000800 */
[----:B------:R-:W-:Y:S02]  /*3b40*/  IMAD.MOV.U32 R0, RZ, RZ, RZ ;  /* 0x000000ffff007224 */ /* 0x000fe400078e00ff */
[----:B-12-4-:R-:W-:Y:S01]  /*3b50*/  IMAD.MOV.U32 R16, RZ, RZ, RZ ;  /* 0x000000ffff107224 */ /* 0x016fe200078e00ff */
        /* <DEDUP_REMOVED lines=300> */
.L_x_2004:
[----:B------:R-:W0:Y:S01]  /*4e20*/  LDC.U8 R3, c[0x0][0x422] ;  /* 0x00010880ff037b82 */ /* 0x000e220000000000 */
[----:B------:R-:W-:Y:S01]  /*4e30*/  ULDC.64 UR6, c[0x0][0x418] ;  /* 0x0001060000067ab9 */ /* 0x000fe20000000a00 */
[----:B------:R-:W-:Y:S01]  /*4e40*/  ULDC.64 UR4, c[0x0][0x410] ;  /* 0x0001040000047ab9 */ /* 0x000fe20000000a00 */
[----:B------:R-:W-:Y:S02]  /*4e50*/  IADD3 R4, P1, R0, UR6, RZ ;  /* 0x0000000600047c10 */ /* 0x000fe4000ff3e0ff */
[----:B------:R-:W-:-:S03]  /*4e60*/  IADD3 R16, P0, R16, UR4, RZ ;  /* 0x0000000410107c10 */ /* 0x000fc6000ff1e0ff */
[----:B------:R-:W-:Y:S01]  /*4e70*/  IMAD.X R5, RZ, RZ, UR7, P1 ;  /* 0x00000007ff057e24 */ /* 0x000fe200088e06ff */
[----:B------:R-:W-:Y:S02]  /*4e80*/  IADD3.X R17, RZ, UR5, RZ, P0, !PT ;  /* 0x00000005ff117c10 */ /* 0x000fe400087fe4ff */
        /* <DEDUP_REMOVED lines=14> */
.L_x_2008:
[----:B------:R-:W2:Y:S02]  /*4f70*/  LDG.E.U8 R2, desc[UR36][R4.64] ;  /* 0x0000002404027981 */ /* 0x000ea4000c1e1100 */
[----:B--2---:R-:W0:Y:S01]  /*4f80*/  I2F.F64.U16 R2, R2 ;  /* 0x0000000200027312 */ /* 0x004e220000101800 */
[----:B------:R-:W-:Y:S05]  /*4f90*/  BRA `(.L_x_2010) ;  /* 0x0000000c00707947 */ /* 0x000fea0003800000 */
.L_x_2007:
        /* <DEDUP_REMOVED lines=9> */
.L_x_2012:
[----:B------:R-:W2:Y:S02]  /*5030*/  LDG.E R2, desc[UR36][R4.64] ;  /* 0x0000002404027981 */ /* 0x000ea4000c1e1900 */
[----:B--2---:R-:W0:Y:S01]  /*5040*/  I2F.F64 R2, R2 ;  /* 0x0000000200027312 */ /* 0x004e220000201c00 */
[----:B------:R-:W-:Y:S05]  /*5050*/  BRA `(.L_x_2010) ;  /* 0x0000000c00407947 */ /* 0x000fea0003800000 */
.L_x_2011:
[----:B------:R-:W2:Y:S02]  /*5060*/  LDG.E.U16 R2, desc[UR36][R4.64] ;  /* 0x0000002404027981 */ /* 0x000ea4000c1e1500 */
[----:B--2---:R-:W0:Y:S01]  /*5070*/  I2F.F64.S16 R2, R2 ;  /* 0x0000000200027312 */ /* 0x004e220000101c00 */
[----:B------:R-:W-:Y:S05]  /*5080*/  BRA `(.L_x_2010) ;  /* 0x0000000c00347947 */ /* 0x000fea0003800000 */
.L_x_2006:
        /* <DEDUP_REMOVED lines=10> */
.L_x_2014:
[----:B------:R-:W2:Y:S02]  /*5130*/  LDG.E.U16 R0, desc[UR36][R4.64] ;  /* 0x0000002404007981 */ /* 0x000ea4000c1e1500 */
[----:B--2---:R-:W-:-:S05]  /*5140*/  HADD2.F32 R0, -RZ, R0.H0_H0 ;  /* 0x20000000ff007230 */ /* 0x004fca0000004100 */
[----:B------:R-:W-:-:S04]  /*5150*/  FMUL.FTZ R0, R0, 1 ;  /* 0x3f80000000007820 */ /* 0x000fc80000410000 */
[----:B------:R0:W1:Y:S01]  /*5160*/  F2F.F64.F32 R2, R0 ;  /* 0x0000000000027310 */ /* 0x0000620000201800 */
[----:B------:R-:W-:Y:S05]  /*5170*/  BRA `(.L_x_2010) ;  /* 0x0000000800f87947 */ /* 0x000fea0003800000 */
.L_x_2013:
        /* <DEDUP_REMOVED lines=10> */
.L_x_2016:
[----:B------:R-:W2:Y:S02]  /*5220*/  LDG.E.U16 R4, desc[UR36][R4.64] ;  /* 0x0000002404047981 */ /* 0x000ea4000c1e1500 */
[----:B--2---:R-:W-:-:S05]  /*5230*/  HADD2.F32 R0, -RZ, R4.H0_H0 ;  /* 0x20000004ff007230 */ /* 0x004fca0000004100 */
[----:B------:R-:W-:-:S04]  /*5240*/  FMUL.FTZ R0, R0, 1 ;  /* 0x3f80000000007820 */ /* 0x000fc80000410000 */
[----:B------:R0:W1:Y:S01]  /*5250*/  F2F.F64.F32 R2, R0 ;  /* 0x0000000000027310 */ /* 0x0000620000201800 */
[----:B------:R-:W-:Y:S05]  /*5260*/  BRA `(.L_x_2010) ;  /* 0x0000000800bc7947 */ /* 0x000fea0003800000 */
.L_x_2015:
[----:B------:R0:W5:Y:S01]  /*5270*/  LDG.E.64 R2, desc[UR36][R4.64] ;  /* 0x0000002404027981 */ /* 0x000162000c1e1b00 */
[----:B------:R-:W-:Y:S05]  /*5280*/  BRA `(.L_x_2010) ;  /* 0x0000000800b47947 */ /* 0x000fea0003800000 */
.L_x_2005:
        /* <DEDUP_REMOVED lines=13> */
.L_x_2019:
[----:B------:R0:W5:Y:S01]  /*5360*/  LDG.E.64 R2, desc[UR36][R4.64] ;  /* 0x0000002404027981 */ /* 0x000162000c1e1b00 */
[----:B------:R-:W-:Y:S05]  /*5370*/  BRA `(.L_x_2010) ;  /* 0x0000000800787947 */ /* 0x000fea0003800000 */
.L_x_2018:
        /* <DEDUP_REMOVED lines=28> */
.L_x_2021:
        /* <DEDUP_REMOVED lines=15> */
.L_x_2020:
[----:B------:R-:W2:Y:S02]  /*5630*/  LDG.E.U16 R0, desc[UR36][R4.64] ;  /* 0x0000002404007981 */ /* 0x000ea4000c1e1500 */
[----:B--2---:R-:W-:-:S05]  /*5640*/  SHF.L.U32 R0, R0, 0x10, RZ ;  /* 0x0000001000007819 */ /* 0x004fca00000006ff */
[----:B------:R-:W-:-:S04]  /*5650*/  FMUL.FTZ R0, R0, 1 ;  /* 0x3f80000000007820 */ /* 0x000fc80000410000 */
[----:B------:R0:W1:Y:S01]  /*5660*/  F2F.F64.F32 R2, R0 ;  /* 0x0000000000027310 */ /* 0x0000620000201800 */
[----:B------:R-:W-:Y:S05]  /*5670*/  BRA `(.L_x_2010) ;  /* 0x0000000400b87947 */ /* 0x000fea0003800000 */
.L_x_2017:
        /* <DEDUP_REMOVED lines=11> */
.L_x_2024:
        /* <DEDUP_REMOVED lines=21> */
.L_x_2028:
[----:B------:R-:W-:Y:S05]  /*5880*/  BSYNC B1 ;  /* 0x0000000000017941 */ /* 0x000fea0003800000 */
.L_x_2027:
[----:B------:R-:W-:Y:S01]  /*5890*/  LEA R3, R0, 0x3b800000, 0x17 ;  /* 0x3b80000000037811 */ /* 0x000fe200078eb8ff */
[----:B------:R-:W-:-:S05]  /*58a0*/  IMAD.SHL.U32 R0, R2, 0x100000, RZ ;  /* 0x0010000002007824 */ /* 0x000fca00078e00ff */
[----:B------:R-:W-:-:S07]  /*58b0*/  LOP3.LUT R0, R3, R0, R4, 0xfe, !PT ;  /* 0x0000000003007212 */ /* 0x000fce00078efe04 */
.L_x_2026:
[----:B------:R-:W-:Y:S05]  /*58c0*/  BSYNC B0 ;  /* 0x0000000000007941 */ /* 0x000fea0003800000 */
.L_x_2025:
[----:B------:R-:W-:-:S04]  /*58d0*/  FMUL.FTZ R0, R0, 1 ;  /* 0x3f80000000007820 */ /* 0x000fc80000410000 */
[----:B------:R1:W2:Y:S01]  /*58e0*/  F2F.F64.F32 R2, R0 ;  /* 0x0000000000027310 */ /* 0x0002a20000201800 */
[----:B------:R-:W-:Y:S05]  /*58f0*/  BRA `(.L_x_2010) ;  /* 0x0000000400187947 */ /* 0x000fea0003800000 */
.L_x_2023:
        /* <DEDUP_REMOVED lines=21> */
.L_x_2032:
[----:B------:R-:W-:Y:S05]  /*5a50*/  BSYNC B1 ;  /* 0x0000000000017941 */ /* 0x000fea0003800000 */
.L_x_2031:
[----:B------:R-:W-:Y:S01]  /*5a60*/  LEA R3, R0, 0x37800000, 0x17 ;  /* 0x3780000000037811 */ /* 0x000fe200078eb8ff */
[----:B------:R-:W-:-:S05]  /*5a70*/  IMAD.SHL.U32 R0, R2, 0x200000, RZ ;  /* 0x0020000002007824 */ /* 0x000fca00078e00ff */
[----:B------:R-:W-:-:S07]  /*5a80*/  LOP3.LUT R0, R3, R0, R4, 0xfe, !PT ;  /* 0x0000000003007212 */ /* 0x000fce00078efe04 */
.L_x_2030:
[----:B------:R-:W-:Y:S05]  /*5a90*/  BSYNC B0 ;  /* 0x0000000000007941 */ /* 0x000fea0003800000 */
.L_x_2029:
[----:B------:R-:W-:-:S04]  /*5aa0*/  FMUL.FTZ R0, R0, 1 ;  /* 0x3f80000000007820 */ /* 0x000fc80000410000 */
[----:B------:R3:W4:Y:S01]  /*5ab0*/  F2F.F64.F32 R2, R0 ;  /* 0x0000000000027310 */ /* 0x0007220000201800 */
[----:B------:R-:W-:Y:S05]  /*5ac0*/  BRA `(.L_x_2010) ;  /* 0x0000000000a47947 */ /* 0x000fea0003800000 */
.L_x_2022:
        /* <DEDUP_REMOVED lines=12> */
[----:B------:R-:W-:Y:S01]  /*5b90*/  @!P0 MOV R0, 0x7f800001 ;  /* 0x7f80000100008802 */ /* 0x000fe20000000f00 */
[----:B------:R-:W-:-:S07]  /*5ba0*/  @P0 IMAD.SHL.U32 R0, R4, 0x800000, RZ ;  /* 0x0080000004000824 */ /* 0x000fce00078e00ff */
.L_x_2036:
[----:B------:R-:W-:Y:S05]  /*5bb0*/  BSYNC B0 ;  /* 0x0000000000007941 */ /* 0x000fea0003800000 */
.L_x_2035:
[----:B------:R-:W-:-:S04]  /*5bc0*/  FMUL.FTZ R0, R0, 1 ;  /* 0x3f80000000007820 */ /* 0x000fc80000410000 */
[----:B------:R0:W1:Y:S01]  /*5bd0*/  F2F.F64.F32 R2, R0 ;  /* 0x0000000000027310 */ /* 0x0000620000201800 */
[----:B------:R-:W-:Y:S05]  /*5be0*/  BRA `(.L_x_2010) ;  /* 0x00000000005c7947 */ /* 0x000fea0003800000 */
.L_x_2009:
        /* <DEDUP_REMOVED lines=16> */
.L_x_2037:
[----:B------:R-:W-:Y:S01]  /*5cf0*/  CS2R R2, SRZ ;  /* 0x0000000000027805 */ /* 0x000fe2000001ff00 */
[----:B------:R-:W-:Y:S06]  /*5d00*/  BRA `(.L_x_2010) ;  /* 0x0000000000147947 */ /* 0x000fec0003800000 */
.L_x_2034:
[----:B------:R-:W2:Y:S02]  /*5d10*/  LDG.E.64 R2, desc[UR36][R4.64] ;  /* 0x0000002404027981 */ /* 0x000ea4000c1e1b00 */
[----:B--2---:R-:W0:Y:S01]  /*5d20*/  I2F.F64.U64 R2, R2 ;  /* 0x0000000200027312 */ /* 0x004e220000301800 */
[----:B------:R-:W-:Y:S05]  /*5d30*/  BRA `(.L_x_2010) ;  /* 0x0000000000087947 */ /* 0x000fea0003800000 */
.L_x_2033:
[----:B------:R-:W2:Y:S02]  /*5d40*/  LDG.E R2, desc[UR36][R4.64] ;  /* 0x0000002404027981 */ /* 0x000ea4000c1e1900 */
[----:B--2---:R-:W0:Y:S02]  /*5d50*/  I2F.F64.U32 R2, R2 ;  /* 0x0000000200027312 */ /* 0x004e240000201800 */
.L_x_2010:
[----:B0-----:R-:W-:Y:S01]  /*5d60*/  HFMA2.MMA R5, -RZ, RZ, 1.3193359375, 0.00013911724090576171875 ;  /* 0x3d47088fff057435 */ /* 0x001fe200000001ff */
[----:B------:R-:W-:Y:S01]  /*5d70*/  IMAD.MOV.U32 R4, RZ, RZ, -0x24b905a1 ;  /* 0xdb46fa5fff047424 */ /* 0x000fe200078e00ff */
[----:B------:R-:W-:Y:S01]  /*5d80*/  UMOV UR4, 0xfba6f279 ;  /* 0xfba6f27900047882 */ /* 0x000fe20000000000 */
        /* <DEDUP_REMOVED lines=141> */
.L_x_2041:
[----:B------:R-:W0:Y:S02]  /*6660*/  F2I.S64.F64.TRUNC R4, R4 ;  /* 0x0000000400047311 */ /* 0x000e24000030d900 */
[----:B0-----:R-:W-:-:S05]  /*6670*/  IMAD.MOV.U32 R3, RZ, RZ, R4 ;  /* 0x000000ffff037224 */ /* 0x001fca00078e0004 */
[----:B------:R0:W-:Y:S01]  /*6680*/  STG.E.U8 desc[UR36][R16.64], R3 ;  /* 0x0000000310007986 */ /* 0x0001e2000c101124 */
[----:B------:R-:W-:Y:S05]  /*6690*/  BRA `(.L_x_2043) ;  /* 0x0000000c00a87947 */ /* 0x000fea0003800000 */
.L_x_2040:
        /* <DEDUP_REMOVED lines=9> */
.L_x_2045:
[----:B------:R-:W0:Y:S02]  /*6730*/  F2I.F64.TRUNC R5, R4 ;  /* 0x0000000400057311 */ /* 0x000e24000030d100 */
[----:B0-----:R0:W-:Y:S01]  /*6740*/  STG.E desc[UR36][R16.64], R5 ;  /* 0x0000000510007986 */ /* 0x0011e2000c101924 */
[----:B------:R-:W-:Y:S05]  /*6750*/  BRA `(.L_x_2043) ;  /* 0x0000000c00787947 */ /* 0x000fea0003800000 */
.L_x_2044:
[----:B------:R-:W0:Y:S02]  /*6760*/  F2I.F64.TRUNC R5, R4 ;  /* 0x0000000400057311 */ /* 0x000e24000030d100 */
[----:B0-----:R0:W-:Y:S01]  /*6770*/  STG.E.U16 desc[UR36][R16.64], R5 ;  /* 0x0000000510007986 */ /* 0x0011e2000c101524 */
[----:B------:R-:W-:Y:S05]  /*6780*/  BRA `(.L_x_2043) ;  /* 0x0000000c006c7947 */ /* 0x000fea0003800000 */
.L_x_2039:
        /* <DEDUP_REMOVED lines=11> */
.L_x_2047:
[----:B------:R-:W0:Y:S01]  /*6840*/  F2F.F32.F64 R0, R4 ;  /* 0x0000000400007310 */ /* 0x000e220000301000 */
[----:B------:R-:W-:-:S14]  /*6850*/  DSETP.GEU.AND P0, PT, |R4|, UR4, PT ;  /* 0x0000000404007e2a */ /* 0x000fdc000bf0e200 */
[----:B0-----:R-:W-:-:S05]  /*6860*/  @!P0 FMUL R0, R0, 1.175494350822287508e-38 ;  /* 0x0080000000008820 */ /* 0x001fca0000400000 */
[----:B------:R-:W-:-:S05]  /*6870*/  F2FP.F16.F32.PACK_AB R0, RZ, R0 ;  /* 0x00000000ff00723e */ /* 0x000fca00000000ff */
[----:B------:R0:W-:Y:S01]  /*6880*/  STG.E.U16 desc[UR36][R16.64], R0 ;  /* 0x0000000010007986 */ /* 0x0001e2000c101524 */
[----:B------:R-:W-:Y:S05]  /*6890*/  BRA `(.L_x_2043) ;  /* 0x0000000c00287947 */ /* 0x000fea0003800000 */
.L_x_2046:
        /* <DEDUP_REMOVED lines=12> */
.L_x_2049:
[----:B------:R-:W0:Y:S01]  /*6960*/  F2F.F32.F64 R0, R4 ;  /* 0x0000000400007310 */ /* 0x000e220000301000 */
[----:B------:R-:W-:-:S14]  /*6970*/  DSETP.GEU.AND P0, PT, |R4|, UR4, PT ;  /* 0x0000000404007e2a */ /* 0x000fdc000bf0e200 */
[----:B0-----:R-:W-:-:S05]  /*6980*/  @!P0 FMUL R0, R0, 1.175494350822287508e-38 ;  /* 0x0080000000008820 */ /* 0x001fca0000400000 */
[----:B------:R-:W-:-:S04]  /*6990*/  F2FP.F16.F32.PACK_AB R3, RZ, R0 ;  /* 0x00000000ff03723e */ /* 0x000fc800000000ff */
[----:B------:R-:W-:-:S05]  /*69a0*/  PRMT R3, R3, 0x5410, RZ ;  /* 0x0000541003037816 */ /* 0x000fca00000000ff */
[----:B------:R0:W-:Y:S01]  /*69b0*/  STG.E desc[UR36][R16.64], R3 ;  /* 0x0000000310007986 */ /* 0x0001e2000c101924 */
[----:B------:R-:W-:Y:S05]  /*69c0*/  BRA `(.L_x_2043) ;  /* 0x0000000800dc7947 */ /* 0x000fea0003800000 */
.L_x_2048:
[----:B------:R0:W-:Y:S01]  /*69d0*/  STG.E.64 desc[UR36][R16.64], R4 ;  /* 0x0000000410007986 */ /* 0x0001e2000c101b24 */
[----:B------:R-:W-:Y:S05]  /*69e0*/  BRA `(.L_x_2043) ;  /* 0x0000000800d47947 */ /* 0x000fea0003800000 */
.L_x_2038:
        /* <DEDUP_REMOVED lines=12> */
.L_x_2052:
[----:B------:R-:W-:-:S05]  /*6ab0*/  CS2R R6, SRZ ;  /* 0x0000000000067805 */ /* 0x000fca000001ff00 */
[----:B------:R0:W-:Y:S01]  /*6ac0*/  STG.E.128 desc[UR36][R16.64], R4 ;  /* 0x0000000410007986 */ /* 0x0001e2000c101d24 */
[----:B------:R-:W-:Y:S05]  /*6ad0*/  BRA `(.L_x_2043) ;  /* 0x0000000800987947 */ /* 0x000fea0003800000 */
.L_x_2051:
        /* <DEDUP_REMOVED lines=23> */
.L_x_2056:
[----:B------:R-:W-:Y:S05]  /*6c50*/  BSYNC B0 ;  /* 0x0000000000007941 */ /* 0x000fea0003800000 */
.L_x_2055:
[----:B------:R-:W-:-:S05]  /*6c60*/  LOP3.LUT R3, R0, R3, RZ, 0xfc, !PT ;  /* 0x0000000300037212 */ /* 0x000fca00078efcff */
[----:B------:R0:W-:Y:S01]  /*6c70*/  STG.E.U8 desc[UR36][R16.64], R3 ;  /* 0x0000000310007986 */ /* 0x0001e2000c101124 */
[----:B------:R-:W-:Y:S05]  /*6c80*/  BRA `(.L_x_2043) ;  /* 0x00000008002c7947 */ /* 0x000fea0003800000 */
.L_x_2054:
        /* <DEDUP_REMOVED lines=15> */
.L_x_2058:
[----:B------:R-:W-:Y:S01]  /*6d80*/  IMAD.MOV.U32 R0, RZ, RZ, 0x7f ;  /* 0x0000007fff007424 */ /* 0x000fe200078e00ff */
[----:B------:R-:W-:-:S04]  /*6d90*/  ISETP.GT.U32.AND P0, PT, R2, 0x7f800000, PT ;  /* 0x7f8000000200780c */ /* 0x000fc80003f04070 */
[----:B------:R-:W-:-:S09]  /*6da0*/  SEL R0, R0, 0x7c, P0 ;  /* 0x0000007c00007807 */ /* 0x000fd20000000000 */
.L_x_2059:
[----:B------:R-:W-:Y:S05]  /*6db0*/  BSYNC B0 ;  /* 0x0000000000007941 */ /* 0x000fea0003800000 */
.L_x_2057:
[----:B------:R-:W-:-:S04]  /*6dc0*/  LOP3.LUT R2, R3, 0x80000000, RZ, 0xc0, !PT ;  /* 0x8000000003027812 */ /* 0x000fc800078ec0ff */
[----:B------:R-:W-:-:S04]  /*6dd0*/  SHF.R.U32.HI R3, RZ, 0x18, R2 ;  /* 0x00000018ff037819 */ /* 0x000fc80000011602 */
[----:B------:R-:W-:-:S05]  /*6de0*/  LOP3.LUT R3, R0, R3, RZ, 0xfc, !PT ;  /* 0x0000000300037212 */ /* 0x000fca00078efcff */
[----:B------:R0:W-:Y:S01]  /*6df0*/  STG.E.U8 desc[UR36][R16.64], R3 ;  /* 0x0000000310007986 */ /* 0x0001e2000c101124 */
[----:B------:R-:W-:Y:S05]  /*6e00*/  BRA `(.L_x_2043) ;  /* 0x0000000400cc7947 */ /* 0x000fea0003800000 */
.L_x_2053:
[----:B------:R-:W0:Y:S01]  /*6e10*/  F2F.F32.F64 R0, R4 ;  /* 0x0000000400007310 */ /* 0x000e220000301000 */
[----:B------:R-:W-:-:S14]  /*6e20*/  DSETP.GEU.AND P0, PT, |R4|, UR4, PT ;  /* 0x0000000404007e2a */ /* 0x000fdc000bf0e200 */
[----:B0-----:R-:W-:-:S05]  /*6e30*/  @!P0 FMUL R0, R0, 1.175494350822287508e-38 ;  /* 0x0080000000008820 */ /* 0x001fca0000400000 */
[----:B------:R-:W-:-:S05]  /*6e40*/  F2FP.BF16.F32.PACK_AB R0, RZ, R0 ;  /* 0x00000000ff00723e */ /* 0x000fca00000010ff */
[----:B------:R0:W-:Y:S01]  /*6e50*/  STG.E.U16 desc[UR36][R16.64], R0 ;  /* 0x0000000010007986 */ /* 0x0001e2000c101524 */
[----:B------:R-:W-:Y:S05]  /*6e60*/  BRA `(.L_x_2043) ;  /* 0x0000000400b47947 */ /* 0x000fea0003800000 */
.L_x_2050:
        /* <DEDUP_REMOVED lines=11> */
.L_x_2062:
        /* <DEDUP_REMOVED lines=19> */
.L_x_2065:
[----:B------:R-:W-:-:S04]  /*7050*/  LOP3.LUT R2, R3, 0x80000000, RZ, 0xc0, !PT ;  /* 0x8000000003027812 */ /* 0x000fc800078ec0ff */
[----:B------:R-:W-:-:S04]  /*7060*/  SHF.R.U32.HI R3, RZ, 0x18, R2 ;  /* 0x00000018ff037819 */ /* 0x000fc80000011602 */
[----:B------:R-:W-:-:S04]  /*7070*/  LOP3.LUT R0, R0, R3, RZ, 0xfc, !PT ;  /* 0x0000000300007212 */ /* 0x000fc800078efcff */
[----:B------:R-:W-:-:S07]  /*7080*/  PRMT R8, R0, 0x7610, R8 ;  /* 0x0000761000087816 */ /* 0x000fce0000000008 */
.L_x_2064:
[----:B------:R-:W-:Y:S05]  /*7090*/  BSYNC B0 ;  /* 0x0000000000007941 */ /* 0x000fea0003800000 */
.L_x_2063:
[----:B------:R3:W-:Y:S01]  /*70a0*/  STG.E.U8 desc[UR36][R16.64], R8 ;  /* 0x0000000810007986 */ /* 0x0007e2000c101124 */
[----:B------:R-:W-:Y:S05]  /*70b0*/  BRA `(.L_x_2043) ;  /* 0x0000000400207947 */ /* 0x000fea0003800000 */
.L_x_2061:
        /* <DEDUP_REMOVED lines=19> */
.L_x_2068:
[----:B------:R-:W-:-:S04]  /*71f0*/  LOP3.LUT R2, R3, 0x80000000, RZ, 0xc0, !PT ;  /* 0x8000000003027812 */ /* 0x000fc800078ec0ff */
[----:B------:R-:W-:-:S04]  /*7200*/  SHF.R.U32.HI R3, RZ, 0x18, R2 ;  /* 0x00000018ff037819 */ /* 0x000fc80000011602 */
[----:B------:R-:W-:-:S04]  /*7210*/  LOP3.LUT R0, R0, R3, RZ, 0xfc, !PT ;  /* 0x0000000300007212 */ /* 0x000fc800078efcff */
[----:B------:R-:W-:-:S07]  /*7220*/  PRMT R8, R0, 0x7610, R8 ;  /* 0x0000761000087816 */ /* 0x000fce0000000008 */
.L_x_2067:
[----:B------:R-:W-:Y:S05]  /*7230*/  BSYNC B0 ;  /* 0x0000000000007941 */ /* 0x000fea0003800000 */
.L_x_2066:
[----:B------:R0:W-:Y:S01]  /*7240*/  STG.E.U8 desc[UR36][R16.64], R8 ;  /* 0x0000000810007986 */ /* 0x0001e2000c101124 */
[----:B------:R-:W-:Y:S05]  /*7250*/  BRA `(.L_x_2043) ;  /* 0x0000000000b87947 */ /* 0x000fea0003800000 */
.L_x_2060:
        /* <DEDUP_REMOVED lines=16> */
[----:B------:R-:W-:Y:S02]  /*7360*/  @P1 ISETP.EQ.U32.AND P2, PT, R0, 0x1, P0 ;  /* 0x000000010000180c */ /* 0x000fe40000742070 */
[----:B------:R-:W-:Y:S02]  /*7370*/  PLOP3.LUT P0, PT, PT, PT, PT, 0x80, 0x0 ;  /* 0x000000000000781c */ /* 0x000fe40003f0f070 */
[----:B------:R-:W-:Y:S02]  /*7380*/  @P1 PLOP3.LUT P0, PT, P2, PT, PT, 0x80, 0x0 ;  /* 0x000000000000181c */ /* 0x000fe4000170f070 */
[----:B------:R-:W-:-:S11]  /*7390*/  @P1 IADD3 R0, R2, 0x1, RZ ;  /* 0x0000000102001810 */ /* 0x000fd60007ffe0ff */
[----:B------:R-:W-:-:S04]  /*73a0*/  @!P0 IMAD.MOV R0, RZ, RZ, R2 ;  /* 0x000000ffff008224 */ /* 0x000fc800078e0202 */
[----:B------:R-:W-:-:S05]  /*73b0*/  @P1 IMAD.MOV.U32 R3, RZ, RZ, R0 ;  /* 0x000000ffff031224 */ /* 0x000fca00078e0000 */
[----:B------:R1:W-:Y:S01]  /*73c0*/  STG.E.U8 desc[UR36][R16.64], R3 ;  /* 0x0000000310007986 */ /* 0x0003e2000c101124 */
[----:B------:R-:W-:Y:S05]  /*73d0*/  BRA `(.L_x_2043) ;  /* 0x0000000000587947 */ /* 0x000fea0003800000 */
.L_x_2042:
        /* <DEDUP_REMOVED lines=16> */
.L_x_2071:
[----:B------:R-:W-:Y:S05]  /*74e0*/  BRA `(.L_x_2043) ;  /* 0x0000000000147947 */ /* 0x000fea0003800000 */
.L_x_2070:
[----:B------:R-:W0:Y:S02]  /*74f0*/  F2I.U64.F64.TRUNC R4, R4 ;  /* 0x0000000400047311 */ /* 0x000e24000030d800 */
[----:B0-----:R2:W-:Y:S01]  /*7500*/  STG.E.64 desc[UR36][R16.64], R4 ;  /* 0x0000000410007986 */ /* 0x0015e2000c101b24 */
[----:B------:R-:W-:Y:S05]  /*7510*/  BRA `(.L_x_2043) ;  /* 0x0000000000087947 */ /* 0x000fea0003800000 */
.L_x_2069:
[----:B------:R-:W0:Y:S02]  /*7520*/  F2I.U32.F64.TRUNC R5, R4 ;  /* 0x0000000400057311 */ /* 0x000e24000030d000 */
[----:B0-----:R0:W-:Y:S02]  /*7530*/  STG.E desc[UR36][R16.64], R5 ;  /* 0x0000000510007986 */ /* 0x0011e4000c101924 */
.L_x_2043:
[----:B------:R-:W-:-:S07]  /*7540*/  IADD3 R19, R19, 0x80, RZ ;  /* 0x0000008013137810 */ /* 0x000fce0007ffe0ff */
.L_x_2003:
[----:B------:R-:W-:Y:S05]  /*7550*/  BSYNC B6 ;  /* 0x0000000000067941 */ /* 0x000fea0003800000 */
.L_x_2002:
        /* <DEDUP_REMOVED lines=307> */
.L_x_2074:
        /* <DEDUP_REMOVED lines=21> */
.L_x_2078:
[----:B------:R-:W2:Y:S02]  /*89e0*/  LDG.E.U8 R2, desc[UR36][R4.64] ;  /* 0x0000002404027981 */ /* 0x000ea4000c1e1100 */
[----:B--2---:R-:W0:Y:S01]  /*89f0*/  I2F.F64.U16 R2, R2 ;  /* 0x0000000200027312 */ /* 0x004e220000101800 */
[----:B------:R-:W-:Y:S05]  /*8a00*/  BRA `(.L_x_2080) ;  /* 0x0000000c00707947 */ /* 0x000fea0003800000 */
.L_x_2077:
        /* <DEDUP_REMOVED lines=9> */
.L_x_2082:
[----:B------:R-:W2:Y:S02]  /*8aa0*/  LDG.E R2, desc[UR36][R4.64] ;  /* 0x0000002404027981 */ /* 0x000ea4000c1e1900 */
[----:B--2---:R-:W0:Y:S01]  /*8ab0*/  I2F.F64 R2, R2 ;  /* 0x0000000200027312 */ /* 0x004e220000201c00 */
[----:B------:R-:W-:Y:S05]  /*8ac0*/  BRA `(.L_x_2080) ;  /* 0x0000000c00407947 */ /* 0x000fea0003800000 */
.L_x_2081:
[----:B------:R-:W2:Y:S02]  /*8ad0*/  LDG.E.U16 R2, desc[UR36][R4.64] ;  /* 0x0000002404027981 */ /* 0x000ea4000c1e1500 */
[----:B--2---:R-:W0:Y:S01]  /*8ae0*/  I2F.F64.S16 R2, R2 ;  /* 0x0000000200027312 */ /* 0x004e220000101c00 */
[----:B------:R-:W-:Y:S05]  /*8af0*/  BRA `(.L_x_2080) ;  /* 0x0000000c00347947 */ /* 0x000fea0003800000 */
.L_x_2076:
        /* <DEDUP_REMOVED lines=10> */
.L_x_2084:
[----:B------:R-:W2:Y:S02]  /*8ba0*/  LDG.E.U16 R0, desc[UR36][R4.64] ;  /* 0x0000002404007981 */ /* 0x000ea4000c1e1500 */
[----:B--2---:R-:W-:-:S05]  /*8bb0*/  HADD2.F32 R0, -RZ, R0.H0_H0 ;  /* 0x20000000ff007230 */ /* 0x004fca0000004100 */
[----:B------:R-:W-:-:S04]  /*8bc0*/  FMUL.FTZ R0, R0, 1 ;  /* 0x3f80000000007820 */ /* 0x000fc80000410000 */
[----:B------:R0:W1:Y:S01]  /*8bd0*/  F2F.F64.F32 R2, R0 ;  /* 0x0000000000027310 */ /* 0x0000620000201800 */
[----:B------:R-:W-:Y:S05]  /*8be0*/  BRA `(.L_x_2080) ;  /* 0x0000000800f87947 */ /* 0x000fea0003800000 */
.L_x_2083:
        /* <DEDUP_REMOVED lines=10> */
.L_x_2086:
[----:B------:R-:W2:Y:S02]  /*8c90*/  LDG.E.U16 R4, desc[UR36][R4.64] ;  /* 0x0000002404047981 */ /* 0x000ea4000c1e1500 */
[----:B--2---:R-:W-:-:S05]  /*8ca0*/  HADD2.F32 R0, -RZ, R4.H0_H0 ;  /* 0x20000004ff007230 */ /* 0x004fca0000004100 */
[----:B------:R-:W-:-:S04]  /*8cb0*/  FMUL.FTZ R0, R0, 1 ;  /* 0x3f80000000007820 */ /* 0x000fc80000410000 */
[----:B------:R0:W1:Y:S01]  /*8cc0*/  F2F.F64.F32 R2, R0 ;  /* 0x0000000000027310 */ /* 0x0000620000201800 */
[----:B------:R-:W-:Y:S05]  /*8cd0*/  BRA `(.L_x_2080) ;  /* 0x0000000800bc7947 */ /* 0x000fea0003800000 */
.L_x_2085:
[----:B------:R0:W5:Y:S01]  /*8ce0*/  LDG.E.64 R2, desc[UR36][R4.64] ;  /* 0x0000002404027981 */ /* 0x000162000c1e1b00 */
[----:B------:R-:W-:Y:S05]  /*8cf0*/  BRA `(.L_x_2080) ;  /* 0x0000000800b47947 */ /* 0x000fea0003800000 */
.L_x_2075:
        /* <DEDUP_REMOVED lines=13> */
.L_x_2089:
[----:B------:R0:W5:Y:S01]  /*8dd0*/  LDG.E.64 R2, desc[UR36][R4.64] ;  /* 0x0000002404027981 */ /* 0x000162000c1e1b00 */
[----:B------:R-:W-:Y:S05]  /*8de0*/  BRA `(.L_x_2080) ;  /* 0x0000000800787947 */ /* 0x000fea0003800000 */
.L_x_2088:
        /* <DEDUP_REMOVED lines=18> */
[----:B------:R-:W-:Y:S01]  /*8f10*/  IMAD R7, R3, R8, 0x3c000000 ;  /* 0x3c00000003077424 */ /* 0x000fe200078e0208 */
[----:B------:R-:W-:-:S04]  /*8f20*/  IADD3 R3, R2, -0x1, RZ ;  /* 0xffffffff02037810 */ /* 0x000fc80007ffe0ff */
        /* <DEDUP_REMOVED lines=8> */
.L_x_2091:
        /* <DEDUP_REMOVED lines=15> */
.L_x_2090:
[----:B------:R-:W2:Y:S02]  /*90a0*/  LDG.E.U16 R0, desc[UR36][R4.64] ;  /* 0x0000002404007981 */ /* 0x000ea4000c1e1500 */
[----:B--2---:R-:W-:-:S04]  /*90b0*/  IMAD.U32 R0, R0, 0x10000, RZ ;  /* 0x0001000000007824 */ /* 0x004fc800078e00ff */
[----:B------:R-:W-:-:S04]  /*90c0*/  FMUL.FTZ R0, R0, 1 ;  /* 0x3f80000000007820 */ /* 0x000fc80000410000 */
[----:B------:R0:W1:Y:S01]  /*90d0*/  F2F.F64.F32 R2, R0 ;  /* 0x0000000000027310 */ /* 0x0000620000201800 */
[----:B------:R-:W-:Y:S05]  /*90e0*/  BRA `(.L_x_2080) ;  /* 0x0000000400b87947 */ /* 0x000fea0003800000 */
.L_x_2087:
        /* <DEDUP_REMOVED lines=11> */
.L_x_2094:
        /* <DEDUP_REMOVED lines=21> */
.L_x_2098:
[----:B------:R-:W-:Y:S05]  /*92f0*/  BSYNC B1 ;  /* 0x0000000000017941 */ /* 0x000fea0003800000 */
.L_x_2097:
[----:B------:R-:W-:Y:S01]  /*9300*/  LEA R3, R0, 0x3b800000, 0x17 ;  /* 0x3b80000000037811 */ /* 0x000fe200078eb8ff */
[----:B------:R-:W-:-:S05]  /*9310*/  IMAD.SHL.U32 R0, R2, 0x100000, RZ ;  /* 0x0010000002007824 */ /* 0x000fca00078e00ff */
[----:B------:R-:W-:-:S07]  /*9320*/  LOP3.LUT R0, R3, R0, R4, 0xfe, !PT ;  /* 0x0000000003007212 */ /* 0x000fce00078efe04 */
.L_x_2096:
[----:B------:R-:W-:Y:S05]  /*9330*/  BSYNC B0 ;  /* 0x0000000000007941 */ /* 0x000fea0003800000 */
.L_x_2095:
[----:B------:R-:W-:-:S04]  /*9340*/  FMUL.FTZ R0, R0, 1 ;  /* 0x3f80000000007820 */ /* 0x000fc80000410000 */
[----:B------:R1:W2:Y:S01]  /*9350*/  F2F.F64.F32 R2, R0 ;  /* 0x0000000000027310 */ /* 0x0002a20000201800 */
[----:B------:R-:W-:Y:S05]  /*9360*/  BRA `(.L_x_2080) ;  /* 0x0000000400187947 */ /* 0x000fea0003800000 */
.L_x_2093:
[----:B------:R-:W2:Y:S01]  /*9370*/  LDG.E.U8 R2, desc[UR36][R4.64] ;  /* 0x0000002404027981 */ /* 0x000ea2000c1e1100 */
[----:B------:R-:W-:Y:S01]  /*9380*/  BSSY B0, `(.L_x_2099) ;  /* 0x0000018000007945 */ /* 0x000fe20003800000 */
[----:B------:R-:W-:Y:S01]  /*9390*/  IMAD.MOV.U32 R0, RZ, RZ, RZ ;  /* 0x000000ffff007224 */ /* 0x000fe200078e00ff */
[----:B--2---:R-:W-:-:S13]  /*93a0*/  ISETP.NE.AND P0, PT, R2, RZ, PT ;  /* 0x000000ff0200720c */ /* 0x004fda0003f05270 */
[----:B------:R-:W-:Y:S05]  /*93b0*/  @!P0 BRA `(.L_x_2100) ;  /* 0x0000000000508947 */ /* 0x000fea0003800000 */
[----:B------:R-:W-:-:S13]  /*93c0*/  ISETP.NE.AND P0, PT, R2, 0x80, PT ;  /* 0x000000800200780c */ /* 0x000fda0003f05270 */
[----:B------:R-:W-:Y:S01]  /*93d0*/  @!P0 MOV R0, 0x7f800001 ;  /* 0x7f80000100008802 */ /* 0x000fe20000000f00 */
        /* <DEDUP_REMOVED lines=14> */
.L_x_2102:
[----:B------:R-:W-:Y:S05]  /*94c0*/  BSYNC B1 ;  /* 0x0000000000017941 */ /* 0x000fea0003800000 */
.L_x_2101:
[----:B------:R-:W-:Y:S01]  /*94d0*/  LEA R3, R0, 0x37800000, 0x17 ;  /* 0x3780000000037811 */ /* 0x000fe200078eb8ff */
[----:B------:R-:W-:-:S05]  /*94e0*/  IMAD.SHL.U32 R0, R2, 0x200000, RZ ;  /* 0x0020000002007824 */ /* 0x000fca00078e00ff */
[----:B------:R-:W-:-:S07]  /*94f0*/  LOP3.LUT R0, R3, R0, R4, 0xfe, !PT ;  /* 0x0000000003007212 */ /* 0x000fce00078efe04 */
.L_x_2100:
[----:B------:R-:W-:Y:S05]  /*9500*/  BSYNC B0 ;  /* 0x0000000000007941 */ /* 0x000fea0003800000 */
.L_x_2099:
[----:B------:R-:W-:-:S04]  /*9510*/  FMUL.FTZ R0, R0, 1 ;  /* 0x3f80000000007820 */ /* 0x000fc80000410000 */
[----:B------:R3:W4:Y:S01]  /*9520*/  F2F.F64.F32 R2, R0 ;  /* 0x0000000000027310 */ /* 0x0007220000201800 */
[----:B------:R-:W-:Y:S05]  /*9530*/  BRA `(.L_x_2080) ;  /* 0x0000000000a47947 */ /* 0x000fea0003800000 */
.L_x_2092:
        /* <DEDUP_REMOVED lines=14> */
.L_x_2106:
[----:B------:R-:W-:Y:S05]  /*9620*/  BSYNC B0 ;  /* 0x0000000000007941 */ /* 0x000fea0003800000 */
.L_x_2105:
[----:B------:R-:W-:-:S04]  /*9630*/  FMUL.FTZ R0, R0, 1 ;  /* 0x3f80000000007820 */ /* 0x000fc80000410000 */
[----:B------:R0:W1:Y:S01]  /*9640*/  F2F.F64.F32 R2, R0 ;  /* 0x0000000000027310 */ /* 0x0000620000201800 */
[----:B------:R-:W-:Y:S05]  /*9650*/  BRA `(.L_x_2080) ;  /* 0x00000000005c7947 */ /* 0x000fea0003800000 */
.L_x_2079:
[----:B------:R-:W-:Y:S01]  /*9660*/  MOV R2, 0x0 ;  /* 0x0000000000027802 */ /* 0x000fe20000000f00 */
[----:B------:R-:W-:Y:S01]  /*9670*/  ULDC.64 UR4, c[0x4][0x128] ;  /* 0x01004a0000047ab9 */ /* 0x000fe20000000a00 */
[----:B------:R-:W-:Y:S01]  /*9680*/  ULDC.64 UR6, c[0x4][0x8] ;  /* 0x0100020000067ab9 */ /* 0x000fe20000000a00 */
[----:B------:R-:W-:Y:S01]  /*9690*/  IMAD.U32 R4, RZ, RZ, UR4 ;  /* 0x00000004ff047e24 */ /* 0x000fe2000f8e00ff */
[----:B------:R-:W-:Y:S01]  /*96a0*/  MOV R11, UR7 ;  /* 0x00000007000b7c02 */ /* 0x000fe20008000f00 */
[----:B------:R-:W-:Y:S01]  /*96b0*/  IMAD.U32 R5, RZ, RZ, UR5 ;  /* 0x00000005ff057e24 */ /* 0x000fe2000f8e00ff */
[----:B------:R-:W0:Y:S01]  /*96c0*/  LDC.64 R2, c[0x4][R2] ;  /* 0x0100000002027b82 */ /* 0x000e220000000a00 */
[----:B------:R-:W-:Y:S01]  /*96d0*/  ULDC.64 UR4, c[0x4][0x130] ;  /* 0x01004c0000047ab9 */ /* 0x000fe20000000a00 */
[----:B------:R-:W-:Y:S02]  /*96e0*/  IMAD.U32 R10, RZ, RZ, UR6 ;  /* 0x00000006ff0a7e24 */ /* 0x000fe4000f8e00ff */
[----:B------:R-:W-:-:S02]  /*96f0*/  IMAD.U32 R6, RZ, RZ, UR4 ;  /* 0x00000004ff067e24 */ /* 0x000fc4000f8e00ff */
[----:B------:R-:W-:Y:S02]  /*9700*/  IMAD.U32 R7, RZ, RZ, UR5 ;  /* 0x00000005ff077e24 */ /* 0x000fe4000f8e00ff */
[----:B------:R-:W-:Y:S02]  /*9710*/  IMAD.MOV.U32 R8, RZ, RZ, 0x4e ;  /* 0x0000004eff087424 */ /* 0x000fe400078e00ff */
[----:B------:R-:W-:Y:S02]  /*9720*/  IMAD.MOV.U32 R12, RZ, RZ, 0x1 ;  /* 0x00000001ff0c7424 */ /* 0x000fe400078e00ff */
[----:B------:R-:W-:-:S07]  /*9730*/  IMAD.MOV.U32 R13, RZ, RZ, RZ ;  /* 0x000000ffff0d7224 */ /* 0x000fce00078e00ff */
[----:B------:R-:W-:-:S07]  /*9740*/  LEPC R20, `(.L_x_2107) ;  /* 0x000000001014794e */ /* 0x000fce0000000000 */
[----:B0-----:R-:W-:Y:S05]  /*9750*/  CALL.ABS.NOINC R2 ;  /* 0x0000000002007343 */ /* 0x001fea0003c00000 */
.L_x_2107:
[----:B------:R-:W-:Y:S01]  /*9760*/  CS2R R2, SRZ ;  /* 0x0000000000027805 */ /* 0x000fe2000001ff00 */
[----:B------:R-:W-:Y:S06]  /*9770*/  BRA `(.L_x_2080) ;  /* 0x0000000000147947 */ /* 0x000fec0003800000 */
.L_x_2104:
[----:B------:R-:W2:Y:S02]  /*9780*/  LDG.E.64 R2, desc[UR36][R4.64] ;  /* 0x0000002404027981 */ /* 0x000ea4000c1e1b00 */
[----:B--2---:R-:W0:Y:S01]  /*9790*/  I2F.F64.U64 R2, R2 ;  /* 0x0000000200027312 */ /* 0x004e220000301800 */
[----:B------:R-:W-:Y:S05]  /*97a0*/  BRA `(.L_x_2080) ;  /* 0x0000000000087947 */ /* 0x000fea0003800000 */
.L_x_2103:
[----:B------:R-:W2:Y:S02]  /*97b0*/  LDG.E R2, desc[UR36][R4.64] ;  /* 0x0000002404027981 */ /* 0x000ea4000c1e1900 */
[----:B--2---:R-:W0:Y:S02]  /*97c0*/  I2F.F64.U32 R2, R2 ;  /* 0x0000000200027312 */ /* 0x004e240000201800 */
.L_x_2080:
        /* <DEDUP_REMOVED lines=144> */
.L_x_2111:
[----:B------:R-:W0:Y:S02]  /*a0d0*/  F2I.S64.F64.TRUNC R4, R4 ;  /* 0x0000000400047311 */ /* 0x000e24000030d900 */
[----:B0-----:R-:W-:-:S05]  /*a0e0*/  IMAD.MOV.U32 R3, RZ, RZ, R4 ;  /* 0x000000ffff037224 */ /* 0x001fca00078e0004 */
[----:B------:R3:W-:Y:S01]  /*a0f0*/  STG.E.U8 desc[UR36][R16.64], R3 ;  /* 0x0000000310007986 */ /* 0x0007e2000c101124 */
[----:B------:R-:W-:Y:S05]  /*a100*/  BRA `(.L_x_2113) ;  /* 0x0000000c00a87947 */ /* 0x000fea0003800000 */
.L_x_2110:
        /* <DEDUP_REMOVED lines=9> */
.L_x_2115:
[----:B------:R-:W0:Y:S02]  /*a1a0*/  F2I.F64.TRUNC R5, R4 ;  /* 0x0000000400057311 */ /* 0x000e24000030d100 */
[----:B0-----:R2:W-:Y:S01]  /*a1b0*/  STG.E desc[UR36][R16.64], R5 ;  /* 0x0000000510007986 */ /* 0x0015e2000c101924 */
[----:B------:R-:W-:Y:S05]  /*a1c0*/  BRA `(.L_x_2113) ;  /* 0x0000000c00787947 */ /* 0x000fea0003800000 */
.L_x_2114:
[----:B------:R-:W0:Y:S02]  /*a1d0*/  F2I.F64.TRUNC R5, R4 ;  /* 0x0000000400057311 */ /* 0x000e24000030d100 */
[----:B0-----:R0:W-:Y:S01]  /*a1e0*/  STG.E.U16 desc[UR36][R16.64], R5 ;  /* 0x0000000510007986 */ /* 0x0011e2000c101524 */
[----:B------:R-:W-:Y:S05]  /*a1f0*/  BRA `(.L_x_2113) ;  /* 0x0000000c006c7947 */ /* 0x000fea0003800000 */
.L_x_2109:
        /* <DEDUP_REMOVED lines=11> */
.L_x_2117:
[----:B------:R-:W0:Y:S01]  /*a2b0*/  F2F.F32.F64 R0, R4 ;  /* 0x0000000400007310 */ /* 0x000e220000301000 */
[----:B------:R-:W-:-:S14]  /*a2c0*/  DSETP.GEU.AND P0, PT, |R4|, UR4, PT ;  /* 0x0000000404007e2a */ /* 0x000fdc000bf0e200 */
[----:B0-----:R-:W-:-:S05]  /*a2d0*/  @!P0 FMUL R0, R0, 1.175494350822287508e-38 ;  /* 0x0080000000008820 */ /* 0x001fca0000400000 */
[----:B------:R-:W-:-:S05]  /*a2e0*/  F2FP.F16.F32.PACK_AB R0, RZ, R0 ;  /* 0x00000000ff00723e */ /* 0x000fca00000000ff */
[----:B------:R0:W-:Y:S01]  /*a2f0*/  STG.E.U16 desc[UR36][R16.64], R0 ;  /* 0x0000000010007986 */ /* 0x0001e2000c101524 */
[----:B------:R-:W-:Y:S05]  /*a300*/  BRA `(.L_x_2113) ;  /* 0x0000000c00287947 */ /* 0x000fea0003800000 */
.L_x_2116:
        /* <DEDUP_REMOVED lines=12> */
.L_x_2119:
[----:B------:R-:W0:Y:S01]  /*a3d0*/  F2F.F32.F64 R0, R4 ;  /* 0x0000000400007310 */ /* 0x000e220000301000 */
[----:B------:R-:W-:-:S14]  /*a3e0*/  DSETP.GEU.AND P0, PT, |R4|, UR4, PT ;  /* 0x0000000404007e2a */ /* 0x000fdc000bf0e200 */
[----:B0-----:R-:W-:-:S05]  /*a3f0*/  @!P0 FMUL R0, R0, 1.175494350822287508e-38 ;  /* 0x0080000000008820 */ /* 0x001fca0000400000 */
[----:B------:R-:W-:-:S04]  /*a400*/  F2FP.F16.F32.PACK_AB R3, RZ, R0 ;  /* 0x00000000ff03723e */ /* 0x000fc800000000ff */
[----:B------:R-:W-:-:S05]  /*a410*/  PRMT R3, R3, 0x5410, RZ ;  /* 0x0000541003037816 */ /* 0x000fca00000000ff */
[----:B------:R0:W-:Y:S01]  /*a420*/  STG.E desc[UR36][R16.64], R3 ;  /* 0x0000000310007986 */ /* 0x0001e2000c101924 */
[----:B------:R-:W-:Y:S05]  /*a430*/  BRA `(.L_x_2113) ;  /* 0x0000000800dc7947 */ /* 0x000fea0003800000 */
.L_x_2118:
[----:B------:R0:W-:Y:S01]  /*a440*/  STG.E.64 desc[UR36][R16.64], R4 ;  /* 0x0000000410007986 */ /* 0x0001e2000c101b24 */
[----:B------:R-:W-:Y:S05]  /*a450*/  BRA `(.L_x_2113) ;  /* 0x0000000800d47947 */ /* 0x000fea0003800000 */
.L_x_2108:
        /* <DEDUP_REMOVED lines=12> */
.L_x_2122:
[----:B------:R-:W-:-:S05]  /*a520*/  CS2R R6, SRZ ;  /* 0x0000000000067805 */ /* 0x000fca000001ff00 */
[----:B------:R0:W-:Y:S01]  /*a530*/  STG.E.128 desc[UR36][R16.64], R4 ;  /* 0x0000000410007986 */ /* 0x0001e2000c101d24 */
[----:B------:R-:W-:Y:S05]  /*a540*/  BRA `(.L_x_2113) ;  /* 0x0000000800987947 */ /* 0x000fea0003800000 */
.L_x_2121:
        /* <DEDUP_REMOVED lines=23> */
.L_x_2126:
[----:B------:R-:W-:Y:S05]  /*a6c0*/  BSYNC B0 ;  /* 0x0000000000007941 */ /* 0x000fea0003800000 */
.L_x_2125:
[----:B------:R-:W-:-:S05]  /*a6d0*/  LOP3.LUT R3, R0, R3, RZ, 0xfc, !PT ;  /* 0x0000000300037212 */ /* 0x000fca00078efcff */
[----:B------:R0:W-:Y:S01]  /*a6e0*/  STG.E.U8 desc[UR36][R16.64], R3 ;  /* 0x0000000310007986 */ /* 0x0001e2000c101124 */
[----:B------:R-:W-:Y:S05]  /*a6f0*/  BRA `(.L_x_2113) ;  /* 0x00000008002c7947 */ /* 0x000fea0003800000 */
.L_x_2124:
        /* <DEDUP_REMOVED lines=15> */
.L_x_2128:
[----:B------:R-:W-:Y:S01]  /*a7f0*/  IMAD.MOV.U32 R0, RZ, RZ, 0x7f ;  /* 0x0000007fff007424 */ /* 0x000fe200078e00ff */
[----:B------:R-:W-:-:S04]  /*a800*/  ISETP.GT.U32.AND P0, PT, R2, 0x7f800000, PT ;  /* 0x7f8000000200780c */ /* 0x000fc80003f04070 */
[----:B------:R-:W-:-:S09]  /*a810*/  SEL R0, R0, 0x7c, P0 ;  /* 0x0000007c00007807 */ /* 0x000fd20000000000 */
.L_x_2129:
[----:B------:R-:W-:Y:S05]  /*a820*/  BSYNC B0 ;  /* 0x0000000000007941 */ /* 0x000fea0003800000 */
.L_x_2127:
[----:B------:R-:W-:-:S04]  /*a830*/  LOP3.LUT R2, R3, 0x80000000, RZ, 0xc0, !PT ;  /* 0x8000000003027812 */ /* 0x000fc800078ec0ff */
[----:B------:R-:W-:-:S04]  /*a840*/  SHF.R.U32.HI R3, RZ, 0x18, R2 ;  /* 0x00000018ff037819 */ /* 0x000fc80000011602 */
[----:B------:R-:W-:-:S05]  /*a850*/  LOP3.LUT R3, R0, R3, RZ, 0xfc, !PT ;  /* 0x0000000300037212 */ /* 0x000fca00078efcff */
[----:B------:R0:W-:Y:S01]  /*a860*/  STG.E.U8 desc[UR36][R16.64], R3 ;  /* 0x0000000310007986 */ /* 0x0001e2000c101124 */
[----:B------:R-:W-:Y:S05]  /*a870*/  BRA `(.L_x_2113) ;  /* 0x0000000400cc7947 */ /* 0x000fea0003800000 */
.L_x_2123:
[----:B------:R-:W0:Y:S01]  /*a880*/  F2F.F32.F64 R0, R4 ;  /* 0x0000000400007310 */ /* 0x000e220000301000 */
[----:B------:R-:W-:-:S14]  /*a890*/  DSETP.GEU.AND P0, PT, |R4|, UR4, PT ;  /* 0x0000000404007e2a */ /* 0x000fdc000bf0e200 */
[----:B0-----:R-:W-:-:S05]  /*a8a0*/  @!P0 FMUL R0, R0, 1.175494350822287508e-38 ;  /* 0x0080000000008820 */ /* 0x001fca0000400000 */
[----:B------:R-:W-:-:S05]  /*a8b0*/  F2FP.BF16.F32.PACK_AB R0, RZ, R0 ;  /* 0x00000000ff00723e */ /* 0x000fca00000010ff */
[----:B------:R0:W-:Y:S01]  /*a8c0*/  STG.E.U16 desc[UR36][R16.64], R0 ;  /* 0x0000000010007986 */ /* 0x0001e2000c101524 */
[----:B------:R-:W-:Y:S05]  /*a8d0*/  BRA `(.L_x_2113) ;  /* 0x0000000400b47947 */ /* 0x000fea0003800000 */
.L_x_2120:
        /* <DEDUP_REMOVED lines=11> */
.L_x_2132:
        /* <DEDUP_REMOVED lines=19> */
.L_x_2135:
[----:B------:R-:W-:-:S04]  /*aac0*/  LOP3.LUT R2, R3, 0x80000000, RZ, 0xc0, !PT ;  /* 0x8000000003027812 */ /* 0x000fc800078ec0ff */
[----:B------:R-:W-:-:S04]  /*aad0*/  SHF.R.U32.HI R3, RZ, 0x18, R2 ;  /* 0x00000018ff037819 */ /* 0x000fc80000011602 */
[----:B------:R-:W-:-:S04]  /*aae0*/  LOP3.LUT R0, R0, R3, RZ, 0xfc, !PT ;  /* 0x0000000300007212 */ /* 0x000fc800078efcff */
[----:B------:R-:W-:-:S07]  /*aaf0*/  PRMT R8, R0, 0x7610, R8 ;  /* 0x0000761000087816 */ /* 0x000fce0000000008 */
.L_x_2134:
[----:B------:R-:W-:Y:S05]  /*ab00*/  BSYNC B0 ;  /* 0x0000000000007941 */ /* 0x000fea0003800000 */
.L_x_2133:
[----:B------:R0:W-:Y:S01]  /*ab10*/  STG.E.U8 desc[UR36][R16.64], R8 ;  /* 0x0000000810007986 */ /* 0x0001e2000c101124 */
[----:B------:R-:W-:Y:S05]  /*ab20*/  BRA `(.L_x_2113) ;  /* 0x0000000400207947 */ /* 0x000fea0003800000 */
.L_x_2131:
        /* <DEDUP_REMOVED lines=19> */
.L_x_2138:
[----:B------:R-:W-:-:S04]  /*ac60*/  LOP3.LUT R2, R3, 0x80000000, RZ, 0xc0, !PT ;  /* 0x8000000003027812 */ /* 0x000fc800078ec0ff */
[----:B------:R-:W-:-:S04]  /*ac70*/  SHF.R.U32.HI R3, RZ, 0x18, R2 ;  /* 0x00000018ff037819 */ /* 0x000fc80000011602 */
[----:B------:R-:W-:-:S04]  /*ac80*/  LOP3.LUT R0, R0, R3, RZ, 0xfc, !PT ;  /* 0x0000000300007212 */ /* 0x000fc800078efcff */
[----:B------:R-:W-:-:S07]  /*ac90*/  PRMT R8, R0, 0x7610, R8 ;  /* 0x0000761000087816 */ /* 0x000fce0000000008 */
.L_x_2137:
[----:B------:R-:W-:Y:S05]  /*aca0*/  BSYNC B0 ;  /* 0x0000000000007941 */ /* 0x000fea0003800000 */
.L_x_2136:
[----:B------:R0:W-:Y:S01]  /*acb0*/  STG.E.U8 desc[UR36][R16.64], R8 ;  /* 0x0000000810007986 */ /* 0x0001e2000c101124 */
[----:B------:R-:W-:Y:S05]  /*acc0*/  BRA `(.L_x_2113) ;  /* 0x0000000000b87947 */ /* 0x000fea0003800000 */
.L_x_2130:
        /* <DEDUP_REMOVED lines=24> */
.L_x_2112:
        /* <DEDUP_REMOVED lines=16> */
.L_x_2141:
[----:B------:R-:W-:Y:S05]  /*af50*/  BRA `(.L_x_2113) ;  /* 0x0000000000147947 */ /* 0x000fea0003800000 */
.L_x_2140:
[----:B------:R-:W0:Y:S02]  /*af60*/  F2I.U64.F64.TRUNC R4, R4 ;  /* 0x0000000400047311 */ /* 0x000e24000030d800 */
[----:B0-----:R0:W-:Y:S01]  /*af70*/  STG.E.64 desc[UR36][R16.64], R4 ;  /* 0x0000000410007986 */ /* 0x0011e2000c101b24 */
[----:B------:R-:W-:Y:S05]  /*af80*/  BRA `(.L_x_2113) ;  /* 0x0000000000087947 */ /* 0x000fea0003800000 */
.L_x_2139:
[----:B------:R-:W0:Y:S02]  /*af90*/  F2I.U32.F64.TRUNC R5, R4 ;  /* 0x0000000400057311 */ /* 0x000e24000030d000 */
[----:B0-----:R0:W-:Y:S02]  /*afa0*/  STG.E desc[UR36][R16.64], R5 ;  /* 0x0000000510007986 */ /* 0x0011e4000c101924 */
.L_x_2113:
[----:B------:R-:W-:-:S07]  /*afb0*/  VIADD R19, R19, 0x80 ;  /* 0x0000008013137836 */ /* 0x000fce0000000000 */
.L_x_2073:
[----:B------:R-:W-:Y:S05]  /*afc0*/  BSYNC B6 ;  /* 0x0000000000067941 */ /* 0x000fea0003800000 */
.L_x_2072:
        /* <DEDUP_REMOVED lines=306> */
.L_x_2142:
        /* <DEDUP_REMOVED lines=19> */
[----:B--2---:R-:W3:Y:S01]  /*c420*/  I2F.F64.S16 R2, R2 ;  /* 0x0000000200027312 */ /* 0x004ee20000101c00 */
[----:B------:R-:W-:Y:S05]  /*c430*/  BRA `(.L_x_2148) ;  /* 0x0000000c007c7947 */ /* 0x000fea0003800000 */
.L_x_2146:
[----:B------:R-:W2:Y:S02]  /*c440*/  LDG.E.U8 R2, desc[UR36][R4.64] ;  /* 0x0000002404027981 */ /* 0x000ea4000c1e1100 */
[----:B--2---:R-:W4:Y:S01]  /*c450*/  I2F.F64.U16 R2, R2 ;  /* 0x0000000200027312 */ /* 0x004f220000101800 */
[----:B------:R-:W-:Y:S05]  /*c460*/  BRA `(.L_x_2148) ;  /* 0x0000000c00707947 */ /* 0x000fea0003800000 */
.L_x_2145:
[----:B------:R-:W-:-:S13]  /*c470*/  ISETP.NE.AND P0, PT, R2, 0x2, PT ;  /* 0x000000020200780c */ /* 0x000fda0003f05270 */
[----:B------:R-:W-:Y:S05]  /*c480*/  @!P0 BRA `(.L_x_2149) ;  /* 0x0000000000288947 */ /* 0x000fea0003800000 */
[----:B------:R-:W-:-:S13]  /*c490*/  ISETP.NE.AND P0, PT, R2, 0x3, PT ;  /* 0x000000030200780c */ /* 0x000fda0003f05270 */
[----:B------:R-:W-:Y:S05]  /*c4a0*/  @!P0 BRA `(.L_x_2150) ;  /* 0x0000000000148947 */ /* 0x000fea0003800000 */
[----:B------:R-:W-:-:S13]  /*c4b0*/  ISETP.NE.AND P0, PT, R2, 0x4, PT ;  /* 0x000000040200780c */ /* 0x000fda0003f05270 */
[----:B------:R-:W-:Y:S05]  /*c4c0*/  @P0 BRA `(.L_x_2147) ;  /* 0x0000000800fc0947 */ /* 0x000fea0003800000 */
[----:B------:R-:W2:Y:S02]  /*c4d0*/  LDG.E.64 R2, desc[UR36][R4.64] ;  /* 0x0000002404027981 */ /* 0x000ea4000c1e1b00 */
[----:B--2---:R-:W1:Y:S01]  /*c4e0*/  I2F.F64.S64 R2, R2 ;  /* 0x0000000200027312 */ /* 0x004e620000301c00 */
[----:B------:R-:W-:Y:S05]  /*c4f0*/  BRA `(.L_x_2148) ;  /* 0x0000000c004c7947 */ /* 0x000fea0003800000 */
.L_x_2150:
[----:B------:R-:W2:Y:S02]  /*c500*/  LDG.E R2, desc[UR36][R4.64] ;  /* 0x0000002404027981 */ /* 0x000ea4000c1e1900 */
[----:B--2---:R-:W2:Y:S01]  /*c510*/  I2F.F64 R2, R2 ;  /* 0x0000000200027312 */ /* 0x004ea20000201c00 */
[----:B------:R-:W-:Y:S05]  /*c520*/  BRA `(.L_x_2148) ;  /* 0x0000000c00407947 */ /* 0x000fea0003800000 */
.L_x_2149:
[----:B------:R-:W2:Y:S02]  /*c530*/  LDG.E.U16 R2, desc[UR36][R4.64] ;  /* 0x0000002404027981 */ /* 0x000ea4000c1e1500 */
[----:B--2---:R-:W0:Y:S01]  /*c540*/  I2F.F64.S16 R2, R2 ;  /* 0x0000000200027312 */ /* 0x004e220000101c00 */
[----:B------:R-:W-:Y:S05]  /*c550*/  BRA `(.L_x_2148) ;  /* 0x0000000c00347947 */ /* 0x000fea0003800000 */
.L_x_2144:
        /* <DEDUP_REMOVED lines=10> */
.L_x_2152:
[----:B------:R-:W2:Y:S02]  /*c600*/  LDG.E.U16 R0, desc[UR36][R4.64] ;  /* 0x0000002404007981 */ /* 0x000ea4000c1e1500 */
[----:B--2---:R-:W-:-:S05]  /*c610*/  HADD2.F32 R0, -RZ, R0.H0_H0 ;  /* 0x20000000ff007230 */ /* 0x004fca0000004100 */
[----:B------:R-:W-:-:S04]  /*c620*/  FMUL.FTZ R0, R0, 1 ;  /* 0x3f80000000007820 */ /* 0x000fc80000410000 */
[----:B------:R0:W1:Y:S01]  /*c630*/  F2F.F64.F32 R2, R0 ;  /* 0x0000000000027310 */ /* 0x0000620000201800 */
[----:B------:R-:W-:Y:S05]  /*c640*/  BRA `(.L_x_2148) ;  /* 0x0000000800f87947 */ /* 0x000fea0003800000 */
.L_x_2151:
        /* <DEDUP_REMOVED lines=10> */
.L_x_2154:
[----:B------:R-:W2:Y:S02]  /*c6f0*/  LDG.E.U16 R4, desc[UR36][R4.64] ;  /* 0x0000002404047981 */ /* 0x000ea4000c1e1500 */
[----:B--2---:R-:W-:-:S05]  /*c700*/  HADD2.F32 R0, -RZ, R4.H0_H0 ;  /* 0x20000004ff007230 */ /* 0x004fca0000004100 */
[----:B------:R-:W-:-:S04]  /*c710*/  FMUL.FTZ R0, R0, 1 ;  /* 0x3f80000000007820 */ /* 0x000fc80000410000 */
[----:B------:R0:W1:Y:S01]  /*c720*/  F2F.F64.F32 R2, R0 ;  /* 0x0000000000027310 */ /* 0x0000620000201800 */
[----:B------:R-:W-:Y:S05]  /*c730*/  BRA `(.L_x_2148) ;  /* 0x0000000800bc7947 */ /* 0x000fea0003800000 */
.L_x_2153:
[----:B------:R0:W5:Y:S01]  /*c740*/  LDG.E.64 R2, desc[UR36][R4.64] ;  /* 0x0000002404027981 */ /* 0x000162000c1e1b00 */
[----:B------:R-:W-:Y:S05]  /*c750*/  BRA `(.L_x_2148) ;  /* 0x0000000800b47947 */ /* 0x000fea0003800000 */
.L_x_2143:
        /* <DEDUP_REMOVED lines=13> */
.L_x_2157:
[----:B------:R0:W5:Y:S01]  /*c830*/  LDG.E.64 R2, desc[UR36][R4.64] ;  /* 0x0000002404027981 */ /* 0x000162000c1e1b00 */
[----:B------:R-:W-:Y:S05]  /*c840*/  BRA `(.L_x_2148) ;  /* 0x0000000800787947 */ /* 0x000fea0003800000 */
.L_x_2156:
        /* <DEDUP_REMOVED lines=28> */
.L_x_2159:
        /* <DEDUP_REMOVED lines=15> */
.L_x_2158:
[----:B------:R-:W2:Y:S02]  /*cb00*/  LDG.E.U16 R0, desc[UR36][R4.64] ;  /* 0x0000002404007981 */ /* 0x000ea4000c1e1500 */
[----:B--2---:R-:W-:-:S04]  /*cb10*/  IMAD.U32 R0, R0, 0x10000, RZ ;  /* 0x0001000000007824 */ /* 0x004fc800078e00ff */
[----:B------:R-:W-:-:S04]  /*cb20*/  FMUL.FTZ R0, R0, 1 ;  /* 0x3f80000000007820 */ /* 0x000fc80000410000 */
[----:B------:R0:W1:Y:S01]  /*cb30*/  F2F.F64.F32 R2, R0 ;  /* 0x0000000000027310 */ /* 0x0000620000201800 */
[----:B------:R-:W-:Y:S05]  /*cb40*/  BRA `(.L_x_2148) ;  /* 0x0000000400b87947 */ /* 0x000fea0003800000 */
.L_x_2155:
        /* <DEDUP_REMOVED lines=11> */
.L_x_2162:
        /* <DEDUP_REMOVED lines=21> */
.L_x_2166:
[----:B------:R-:W-:Y:S05]  /*cd50*/  BSYNC B1 ;  /* 0x0000000000017941 */ /* 0x000fea0003800000 */
.L_x_2165:
[----:B------:R-:W-:Y:S02]  /*cd60*/  LEA R3, R0, 0x3b800000, 0x17 ;  /* 0x3b80000000037811 */ /* 0x000fe400078eb8ff */
[----:B------:R-:W-:-:S04]  /*cd70*/  SHF.L.U32 R0, R2, 0x14, RZ ;  /* 0x0000001402007819 */ /* 0x000fc800000006ff */
[----:B------:R-:W-:-:S07]  /*cd80*/  LOP3.LUT R0, R3, R0, R4, 0xfe, !PT ;  /* 0x0000000003007212 */ /* 0x000fce00078efe04 */
.L_x_2164:
[----:B------:R-:W-:Y:S05]  /*cd90*/  BSYNC B0 ;  /* 0x0000000000007941 */ /* 0x000fea0003800000 */
.L_x_2163:
[----:B------:R-:W-:-:S04]  /*cda0*/  FMUL.FTZ R0, R0, 1 ;  /* 0x3f80000000007820 */ /* 0x000fc80000410000 */
[----:B------:R0:W1:Y:S01]  /*cdb0*/  F2F.F64.F32 R2, R0 ;  /* 0x0000000000027310 */ /* 0x0000620000201800 */
[----:B------:R-:W-:Y:S05]  /*cdc0*/  BRA `(.L_x_2148) ;  /* 0x0000000400187947 */ /* 0x000fea0003800000 */
.L_x_2161:
        /* <DEDUP_REMOVED lines=21> */
.L_x_2170:
[----:B------:R-:W-:Y:S05]  /*cf20*/  BSYNC B1 ;  /* 0x0000000000017941 */ /* 0x000fea0003800000 */
.L_x_2169:
[----:B------:R-:W-:Y:S01]  /*cf30*/  LEA R3, R0, 0x37800000, 0x17 ;  /* 0x3780000000037811 */ /* 0x000fe200078eb8ff */
[----:B------:R-:W-:-:S05]  /*cf40*/  IMAD.SHL.U32 R0, R2, 0x200000, RZ ;  /* 0x0020000002007824 */ /* 0x000fca00078e00ff */
[----:B------:R-:W-:-:S07]  /*cf50*/  LOP3.LUT R0, R3, R0, R4, 0xfe, !PT ;  /* 0x0000000003007212 */ /* 0x000fce00078efe04 */
.L_x_2168:
[----:B------:R-:W-:Y:S05]  /*cf60*/  BSYNC B0 ;  /* 0x0000000000007941 */ /* 0x000fea0003800000 */
.L_x_2167:
[----:B------:R-:W-:-:S04]  /*cf70*/  FMUL.FTZ R0, R0, 1 ;  /* 0x3f80000000007820 */ /* 0x000fc80000410000 */
[----:B------:R0:W1:Y:S01]  /*cf80*/  F2F.F64.F32 R2, R0 ;  /* 0x0000000000027310 */ /* 0x0000620000201800 */
[----:B------:R-:W-:Y:S05]  /*cf90*/  BRA `(.L_x_2148) ;  /* 0x0000000000a47947 */ /* 0x000fea0003800000 */
.L_x_2160:
        /* <DEDUP_REMOVED lines=14> */
.L_x_2174:
[----:B------:R-:W-:Y:S05]  /*d080*/  BSYNC B0 ;  /* 0x0000000000007941 */ /* 0x000fea0003800000 */
.L_x_2173:
[----:B------:R-:W-:-:S04]  /*d090*/  FMUL.FTZ R0, R0, 1 ;  /* 0x3f80000000007820 */ /* 0x000fc80000410000 */
[----:B------:R0:W1:Y:S01]  /*d0a0*/  F2F.F64.F32 R2, R0 ;  /* 0x0000000000027310 */ /* 0x0000620000201800 */
[----:B------:R-:W-:Y:S05]  /*d0b0*/  BRA `(.L_x_2148) ;  /* 0x00000000005c7947 */ /* 0x000fea0003800000 */
.L_x_2147:
        /* <DEDUP_REMOVED lines=16> */
.L_x_2175:
[----:B------:R-:W-:Y:S01]  /*d1c0*/  CS2R R2, SRZ ;  /* 0x0000000000027805 */ /* 0x000fe2000001ff00 */
[----:B------:R-:W-:Y:S06]  /*d1d0*/  BRA `(.L_x_2148) ;  /* 0x0000000000147947 */ /* 0x000fec0003800000 */
.L_x_2172:
[----:B------:R-:W2:Y:S02]  /*d1e0*/  LDG.E.64 R2, desc[UR36][R4.64] ;  /* 0x0000002404027981 */ /* 0x000ea4000c1e1b00 */
[----:B--2---:R-:W0:Y:S01]  /*d1f0*/  I2F.F64.U64 R2, R2 ;  /* 0x0000000200027312 */ /* 0x004e220000301800 */
[----:B------:R-:W-:Y:S05]  /*d200*/  BRA `(.L_x_2148) ;  /* 0x0000000000087947 */ /* 0x000fea0003800000 */
.L_x_2171:
[----:B------:R-:W2:Y:S02]  /*d210*/  LDG.E R2, desc[UR36][R4.64] ;  /* 0x0000002404027981 */ /* 0x000ea4000c1e1900 */
[----:B--2---:R-:W0:Y:S02]  /*d220*/  I2F.F64.U32 R2, R2 ;  /* 0x0000000200027312 */ /* 0x004e240000201800 */
.L_x_2148:
        /* <DEDUP_REMOVED lines=8> */
[----:B-12345:R-:W-:Y:S01]  /*d2b0*/  DFMA R4, |R2|, -UR4, R4 ;  /* 0x8000000402047c2b */ /* 0x03efe20008000204 */
        /* <DEDUP_REMOVED lines=70> */
[----:B------:R-:W1:Y:S02]  /*d720*/  F2F.F32.F64 R0, R8 ;  /* 0x0000000800007310 */ /* 0x000e640000301000 */
        /* <DEDUP_REMOVED lines=62> */
[----:B0-----:R-:W-:Y:S01]  /*db10*/  STG.E.U8 desc[UR36][R16.64], R5 ;  /* 0x0000000510007986 */ /* 0x001fe2000c101124 */
[----:B------:R-:W-:Y:S05]  /*db20*/  EXIT ;  /* 0x000000000000794d */ /* 0x000fea0003800000 */
.L_x_2179:
[----:B------:R-:W0:Y:S02]  /*db30*/  F2I.S64.F64.TRUNC R4, R4 ;  /* 0x0000000400047311 */ /* 0x000e24000030d900 */
[----:B0-----:R-:W-:-:S05]  /*db40*/  MOV R3, R4 ;  /* 0x0000000400037202 */ /* 0x001fca0000000f00 */
[----:B------:R-:W-:Y:S01]  /*db50*/  STG.E.U8 desc[UR36][R16.64], R3 ;  /* 0x0000000310007986 */ /* 0x000fe2000c101124 */
[----:B------:R-:W-:Y:S05]  /*db60*/  EXIT ;  /* 0x000000000000794d */ /* 0x000fea0003800000 */
.L_x_2178:
[----:B------:R-:W-:-:S13]  /*db70*/  ISETP.NE.AND P0, PT, R0, 0x2, PT ;  /* 0x000000020000780c */ /* 0x000fda0003f05270 */
[----:B------:R-:W-:Y:S05]  /*db80*/  @!P0 BRA `(.L_x_2181) ;  /* 0x0000000000288947 */ /* 0x000fea0003800000 */
[----:B------:R-:W-:-:S13]  /*db90*/  ISETP.NE.AND P0, PT, R0, 0x3, PT ;  /* 0x000000030000780c */ /* 0x000fda0003f05270 */
[----:B------:R-:W-:Y:S05]  /*dba0*/  @!P0 BRA `(.L_x_2182) ;  /* 0x0000000000148947 */ /* 0x000fea0003800000 */
[----:B------:R-:W-:-:S13]  /*dbb0*/  ISETP.NE.AND P0, PT, R0, 0x4, PT ;  /* 0x000000040000780c */ /* 0x000fda0003f05270 */
[----:B------:R-:W-:Y:S05]  /*dbc0*/  @P0 BRA `(.L_x_2180) ;  /* 0x0000000c00380947 */ /* 0x000fea0003800000 */
[----:B------:R-:W0:Y:S02]  /*dbd0*/  F2I.S64.F64.TRUNC R4, R4 ;  /* 0x0000000400047311 */ /* 0x000e24000030d900 */
[----:B0-----:R-:W-:Y:S01]  /*dbe0*/  STG.E.64 desc[UR36][R16.64], R4 ;  /* 0x0000000410007986 */ /* 0x001fe2000c101b24 */
[----:B------:R-:W-:Y:S05]  /*dbf0*/  EXIT ;  /* 0x000000000000794d */ /* 0x000fea0003800000 */
.L_x_2182:
[----:B------:R-:W0:Y:S02]  /*dc00*/  F2I.F64.TRUNC R5, R4 ;  /* 0x0000000400057311 */ /* 0x000e24000030d100 */
[----:B0-----:R-:W-:Y:S01]  /*dc10*/  STG.E desc[UR36][R16.64], R5 ;  /* 0x0000000510007986 */ /* 0x001fe2000c101924 */
[----:B------:R-:W-:Y:S05]  /*dc20*/  EXIT ;  /* 0x000000000000794d */ /* 0x000fea0003800000 */
.L_x_2181:
[----:B------:R-:W0:Y:S02]  /*dc30*/  F2I.F64.TRUNC R5, R4 ;  /* 0x0000000400057311 */ /* 0x000e24000030d100 */
[----:B0-----:R-:W-:Y:S01]  /*dc40*/  STG.E.U16 desc[UR36][R16.64], R5 ;  /* 0x0000000510007986 */ /* 0x001fe2000c101524 */
[----:B------:R-:W-:Y:S05]  /*dc50*/  EXIT ;  /* 0x000000000000794d */ /* 0x000fea0003800000 */
.L_x_2177:
        /* <DEDUP_REMOVED lines=9> */
[----:B------:R-:W-:Y:S01]  /*dcf0*/  STG.E desc[UR36][R16.64], R3 ;  /* 0x0000000310007986 */ /* 0x000fe2000c101924 */
[----:B------:R-:W-:Y:S05]  /*dd00*/  EXIT ;  /* 0x000000000000794d */ /* 0x000fea0003800000 */
.L_x_2184:
[----:B------:R-:W0:Y:S01]  /*dd10*/  F2F.F32.F64 R0, R4 ;  /* 0x0000000400007310 */ /* 0x000e220000301000 */
[----:B------:R-:W-:-:S14]  /*dd20*/  DSETP.GEU.AND P0, PT, |R4|, UR4, PT ;  /* 0x0000000404007e2a */ /* 0x000fdc000bf0e200 */
[----:B0-----:R-:W-:-:S05]  /*dd30*/  @!P0 FMUL R0, R0, 1.175494350822287508e-38 ;  /* 0x0080000000008820 */ /* 0x001fca0000400000 */
[----:B------:R-:W-:-:S05]  /*dd40*/  F2FP.F16.F32.PACK_AB R0, RZ, R0 ;  /* 0x00000000ff00723e */ /* 0x000fca00000000ff */
[----:B------:R-:W-:Y:S01]  /*dd50*/  STG.E.U16 desc[UR36][R16.64], R0 ;  /* 0x0000000010007986 */ /* 0x000fe2000c101524 */
[----:B------:R-:W-:Y:S05]  /*dd60*/  EXIT ;  /* 0x000000000000794d */ /* 0x000fea0003800000 */
.L_x_2183:
        /* <DEDUP_REMOVED lines=10> */
[----:B------:R-:W-:Y:S01]  /*de10*/  STG.E.64 desc[UR36][R16.64], R2 ;  /* 0x0000000210007986 */ /* 0x000fe2000c101b24 */
[----:B------:R-:W-:Y:S05]  /*de20*/  EXIT ;  /* 0x000000000000794d */ /* 0x000fea0003800000 */
.L_x_2186:
[----:B------:R-:W0:Y:S01]  /*de30*/  F2F.F32.F64 R0, R4 ;  /* 0x0000000400007310 */ /* 0x000e220000301000 */
[----:B------:R-:W-:-:S14]  /*de40*/  DSETP.GEU.AND P0, PT, |R4|, UR4, PT ;  /* 0x0000000404007e2a */ /* 0x000fdc000bf0e200 */
[----:B0-----:R-:W-:-:S05]  /*de50*/  @!P0 FMUL R0, R0, 1.175494350822287508e-38 ;  /* 0x0080000000008820 */ /* 0x001fca0000400000 */
[----:B------:R-:W-:-:S04]  /*de60*/  F2FP.F16.F32.PACK_AB R3, RZ, R0 ;  /* 0x00000000ff03723e */ /* 0x000fc800000000ff */
[----:B------:R-:W-:-:S05]  /*de70*/  PRMT R3, R3, 0x5410, RZ ;  /* 0x0000541003037816 */ /* 0x000fca00000000ff */
[----:B------:R-:W-:Y:S01]  /*de80*/  STG.E desc[UR36][R16.64], R3 ;  /* 0x0000000310007986 */ /* 0x000fe2000c101924 */
[----:B------:R-:W-:Y:S05]  /*de90*/  EXIT ;  /* 0x000000000000794d */ /* 0x000fea0003800000 */
.L_x_2185:
[----:B------:R-:W-:Y:S01]  /*dea0*/  STG.E.64 desc[UR36][R16.64], R4 ;  /* 0x0000000410007986 */ /* 0x000fe2000c101b24 */
[----:B------:R-:W-:Y:S05]  /*deb0*/  EXIT ;  /* 0x000000000000794d */ /* 0x000fea0003800000 */
.L_x_2176:
        /* <DEDUP_REMOVED lines=10> */
[----:B------:R-:W-:Y:S01]  /*df60*/  STG.E.U8 desc[UR36][R16.64], R3 ;  /* 0x0000000310007986 */ /* 0x000fe2000c101124 */
[----:B------:R-:W-:Y:S05]  /*df70*/  EXIT ;  /* 0x000000000000794d */ /* 0x000fea0003800000 */
.L_x_2189:
[----:B------:R-:W-:-:S05]  /*df80*/  CS2R R6, SRZ ;  /* 0x0000000000067805 */ /* 0x000fca000001ff00 */
[----:B------:R-:W-:Y:S01]  /*df90*/  STG.E.128 desc[UR36][R16.64], R4 ;  /* 0x0000000410007986 */ /* 0x000fe2000c101d24 */
[----:B------:R-:W-:Y:S05]  /*dfa0*/  EXIT ;  /* 0x000000000000794d */ /* 0x000fea0003800000 */
.L_x_2188:
        /* <DEDUP_REMOVED lines=23> */
.L_x_2193:
[----:B------:R-:W-:Y:S05]  /*e120*/  BSYNC B0 ;  /* 0x0000000000007941 */ /* 0x000fea0003800000 */
.L_x_2192:
[----:B------:R-:W-:-:S05]  /*e130*/  LOP3.LUT R3, R0, R3, RZ, 0xfc, !PT ;  /* 0x0000000300037212 */ /* 0x000fca00078efcff */
[----:B------:R-:W-:Y:S01]  /*e140*/  STG.E.U8 desc[UR36][R16.64], R3 ;  /* 0x0000000310007986 */ /* 0x000fe2000c101124 */
[----:B------:R-:W-:Y:S05]  /*e150*/  EXIT ;  /* 0x000000000000794d */ /* 0x000fea0003800000 */
.L_x_2191:
        /* <DEDUP_REMOVED lines=15> */
.L_x_2195:
[----:B------:R-:W-:Y:S01]  /*e250*/  IMAD.MOV.U32 R0, RZ, RZ, 0x7f ;  /* 0x0000007fff007424 */ /* 0x000fe200078e00ff */
[----:B------:R-:W-:-:S04]  /*e260*/  ISETP.GT.U32.AND P0, PT, R2, 0x7f800000, PT ;  /* 0x7f8000000200780c */ /* 0x000fc80003f04070 */
[----:B------:R-:W-:-:S09]  /*e270*/  SEL R0, R0, 0x7c, P0 ;  /* 0x0000007c00007807 */ /* 0x000fd20000000000 */
.L_x_2196:
[----:B------:R-:W-:Y:S05]  /*e280*/  BSYNC B0 ;  /* 0x0000000000007941 */ /* 0x000fea0003800000 */
.L_x_2194:
[----:B------:R-:W-:-:S04]  /*e290*/  LOP3.LUT R2, R3, 0x80000000, RZ, 0xc0, !PT ;  /* 0x8000000003027812 */ /* 0x000fc800078ec0ff */
[----:B------:R-:W-:-:S04]  /*e2a0*/  SHF.R.U32.HI R3, RZ, 0x18, R2 ;  /* 0x00000018ff037819 */ /* 0x000fc80000011602 */
[----:B------:R-:W-:-:S05]  /*e2b0*/  LOP3.LUT R3, R0, R3, RZ, 0xfc, !PT ;  /* 0x0000000300037212 */ /* 0x000fca00078efcff */
[----:B------:R-:W-:Y:S01]  /*e2c0*/  STG.E.U8 desc[UR36][R16.64], R3 ;  /* 0x0000000310007986 */ /* 0x000fe2000c101124 */
[----:B------:R-:W-:Y:S05]  /*e2d0*/  EXIT ;  /* 0x000000000000794d */ /* 0x000fea0003800000 */
.L_x_2190:
[----:B------:R-:W0:Y:S01]  /*e2e0*/  F2F.F32.F64 R0, R4 ;  /* 0x0000000400007310 */ /* 0x000e220000301000 */
[----:B------:R-:W-:-:S14]  /*e2f0*/  DSETP.GEU.AND P0, PT, |R4|, UR4, PT ;  /* 0x0000000404007e2a */ /* 0x000fdc000bf0e200 */
[----:B0-----:R-:W-:-:S05]  /*e300*/  @!P0 FMUL R0, R0, 1.175494350822287508e-38 ;  /* 0x0080000000008820 */ /* 0x001fca0000400000 */
[----:B------:R-:W-:-:S05]  /*e310*/  F2FP.BF16.F32.PACK_AB R0, RZ, R0 ;  /* 0x00000000ff00723e */ /* 0x000fca00000010ff */
[----:B------:R-:W-:Y:S01]  /*e320*/  STG.E.U16 desc[UR36][R16.64], R0 ;  /* 0x0000000010007986 */ /* 0x000fe2000c101524 */
[----:B------:R-:W-:Y:S05]  /*e330*/  EXIT ;  /* 0x000000000000794d */ /* 0x000fea0003800000 */
.L_x_2187:
        /* <DEDUP_REMOVED lines=9> */
[----:B0-----:R-:W-:Y:S01]  /*e3d0*/  STG.E.U16 desc[UR36][R16.64], R5 ;  /* 0x0000000510007986 */ /* 0x001fe2000c101524 */
[----:B------:R-:W-:Y:S05]  /*e3e0*/  EXIT ;  /* 0x000000000000794d */ /* 0x000fea0003800000 */
.L_x_2199:
        /* <DEDUP_REMOVED lines=19> */
.L_x_2202:
[----:B------:R-:W-:-:S04]  /*e520*/  LOP3.LUT R2, R3, 0x80000000, RZ, 0xc0, !PT ;  /* 0x8000000003027812 */ /* 0x000fc800078ec0ff */
[----:B------:R-:W-:-:S04]  /*e530*/  SHF.R.U32.HI R3, RZ, 0x18, R2 ;  /* 0x00000018ff037819 */ /* 0x000fc80000011602 */
[----:B------:R-:W-:-:S04]  /*e540*/  LOP3.LUT R0, R0, R3, RZ, 0xfc, !PT ;  /* 0x0000000300007212 */ /* 0x000fc800078efcff */
[----:B------:R-:W-:-:S07]  /*e550*/  PRMT R8, R0, 0x7610, R8 ;  /* 0x0000761000087816 */ /* 0x000fce0000000008 */
.L_x_2201:
[----:B------:R-:W-:Y:S05]  /*e560*/  BSYNC B0 ;  /* 0x0000000000007941 */ /* 0x000fea0003800000 */
.L_x_2200:
[----:B------:R-:W-:Y:S01]  /*e570*/  STG.E.U8 desc[UR36][R16.64], R8 ;  /* 0x0000000810007986 */ /* 0x000fe2000c101124 */
[----:B------:R-:W-:Y:S05]  /*e580*/  EXIT ;  /* 0x000000000000794d */ /* 0x000fea0003800000 */
.L_x_2198:
        /* <DEDUP_REMOVED lines=19> */
.L_x_2205:
[----:B------:R-:W-:-:S04]  /*e6c0*/  LOP3.LUT R2, R3, 0x80000000, RZ, 0xc0, !PT ;  /* 0x8000000003027812 */ /* 0x000fc800078ec0ff */
[----:B------:R-:W-:-:S04]  /*e6d0*/  SHF.R.U32.HI R3, RZ, 0x18, R2 ;  /* 0x00000018ff037819 */ /* 0x000fc80000011602 */
[----:B------:R-:W-:-:S04]  /*e6e0*/  LOP3.LUT R0, R0, R3, RZ, 0xfc, !PT ;  /* 0x0000000300007212 */ /* 0x000fc800078efcff */
[----:B------:R-:W-:-:S07]  /*e6f0*/  PRMT R8, R0, 0x7610, R8 ;  /* 0x0000761000087816 */ /* 0x000fce0000000008 */
.L_x_2204:
[----:B------:R-:W-:Y:S05]  /*e700*/  BSYNC B0 ;  /* 0x0000000000007941 */ /* 0x000fea0003800000 */
.L_x_2203:
[----:B------:R-:W-:Y:S01]  /*e710*/  STG.E.U8 desc[UR36][R16.64], R8 ;  /* 0x0000000810007986 */ /* 0x000fe2000c101124 */
[----:B------:R-:W-:Y:S05]  /*e720*/  EXIT ;  /* 0x000000000000794d */ /* 0x000fea0003800000 */
.L_x_2197:
        /* <DEDUP_REMOVED lines=20> */
[----:B------:R-:W-:-:S05]  /*e870*/  @!P0 IMAD.MOV R0, RZ, RZ, R2 ;  /* 0x000000ffff008224 */ /* 0x000fca00078e0202 */
[----:B------:R-:W-:-:S05]  /*e880*/  @P1 MOV R3, R0 ;  /* 0x0000000000031202 */ /* 0x000fca0000000f00 */
[----:B------:R-:W-:Y:S01]  /*e890*/  STG.E.U8 desc[UR36][R16.64], R3 ;  /* 0x0000000310007986 */ /* 0x000fe2000c101124 */
[----:B------:R-:W-:Y:S05]  /*e8a0*/  EXIT ;  /* 0x000000000000794d */ /* 0x000fea0003800000 */
.L_x_2180:
        /* <DEDUP_REMOVED lines=16> */
.L_x_2208:
[----:B------:R-:W-:Y:S05]  /*e9b0*/  EXIT ;  /* 0x000000000000794d */ /* 0x000fea0003800000 */
.L_x_2207:
[----:B------:R-:W0:Y:S02]  /*e9c0*/  F2I.U64.F64.TRUNC R4, R4 ;  /* 0x0000000400047311 */ /* 0x000e24000030d800 */
[----:B0-----:R-:W-:Y:S01]  /*e9d0*/  STG.E.64 desc[UR36][R16.64], R4 ;  /* 0x0000000410007986 */ /* 0x001fe2000c101b24 */
[----:B------:R-:W-:Y:S05]  /*e9e0*/  EXIT ;  /* 0x000000000000794d */ /* 0x000fea0003800000 */
.L_x_2206:
[----:B------:R-:W0:Y:S02]  /*e9f0*/  F2I.U32.F64.TRUNC R5, R4 ;  /* 0x0000000400057311 */ /* 0x000e24000030d000 */
[----:B0-----:R-:W-:Y:S01]  /*ea00*/  STG.E desc[UR36][R16.64], R5 ;  /* 0x0000000510007986 */ /* 0x001fe2000c101924 */
[----:B------:R-:W-:Y:S05]  /*ea10*/  EXIT ;  /* 0x000000000000794d */ /* 0x000fea0003800000 */
.L_x_2209:
        /* <DEDUP_REMOVED lines=14> */
.L_x_11167:


//--------------------- .text._ZN2at6native27unrolled_elementwise_kernelIZZZNS0_15erf_kernel_cudaERNS_18TensorIteratorBaseEENKUlvE_clEvENKUlvE_clEvEUldE_St5arrayIPcLm2EELi4E23TrivialOffsetCalculatorILi1EjESB_NS0_6memory12LoadWithCastILi1EEENSC_13StoreWithCastILi1EEEEEviT_T0_T2_T3_T4_T5_ --------------------------
	.section	.text._ZN2at6native27unrolled_elementwise_kernelIZZZNS0_15erf_kernel_cudaERNS_18TensorIteratorBaseEENKUlvE_clEvENKUlvE_clEvEUldE_St5arrayIPcLm2EELi4E23TrivialOffsetCalculatorILi1EjESB_NS0_6memory12LoadWithCastILi1EEENSC_13StoreWithCastILi1EEEEEviT_T0_T2_T3_T4_T5_,"ax",@progbits
	.align	128
        .global         _ZN2at6native27unrolled_elementwise_kernelIZZZNS0_15erf_kernel_cudaERNS_18TensorIteratorBaseEENKUlvE_clEvENKUlvE_clEvEUldE_St5arrayIPcLm2EELi4E23TrivialOffsetCalculatorILi1EjESB_NS0_6memory12LoadWithCastILi1EEENSC_13StoreWithCastILi1EEEEEviT_T0_T2_T3_T4_T5_
        .type           _ZN2at6native27unrolled_elementwise_kernelIZZZNS0_15erf_kernel_cudaERNS_18TensorIteratorBaseEENKUlvE_clEvENKUlvE_clEvEUldE_St5arrayIPcLm2EELi4E23TrivialOffsetCalculatorILi1EjESB_NS0_6memory12LoadWithCastILi1EEENSC_13StoreWithCastILi1EEEEEviT_T0_T2_T3_T4_T5_,@function
        .size           _ZN2at6native27unrolled_elementwise_kernelIZZZNS0_15erf_kernel_cudaERNS_18TensorIteratorBaseEENKUlvE_clEvENKUlvE_clEvEUldE_St5arrayIPcLm2EELi4E23TrivialOffsetCalculatorILi1EjESB_NS0_6memory12LoadWithCastILi1EEENSC_13StoreWithCastILi1EEEEEviT_T0_T2_T3_T4_T5_,(.L_x_11168 - _ZN2at6native27unrolled_elementwise_kernelIZZZNS0_15erf_kernel_cudaERNS_18TensorIteratorBaseEENKUlvE_clEvENKUlvE_clEvEUldE_St5arrayIPcLm2EELi4E23TrivialOffsetCalculatorILi1EjESB_NS0_6memory12LoadWithCastILi1EEENSC_13StoreWithCastILi1EEEEEviT_T0_T2_T3_T4_T5_)
        .other          _ZN2at6native27unrolled_elementwise_kernelIZZZNS0_15erf_kernel_cudaERNS_18TensorIteratorBaseEENKUlvE_clEvENKUlvE_clEvEUldE_St5arrayIPcLm2EELi4E23TrivialOffsetCalculatorILi1EjESB_NS0_6memory12LoadWithCastILi1EEENSC_13StoreWithCastILi1EEEEEviT_T0_T2_T3_T4_T5_,@"STO_CUDA_ENTRY STV_DEFAULT"
_ZN2at6native27unrolled_elementwise_kernelIZZZNS0_15erf_kernel_cudaERNS_18TensorIteratorBaseEENKUlvE_clEvENKUlvE_clEvEUldE_St5arrayIPcLm2EELi4E23TrivialOffsetCalculatorILi1EjESB_NS0_6memory12LoadWithCastILi1EEENSC_13StoreWithCastILi1EEEEEviT_T0_T2_T3_T4_T5_:
.text._ZN2at6native27unrolled_elementwise_kernelIZZZNS0_15erf_kernel_cudaERNS_18TensorIteratorBaseEENKUlvE_clEvENKUlvE_clEvEUldE_St5arrayIPcLm2EELi4E23TrivialOffsetCalculatorILi1EjESB_NS0_6memory12LoadWithCastILi1EEENSC_13StoreWithCastILi1EEEEEviT_T0_T2_T3_T4_T5_:
[----:B------:R-:W0:Y:S01]  /*0000*/  LDC R1, c[0x0][0x28] ;  /* 0x00000a00ff017b82 */ /* 0x000e220000000800 */
[----:B------:R-:W1:Y:S07]  /*0010*/  S2R R22, SR_CTAID.X ;  /* 0x0000000000167919 */ /* 0x000e6e0000002500 */
[----:B------:R-:W1:Y:S01]  /*0020*/  LDC R3, c[0x0][0x210] ;  /* 0x00008400ff037b82 */ /* 0x000e620000000800 */
[----:B------:R-:W-:Y:S01]  /*0030*/  ULDC.64 UR36, c[0x0][0x208] ;  /* 0x0000820000247ab9 */ /* 0x000fe20000000a00 */
[----:B------:R-:W-:Y:S01]  /*0040*/  BSSY B6, `(.L_x_2210) ;  /* 0x00000fe000067945 */ /* 0x000fe20003800000 */
[----:B------:R-:W2:Y:S01]  /*0050*/  S2R R19, SR_TID.X ;  /* 0x0000000000137919 */ /* 0x000ea20000002100 */
[----:B------:R-:W-:-:S02]  /*0060*/  CS2R R26, SRZ ;  /* 0x00000000001a7805 */ /* 0x000fc4000001ff00 */
[----:B------:R-:W-:Y:S02]  /*0070*/  CS2R R28, SRZ ;  /* 0x00000000001c7805 */ /* 0x000fe4000001ff00 */
        /* <DEDUP_REMOVED lines=22> */
[----:B--2---:R0:W1:Y:S01]  /*01e0*/  I2F.F64.S16 R28, R4 ;  /* 0x00000004001c7312 */ /* 0x0040620000101c00 */
[----:B------:R-:W-:Y:S05]  /*01f0*/  BRA `(.L_x_2217) ;  /* 0x0000000c00807947 */ /* 0x000fea0003800000 */
.L_x_2215:
[----:B------:R-:W2:Y:S02]  /*0200*/  LDG.E.U8 R4, desc[UR36][R4.64] ;  /* 0x0000002404047981 */ /* 0x000ea4000c1e1100 */
[----:B--2---:R0:W1:Y:S01]  /*0210*/  I2F.F64.U16 R28, R4 ;  /* 0x00000004001c7312 */ /* 0x0040620000101800 */
[----:B------:R-:W-:Y:S05]  /*0220*/  BRA `(.L_x_2217) ;  /* 0x0000000c00747947 */ /* 0x000fea0003800000 */
.L_x_2214:
        /* <DEDUP_REMOVED lines=9> */
.L_x_2219:
[----:B------:R-:W2:Y:S02]  /*02c0*/  LDG.E R4, desc[UR36][R4.64] ;  /* 0x0000002404047981 */ /* 0x000ea4000c1e1900 */
[----:B--2---:R1:W2:Y:S01]  /*02d0*/  I2F.F64 R28, R4 ;  /* 0x00000004001c7312 */ /* 0x0042a20000201c00 */
[----:B------:R-:W-:Y:S05]  /*02e0*/  BRA `(.L_x_2217) ;  /* 0x0000000c00447947 */ /* 0x000fea0003800000 */
.L_x_2218:
[----:B------:R-:W2:Y:S02]  /*02f0*/  LDG.E.U16 R4, desc[UR36][R4.64] ;  /* 0x0000002404047981 */ /* 0x000ea4000c1e1500 */
[----:B--2---:R3:W4:Y:S01]  /*0300*/  I2F.F64.S16 R28, R4 ;  /* 0x00000004001c7312 */ /* 0x0047220000101c00 */
[----:B------:R-:W-:Y:S05]  /*0310*/  BRA `(.L_x_2217) ;  /* 0x0000000c00387947 */ /* 0x000fea0003800000 */
.L_x_2213:
        /* <DEDUP_REMOVED lines=10> */
.L_x_2221:
[----:B------:R-:W2:Y:S02]  /*03c0*/  LDG.E.U16 R0, desc[UR36][R4.64] ;  /* 0x0000002404007981 */ /* 0x000ea4000c1e1500 */
[----:B--2---:R-:W-:-:S05]  /*03d0*/  HADD2.F32 R0, -RZ, R0.H0_H0 ;  /* 0x20000000ff007230 */ /* 0x004fca0000004100 */
[----:B------:R-:W-:-:S04]  /*03e0*/  FMUL.FTZ R0, R0, 1 ;  /* 0x3f80000000007820 */ /* 0x000fc80000410000 */
[----:B------:R0:W1:Y:S01]  /*03f0*/  F2F.F64.F32 R28, R0 ;  /* 0x00000000001c7310 */ /* 0x0000620000201800 */
[----:B------:R-:W-:Y:S05]  /*0400*/  BRA `(.L_x_2217) ;  /* 0x0000000800fc7947 */ /* 0x000fea0003800000 */
.L_x_2220:
        /* <DEDUP_REMOVED lines=10> */
.L_x_2223:
[----:B------:R-:W2:Y:S02]  /*04b0*/  LDG.E.U16 R4, desc[UR36][R4.64] ;  /* 0x0000002404047981 */ /* 0x000ea4000c1e1500 */
[----:B--2---:R-:W-:-:S05]  /*04c0*/  HADD2.F32 R0, -RZ, R4.H0_H0 ;  /* 0x20000004ff007230 */ /* 0x004fca0000004100 */
[----:B------:R-:W-:-:S04]  /*04d0*/  FMUL.FTZ R0, R0, 1 ;  /* 0x3f80000000007820 */ /* 0x000fc80000410000 */
[----:B------:R0:W1:Y:S01]  /*04e0*/  F2F.F64.F32 R28, R0 ;  /* 0x00000000001c7310 */ /* 0x0000620000201800 */
[----:B------:R-:W-:Y:S05]  /*04f0*/  BRA `(.L_x_2217) ;  /* 0x0000000800c07947 */ /* 0x000fea0003800000 */
.L_x_2222:
[----:B------:R0:W5:Y:S01]  /*0500*/  LDG.E.64 R28, desc[UR36][R4.64] ;  /* 0x00000024041c7981 */ /* 0x000162000c1e1b00 */
[----:B------:R-:W-:Y:S05]  /*0510*/  BRA `(.L_x_2217) ;  /* 0x0000000800b87947 */ /* 0x000fea0003800000 */
.L_x_2212:
        /* <DEDUP_REMOVED lines=13> */
.L_x_2226:
[----:B------:R0:W5:Y:S01]  /*05f0*/  LDG.E.64 R28, desc[UR36][R4.64] ;  /* 0x00000024041c7981 */ /* 0x000162000c1e1b00 */
[----:B------:R-:W-:Y:S05]  /*0600*/  BRA `(.L_x_2217) ;  /* 0x00000008007c7947 */ /* 0x000fea0003800000 */
.L_x_2225:
        /* <DEDUP_REMOVED lines=24> */
[----:B------:R-:W-:-:S05]  /*0790*/  LOP3.LUT R7, R7, 0x80000000, R0, 0xf8, !PT ;  /* 0x8000000007077812 */ /* 0x000fca00078ef800 */
[----:B------:R-:W-:-:S04]  /*07a0*/  FMUL.FTZ R7, R7, 1 ;  /* 0x3f80000007077820 */ /* 0x000fc80000410000 */
[----:B------:R0:W1:Y:S01]  /*07b0*/  F2F.F64.F32 R28, R7 ;  /* 0x00000007001c7310 */ /* 0x0000620000201800 */
[----:B------:R-:W-:Y:S05]  /*07c0*/  BRA `(.L_x_2217) ;  /* 0x00000008000c7947 */ /* 0x000fea0003800000 */
.L_x_2228:
        /* <DEDUP_REMOVED lines=12> */
[----:B------:R-:W-:-:S05]  /*0890*/  LOP3.LUT R0, R3, 0x80000000, R0, 0xf8, !PT ;  /* 0x8000000003007812 */ /* 0x000fca00078ef800 */
[----:B------:R-:W-:-:S04]  /*08a0*/  FMUL.FTZ R0, R0, 1 ;  /* 0x3f80000000007820 */ /* 0x000fc80000410000 */
[----:B------:R0:W1:Y:S01]  /*08b0*/  F2F.F64.F32 R28, R0 ;  /* 0x00000000001c7310 */ /* 0x0000620000201800 */
[----:B------:R-:W-:Y:S05]  /*08c0*/  BRA `(.L_x_2217) ;  /* 0x0000000400cc7947 */ /* 0x000fea0003800000 */
.L_x_2227:
[----:B------:R-:W2:Y:S02]  /*08d0*/  LDG.E.U16 R0, desc[UR36][R4.64] ;  /* 0x0000002404007981 */ /* 0x000ea4000c1e1500 */
[----:B--2---:R-:W-:-:S04]  /*08e0*/  IMAD.U32 R0, R0, 0x10000, RZ ;  /* 0x0001000000007824 */ /* 0x004fc800078e00ff */
[----:B------:R-:W-:-:S04]  /*08f0*/  FMUL.FTZ R0, R0, 1 ;  /* 0x3f80000000007820 */ /* 0x000fc80000410000 */
[----:B------:R0:W1:Y:S01]  /*0900*/  F2F.F64.F32 R28, R0 ;  /* 0x00000000001c7310 */ /* 0x0000620000201800 */
[----:B------:R-:W-:Y:S05]  /*0910*/  BRA `(.L_x_2217) ;  /* 0x0000000400b87947 */ /* 0x000fea0003800000 */
.L_x_2224:
        /* <DEDUP_REMOVED lines=9> */
[----:B--2---:R0:W1:Y:S01]  /*09b0*/  I2F.F64.U16 R28, R4 ;  /* 0x00000004001c7312 */ /* 0x0040620000101800 */
[----:B------:R-:W-:Y:S05]  /*09c0*/  BRA `(.L_x_2217) ;  /* 0x00000004008c7947 */ /* 0x000fea0003800000 */
.L_x_2231:
        /* <DEDUP_REMOVED lines=21> */
.L_x_2235:
[----:B------:R-:W-:Y:S05]  /*0b20*/  BSYNC B1 ;  /* 0x0000000000017941 */ /* 0x000fea0003800000 */
.L_x_2234:
[----:B------:R-:W-:Y:S01]  /*0b30*/  LEA R5, R0, 0x3b800000, 0x17 ;  /* 0x3b80000000057811 */ /* 0x000fe200078eb8ff */
[----:B------:R-:W-:-:S05]  /*0b40*/  IMAD.SHL.U32 R0, R3, 0x100000, RZ ;  /* 0x0010000003007824 */ /* 0x000fca00078e00ff */
[----:B------:R-:W-:-:S07]  /*0b50*/  LOP3.LUT R0, R5, R0, R6, 0xfe, !PT ;  /* 0x0000000005007212 */ /* 0x000fce00078efe06 */
.L_x_2233:
[----:B------:R-:W-:Y:S05]  /*0b60*/  BSYNC B0 ;  /* 0x0000000000007941 */ /* 0x000fea0003800000 */
.L_x_2232:
[----:B------:R-:W-:-:S04]  /*0b70*/  FMUL.FTZ R0, R0, 1 ;  /* 0x3f80000000007820 */ /* 0x000fc80000410000 */
[----:B------:R0:W1:Y:S01]  /*0b80*/  F2F.F64.F32 R28, R0 ;  /* 0x00000000001c7310 */ /* 0x0000620000201800 */
[----:B------:R-:W-:Y:S05]  /*0b90*/  BRA `(.L_x_2217) ;  /* 0x0000000400187947 */ /* 0x000fea0003800000 */
.L_x_2230:
        /* <DEDUP_REMOVED lines=21> */
.L_x_2239:
[----:B------:R-:W-:Y:S05]  /*0cf0*/  BSYNC B1 ;  /* 0x0000000000017941 */ /* 0x000fea0003800000 */
.L_x_2238:
[----:B------:R-:W-:Y:S01]  /*0d00*/  LEA R5, R0, 0x37800000, 0x17 ;  /* 0x3780000000057811 */ /* 0x000fe200078eb8ff */
[----:B------:R-:W-:-:S05]  /*0d10*/  IMAD.SHL.U32 R0, R3, 0x200000, RZ ;  /* 0x0020000003007824 */ /* 0x000fca00078e00ff */
[----:B------:R-:W-:-:S07]  /*0d20*/  LOP3.LUT R0, R5, R0, R6, 0xfe, !PT ;  /* 0x0000000005007212 */ /* 0x000fce00078efe06 */
.L_x_2237:
[----:B------:R-:W-:Y:S05]  /*0d30*/  BSYNC B0 ;  /* 0x0000000000007941 */ /* 0x000fea0003800000 */
.L_x_2236:
[----:B------:R-:W-:-:S04]  /*0d40*/  FMUL.FTZ R0, R0, 1 ;  /* 0x3f80000000007820 */ /* 0x000fc80000410000 */
[----:B------:R0:W1:Y:S01]  /*0d50*/  F2F.F64.F32 R28, R0 ;  /* 0x00000000001c7310 */ /* 0x0000620000201800 */
[----:B------:R-:W-:Y:S05]  /*0d60*/  BRA `(.L_x_2217) ;  /* 0x0000000000a47947 */ /* 0x000fea0003800000 */
.L_x_2229:
        /* <DEDUP_REMOVED lines=14> */
.L_x_2243:
[----:B------:R-:W-:Y:S05]  /*0e50*/  BSYNC B0 ;  /* 0x0000000000007941 */ /* 0x000fea0003800000 */
.L_x_2242:
[----:B------:R-:W-:-:S04]  /*0e60*/  FMUL.FTZ R0, R0, 1 ;  /* 0x3f80000000007820 */ /* 0x000fc80000410000 */
[----:B------:R0:W1:Y:S01]  /*0e70*/  F2F.F64.F32 R28, R0 ;  /* 0x00000000001c7310 */ /* 0x0000620000201800 */
[----:B------:R-:W-:Y:S05]  /*0e80*/  BRA `(.L_x_2217) ;  /* 0x00000000005c7947 */ /* 0x000fea0003800000 */
.L_x_2216:
        /* <DEDUP_REMOVED lines=16> */
.L_x_2244:
[----:B------:R-:W-:Y:S01]  /*0f90*/  CS2R R28, SRZ ;  /* 0x00000000001c7805 */ /* 0x000fe2000001ff00 */
[----:B------:R-:W-:Y:S06]  /*0fa0*/  BRA `(.L_x_2217) ;  /* 0x0000000000147947 */ /* 0x000fec0003800000 */
.L_x_2241:
[----:B------:R-:W2:Y:S02]  /*0fb0*/  LDG.E.64 R28, desc[UR36][R4.64] ;  /* 0x00000024041c7981 */ /* 0x000ea4000c1e1b00 */
[----:B--2---:R-:W0:Y:S01]  /*0fc0*/  I2F.F64.U64 R28, R28 ;  /* 0x0000001c001c7312 */ /* 0x004e220000301800 */
[----:B------:R-:W-:Y:S05]  /*0fd0*/  BRA `(.L_x_2217) ;  /* 0x0000000000087947 */ /* 0x000fea0003800000 */
.L_x_2240:
[----:B------:R-:W2:Y:S02]  /*0fe0*/  LDG.E R4, desc[UR36][R4.64] ;  /* 0x0000002404047981 */ /* 0x000ea4000c1e1900 */
[----:B--2---:R0:W1:Y:S02]  /*0ff0*/  I2F.F64.U32 R28, R4 ;  /* 0x00000004001c7312 */ /* 0x0040640000201800 */
.L_x_2217:
[----:B------:R-:W3:Y:S02]  /*1000*/  S2R R19, SR_TID.X ;  /* 0x0000000000137919 */ /* 0x000ee40000002100 */
[----:B---3--:R-:W-:-:S07]  /*1010*/  VIADD R19, R19, 0x80 ;  /* 0x0000008013137836 */ /* 0x008fce0000000000 */
.L_x_2211:
[----:B------:R-:W-:Y:S05]  /*1020*/  BSYNC B6 ;  /* 0x0000000000067941 */ /* 0x000fea0003800000 */
.L_x_2210:
        /* <DEDUP_REMOVED lines=21> */
[----:B------:R-:W3:Y:S02]  /*1180*/  LDG.E.S8 R4, desc[UR36][R4.64] ;  /* 0x0000002404047981 */ /* 0x000ee4000c1e1300 */
[----:B---3--:R0:W1:Y:S01]  /*1190*/  I2F.F64.S16 R26, R4 ;  /* 0x00000004001a7312 */ /* 0x0080620000101c00 */
[----:B------:R-:W-:Y:S05]  /*11a0*/  BRA `(.L_x_2252) ;  /* 0x0000000c007c7947 */ /* 0x000fea0003800000 */
.L_x_2250:
[----:B------:R-:W3:Y:S02]  /*11b0*/  LDG.E.U8 R4, desc[UR36][R4.64] ;  /* 0x0000002404047981 */ /* 0x000ee4000c1e1100 */
[----:B---3--:R0:W1:Y:S01]  /*11c0*/  I2F.F64.U16 R26, R4 ;  /* 0x00000004001a7312 */ /* 0x0080620000101800 */
[----:B------:R-:W-:Y:S05]  /*11d0*/  BRA `(.L_x_2252) ;  /* 0x0000000c00707947 */ /* 0x000fea0003800000 */
.L_x_2249:
[----:B------:R-:W-:-:S13]  /*11e0*/  ISETP.NE.AND P0, PT, R0, 0x2, PT ;  /* 0x000000020000780c */ /* 0x000fda0003f05270 */
[----:B------:R-:W-:Y:S05]  /*11f0*/  @!P0 BRA `(.L_x_2253) ;  /* 0x0000000000288947 */ /* 0x000fea0003800000 */
[----:B------:R-:W-:-:S13]  /*1200*/  ISETP.NE.AND P0, PT, R0, 0x3, PT ;  /* 0x000000030000780c */ /* 0x000fda0003f05270 */
[----:B------:R-:W-:Y:S05]  /*1210*/  @!P0 BRA `(.L_x_2254) ;  /* 0x0000000000148947 */ /* 0x000fea0003800000 */
[----:B------:R-:W-:-:S13]  /*1220*/  ISETP.NE.AND P0, PT, R0, 0x4, PT ;  /* 0x000000040000780c */ /* 0x000fda0003f05270 */
[----:B------:R-:W-:Y:S05]  /*1230*/  @P0 BRA `(.L_x_2251) ;  /* 0x0000000800fc0947 */ /* 0x000fea0003800000 */
[----:B------:R-:W3:Y:S02]  /*1240*/  LDG.E.64 R26, desc[UR36][R4.64] ;  /* 0x00000024041a7981 */ /* 0x000ee4000c1e1b00 */
[----:B---3--:R-:W0:Y:S01]  /*1250*/  I2F.F64.S64 R26, R26 ;  /* 0x0000001a001a7312 */ /* 0x008e220000301c00 */
[----:B------:R-:W-:Y:S05]  /*1260*/  BRA `(.L_x_2252) ;  /* 0x0000000c004c7947 */ /* 0x000fea0003800000 */
.L_x_2254:
[----:B------:R-:W3:Y:S02]  /*1270*/  LDG.E R4, desc[UR36][R4.64] ;  /* 0x0000002404047981 */ /* 0x000ee4000c1e1900 */
[----:B---3--:R0:W1:Y:S01]  /*1280*/  I2F.F64 R26, R4 ;  /* 0x00000004001a7312 */ /* 0x0080620000201c00 */
[----:B------:R-:W-:Y:S05]  /*1290*/  BRA `(.L_x_2252) ;  /* 0x0000000c00407947 */ /* 0x000fea0003800000 */
.L_x_2253:
[----:B------:R-:W3:Y:S02]  /*12a0*/  LDG.E.U16 R4, desc[UR36][R4.64] ;  /* 0x0000002404047981 */ /* 0x000ee4000c1e1500 */
[----:B---3--:R0:W1:Y:S01]  /*12b0*/  I2F.F64.S16 R26, R4 ;  /* 0x00000004001a7312 */ /* 0x0080620000101c00 */
[----:B------:R-:W-:Y:S05]  /*12c0*/  BRA `(.L_x_2252) ;  /* 0x0000000c00347947 */ /* 0x000fea0003800000 */
.L_x_2248:
[----:B------:R-:W-:-:S13]  /*12d0*/  ISETP.GT.AND P0, PT, R0, 0x6, PT ;  /* 0x000000060000780c */ /* 0x000fda0003f04270 */
[----:B------:R-:W-:Y:S05]  /*12e0*/  @P0 BRA `(.L_x_2255) ;  /* 0x0000000000340947 */ /* 0x000fea0003800000 */
[----:B------:R-:W-:-:S13]  /*12f0*/  ISETP.NE.AND P0, PT, R0, 0x5, PT ;  /* 0x000000050000780c */ /* 0x000fda0003f05270 */
[----:B------:R-:W-:Y:S05]  /*1300*/  @!P0 BRA `(.L_x_2256) ;  /* 0x0000000000188947 */ /* 0x000fea0003800000 */
[----:B------:R-:W-:-:S13]  /*1310*/  ISETP.NE.AND P0, PT, R0, 0x6, PT ;  /* 0x000000060000780c */ /* 0x000fda0003f05270 */
[----:B------:R-:W-:Y:S05]  /*1320*/  @P0 BRA `(.L_x_2251) ;  /* 0x0000000800c00947 */ /* 0x000fea0003800000 */
[----:B------:R-:W3:Y:S02]  /*1330*/  LDG.E R26, desc[UR36][R4.64] ;  /* 0x00000024041a7981 */ /* 0x000ee4000c1e1900 */
[----:B---3--:R-:W-:-:S06]  /*1340*/  FMUL.FTZ R26, R26, 1 ;  /* 0x3f8000001a1a7820 */ /* 0x008fcc0000410000 */
[----:B------:R-:W0:Y:S01]  /*1350*/  F2F.F64.F32 R26, R26 ;  /* 0x0000001a001a7310 */ /* 0x000e220000201800 */
[----:B------:R-:W-:Y:S05]  /*1360*/  BRA `(.L_x_2252) ;  /* 0x0000000c000c7947 */ /* 0x000fea0003800000 */
.L_x_2256:
[----:B------:R-:W3:Y:S02]  /*1370*/  LDG.E.U16 R0, desc[UR36][R4.64] ;  /* 0x0000002404007981 */ /* 0x000ee4000c1e1500 */
[----:B---3--:R-:W-:-:S05]  /*1380*/  HADD2.F32 R0, -RZ, R0.H0_H0 ;  /* 0x20000000ff007230 */ /* 0x008fca0000004100 */
[----:B------:R-:W-:-:S04]  /*1390*/  FMUL.FTZ R0, R0, 1 ;  /* 0x3f80000000007820 */ /* 0x000fc80000410000 */
[----:B------:R0:W1:Y:S01]  /*13a0*/  F2F.F64.F32 R26, R0 ;  /* 0x00000000001a7310 */ /* 0x0000620000201800 */
[----:B------:R-:W-:Y:S05]  /*13b0*/  BRA `(.L_x_2252) ;  /* 0x0000000800f87947 */ /* 0x000fea0003800000 */
.L_x_2255:
[----:B------:R-:W-:-:S13]  /*13c0*/  ISETP.NE.AND P0, PT, R0, 0x7, PT ;  /* 0x000000070000780c */ /* 0x000fda0003f05270 */
[----:B------:R-:W-:Y:S05]  /*13d0*/  @!P0 BRA `(.L_x_2257) ;  /* 0x0000000000348947 */ /* 0x000fea0003800000 */
        /* <DEDUP_REMOVED lines=8> */
.L_x_2258:
[----:B------:R-:W3:Y:S02]  /*1460*/  LDG.E.U16 R4, desc[UR36][R4.64] ;  /* 0x0000002404047981 */ /* 0x000ee4000c1e1500 */
[----:B---3--:R-:W-:-:S05]  /*1470*/  HADD2.F32 R0, -RZ, R4.H0_H0 ;  /* 0x20000004ff007230 */ /* 0x008fca0000004100 */
[----:B------:R-:W-:-:S04]  /*1480*/  FMUL.FTZ R0, R0, 1 ;  /* 0x3f80000000007820 */ /* 0x000fc80000410000 */
[----:B------:R0:W1:Y:S01]  /*1490*/  F2F.F64.F32 R26, R0 ;  /* 0x00000000001a7310 */ /* 0x0000620000201800 */
[----:B------:R-:W-:Y:S05]  /*14a0*/  BRA `(.L_x_2252) ;  /* 0x0000000800bc7947 */ /* 0x000fea0003800000 */
.L_x_2257:
[----:B------:R0:W5:Y:S01]  /*14b0*/  LDG.E.64 R26, desc[UR36][R4.64] ;  /* 0x00000024041a7981 */ /* 0x000162000c1e1b00 */
[----:B------:R-:W-:Y:S05]  /*14c0*/  BRA `(.L_x_2252) ;  /* 0x0000000800b47947 */ /* 0x000fea0003800000 */
.L_x_2247:
        /* <DEDUP_REMOVED lines=8> */
[----:B------:R-:W3:Y:S01]  /*1550*/  LDG.E.U8 R4, desc[UR36][R4.64] ;  /* 0x0000002404047981 */ /* 0x000ee2000c1e1100 */
[----:B------:R-:W-:Y:S01]  /*1560*/  IMAD.MOV.U32 R26, RZ, RZ, RZ ;  /* 0x000000ffff1a7224 */ /* 0x000fe200078e00ff */
[----:B---3--:R-:W-:-:S04]  /*1570*/  ISETP.NE.AND P0, PT, R4, RZ, PT ;  /* 0x000000ff0400720c */ /* 0x008fc80003f05270 */
[----:B------:R-:W-:Y:S01]  /*1580*/  FSEL R27, RZ, 1.875, !P0 ;  /* 0x3ff00000ff1b7808 */ /* 0x000fe20004000000 */
[----:B------:R-:W-:Y:S08]  /*1590*/  BRA `(.L_x_2252) ;  /* 0x0000000800807947 */ /* 0x000ff00003800000 */
.L_x_2261:
[----:B------:R0:W5:Y:S01]  /*15a0*/  LDG.E.64 R26, desc[UR36][R4.64] ;  /* 0x00000024041a7981 */ /* 0x000162000c1e1b00 */
[----:B------:R-:W-:Y:S05]  /*15b0*/  BRA `(.L_x_2252) ;  /* 0x0000000800787947 */ /* 0x000fea0003800000 */
.L_x_2260:
[----:B------:R-:W-:-:S13]  /*15c0*/  ISETP.NE.AND P0, PT, R0, 0xf, PT ;  /* 0x0000000f0000780c */ /* 0x000fda0003f05270 */
[----:B------:R-:W-:Y:S05]  /*15d0*/  @!P0 BRA `(.L_x_2262) ;  /* 0x0000000000a48947 */ /* 0x000fea0003800000 */
[----:B------:R-:W-:-:S13]  /*15e0*/  ISETP.NE.AND P0, PT, R0, 0x17, PT ;  /* 0x000000170000780c */ /* 0x000fda0003f05270 */
[----:B------:R-:W-:Y:S05]  /*15f0*/  @!P0 BRA `(.L_x_2263) ;  /* 0x0000000000608947 */ /* 0x000fea0003800000 */
[----:B------:R-:W-:-:S13]  /*1600*/  ISETP.NE.AND P0, PT, R0, 0x18, PT ;  /* 0x000000180000780c */ /* 0x000fda0003f05270 */
[----:B------:R-:W-:Y:S05]  /*1610*/  @P0 BRA `(.L_x_2251) ;  /* 0x0000000800040947 */ /* 0x000fea0003800000 */
[----:B------:R-:W3:Y:S01]  /*1620*/  LDG.E.U8 R0, desc[UR36][R4.64] ;  /* 0x0000002404007981 */ /* 0x000ee2000c1e1100 */
[----:B------:R-:W-:Y:S02]  /*1630*/  IMAD.MOV.U32 R9, RZ, RZ, -0x800000 ;  /* 0xff800000ff097424 */ /* 0x000fe400078e00ff */
[----:B---3--:R-:W-:-:S05]  /*1640*/  IMAD.SHL.U32 R0, R0, 0x1000000, RZ ;  /* 0x0100000000007824 */ /* 0x008fca00078e00ff */
        /* <DEDUP_REMOVED lines=19> */
.L_x_2263:
[----:B------:R-:W3:Y:S02]  /*1780*/  LDG.E.U8 R4, desc[UR36][R4.64] ;  /* 0x0000002404047981 */ /* 0x000ee4000c1e1100 */
[----:B---3--:R-:W-:-:S05]  /*1790*/  IMAD.SHL.U32 R0, R4, 0x2000000, RZ ;  /* 0x0200000004007824 */ /* 0x008fca00078e00ff */
        /* <DEDUP_REMOVED lines=11> */
[----:B------:R3:W0:Y:S01]  /*1850*/  F2F.F64.F32 R26, R0 ;  /* 0x00000000001a7310 */ /* 0x0006220000201800 */
[----:B------:R-:W-:Y:S05]  /*1860*/  BRA `(.L_x_2252) ;  /* 0x0000000400cc7947 */ /* 0x000fea0003800000 */
.L_x_2262:
[----:B------:R-:W3:Y:S02]  /*1870*/  LDG.E.U16 R0, desc[UR36][R4.64] ;  /* 0x0000002404007981 */ /* 0x000ee4000c1e1500 */
[----:B---3--:R-:W-:-:S04]  /*1880*/  IMAD.U32 R0, R0, 0x10000, RZ ;  /* 0x0001000000007824 */ /* 0x008fc800078e00ff */
[----:B------:R-:W-:-:S04]  /*1890*/  FMUL.FTZ R0, R0, 1 ;  /* 0x3f80000000007820 */ /* 0x000fc80000410000 */
[----:B------:R0:W1:Y:S01]  /*18a0*/  F2F.F64.F32 R26, R0 ;  /* 0x00000000001a7310 */ /* 0x0000620000201800 */
[----:B------:R-:W-:Y:S05]  /*18b0*/  BRA `(.L_x_2252) ;  /* 0x0000000400b87947 */ /* 0x000fea0003800000 */
.L_x_2259:
        /* <DEDUP_REMOVED lines=8> */
[----:B------:R-:W3:Y:S02]  /*1940*/  LDG.E.U16 R4, desc[UR36][R4.64] ;  /* 0x0000002404047981 */ /* 0x000ee4000c1e1500 */
[----:B---3--:R0:W1:Y:S01]  /*1950*/  I2F.F64.U16 R26, R4 ;  /* 0x00000004001a7312 */ /* 0x0080620000101800 */
[----:B------:R-:W-:Y:S05]  /*1960*/  BRA `(.L_x_2252) ;  /* 0x00000004008c7947 */ /* 0x000fea0003800000 */
.L_x_2266:
[----:B------:R-:W3:Y:S01]  /*1970*/  LDG.E.U8 R3, desc[UR36][R4.64] ;  /* 0x0000002404037981 */ /* 0x000ee2000c1e1100 */
[----:B------:R-:W-:Y:S01]  /*1980*/  BSSY B0, `(.L_x_2267) ;  /* 0x0000018000007945 */ /* 0x000fe20003800000 */
[----:B------:R-:W-:Y:S01]  /*1990*/  IMAD.MOV.U32 R0, RZ, RZ, RZ ;  /* 0x000000ffff007224 */ /* 0x000fe200078e00ff */
[----:B---3--:R-:W-:-:S13]  /*19a0*/  ISETP.NE.AND P0, PT, R3, RZ, PT ;  /* 0x000000ff0300720c */ /* 0x008fda0003f05270 */
        /* <DEDUP_REMOVED lines=17> */
.L_x_2270:
[----:B------:R-:W-:Y:S05]  /*1ac0*/  BSYNC B1 ;  /* 0x0000000000017941 */ /* 0x000fea0003800000 */
.L_x_2269:
[----:B------:R-:W-:Y:S01]  /*1ad0*/  LEA R5, R0, 0x3b800000, 0x17 ;  /* 0x3b80000000057811 */ /* 0x000fe200078eb8ff */
[----:B------:R-:W-:-:S05]  /*1ae0*/  IMAD.SHL.U32 R0, R3, 0x100000, RZ ;  /* 0x0010000003007824 */ /* 0x000fca00078e00ff */
[----:B------:R-:W-:-:S07]  /*1af0*/  LOP3.LUT R0, R5, R0, R6, 0xfe, !PT ;  /* 0x0000000005007212 */ /* 0x000fce00078efe06 */
.L_x_2268:
[----:B------:R-:W-:Y:S05]  /*1b00*/  BSYNC B0 ;  /* 0x0000000000007941 */ /* 0x000fea0003800000 */
.L_x_2267:
[----:B------:R-:W-:-:S04]  /*1b10*/  FMUL.FTZ R0, R0, 1 ;  /* 0x3f80000000007820 */ /* 0x000fc80000410000 */
[----:B------:R0:W1:Y:S01]  /*1b20*/  F2F.F64.F32 R26, R0 ;  /* 0x00000000001a7310 */ /* 0x0000620000201800 */
[----:B------:R-:W-:Y:S05]  /*1b30*/  BRA `(.L_x_2252) ;  /* 0x0000000400187947 */ /* 0x000fea0003800000 */
.L_x_2265:
        /* <DEDUP_REMOVED lines=21> */
.L_x_2274:
[----:B------:R-:W-:Y:S05]  /*1c90*/  BSYNC B1 ;  /* 0x0000000000017941 */ /* 0x000fea0003800000 */
.L_x_2273:
[----:B------:R-:W-:Y:S01]  /*1ca0*/  LEA R5, R0, 0x37800000, 0x17 ;  /* 0x3780000000057811 */ /* 0x000fe200078eb8ff */
[----:B------:R-:W-:-:S05]  /*1cb0*/  IMAD.SHL.U32 R0, R3, 0x200000, RZ ;  /* 0x0020000003007824 */ /* 0x000fca00078e00ff */
[----:B------:R-:W-:-:S07]  /*1cc0*/  LOP3.LUT R0, R5, R0, R6, 0xfe, !PT ;  /* 0x0000000005007212 */ /* 0x000fce00078efe06 */
.L_x_2272:
[----:B------:R-:W-:Y:S05]  /*1cd0*/  BSYNC B0 ;  /* 0x0000000000007941 */ /* 0x000fea0003800000 */
.L_x_2271:
[----:B------:R-:W-:-:S04]  /*1ce0*/  FMUL.FTZ R0, R0, 1 ;  /* 0x3f80000000007820 */ /* 0x000fc80000410000 */
[----:B------:R0:W1:Y:S01]  /*1cf0*/  F2F.F64.F32 R26, R0 ;  /* 0x00000000001a7310 */ /* 0x0000620000201800 */
[----:B------:R-:W-:Y:S05]  /*1d00*/  BRA `(.L_x_2252) ;  /* 0x0000000000a47947 */ /* 0x000fea0003800000 */
.L_x_2264:
[----:B------:R-:W-:-:S13]  /*1d10*/  ISETP.NE.AND P0, PT, R0, 0x1c, PT ;  /* 0x0000001c0000780c */ /* 0x000fda0003f05270 */
[----:B------:R-:W-:Y:S05]  /*1d20*/  @!P0 BRA `(.L_x_2275) ;  /* 0x0000000000948947 */ /* 0x000fea0003800000 */
[----:B------:R-:W-:-:S13]  /*1d30*/  ISETP.NE.AND P0, PT, R0, 0x1d, PT ;  /* 0x0000001d0000780c */ /* 0x000fda0003f05270 */
[----:B------:R-:W-:Y:S05]  /*1d40*/  @!P0 BRA `(.L_x_2276) ;  /* 0x0000000000808947 */ /* 0x000fea0003800000 */
[----:B------:R-:W-:-:S13]  /*1d50*/  ISETP.NE.AND P0, PT, R0, 0x2c, PT ;  /* 0x0000002c0000780c */ /* 0x000fda0003f05270 */
[----:B------:R-:W-:Y:S05]  /*1d60*/  @P0 BRA `(.L_x_2251) ;  /* 0x0000000000300947 */ /* 0x000fea0003800000 */
[----:B------:R-:W3:Y:S01]  /*1d70*/  LDG.E.U8 R4, desc[UR36][R4.64] ;  /* 0x0000002404047981 */ /* 0x000ee2000c1e1100 */
[----:B------:R-:W-:Y:S01]  /*1d80*/  BSSY B0, `(.L_x_2277) ;  /* 0x0000007000007945 */ /* 0x000fe20003800000 */
[----:B------:R-:W-:Y:S01]  /*1d90*/  IMAD.MOV.U32 R0, RZ, RZ, 0x400000 ;  /* 0x00400000ff007424 */ /* 0x000fe200078e00ff */
[----:B---3--:R-:W-:-:S13]  /*1da0*/  ISETP.NE.AND P0, PT, R4, RZ, PT ;  /* 0x000000ff0400720c */ /* 0x008fda0003f05270 */
[----:B------:R-:W-:Y:S05]  /*1db0*/  @!P0 BRA `(.L_x_2278) ;  /* 0x00000000000c8947 */ /* 0x000fea0003800000 */
[----:B------:R-:W-:-:S13]  /*1dc0*/  ISETP.NE.AND P0, PT, R4, 0xff, PT ;  /* 0x000000ff0400780c */ /* 0x000fda0003f05270 */
[----:B------:R-:W-:Y:S02]  /*1dd0*/  @!P0 IMAD.MOV.U32 R0, RZ, RZ, 0x7f800001 ;  /* 0x7f800001ff008424 */ /* 0x000fe400078e00ff */
[----:B------:R-:W-:-:S07]  /*1de0*/  @P0 IMAD.SHL.U32 R0, R4, 0x800000, RZ ;  /* 0x0080000004000824 */ /* 0x000fce00078e00ff */
.L_x_2278:
[----:B------:R-:W-:Y:S05]  /*1df0*/  BSYNC B0 ;  /* 0x0000000000007941 */ /* 0x000fea0003800000 */
.L_x_2277:
[----:B------:R-:W-:-:S04]  /*1e00*/  FMUL.FTZ R0, R0, 1 ;  /* 0x3f80000000007820 */ /* 0x000fc80000410000 */
[----:B------:R0:W1:Y:S01]  /*1e10*/  F2F.F64.F32 R26, R0 ;  /* 0x00000000001a7310 */ /* 0x0000620000201800 */
[----:B------:R-:W-:Y:S05]  /*1e20*/  BRA `(.L_x_2252) ;  /* 0x00000000005c7947 */ /* 0x000fea0003800000 */
.L_x_2251:
        /* <DEDUP_REMOVED lines=16> */
.L_x_2279:
[----:B------:R-:W-:Y:S01]  /*1f30*/  CS2R R26, SRZ ;  /* 0x00000000001a7805 */ /* 0x000fe2000001ff00 */
[----:B------:R-:W-:Y:S06]  /*1f40*/  BRA `(.L_x_2252) ;  /* 0x0000000000147947 */ /* 0x000fec0003800000 */
.L_x_2276:
[----:B------:R-:W3:Y:S02]  /*1f50*/  LDG.E.64 R26, desc[UR36][R4.64] ;  /* 0x00000024041a7981 */ /* 0x000ee4000c1e1b00 */
[----:B---3--:R-:W0:Y:S01]  /*1f60*/  I2F.F64.U64 R26, R26 ;  /* 0x0000001a001a7312 */ /* 0x008e220000301800 */
[----:B------:R-:W-:Y:S05]  /*1f70*/  BRA `(.L_x_2252) ;  /* 0x0000000000087947 */ /* 0x000fea0003800000 */
.L_x_2275:
[----:B------:R-:W3:Y:S02]  /*1f80*/  LDG.E R4, desc[UR36][R4.64] ;  /* 0x0000002404047981 */ /* 0x000ee4000c1e1900 */
[----:B---3--:R0:W1:Y:S02]  /*1f90*/  I2F.F64.U32 R26, R4 ;  /* 0x00000004001a7312 */ /* 0x0080640000201800 */
.L_x_2252:
[----:B------:R-:W-:-:S07]  /*1fa0*/  VIADD R19, R19, 0x80 ;  /* 0x0000008013137836 */ /* 0x000fce0000000000 */
.L_x_2246:
[----:B------:R-:W-:Y:S05]  /*1fb0*/  BSYNC B6 ;  /* 0x0000000000067941 */ /* 0x000fea0003800000 */
.L_x_2245:
[----:B------:R-:W-:Y:S01]  /*1fc0*/  ISETP.GE.AND P0, PT, R19, R2, PT ;  /* 0x000000021300720c */ /* 0x000fe20003f06270 */
[----:B------:R-:W-:Y:S01]  /*1fd0*/  BSSY B6, `(.L_x_2280) ;  /* 0x00000f9000067945 */ /* 0x000fe20003800000 */
[----:B------:R-:W-:Y:S02]  /*1fe0*/  CS2R R16, SRZ ;  /* 0x0000000000107805 */ /* 0x000fe4000001ff00 */
[----:B------:R-:W-:-:S09]  /*1ff0*/  CS2R R24, SRZ ;  /* 0x0000000000187805 */ /* 0x000fd2000001ff00 */
[----:B------:R-:W-:Y:S05]  /*2000*/  @P0 BRA `(.L_x_2281) ;  /* 0x0000000c00d40947 */ /* 0x000fea0003800000 */
[----:B01----:R-:W0:Y:S01]  /*2010*/  LDC.64 R4, c[0x0][0x220] ;  /* 0x00008800ff047b82 */ /* 0x003e220000000a00 */
[----:B---3--:R-:W-:Y:S01]  /*2020*/  IMAD R0, R22, 0x200, R19 ;  /* 0x0000020016007824 */ /* 0x008fe200078e0213 */
        /* <DEDUP_REMOVED lines=19> */
.L_x_2285:
[----:B------:R-:W3:Y:S02]  /*2160*/  LDG.E.U8 R4, desc[UR36][R4.64] ;  /* 0x0000002404047981 */ /* 0x000ee4000c1e1100 */
[----:B---3--:R0:W1:Y:S01]  /*2170*/  I2F.F64.U16 R24, R4 ;  /* 0x0000000400187312 */ /* 0x0080620000101800 */
[----:B------:R-:W-:Y:S05]  /*2180*/  BRA `(.L_x_2287) ;  /* 0x0000000c00707947 */ /* 0x000fea0003800000 */
.L_x_2284:
        /* <DEDUP_REMOVED lines=9> */
.L_x_2289:
[----:B------:R-:W3:Y:S02]  /*2220*/  LDG.E R4, desc[UR36][R4.64] ;  /* 0x0000002404047981 */ /* 0x000ee4000c1e1900 */
[----:B---3--:R0:W1:Y:S01]  /*2230*/  I2F.F64 R24, R4 ;  /* 0x0000000400187312 */ /* 0x0080620000201c00 */
[----:B------:R-:W-:Y:S05]  /*2240*/  BRA `(.L_x_2287) ;  /* 0x0000000c00407947 */ /* 0x000fea0003800000 */
.L_x_2288:
[----:B------:R-:W3:Y:S02]  /*2250*/  LDG.E.U16 R4, desc[UR36][R4.64] ;  /* 0x0000002404047981 */ /* 0x000ee4000c1e1500 */
[----:B---3--:R0:W1:Y:S01]  /*2260*/  I2F.F64.S16 R24, R4 ;  /* 0x0000000400187312 */ /* 0x0080620000101c00 */
[----:B------:R-:W-:Y:S05]  /*2270*/  BRA `(.L_x_2287) ;  /* 0x0000000c00347947 */ /* 0x000fea0003800000 */
.L_x_2283:
        /* <DEDUP_REMOVED lines=10> */
.L_x_2291:
[----:B------:R-:W3:Y:S02]  /*2320*/  LDG.E.U16 R0, desc[UR36][R4.64] ;  /* 0x0000002404007981 */ /* 0x000ee4000c1e1500 */
[----:B---3--:R-:W-:-:S05]  /*2330*/  HADD2.F32 R0, -RZ, R0.H0_H0 ;  /* 0x20000000ff007230 */ /* 0x008fca0000004100 */
[----:B------:R-:W-:-:S04]  /*2340*/  FMUL.FTZ R0, R0, 1 ;  /* 0x3f80000000007820 */ /* 0x000fc80000410000 */
[----:B------:R0:W1:Y:S01]  /*2350*/  F2F.F64.F32 R24, R0 ;  /* 0x0000000000187310 */ /* 0x0000620000201800 */
[----:B------:R-:W-:Y:S05]  /*2360*/  BRA `(.L_x_2287) ;  /* 0x0000000800f87947 */ /* 0x000fea0003800000 */
.L_x_2290:
        /* <DEDUP_REMOVED lines=10> */
.L_x_2293:
[----:B------:R-:W3:Y:S02]  /*2410*/  LDG.E.U16 R4, desc[UR36][R4.64] ;  /* 0x0000002404047981 */ /* 0x000ee4000c1e1500 */
[----:B---3--:R-:W-:-:S05]  /*2420*/  HADD2.F32 R0, -RZ, R4.H0_H0 ;  /* 0x20000004ff007230 */ /* 0x008fca0000004100 */
[----:B------:R-:W-:-:S04]  /*2430*/  FMUL.FTZ R0, R0, 1 ;  /* 0x3f80000000007820 */ /* 0x000fc80000410000 */
[----:B------:R0:W1:Y:S01]  /*2440*/  F2F.F64.F32 R24, R0 ;  /* 0x0000000000187310 */ /* 0x0000620000201800 */
[----:B------:R-:W-:Y:S05]  /*2450*/  BRA `(.L_x_2287) ;  /* 0x0000000800bc7947 */ /* 0x000fea0003800000 */
.L_x_2292:
[----:B------:R0:W5:Y:S01]  /*2460*/  LDG.E.64 R24, desc[UR36][R4.64] ;  /* 0x0000002404187981 */ /* 0x000162000c1e1b00 */
[----:B------:R-:W-:Y:S05]  /*2470*/  BRA `(.L_x_2287) ;  /* 0x0000000800b47947 */ /* 0x000fea0003800000 */
.L_x_2282:
        /* <DEDUP_REMOVED lines=13> */
.L_x_2296:
[----:B------:R0:W5:Y:S01]  /*2550*/  LDG.E.64 R24, desc[UR36][R4.64] ;  /* 0x0000002404187981 */ /* 0x000162000c1e1b00 */
[----:B------:R-:W-:Y:S05]  /*2560*/  BRA `(.L_x_2287) ;  /* 0x0000000800787947 */ /* 0x000fea0003800000 */
.L_x_2295:
        /* <DEDUP_REMOVED lines=28> */
.L_x_2298:
        /* <DEDUP_REMOVED lines=15> */
.L_x_2297:
[----:B------:R-:W3:Y:S02]  /*2820*/  LDG.E.U16 R0, desc[UR36][R4.64] ;  /* 0x0000002404007981 */ /* 0x000ee4000c1e1500 */
[----:B---3--:R-:W-:-:S04]  /*2830*/  IMAD.U32 R0, R0, 0x10000, RZ ;  /* 0x0001000000007824 */ /* 0x008fc800078e00ff */
[----:B------:R-:W-:-:S04]  /*2840*/  FMUL.FTZ R0, R0, 1 ;  /* 0x3f80000000007820 */ /* 0x000fc80000410000 */
[----:B------:R0:W1:Y:S01]  /*2850*/  F2F.F64.F32 R24, R0 ;  /* 0x0000000000187310 */ /* 0x0000620000201800 */
[----:B------:R-:W-:Y:S05]  /*2860*/  BRA `(.L_x_2287) ;  /* 0x0000000400b87947 */ /* 0x000fea0003800000 */
.L_x_2294:
        /* <DEDUP_REMOVED lines=11> */
.L_x_2301:
        /* <DEDUP_REMOVED lines=21> */
.L_x_2305:
[----:B------:R-:W-:Y:S05]  /*2a70*/  BSYNC B1 ;  /* 0x0000000000017941 */ /* 0x000fea0003800000 */
.L_x_2304:
[----:B------:R-:W-:Y:S01]  /*2a80*/  LEA R5, R0, 0x3b800000, 0x17 ;  /* 0x3b80000000057811 */ /* 0x000fe200078eb8ff */
[----:B------:R-:W-:-:S05]  /*2a90*/  IMAD.SHL.U32 R0, R3, 0x100000, RZ ;  /* 0x0010000003007824 */ /* 0x000fca00078e00ff */
[----:B------:R-:W-:-:S07]  /*2aa0*/  LOP3.LUT R0, R5, R0, R6, 0xfe, !PT ;  /* 0x0000000005007212 */ /* 0x000fce00078efe06 */
.L_x_2303:
[----:B------:R-:W-:Y:S05]  /*2ab0*/  BSYNC B0 ;  /* 0x0000000000007941 */ /* 0x000fea0003800000 */
.L_x_2302:
[----:B------:R-:W-:-:S04]  /*2ac0*/  FMUL.FTZ R0, R0, 1 ;  /* 0x3f80000000007820 */ /* 0x000fc80000410000 */
[----:B------:R3:W0:Y:S01]  /*2ad0*/  F2F.F64.F32 R24, R0 ;  /* 0x0000000000187310 */ /* 0x0006220000201800 */
[----:B------:R-:W-:Y:S05]  /*2ae0*/  BRA `(.L_x_2287) ;  /* 0x0000000400187947 */ /* 0x000fea0003800000 */
.L_x_2300:
        /* <DEDUP_REMOVED lines=21> */
.L_x_2309:
[----:B------:R-:W-:Y:S05]  /*2c40*/  BSYNC B1 ;  /* 0x0000000000017941 */ /* 0x000fea0003800000 */
.L_x_2308:
[----:B------:R-:W-:Y:S01]  /*2c50*/  LEA R5, R0, 0x37800000, 0x17 ;  /* 0x3780000000057811 */ /* 0x000fe200078eb8ff */
[----:B------:R-:W-:-:S05]  /*2c60*/  IMAD.SHL.U32 R0, R3, 0x200000, RZ ;  /* 0x0020000003007824 */ /* 0x000fca00078e00ff */
[----:B------:R-:W-:-:S07]  /*2c70*/  LOP3.LUT R0, R5, R0, R6, 0xfe, !PT ;  /* 0x0000000005007212 */ /* 0x000fce00078efe06 */
.L_x_2307:
[----:B------:R-:W-:Y:S05]  /*2c80*/  BSYNC B0 ;  /* 0x0000000000007941 */ /* 0x000fea0003800000 */
.L_x_2306:
[----:B------:R-:W-:-:S04]  /*2c90*/  FMUL.FTZ R0, R0, 1 ;  /* 0x3f80000000007820 */ /* 0x000fc80000410000 */
[----:B------:R0:W1:Y:S01]  /*2ca0*/  F2F.F64.F32 R24, R0 ;  /* 0x0000000000187310 */ /* 0x0000620000201800 */
[----:B------:R-:W-:Y:S05]  /*2cb0*/  BRA `(.L_x_2287) ;  /* 0x0000000000a47947 */ /* 0x000fea0003800000 */
.L_x_2299:
        /* <DEDUP_REMOVED lines=14> */
.L_x_2313:
[----:B------:R-:W-:Y:S05]  /*2da0*/  BSYNC B0 ;  /* 0x0000000000007941 */ /* 0x000fea0003800000 */
.L_x_2312:
[----:B------:R-:W-:-:S04]  /*2db0*/  FMUL.FTZ R0, R0, 1 ;  /* 0x3f80000000007820 */ /* 0x000fc80000410000 */
[----:B------:R0:W1:Y:S01]  /*2dc0*/  F2F.F64.F32 R24, R0 ;  /* 0x0000000000187310 */ /* 0x0000620000201800 */
[----:B------:R-:W-:Y:S05]  /*2dd0*/  BRA `(.L_x_2287) ;  /* 0x00000000005c7947 */ /* 0x000fea0003800000 */
.L_x_2286:
        /* <DEDUP_REMOVED lines=16> */
.L_x_2314:
[----:B------:R-:W-:Y:S01]  /*2ee0*/  CS2R R24, SRZ ;  /* 0x0000000000187805 */ /* 0x000fe2000001ff00 */
[----:B------:R-:W-:Y:S06]  /*2ef0*/  BRA `(.L_x_2287) ;  /* 0x0000000000147947 */ /* 0x000fec0003800000 */
.L_x_2311:
[----:B------:R-:W3:Y:S02]  /*2f00*/  LDG.E.64 R24, desc[UR36][R4.64] ;  /* 0x0000002404187981 */ /* 0x000ee4000c1e1b00 */
[----:B---3--:R-:W0:Y:S01]  /*2f10*/  I2F.F64.U64 R24, R24 ;  /* 0x0000001800187312 */ /* 0x008e220000301800 */
[----:B------:R-:W-:Y:S05]  /*2f20*/  BRA `(.L_x_2287) ;  /* 0x0000000000087947 */ /* 0x000fea0003800000 */
.L_x_2310:
[----:B------:R-:W3:Y:S02]  /*2f30*/  LDG.E R4, desc[UR36][R4.64] ;  /* 0x0000002404047981 */ /* 0x000ee4000c1e1900 */
[----:B---3--:R0:W1:Y:S02]  /*2f40*/  I2F.F64.U32 R24, R4 ;  /* 0x0000000400187312 */ /* 0x0080640000201800 */
.L_x_2287:
[----:B------:R-:W-:-:S07]  /*2f50*/  VIADD R19, R19, 0x80 ;  /* 0x0000008013137836 */ /* 0x000fce0000000000 */
.L_x_2281:
[----:B------:R-:W-:Y:S05]  /*2f60*/  BSYNC B6 ;  /* 0x0000000000067941 */ /* 0x000fea0003800000 */
.L_x_2280:
[----:B------:R-:W-:Y:S01]  /*2f70*/  ISETP.GE.AND P0, PT, R19, R2, PT ;  /* 0x000000021300720c */ /* 0x000fe20003f06270 */
[----:B------:R-:W-:-:S12]  /*2f80*/  BSSY B6, `(.L_x_2315) ;  /* 0x00000f4000067945 */ /* 0x000fd80003800000 */
[----:B------:R-:W-:Y:S05]  /*2f90*/  @P0 BRA `(.L_x_2316) ;  /* 0x0000000c00c80947 */ /* 0x000fea0003800000 */
[----:B01----:R-:W0:Y:S01]  /*2fa0*/  LDC.64 R4, c[0x0][0x220] ;  /* 0x00008800ff047b82 */ /* 0x003e220000000a00 */
        /* <DEDUP_REMOVED lines=19> */
.L_x_2320:
[----:B------:R-:W3:Y:S02]  /*30e0*/  LDG.E.U8 R4, desc[UR36][R4.64] ;  /* 0x0000002404047981 */ /* 0x000ee4000c1e1100 */
[----:B---3--:R0:W1:Y:S01]  /*30f0*/  I2F.F64.U16 R16, R4 ;  /* 0x0000000400107312 */ /* 0x0080620000101800 */
[----:B------:R-:W-:Y:S05]  /*3100*/  BRA `(.L_x_2316) ;  /* 0x0000000c006c7947 */ /* 0x000fea0003800000 */
.L_x_2319:
        /* <DEDUP_REMOVED lines=9> */
.L_x_2323:
[----:B------:R-:W3:Y:S02]  /*31a0*/  LDG.E R4, desc[UR36][R4.64] ;  /* 0x0000002404047981 */ /* 0x000ee4000c1e1900 */
[----:B---3--:R0:W1:Y:S01]  /*31b0*/  I2F.F64 R16, R4 ;  /* 0x0000000400107312 */ /* 0x0080620000201c00 */
[----:B------:R-:W-:Y:S05]  /*31c0*/  BRA `(.L_x_2316) ;  /* 0x0000000c003c7947 */ /* 0x000fea0003800000 */
.L_x_2322:
[----:B------:R-:W3:Y:S02]  /*31d0*/  LDG.E.U16 R4, desc[UR36][R4.64] ;  /* 0x0000002404047981 */ /* 0x000ee4000c1e1500 */
[----:B---3--:R0:W1:Y:S01]  /*31e0*/  I2F.F64.S16 R16, R4 ;  /* 0x0000000400107312 */ /* 0x0080620000101c00 */
[----:B------:R-:W-:Y:S05]  /*31f0*/  BRA `(.L_x_2316) ;  /* 0x0000000c00307947 */ /* 0x000fea0003800000 */
.L_x_2318:
        /* <DEDUP_REMOVED lines=10> */
.L_x_2325:
[----:B------:R-:W3:Y:S02]  /*32a0*/  LDG.E.U16 R0, desc[UR36][R4.64] ;  /* 0x0000002404007981 */ /* 0x000ee4000c1e1500 */
[----:B---3--:R-:W-:-:S05]  /*32b0*/  HADD2.F32 R0, -RZ, R0.H0_H0 ;  /* 0x20000000ff007230 */ /* 0x008fca0000004100 */
[----:B------:R-:W-:-:S04]  /*32c0*/  FMUL.FTZ R0, R0, 1 ;  /* 0x3f80000000007820 */ /* 0x000fc80000410000 */
[----:B------:R0:W1:Y:S01]  /*32d0*/  F2F.F64.F32 R16, R0 ;  /* 0x0000000000107310 */ /* 0x0000620000201800 */
[----:B------:R-:W-:Y:S05]  /*32e0*/  BRA `(.L_x_2316) ;  /* 0x0000000800f47947 */ /* 0x000fea0003800000 */
.L_x_2324:
        /* <DEDUP_REMOVED lines=10> */
.L_x_2327:
[----:B------:R-:W3:Y:S02]  /*3390*/  LDG.E.U16 R4, desc[UR36][R4.64] ;  /* 0x0000002404047981 */ /* 0x000ee4000c1e1500 */
[----:B---3--:R-:W-:-:S05]  /*33a0*/  HADD2.F32 R0, -RZ, R4.H0_H0 ;  /* 0x20000004ff007230 */ /* 0x008fca0000004100 */
[----:B------:R-:W-:-:S04]  /*33b0*/  FMUL.FTZ R0, R0, 1 ;  /* 0x3f80000000007820 */ /* 0x000fc80000410000 */
[----:B------:R0:W1:Y:S01]  /*33c0*/  F2F.F64.F32 R16, R0 ;  /* 0x0000000000107310 */ /* 0x0000620000201800 */
[----:B------:R-:W-:Y:S05]  /*33d0*/  BRA `(.L_x_2316) ;  /* 0x0000000800b87947 */ /* 0x000fea0003800000 */
.L_x_2326:
[----:B------:R0:W5:Y:S01]  /*33e0*/  LDG.E.64 R16, desc[UR36][R4.64] ;  /* 0x0000002404107981 */ /* 0x000162000c1e1b00 */
[----:B------:R-:W-:Y:S05]  /*33f0*/  BRA `(.L_x_2316) ;  /* 0x0000000800b07947 */ /* 0x000fea0003800000 */
.L_x_2317:
        /* <DEDUP_REMOVED lines=13> */
.L_x_2330:
[----:B------:R0:W5:Y:S01]  /*34d0*/  LDG.E.64 R16, desc[UR36][R4.64] ;  /* 0x0000002404107981 */ /* 0x000162000c1e1b00 */
[----:B------:R-:W-:Y:S05]  /*34e0*/  BRA `(.L_x_2316) ;  /* 0x0000000800747947 */ /* 0x000fea0003800000 */
.L_x_2329:
        /* <DEDUP_REMOVED lines=28> */
.L_x_2332:
        /* <DEDUP_REMOVED lines=15> */
.L_x_2331:
[----:B------:R-:W3:Y:S02]  /*37a0*/  LDG.E.U16 R0, desc[UR36][R4.64] ;  /* 0x0000002404007981 */ /* 0x000ee4000c1e1500 */
[----:B---3--:R-:W-:-:S04]  /*37b0*/  IMAD.U32 R0, R0, 0x10000, RZ ;  /* 0x0001000000007824 */ /* 0x008fc800078e00ff */
[----:B------:R-:W-:-:S04]  /*37c0*/  FMUL.FTZ R0, R0, 1 ;  /* 0x3f80000000007820 */ /* 0x000fc80000410000 */
[----:B------:R0:W1:Y:S01]  /*37d0*/  F2F.F64.F32 R16, R0 ;  /* 0x0000000000107310 */ /* 0x0000620000201800 */
[----:B------:R-:W-:Y:S05]  /*37e0*/  BRA `(.L_x_2316) ;  /* 0x0000000400b47947 */ /* 0x000fea0003800000 */
.L_x_2328:
        /* <DEDUP_REMOVED lines=11> */
.L_x_2335:
        /* <DEDUP_REMOVED lines=21> */
.L_x_2339:
[----:B------:R-:W-:Y:S05]  /*39f0*/  BSYNC B1 ;  /* 0x0000000000017941 */ /* 0x000fea0003800000 */
.L_x_2338:
[----:B------:R-:W-:Y:S01]  /*3a00*/  LEA R5, R0, 0x3b800000, 0x17 ;  /* 0x3b80000000057811 */ /* 0x000fe200078eb8ff */
[----:B------:R-:W-:-:S05]  /*3a10*/  IMAD.SHL.U32 R0, R3, 0x100000, RZ ;  /* 0x0010000003007824 */ /* 0x000fca00078e00ff */
[----:B------:R-:W-:-:S07]  /*3a20*/  LOP3.LUT R0, R5, R0, R6, 0xfe, !PT ;  /* 0x0000000005007212 */ /* 0x000fce00078efe06 */
.L_x_2337:
[----:B------:R-:W-:Y:S05]  /*3a30*/  BSYNC B0 ;  /* 0x0000000000007941 */ /* 0x000fea0003800000 */
.L_x_2336:
[----:B------:R-:W-:-:S04]  /*3a40*/  FMUL.FTZ R0, R0, 1 ;  /* 0x3f80000000007820 */ /* 0x000fc80000410000 */
[----:B------:R0:W1:Y:S01]  /*3a50*/  F2F.F64.F32 R16, R0 ;  /* 0x0000000000107310 */ /* 0x0000620000201800 */
[----:B------:R-:W-:Y:S05]  /*3a60*/  BRA `(.L_x_2316) ;  /* 0x0000000400147947 */ /* 0x000fea0003800000 */
.L_x_2334:
        /* <DEDUP_REMOVED lines=21> */
.L_x_2343:
[----:B------:R-:W-:Y:S05]  /*3bc0*/  BSYNC B1 ;  /* 0x0000000000017941 */ /* 0x000fea0003800000 */
.L_x_2342:
[----:B------:R-:W-:Y:S01]  /*3bd0*/  LEA R5, R0, 0x37800000, 0x17 ;  /* 0x3780000000057811 */ /* 0x000fe200078eb8ff */
[----:B------:R-:W-:-:S05]  /*3be0*/  IMAD.SHL.U32 R0, R3, 0x200000, RZ ;  /* 0x0020000003007824 */ /* 0x000fca00078e00ff */
[----:B------:R-:W-:-:S07]  /*3bf0*/  LOP3.LUT R0, R5, R0, R6, 0xfe, !PT ;  /* 0x0000000005007212 */ /* 0x000fce00078efe06 */
.L_x_2341:
[----:B------:R-:W-:Y:S05]  /*3c00*/  BSYNC B0 ;  /* 0x0000000000007941 */ /* 0x000fea0003800000 */
.L_x_2340:
[----:B------:R-:W-:-:S04]  /*3c10*/  FMUL.FTZ R0, R0, 1 ;  /* 0x3f80000000007820 */ /* 0x000fc80000410000 */
[----:B------:R0:W1:Y:S01]  /*3c20*/  F2F.F64.F32 R16, R0 ;  /* 0x0000000000107310 */ /* 0x0000620000201800 */
[----:B------:R-:W-:Y:S05]  /*3c30*/  BRA `(.L_x_2316) ;  /* 0x0000000000a07947 */ /* 0x000fea0003800000 */
.L_x_2333:
        /* <DEDUP_REMOVED lines=14> */
.L_x_2347:
[----:B------:R-:W-:Y:S05]  /*3d20*/  BSYNC B0 ;  /* 0x0000000000007941 */ /* 0x000fea0003800000 */
.L_x_2346:
[----:B------:R-:W-:-:S04]  /*3d30*/  FMUL.FTZ R0, R0, 1 ;  /* 0x3f80000000007820 */ /* 0x000fc80000410000 */
[----:B------:R0:W1:Y:S01]  /*3d40*/  F2F.F64.F32 R16, R0 ;  /* 0x0000000000107310 */ /* 0x0000620000201800 */
[----:B------:R-:W-:Y:S05]  /*3d50*/  BRA `(.L_x_2316) ;  /* 0x0000000000587947 */ /* 0x000fea0003800000 */
.L_x_2321:
        /* <DEDUP_REMOVED lines=16> */
.L_x_2348:
[----:B------:R-:W-:Y:S05]  /*3e60*/  BRA `(.L_x_2316) ;  /* 0x0000000000147947 */ /* 0x000fea0003800000 */
.L_x_2345:
[----:B------:R-:W3:Y:S02]  /*3e70*/  LDG.E.64 R16, desc[UR36][R4.64] ;  /* 0x0000002404107981 */ /* 0x000ee4000c1e1b00 */
[----:B---3--:R-:W0:Y:S01]  /*3e80*/  I2F.F64.U64 R16, R16 ;  /* 0x0000001000107312 */ /* 0x008e220000301800 */
[----:B------:R-:W-:Y:S05]  /*3e90*/  BRA `(.L_x_2316) ;  /* 0x0000000000087947 */ /* 0x000fea0003800000 */
.L_x_2344:
[----:B------:R-:W3:Y:S02]  /*3ea0*/  LDG.E R4, desc[UR36][R4.64] ;  /* 0x0000002404047981 */ /* 0x000ee4000c1e1900 */
[----:B---3--:R0:W1:Y:S02]  /*3eb0*/  I2F.F64.U32 R16, R4 ;  /* 0x0000000400107312 */ /* 0x0080640000201800 */
.L_x_2316:
[----:B------:R-:W-:Y:S05]  /*3ec0*/  BSYNC B6 ;  /* 0x0000000000067941 */ /* 0x000fea0003800000 */
.L_x_2315:
[----:B------:R-:W2:Y:S01]  /*3ed0*/  S2R R19, SR_TID.X ;  /* 0x0000000000137919 */ /* 0x000ea20000002100 */
[----:B------:R-:W1:Y:S01]  /*3ee0*/  LDC R3, c[0x0][0x210] ;  /* 0x00008400ff037b82 */ /* 0x000e620000000800 */
[----:B------:R-:W-:Y:S01]  /*3ef0*/  BSSY B0, `(.L_x_2349) ;  /* 0x000008c000007945 */ /* 0x000fe20003800000 */
[----:B0--3--:R-:W0:Y:S06]  /*3f00*/  S2R R0, SR_CTAID.X ;  /* 0x0000000000007919 */ /* 0x009e2c0000002500 */
[----:B------:R-:W3:Y:S01]  /*3f10*/  LDC.U8 R18, c[0x0][0x234] ;  /* 0x00008d00ff127b82 */ /* 0x000ee20000000000 */
[C---:B--2---:R-:W-:Y:S01]  /*3f20*/  ISETP.GE.AND P2, PT, R19.reuse, R2, PT ;  /* 0x000000021300720c */ /* 0x044fe20003f46270 */
[----:B------:R-:W-:-:S02]  /*3f30*/  VIADD R5, R19, 0x100 ;  /* 0x0000010013057836 */ /* 0x000fc40000000000 */
[C---:B------:R-:W-:Y:S02]  /*3f40*/  VIADD R7, R19.reuse, 0x180 ;  /* 0x0000018013077836 */ /* 0x040fe40000000000 */
[----:B------:R-:W-:Y:S01]  /*3f50*/  VIADD R22, R19, 0x80 ;  /* 0x0000008013167836 */ /* 0x000fe20000000000 */
[-C--:B------:R-:W-:Y:S02]  /*3f60*/  ISETP.GE.AND P0, PT, R5, R2.reuse, PT ;  /* 0x000000020500720c */ /* 0x080fe40003f06270 */
[-C--:B------:R-:W-:Y:S02]  /*3f70*/  ISETP.GE.AND P1, PT, R7, R2.reuse, PT ;  /* 0x000000020700720c */ /* 0x080fe40003f26270 */
[----:B------:R-:W-:-:S03]  /*3f80*/  ISETP.GE.AND P3, PT, R22, R2, PT ;  /* 0x000000021600720c */ /* 0x000fc60003f66270 */
[----:B0-----:R-:W-:Y:S10]  /*3f90*/  @P2 BRA `(.L_x_2350) ;  /* 0x0000000800042947 */ /* 0x001ff40003800000 */
[----:B-1----:R-:W-:Y:S01]  /*3fa0*/  IMAD.MOV.U32 R4, RZ, RZ, -0x24b905a1 ;  /* 0xdb46fa5fff047424 */ /* 0x002fe200078e00ff */
[----:B------:R-:W-:Y:S01]  /*3fb0*/  UMOV UR4, 0xfba6f279 ;  /* 0xfba6f27900047882 */ /* 0x000fe20000000000 */
[----:B------:R-:W-:Y:S01]  /*3fc0*/  IMAD.MOV.U32 R5, RZ, RZ, 0x3d47088f ;  /* 0x3d47088fff057424 */ /* 0x000fe200078e00ff */
[----:B------:R-:W-:-:S05]  /*3fd0*/  UMOV UR5, 0x3cf0679a ;  /* 0x3cf0679a00057882 */ /* 0x000fca0000000000 */
[----:B----45:R-:W-:Y:S01]  /*3fe0*/  DFMA R4, |R28|, -UR4, R4 ;  /* 0x800000041c047c2b */ /* 0x030fe20008000204 */
        /* <DEDUP_REMOVED lines=69> */
[----:B------:R-:W0:Y:S02]  /*4440*/  F2F.F32.F64 R2, R4 ;  /* 0x0000000400027310 */ /* 0x000e240000301000 */
[C---:B------:R-:W-:Y:S01]  /*4450*/  DSETP.GEU.AND P4, PT, |R4|.reuse, UR4, PT ;  /* 0x0000000404007e2a */ /* 0x040fe2000bf8e200 */
[----:B------:R-:W-:Y:S01]  /*4460*/  UMOV UR4, 0xfefa39ef ;  /* 0xfefa39ef00047882 */ /* 0x000fe20000000000 */
[----:B------:R-:W-:Y:S01]  /*4470*/  DADD R8, -R4, |R28| ;  /* 0x0000000004087229 */ /* 0x000fe2000000051c */
[----:B------:R-:W-:-:S07]  /*4480*/  UMOV UR5, 0x3fe62e42 ;  /* 0x3fe62e4200057882 */ /* 0x000fce0000000000 */
[----:B------:R-:W-:-:S04]  /*4490*/  DFMA R6, R6, |R28|, R8 ;  /* 0x4000001c0606722b */ /* 0x000fc80000000008 */
[----:B0-----:R-:W-:-:S04]  /*44a0*/  @!P4 FMUL R2, R2, 1.175494350822287508e-38 ;  /* 0x008000000202c820 */ /* 0x001fc80000400000 */
[----:B------:R-:W-:-:S06]  /*44b0*/  FMUL.FTZ R2, R2, -1.4426950216293334961 ;  /* 0xbfb8aa3b02027820 */ /* 0x000fcc0000410000 */
[----:B------:R-:W0:Y:S02]  /*44c0*/  FRND R2, R2 ;  /* 0x0000000200027307 */ /* 0x000e240000201000 */
[----:B0-----:R-:W-:-:S06]  /*44d0*/  FMUL.FTZ R10, R2, 1 ;  /* 0x3f800000020a7820 */ /* 0x001fcc0000410000 */
[----:B------:R-:W0:Y:S08]  /*44e0*/  MUFU.EX2 R2, R2 ;  /* 0x0000000200027308 */ /* 0x000e300000000800 */
[----:B------:R-:W1:Y:S02]  /*44f0*/  F2F.F64.F32 R8, R10 ;  /* 0x0000000a00087310 */ /* 0x000e640000201800 */
[----:B-1----:R-:W-:Y:S01]  /*4500*/  DFMA R8, -R8, UR4, -R4 ;  /* 0x0000000408087c2b */ /* 0x002fe20008000904 */
[----:B------:R-:W-:Y:S01]  /*4510*/  UMOV UR4, 0xa4741b81 ;  /* 0xa4741b8100047882 */ /* 0x000fe20000000000 */
[----:B------:R-:W-:Y:S01]  /*4520*/  IMAD.MOV.U32 R4, RZ, RZ, -0x7649667 ;  /* 0xf89b6999ff047424 */ /* 0x000fe200078e00ff */
[----:B------:R-:W-:Y:S01]  /*4530*/  UMOV UR5, 0x3e5ae904 ;  /* 0x3e5ae90400057882 */ /* 0x000fe20000000000 */
[----:B------:R-:W-:-:S06]  /*4540*/  IMAD.MOV.U32 R5, RZ, RZ, 0x3e928a27 ;  /* 0x3e928a27ff057424 */ /* 0x000fcc00078e00ff */
[----:B------:R-:W-:Y:S01]  /*4550*/  DFMA R4, R8, UR4, R4 ;  /* 0x0000000408047c2b */ /* 0x000fe20008000004 */
        /* <DEDUP_REMOVED lines=28> */
[----:B------:R-:W-:Y:S01]  /*4720*/  DFMA R4, R8, R4, -R6 ;  /* 0x000000040804722b */ /* 0x000fe20000000806 */
[----:B0-----:R-:W-:-:S06]  /*4730*/  FMUL.FTZ R6, R2, 1 ;  /* 0x3f80000002067820 */ /* 0x001fcc0000410000 */
[----:B------:R-:W0:Y:S01]  /*4740*/  F2F.F64.F32 R6, R6 ;  /* 0x0000000600067310 */ /* 0x000e220000201800 */
[----:B------:R-:W-:Y:S02]  /*4750*/  DADD R4, R8, R4 ;  /* 0x0000000008047229 */ /* 0x000fe40000000004 */
[----:B0-----:R-:W-:-:S08]  /*4760*/  DADD R8, -R6, 1 ;  /* 0x3ff0000006087429 */ /* 0x001fd00000000100 */
[----:B------:R-:W-:-:S10]  /*4770*/  DFMA R4, -R4, R6, R8 ;  /* 0x000000060404722b */ /* 0x000fd40000000108 */
[----:B------:R-:W-:Y:S02]  /*4780*/  FSEL R5, R5, 1.875, !P4 ;  /* 0x3ff0000005057808 */ /* 0x000fe40006000000 */
[----:B------:R-:W-:Y:S02]  /*4790*/  FSEL R4, R4, RZ, !P4 ;  /* 0x000000ff04047208 */ /* 0x000fe40006000000 */
[----:B------:R-:W-:-:S07]  /*47a0*/  LOP3.LUT R5, R5, 0x80000000, R29, 0xb8, !PT ;  /* 0x8000000005057812 */ /* 0x000fce00078eb81d */
.L_x_2350:
[----:B------:R-:W-:Y:S05]  /*47b0*/  BSYNC B0 ;  /* 0x0000000000007941 */ /* 0x000fea0003800000 */
.L_x_2349:
[----:B------:R-:W-:Y:S04]  /*47c0*/  BSSY B0, `(.L_x_2351) ;  /* 0x0000083000007945 */ /* 0x000fe80003800000 */
[----:B------:R-:W-:Y:S05]  /*47d0*/  @P3 BRA `(.L_x_2352) ;  /* 0x0000000800043947 */ /* 0x000fea0003800000 */
[----:B------:R-:W-:Y:S01]  /*47e0*/  IMAD.MOV.U32 R6, RZ, RZ, -0x24b905a1 ;  /* 0xdb46fa5fff067424 */ /* 0x000fe200078e00ff */
[----:B------:R-:W-:Y:S01]  /*47f0*/  UMOV UR4, 0xfba6f279 ;  /* 0xfba6f27900047882 */ /* 0x000fe20000000000 */
[----:B------:R-:W-:Y:S01]  /*4800*/  IMAD.MOV.U32 R7, RZ, RZ, 0x3d47088f ;  /* 0x3d47088fff077424 */ /* 0x000fe200078e00ff */
[----:B------:R-:W-:Y:S01]  /*4810*/  UMOV UR5, 0x3cf0679a ;  /* 0x3cf0679a00057882 */ /* 0x000fe20000000000 */
[----:B------:R-:W-:Y:S02]  /*4820*/  IMAD.MOV.U32 R12, RZ, RZ, -0x7649667 ;  /* 0xf89b6999ff0c7424 */ /* 0x000fe400078e00ff */
[----:B------:R-:W-:Y:S02]  /*4830*/  IMAD.MOV.U32 R13, RZ, RZ, 0x3e928a27 ;  /* 0x3e928a27ff0d7424 */ /* 0x000fe400078e00ff */
[----:B-1---5:R-:W-:Y:S01]  /*4840*/  DFMA R6, |R26|, -UR4, R6 ;  /* 0x800000041a067c2b */ /* 0x022fe20008000206 */
        /* <DEDUP_REMOVED lines=70> */
[----:B------:R-:W-:Y:S01]  /*4cb0*/  DSETP.GEU.AND P3, PT, |R10|, UR4, PT ;  /* 0x000000040a007e2a */ /* 0x000fe2000bf6e200 */
[----:B------:R-:W-:Y:S01]  /*4cc0*/  UMOV UR4, 0xfefa39ef ;  /* 0xfefa39ef00047882 */ /* 0x000fe20000000000 */
[----:B------:R-:W-:-:S12]  /*4cd0*/  UMOV UR5, 0x3fe62e42 ;  /* 0x3fe62e4200057882 */ /* 0x000fd80000000000 */
        /* <DEDUP_REMOVED lines=8> */
[----:B------:R-:W-:Y:S01]  /*4d60*/  UMOV UR5, 0x3e5ae904 ;  /* 0x3e5ae90400057882 */ /* 0x000fe20000000000 */
[----:B------:R-:W-:-:S05]  /*4d70*/  DADD R10, -R10, |R26| ;  /* 0x000000000a0a7229 */ /* 0x000fca000000051a */
[----:B------:R-:W-:Y:S01]  /*4d80*/  DFMA R12, R6, UR4, R12 ;  /* 0x00000004060c7c2b */ /* 0x000fe2000800000c */
[----:B------:R-:W-:Y:S01]  /*4d90*/  UMOV UR4, 0x15ff7e07 ;  /* 0x15ff7e0700047882 */ /* 0x000fe20000000000 */
[----:B------:R-:W-:Y:S01]  /*4da0*/  UMOV UR5, 0x3ec71de7 ;  /* 0x3ec71de700057882 */ /* 0x000fe20000000000 */
[----:B------:R-:W-:Y:S01]  /*4db0*/  DFMA R10, R8, |R26|, R10 ;  /* 0x4000001a080a722b */ /* 0x000fe2000000000a */
[----:B0-----:R-:W-:-:S04]  /*4dc0*/  FMUL.FTZ R8, R2, 1 ;  /* 0x3f80000002087820 */ /* 0x001fc80000410000 */
[C---:B------:R-:W-:Y:S01]  /*4dd0*/  DFMA R12, R6.reuse, R12, UR4 ;  /* 0x00000004060c7e2b */ /* 0x040fe2000800000c */
[----:B------:R-:W-:Y:S01]  /*4de0*/  UMOV UR4, 0x6b0ac45a ;  /* 0x6b0ac45a00047882 */ /* 0x000fe20000000000 */
[----:B------:R-:W-:Y:S01]  /*4df0*/  UMOV UR5, 0x3efa019a ;  /* 0x3efa019a00057882 */ /* 0x000fe20000000000 */
[----:B------:R-:W0:Y:S05]  /*4e00*/  F2F.F64.F32 R8, R8 ;  /* 0x0000000800087310 */ /* 0x000e2a0000201800 */
        /* <DEDUP_REMOVED lines=23> */
[----:B------:R-:W-:-:S08]  /*4f80*/  DFMA R10, R6, R12, -R10 ;  /* 0x0000000c060a722b */ /* 0x000fd0000000080a */
[----:B------:R-:W-:Y:S02]  /*4f90*/  DADD R10, R6, R10 ;  /* 0x00000000060a7229 */ /* 0x000fe4000000000a */
[----:B0-----:R-:W-:-:S08]  /*4fa0*/  DADD R6, -R8, 1 ;  /* 0x3ff0000008067429 */ /* 0x001fd00000000100 */
[----:B------:R-:W-:-:S10]  /*4fb0*/  DFMA R6, -R10, R8, R6 ;  /* 0x000000080a06722b */ /* 0x000fd40000000106 */
[----:B----4-:R-:W-:Y:S02]  /*4fc0*/  FSEL R29, R7, 1.875, !P3 ;  /* 0x3ff00000071d7808 */ /* 0x010fe40005800000 */
[----:B------:R-:W-:Y:S02]  /*4fd0*/  FSEL R28, R6, RZ, !P3 ;  /* 0x000000ff061c7208 */ /* 0x000fe40005800000 */
[----:B------:R-:W-:-:S07]  /*4fe0*/  LOP3.LUT R29, R29, 0x80000000, R27, 0xb8, !PT ;  /* 0x800000001d1d7812 */ /* 0x000fce00078eb81b */
.L_x_2352:
[----:B------:R-:W-:Y:S05]  /*4ff0*/  BSYNC B0 ;  /* 0x0000000000007941 */ /* 0x000fea0003800000 */
.L_x_2351:
        /* <DEDUP_REMOVED lines=87> */
[----:B------:R1:W2:Y:S02]  /*5570*/  F2F.F64.F32 R6, R14 ;  /* 0x0000000e00067310 */ /* 0x0002a40000201800 */
[----:B-1----:R-:W-:Y:S01]  /*5580*/  DADD R14, -R10, |R24| ;  /* 0x000000000a0e7229 */ /* 0x002fe20000000518 */
[----:B0-----:R-:W-:Y:S01]  /*5590*/  FMUL.FTZ R20, R2, 1 ;  /* 0x3f80000002147820 */ /* 0x001fe20000410000 */
[----:B--2---:R-:W-:Y:S01]  /*55a0*/  DFMA R6, -R6, UR4, -R10 ;  /* 0x0000000406067c2b */ /* 0x004fe2000800090a */
[----:B------:R-:W-:Y:S01]  /*55b0*/  UMOV UR4, 0xa4741b81 ;  /* 0xa4741b8100047882 */ /* 0x000fe20000000000 */
[----:B------:R-:W-:-:S04]  /*55c0*/  UMOV UR5, 0x3e5ae904 ;  /* 0x3e5ae90400057882 */ /* 0x000fc80000000000 */
[----:B------:R-:W-:Y:S01]  /*55d0*/  DFMA R14, R8, |R24|, R14 ;  /* 0x40000018080e722b */ /* 0x000fe2000000000e */
[----:B------:R-:W0:Y:S01]  /*55e0*/  F2F.F64.F32 R8, R20 ;  /* 0x0000001400087310 */ /* 0x000e220000201800 */
        /* <DEDUP_REMOVED lines=26> */
[----:B0-----:R-:W-:Y:S01]  /*5790*/  DADD R12, -R8, 1 ;  /* 0x3ff00000080c7429 */ /* 0x001fe20000000100 */
[----:B------:R-:W-:Y:S02]  /*57a0*/  UMOV UR5, 0x4017afb4 ;  /* 0x4017afb400057882 */ /* 0x000fe40000000000 */
[----:B------:R-:W-:-:S03]  /*57b0*/  DSETP.GE.AND P0, PT, |R24|, UR4, PT ;  /* 0x0000000418007e2a */ /* 0x000fc6000bf06200 */
[----:B------:R-:W-:-:S08]  /*57c0*/  DMUL R10, R6, R10 ;  /* 0x0000000a060a7228 */ /* 0x000fd00000000000 */
[----:B------:R-:W-:-:S08]  /*57d0*/  DFMA R10, R6, R10, -R14 ;  /* 0x0000000a060a722b */ /* 0x000fd0000000080e */
[----:B------:R-:W-:-:S08]  /*57e0*/  DADD R10, R6, R10 ;  /* 0x00000000060a7229 */ /* 0x000fd0000000000a */
[----:B------:R-:W-:-:S10]  /*57f0*/  DFMA R10, -R10, R8, R12 ;  /* 0x000000080a0a722b */ /* 0x000fd4000000010c */
[----:B------:R-:W-:Y:S02]  /*5800*/  FSEL R7, R11, 1.875, !P0 ;  /* 0x3ff000000b077808 */ /* 0x000fe40004000000 */
[----:B------:R-:W-:Y:S02]  /*5810*/  FSEL R24, R10, RZ, !P0 ;  /* 0x000000ff0a187208 */ /* 0x000fe40004000000 */
[----:B------:R-:W-:-:S07]  /*5820*/  LOP3.LUT R25, R7, 0x80000000, R25, 0xb8, !PT ;  /* 0x8000000007197812 */ /* 0x000fce00078eb819 */
.L_x_2354:
[----:B------:R-:W-:Y:S05]  /*5830*/  BSYNC B0 ;  /* 0x0000000000007941 */ /* 0x000fea0003800000 */
.L_x_2353:
        /* <DEDUP_REMOVED lines=131> */
.L_x_2356:
[----:B------:R-:W-:Y:S05]  /*6070*/  BSYNC B0 ;  /* 0x0000000000007941 */ /* 0x000fea0003800000 */
.L_x_2355:
[----:B------:R-:W-:Y:S01]  /*6080*/  BSSY B6, `(.L_x_2357) ;  /* 0x000012e000067945 */ /* 0x000fe20003800000 */
[----:B-1----:R-:W-:-:S03]  /*6090*/  IMAD R2, R0, -0x200, R3 ;  /* 0xfffffe0000027824 */ /* 0x002fc600078e0203 */
[----:B------:R-:W-:Y:S05]  /*60a0*/  @P2 BRA `(.L_x_2358) ;  /* 0x0000001000ac2947 */ /* 0x000fea0003800000 */
[----:B------:R-:W0:Y:S01]  /*60b0*/  LDC.64 R8, c[0x0][0x218] ;  /* 0x00008600ff087b82 */ /* 0x000e220000000a00 */
[----:B------:R-:W-:Y:S01]  /*60c0*/  IMAD R0, R0, 0x200, R19 ;  /* 0x0000020000007824 */ /* 0x000fe200078e0213 */
[----:B---3--:R-:W-:Y:S01]  /*60d0*/  PRMT R6, R18, 0x9910, RZ ;  /* 0x0000991012067816 */ /* 0x008fe200000000ff */
        /* <DEDUP_REMOVED lines=15> */
[----:B------:R-:W0:Y:S01]  /*61d0*/  F2I.F64.TRUNC R5, R4 ;  /* 0x0000000400057311 */ /* 0x000e22000030d100 */
[----:B------:R-:W-:Y:S01]  /*61e0*/  IMAD.MOV.U32 R19, RZ, RZ, R22 ;  /* 0x000000ffff137224 */ /* 0x000fe200078e0016 */
[----:B0-----:R0:W-:Y:S01]  /*61f0*/  STG.E.U8 desc[UR36][R8.64], R5 ;  /* 0x0000000508007986 */ /* 0x0011e2000c101124 */
[----:B------:R-:W-:Y:S05]  /*6200*/  BRA `(.L_x_2358) ;  /* 0x0000001000547947 */ /* 0x000fea0003800000 */
.L_x_2362:
[----:B------:R-:W0:Y:S01]  /*6210*/  F2I.S64.F64.TRUNC R4, R4 ;  /* 0x0000000400047311 */ /* 0x000e22000030d900 */
[----:B------:R-:W-:Y:S02]  /*6220*/  IMAD.MOV.U32 R19, RZ, RZ, R22 ;  /* 0x000000ffff137224 */ /* 0x000fe400078e0016 */
[----:B0-----:R-:W-:-:S05]  /*6230*/  IMAD.MOV.U32 R3, RZ, RZ, R4 ;  /* 0x000000ffff037224 */ /* 0x001fca00078e0004 */
[----:B------:R0:W-:Y:S01]  /*6240*/  STG.E.U8 desc[UR36][R8.64], R3 ;  /* 0x0000000308007986 */ /* 0x0001e2000c101124 */
[----:B------:R-:W-:Y:S05]  /*6250*/  BRA `(.L_x_2358) ;  /* 0x0000001000407947 */ /* 0x000fea0003800000 */
.L_x_2361:
[----:B------:R-:W-:-:S13]  /*6260*/  ISETP.NE.AND P0, PT, R0, 0x2, PT ;  /* 0x000000020000780c */ /* 0x000fda0003f05270 */
[----:B------:R-:W-:Y:S05]  /*6270*/  @!P0 BRA `(.L_x_2364) ;  /* 0x0000000000308947 */ /* 0x000fea0003800000 */
[----:B------:R-:W-:-:S13]  /*6280*/  ISETP.NE.AND P0, PT, R0, 0x3, PT ;  /* 0x000000030000780c */ /* 0x000fda0003f05270 */
[----:B------:R-:W-:Y:S05]  /*6290*/  @!P0 BRA `(.L_x_2365) ;  /* 0x0000000000188947 */ /* 0x000fea0003800000 */
[----:B------:R-:W-:-:S13]  /*62a0*/  ISETP.NE.AND P0, PT, R0, 0x4, PT ;  /* 0x000000040000780c */ /* 0x000fda0003f05270 */
[----:B------:R-:W-:Y:S05]  /*62b0*/  @P0 BRA `(.L_x_2363) ;  /* 0x0000000c00c40947 */ /* 0x000fea0003800000 */
[----:B------:R-:W0:Y:S01]  /*62c0*/  F2I.S64.F64.TRUNC R4, R4 ;  /* 0x0000000400047311 */ /* 0x000e22000030d900 */
[----:B------:R-:W-:Y:S01]  /*62d0*/  IMAD.MOV.U32 R19, RZ, RZ, R22 ;  /* 0x000000ffff137224 */ /* 0x000fe200078e0016 */
[----:B0-----:R1:W-:Y:S01]  /*62e0*/  STG.E.64 desc[UR36][R8.64], R4 ;  /* 0x0000000408007986 */ /* 0x0013e2000c101b24 */
[----:B------:R-:W-:Y:S05]  /*62f0*/  BRA `(.L_x_2358) ;  /* 0x0000001000187947 */ /* 0x000fea0003800000 */
.L_x_2365:
[----:B------:R-:W0:Y:S01]  /*6300*/  F2I.F64.TRUNC R5, R4 ;  /* 0x0000000400057311 */ /* 0x000e22000030d100 */
[----:B------:R-:W-:Y:S01]  /*6310*/  IMAD.MOV.U32 R19, RZ, RZ, R22 ;  /* 0x000000ffff137224 */ /* 0x000fe200078e0016 */
[----:B0-----:R2:W-:Y:S01]  /*6320*/  STG.E desc[UR36][R8.64], R5 ;  /* 0x0000000508007986 */ /* 0x0015e2000c101924 */
[----:B------:R-:W-:Y:S05]  /*6330*/  BRA `(.L_x_2358) ;  /* 0x0000001000087947 */ /* 0x000fea0003800000 */
.L_x_2364:
[----:B------:R-:W0:Y:S01]  /*6340*/  F2I.F64.TRUNC R5, R4 ;  /* 0x0000000400057311 */ /* 0x000e22000030d100 */
[----:B------:R-:W-:Y:S01]  /*6350*/  IMAD.MOV.U32 R19, RZ, RZ, R22 ;  /* 0x000000ffff137224 */ /* 0x000fe200078e0016 */
[----:B0-----:R0:W-:Y:S01]  /*6360*/  STG.E.U16 desc[UR36][R8.64], R5 ;  /* 0x0000000508007986 */ /* 0x0011e2000c101524 */
[----:B------:R-:W-:Y:S05]  /*6370*/  BRA `(.L_x_2358) ;  /* 0x0000000c00f87947 */ /* 0x000fea0003800000 */
.L_x_2360:
[----:B------:R-:W-:-:S13]  /*6380*/  ISETP.GT.AND P0, PT, R0, 0x6, PT ;  /* 0x000000060000780c */ /* 0x000fda0003f04270 */
[----:B------:R-:W-:Y:S05]  /*6390*/  @P0 BRA `(.L_x_2366) ;  /* 0x0000000000540947 */ /* 0x000fea0003800000 */
[----:B------:R-:W-:-:S13]  /*63a0*/  ISETP.NE.AND P0, PT, R0, 0x5, PT ;  /* 0x000000050000780c */ /* 0x000fda0003f05270 */
[----:B------:R-:W-:Y:S05]  /*63b0*/  @!P0 BRA `(.L_x_2367) ;  /* 0x0000000000288947 */ /* 0x000fea0003800000 */
[----:B------:R-:W-:-:S13]  /*63c0*/  ISETP.NE.AND P0, PT, R0, 0x6, PT ;  /* 0x000000060000780c */ /* 0x000fda0003f05270 */
[----:B------:R-:W-:Y:S05]  /*63d0*/  @P0 BRA `(.L_x_2363) ;  /* 0x0000000c007c0947 */ /* 0x000fea0003800000 */
[----:B------:R-:W-:Y:S01]  /*63e0*/  UMOV UR4, 0xf0000000 ;  /* 0xf000000000047882 */ /* 0x000fe20000000000 */
[----:B------:R-:W-:Y:S01]  /*63f0*/  UMOV UR5, 0x380fffff ;  /* 0x380fffff00057882 */ /* 0x000fe20000000000 */
[----:B------:R-:W0:Y:S01]  /*6400*/  F2F.F32.F64 R3, R4 ;  /* 0x0000000400037310 */ /* 0x000e220000301000 */
[----:B------:R-:W-:Y:S01]  /*6410*/  DSETP.GEU.AND P0, PT, |R4|, UR4, PT ;  /* 0x0000000404007e2a */ /* 0x000fe2000bf0e200 */
[----:B------:R-:W-:-:S13]  /*6420*/  IMAD.MOV.U32 R19, RZ, RZ, R22 ;  /* 0x000000ffff137224 */ /* 0x000fda00078e0016 */
[----:B0-----:R-:W-:-:S05]  /*6430*/  @!P0 FMUL R3, R3, 1.175494350822287508e-38 ;  /* 0x0080000003038820 */ /* 0x001fca0000400000 */
[----:B------:R0:W-:Y:S01]  /*6440*/  STG.E desc[UR36][R8.64], R3 ;  /* 0x0000000308007986 */ /* 0x0001e2000c101924 */
[----:B------:R-:W-:Y:S05]  /*6450*/  BRA `(.L_x_2358) ;  /* 0x0000000c00c07947 */ /* 0x000fea0003800000 */
.L_x_2367:
[----:B------:R-:W-:Y:S01]  /*6460*/  UMOV UR4, 0xf0000000 ;  /* 0xf000000000047882 */ /* 0x000fe20000000000 */
[----:B------:R-:W-:Y:S01]  /*6470*/  UMOV UR5, 0x380fffff ;  /* 0x380fffff00057882 */ /* 0x000fe20000000000 */
[----:B------:R-:W0:Y:S01]  /*6480*/  F2F.F32.F64 R0, R4 ;  /* 0x0000000400007310 */ /* 0x000e220000301000 */
[----:B------:R-:W-:Y:S01]  /*6490*/  DSETP.GEU.AND P0, PT, |R4|, UR4, PT ;  /* 0x0000000404007e2a */ /* 0x000fe2000bf0e200 */
[----:B------:R-:W-:-:S13]  /*64a0*/  IMAD.MOV.U32 R19, RZ, RZ, R22 ;  /* 0x000000ffff137224 */ /* 0x000fda00078e0016 */
[----:B0-----:R-:W-:-:S05]  /*64b0*/  @!P0 FMUL R0, R0, 1.175494350822287508e-38 ;  /* 0x0080000000008820 */ /* 0x001fca0000400000 */
[----:B------:R-:W-:-:S05]  /*64c0*/  F2FP.F16.F32.PACK_AB R0, RZ, R0 ;  /* 0x00000000ff00723e */ /* 0x000fca00000000ff */
[----:B------:R0:W-:Y:S01]  /*64d0*/  STG.E.U16 desc[UR36][R8.64], R0 ;  /* 0x0000000008007986 */ /* 0x0001e2000c101524 */
[----:B------:R-:W-:Y:S05]  /*64e0*/  BRA `(.L_x_2358) ;  /* 0x0000000c009c7947 */ /* 0x000fea0003800000 */
.L_x_2366:
[----:B------:R-:W-:-:S13]  /*64f0*/  ISETP.NE.AND P0, PT, R0, 0x7, PT ;  /* 0x000000070000780c */ /* 0x000fda0003f05270 */
[----:B------:R-:W-:Y:S05]  /*6500*/  @!P0 BRA `(.L_x_2368) ;  /* 0x00000000005c8947 */ /* 0x000fea0003800000 */
        /* <DEDUP_REMOVED lines=8> */
[----:B------:R-:W-:Y:S02]  /*6590*/  IMAD.MOV.U32 R7, RZ, RZ, RZ ;  /* 0x000000ffff077224 */ /* 0x000fe400078e00ff */
[----:B------:R-:W-:-:S11]  /*65a0*/  IMAD.MOV.U32 R19, RZ, RZ, R22 ;  /* 0x000000ffff137224 */ /* 0x000fd600078e0016 */
[----:B0-----:R-:W-:-:S05]  /*65b0*/  @!P0 FMUL R6, R6, 1.175494350822287508e-38 ;  /* 0x0080000006068820 */ /* 0x001fca0000400000 */
[----:B------:R0:W-:Y:S01]  /*65c0*/  STG.E.64 desc[UR36][R8.64], R6 ;  /* 0x0000000608007986 */ /* 0x0001e2000c101b24 */
[----:B------:R-:W-:Y:S05]  /*65d0*/  BRA `(.L_x_2358) ;  /* 0x0000000c00607947 */ /* 0x000fea0003800000 */
.L_x_2369:
[----:B------:R-:W-:Y:S01]  /*65e0*/  UMOV UR4, 0xf0000000 ;  /* 0xf000000000047882 */ /* 0x000fe20000000000 */
[----:B------:R-:W-:Y:S01]  /*65f0*/  UMOV UR5, 0x380fffff ;  /* 0x380fffff00057882 */ /* 0x000fe20000000000 */
[----:B------:R-:W0:Y:S01]  /*6600*/  F2F.F32.F64 R0, R4 ;  /* 0x0000000400007310 */ /* 0x000e220000301000 */
[----:B------:R-:W-:Y:S01]  /*6610*/  DSETP.GEU.AND P0, PT, |R4|, UR4, PT ;  /* 0x0000000404007e2a */ /* 0x000fe2000bf0e200 */
[----:B------:R-:W-:-:S13]  /*6620*/  IMAD.MOV.U32 R19, RZ, RZ, R22 ;  /* 0x000000ffff137224 */ /* 0x000fda00078e0016 */
[----:B0-----:R-:W-:-:S05]  /*6630*/  @!P0 FMUL R0, R0, 1.175494350822287508e-38 ;  /* 0x0080000000008820 */ /* 0x001fca0000400000 */
[----:B------:R-:W-:-:S04]  /*6640*/  F2FP.F16.F32.PACK_AB R3, RZ, R0 ;  /* 0x00000000ff03723e */ /* 0x000fc800000000ff */
[----:B------:R-:W-:-:S05]  /*6650*/  PRMT R3, R3, 0x5410, RZ ;  /* 0x0000541003037816 */ /* 0x000fca00000000ff */
[----:B------:R0:W-:Y:S01]  /*6660*/  STG.E desc[UR36][R8.64], R3 ;  /* 0x0000000308007986 */ /* 0x0001e2000c101924 */
[----:B------:R-:W-:Y:S05]  /*6670*/  BRA `(.L_x_2358) ;  /* 0x0000000c00387947 */ /* 0x000fea0003800000 */
.L_x_2368:
[----:B------:R0:W-:Y:S01]  /*6680*/  STG.E.64 desc[UR36][R8.64], R4 ;  /* 0x0000000408007986 */ /* 0x0001e2000c101b24 */
[----:B------:R-:W-:Y:S01]  /*6690*/  IMAD.MOV.U32 R19, RZ, RZ, R22 ;  /* 0x000000ffff137224 */ /* 0x000fe200078e0016 */
[----:B------:R-:W-:Y:S06]  /*66a0*/  BRA `(.L_x_2358) ;  /* 0x0000000c002c7947 */ /* 0x000fec0003800000 */
.L_x_2359:
        /* <DEDUP_REMOVED lines=8> */
[----:B------:R-:W-:Y:S01]  /*6730*/  DSETP.NEU.AND P0, PT, R4, RZ, PT ;  /* 0x000000ff0400722a */ /* 0x000fe20003f0d000 */
[----:B------:R-:W-:-:S05]  /*6740*/  IMAD.MOV.U32 R19, RZ, RZ, R22 ;  /* 0x000000ffff137224 */ /* 0x000fca00078e0016 */
[----:B------:R-:W-:-:S05]  /*6750*/  SEL R3, RZ, 0x1, !P0 ;  /* 0x00000001ff037807 */ /* 0x000fca0004000000 */
[----:B------:R0:W-:Y:S01]  /*6760*/  STG.E.U8 desc[UR36][R8.64], R3 ;  /* 0x0000000308007986 */ /* 0x0001e2000c101124 */
[----:B------:R-:W-:Y:S05]  /*6770*/  BRA `(.L_x_2358) ;  /* 0x0000000800f87947 */ /* 0x000fea0003800000 */
.L_x_2372:
[----:B------:R-:W-:Y:S01]  /*6780*/  CS2R R6, SRZ ;  /* 0x0000000000067805 */ /* 0x000fe2000001ff00 */
[----:B------:R-:W-:-:S04]  /*6790*/  IMAD.MOV.U32 R19, RZ, RZ, R22 ;  /* 0x000000ffff137224 */ /* 0x000fc800078e0016 */
[----:B------:R0:W-:Y:S01]  /*67a0*/  STG.E.128 desc[UR36][R8.64], R4 ;  /* 0x0000000408007986 */ /* 0x0001e2000c101d24 */
[----:B------:R-:W-:Y:S05]  /*67b0*/  BRA `(.L_x_2358) ;  /* 0x0000000800e87947 */ /* 0x000fea0003800000 */
.L_x_2371:
        /* <DEDUP_REMOVED lines=25> */
.L_x_2376:
[----:B------:R-:W-:Y:S05]  /*6950*/  BSYNC B0 ;  /* 0x0000000000007941 */ /* 0x000fea0003800000 */
.L_x_2375:
[----:B------:R-:W-:Y:S01]  /*6960*/  LOP3.LUT R7, R0, R7, RZ, 0xfc, !PT ;  /* 0x0000000700077212 */ /* 0x000fe200078efcff */
[----:B------:R-:W-:-:S04]  /*6970*/  IMAD.MOV.U32 R19, RZ, RZ, R22 ;  /* 0x000000ffff137224 */ /* 0x000fc800078e0016 */
[----:B------:R0:W-:Y:S01]  /*6980*/  STG.E.U8 desc[UR36][R8.64], R7 ;  /* 0x0000000708007986 */ /* 0x0001e2000c101124 */
[----:B------:R-:W-:Y:S05]  /*6990*/  BRA `(.L_x_2358) ;  /* 0x0000000800707947 */ /* 0x000fea0003800000 */
.L_x_2374:
[----:B------:R-:W-:Y:S01]  /*69a0*/  UMOV UR4, 0xf0000000 ;  /* 0xf000000000047882 */ /* 0x000fe20000000000 */
[----:B------:R-:W-:Y:S01]  /*69b0*/  UMOV UR5, 0x380fffff ;  /* 0x380fffff00057882 */ /* 0x000fe20000000000 */
        /* <DEDUP_REMOVED lines=15> */
.L_x_2378:
[----:B------:R-:W-:Y:S01]  /*6ab0*/  IMAD.MOV.U32 R0, RZ, RZ, 0x7f ;  /* 0x0000007fff007424 */ /* 0x000fe200078e00ff */
[----:B------:R-:W-:-:S04]  /*6ac0*/  ISETP.GT.U32.AND P0, PT, R3, 0x7f800000, PT ;  /* 0x7f8000000300780c */ /* 0x000fc80003f04070 */
[----:B------:R-:W-:-:S09]  /*6ad0*/  SEL R0, R0, 0x7c, P0 ;  /* 0x0000007c00007807 */ /* 0x000fd20000000000 */
.L_x_2379:
[----:B------:R-:W-:Y:S05]  /*6ae0*/  BSYNC B0 ;  /* 0x0000000000007941 */ /* 0x000fea0003800000 */
.L_x_2377:
[----:B------:R-:W-:Y:S01]  /*6af0*/  LOP3.LUT R3, R7, 0x80000000, RZ, 0xc0, !PT ;  /* 0x8000000007037812 */ /* 0x000fe200078ec0ff */
[----:B------:R-:W-:-:S03]  /*6b00*/  IMAD.MOV.U32 R19, RZ, RZ, R22 ;  /* 0x000000ffff137224 */ /* 0x000fc600078e0016 */
[----:B------:R-:W-:-:S04]  /*6b10*/  SHF.R.U32.HI R3, RZ, 0x18, R3 ;  /* 0x00000018ff037819 */ /* 0x000fc80000011603 */
[----:B------:R-:W-:-:S05]  /*6b20*/  LOP3.LUT R3, R0, R3, RZ, 0xfc, !PT ;  /* 0x0000000300037212 */ /* 0x000fca00078efcff */
[----:B------:R0:W-:Y:S01]  /*6b30*/  STG.E.U8 desc[UR36][R8.64], R3 ;  /* 0x0000000308007986 */ /* 0x0001e2000c101124 */
[----:B------:R-:W-:Y:S05]  /*6b40*/  BRA `(.L_x_2358) ;  /* 0x0000000800047947 */ /* 0x000fea0003800000 */
.L_x_2373:
[----:B------:R-:W-:Y:S01]  /*6b50*/  UMOV UR4, 0xf0000000 ;  /* 0xf000000000047882 */ /* 0x000fe20000000000 */
[----:B------:R-:W-:Y:S01]  /*6b60*/  UMOV UR5, 0x380fffff ;  /* 0x380fffff00057882 */ /* 0x000fe20000000000 */
[----:B------:R-:W0:Y:S01]  /*6b70*/  F2F.F32.F64 R0, R4 ;  /* 0x0000000400007310 */ /* 0x000e220000301000 */
[----:B------:R-:W-:Y:S01]  /*6b80*/  DSETP.GEU.AND P0, PT, |R4|, UR4, PT ;  /* 0x0000000404007e2a */ /* 0x000fe2000bf0e200 */
[----:B------:R-:W-:-:S13]  /*6b90*/  IMAD.MOV.U32 R19, RZ, RZ, R22 ;  /* 0x000000ffff137224 */ /* 0x000fda00078e0016 */
[----:B0-----:R-:W-:-:S05]  /*6ba0*/  @!P0 FMUL R0, R0, 1.175494350822287508e-38 ;  /* 0x0080000000008820 */ /* 0x001fca0000400000 */
[----:B------:R-:W-:-:S05]  /*6bb0*/  F2FP.BF16.F32.PACK_AB R0, RZ, R0 ;  /* 0x00000000ff00723e */ /* 0x000fca00000010ff */
[----:B------:R0:W-:Y:S01]  /*6bc0*/  STG.E.U16 desc[UR36][R8.64], R0 ;  /* 0x0000000008007986 */ /* 0x0001e2000c101524 */
[----:B------:R-:W-:Y:S05]  /*6bd0*/  BRA `(.L_x_2358) ;  /* 0x0000000400e07947 */ /* 0x000fea0003800000 */
.L_x_2370:
        /* <DEDUP_REMOVED lines=8> */
[----:B------:R-:W0:Y:S01]  /*6c60*/  F2I.U32.F64.TRUNC R5, R4 ;  /* 0x0000000400057311 */ /* 0x000e22000030d000 */
[----:B------:R-:W-:Y:S01]  /*6c70*/  IMAD.MOV.U32 R19, RZ, RZ, R22 ;  /* 0x000000ffff137224 */ /* 0x000fe200078e0016 */
[----:B0-----:R0:W-:Y:S01]  /*6c80*/  STG.E.U16 desc[UR36][R8.64], R5 ;  /* 0x0000000508007986 */ /* 0x0011e2000c101524 */
[----:B------:R-:W-:Y:S05]  /*6c90*/  BRA `(.L_x_2358) ;  /* 0x0000000400b07947 */ /* 0x000fea0003800000 */
.L_x_2382:
[----:B------:R-:W-:Y:S01]  /*6ca0*/  UMOV UR4, 0xf0000000 ;  /* 0xf000000000047882 */ /* 0x000fe20000000000 */
[----:B------:R-:W-:Y:S01]  /*6cb0*/  UMOV UR5, 0x380fffff ;  /* 0x380fffff00057882 */ /* 0x000fe20000000000 */
        /* <DEDUP_REMOVED lines=19> */
.L_x_2385:
[----:B------:R-:W-:-:S04]  /*6df0*/  LOP3.LUT R0, R7, 0x80000000, RZ, 0xc0, !PT ;  /* 0x8000000007007812 */ /* 0x000fc800078ec0ff */
[----:B------:R-:W-:-:S04]  /*6e00*/  SHF.R.U32.HI R0, RZ, 0x18, R0 ;  /* 0x00000018ff007819 */ /* 0x000fc80000011600 */
[----:B------:R-:W-:-:S07]  /*6e10*/  LOP3.LUT R0, R3, R0, RZ, 0xfc, !PT ;  /* 0x0000000003007212 */ /* 0x000fce00078efcff */
.L_x_2384:
[----:B------:R-:W-:Y:S05]  /*6e20*/  BSYNC B0 ;  /* 0x0000000000007941 */ /* 0x000fea0003800000 */
.L_x_2383:
[----:B------:R0:W-:Y:S01]  /*6e30*/  STG.E.U8 desc[UR36][R8.64], R0 ;  /* 0x0000000008007986 */ /* 0x0001e2000c101124 */
[----:B------:R-:W-:Y:S01]  /*6e40*/  IMAD.MOV.U32 R19, RZ, RZ, R22 ;  /* 0x000000ffff137224 */ /* 0x000fe200078e0016 */
[----:B------:R-:W-:Y:S06]  /*6e50*/  BRA `(.L_x_2358) ;  /* 0x0000000400407947 */ /* 0x000fec0003800000 */
.L_x_2381:
        /* <DEDUP_REMOVED lines=21> */
.L_x_2388:
[----:B------:R-:W-:-:S04]  /*6fb0*/  LOP3.LUT R0, R7, 0x80000000, RZ, 0xc0, !PT ;  /* 0x8000000007007812 */ /* 0x000fc800078ec0ff */
[----:B------:R-:W-:-:S04]  /*6fc0*/  SHF.R.U32.HI R0, RZ, 0x18, R0 ;  /* 0x00000018ff007819 */ /* 0x000fc80000011600 */
[----:B------:R-:W-:-:S07]  /*6fd0*/  LOP3.LUT R0, R3, R0, RZ, 0xfc, !PT ;  /* 0x0000000003007212 */ /* 0x000fce00078efcff */
.L_x_2387:
[----:B------:R-:W-:Y:S05]  /*6fe0*/  BSYNC B0 ;  /* 0x0000000000007941 */ /* 0x000fea0003800000 */
.L_x_2386:
[----:B------:R0:W-:Y:S01]  /*6ff0*/  STG.E.U8 desc[UR36][R8.64], R0 ;  /* 0x0000000008007986 */ /* 0x0001e2000c101124 */
[----:B------:R-:W-:Y:S01]  /*7000*/  IMAD.MOV.U32 R19, RZ, RZ, R22 ;  /* 0x000000ffff137224 */ /* 0x000fe200078e0016 */
[----:B------:R-:W-:Y:S06]  /*7010*/  BRA `(.L_x_2358) ;  /* 0x0000000000d07947 */ /* 0x000fec0003800000 */
.L_x_2380:
        /* <DEDUP_REMOVED lines=27> */
.L_x_2363:
        /* <DEDUP_REMOVED lines=16> */
.L_x_2391:
[----:B------:R-:W-:Y:S01]  /*72d0*/  IMAD.MOV.U32 R19, RZ, RZ, R22 ;  /* 0x000000ffff137224 */ /* 0x000fe200078e0016 */
[----:B------:R-:W-:Y:S06]  /*72e0*/  BRA `(.L_x_2358) ;  /* 0x00000000001c7947 */ /* 0x000fec0003800000 */
.L_x_2390:
[----:B------:R-:W0:Y:S01]  /*72f0*/  F2I.U64.F64.TRUNC R4, R4 ;  /* 0x0000000400047311 */ /* 0x000e22000030d800 */
[----:B------:R-:W-:Y:S01]  /*7300*/  IMAD.MOV.U32 R19, RZ, RZ, R22 ;  /* 0x000000ffff137224 */ /* 0x000fe200078e0016 */
[----:B0-----:R0:W-:Y:S01]  /*7310*/  STG.E.64 desc[UR36][R8.64], R4 ;  /* 0x0000000408007986 */ /* 0x0011e2000c101b24 */
[----:B------:R-:W-:Y:S05]  /*7320*/  BRA `(.L_x_2358) ;  /* 0x00000000000c7947 */ /* 0x000fea0003800000 */
.L_x_2389:
[----:B------:R-:W0:Y:S01]  /*7330*/  F2I.U32.F64.TRUNC R5, R4 ;  /* 0x0000000400057311 */ /* 0x000e22000030d000 */
[----:B------:R-:W-:Y:S01]  /*7340*/  IMAD.MOV.U32 R19, RZ, RZ, R22 ;  /* 0x000000ffff137224 */ /* 0x000fe200078e0016 */
[----:B0-----:R0:W-:Y:S06]  /*7350*/  STG.E desc[UR36][R8.64], R5 ;  /* 0x0000000508007986 */ /* 0x0011ec000c101924 */
.L_x_2358:
[----:B------:R-:W-:Y:S05]  /*7360*/  BSYNC B6 ;  /* 0x0000000000067941 */ /* 0x000fea0003800000 */
.L_x_2357:
[----:B------:R-:W-:Y:S01]  /*7370*/  ISETP.GE.AND P0, PT, R19, R2, PT ;  /* 0x000000021300720c */ /* 0x000fe20003f06270 */
[----:B------:R-:W-:-:S12]  /*7380*/  BSSY B6, `(.L_x_2392) ;  /* 0x0000232000067945 */ /* 0x000fd80003800000 */
[----:B------:R-:W-:Y:S05]  /*7390*/  @P0 BRA `(.L_x_2393) ;  /* 0x0000002000c00947 */ /* 0x000fea0003800000 */
[----:B0-----:R-:W0:Y:S01]  /*73a0*/  S2R R0, SR_CTAID.X ;  /* 0x0000000000007919 */ /* 0x001e220000002500 */
[----:B-12---:R-:W1:Y:S01]  /*73b0*/  LDC.64 R4, c[0x0][0x218] ;  /* 0x00008600ff047b82 */ /* 0x006e620000000a00 */
[----:B---3--:R-:W-:Y:S01]  /*73c0*/  PRMT R6, R18, 0x9910, RZ ;  /* 0x0000991012067816 */ /* 0x008fe200000000ff */
[----:B------:R-:W-:Y:S01]  /*73d0*/  ULDC UR4, c[0x0][0x238] ;  /* 0x00008e0000047ab9 */ /* 0x000fe20000000800 */
[----:B0-----:R-:W-:-:S04]  /*73e0*/  IMAD R0, R0, 0x200, R19 ;  /* 0x0000020000007824 */ /* 0x001fc800078e0213 */
[----:B------:R-:W-:Y:S02]  /*73f0*/  IMAD R3, R0, UR4, RZ ;  /* 0x0000000400037c24 */ /* 0x000fe4000f8e02ff */
[----:B------:R-:W-:-:S03]  /*7400*/  IMAD.MOV.U32 R0, RZ, RZ, R6 ;  /* 0x000000ffff007224 */ /* 0x000fc600078e0006 */
[----:B-1----:R-:W-:Y:S02]  /*7410*/  IADD3 R4, P0, R3, R4, RZ ;  /* 0x0000000403047210 */ /* 0x002fe40007f1e0ff */
[----:B------:R-:W-:-:S03]  /*7420*/  ISETP.GT.AND P1, PT, R0, 0x9, PT ;  /* 0x000000090000780c */ /* 0x000fc60003f24270 */
[----:B------:R-:W-:-:S10]  /*7430*/  IMAD.X R5, RZ, RZ, R5, P0 ;  /* 0x000000ffff057224 */ /* 0x000fd400000e0605 */
        /* <DEDUP_REMOVED lines=9> */
[----:B----45:R-:W0:Y:S02]  /*74d0*/  F2I.F64.TRUNC R29, R28 ;  /* 0x0000001c001d7311 */ /* 0x030e24000030d100 */
[----:B0-----:R3:W-:Y:S01]  /*74e0*/  STG.E.U8 desc[UR36][R4.64], R29 ;  /* 0x0000001d04007986 */ /* 0x0017e2000c101124 */
[----:B------:R-:W-:Y:S05]  /*74f0*/  BRA `(.L_x_2399) ;  /* 0x0000001000007947 */ /* 0x000fea0003800000 */
.L_x_2397:
[----:B----45:R-:W0:Y:S02]  /*7500*/  F2I.S64.F64.TRUNC R28, R28 ;  /* 0x0000001c001c7311 */ /* 0x030e24000030d900 */
[----:B0-----:R-:W-:-:S05]  /*7510*/  IMAD.MOV.U32 R3, RZ, RZ, R28 ;  /* 0x000000ffff037224 */ /* 0x001fca00078e001c */
[----:B------:R4:W-:Y:S01]  /*7520*/  STG.E.U8 desc[UR36][R4.64], R3 ;  /* 0x0000000304007986 */ /* 0x0009e2000c101124 */
[----:B------:R-:W-:Y:S05]  /*7530*/  BRA `(.L_x_2399) ;  /* 0x0000000c00f07947 */ /* 0x000fea0003800000 */
.L_x_2396:
[----:B------:R-:W-:-:S13]  /*7540*/  ISETP.NE.AND P0, PT, R0, 0x2, PT ;  /* 0x000000020000780c */ /* 0x000fda0003f05270 */
[----:B------:R-:W-:Y:S05]  /*7550*/  @!P0 BRA `(.L_x_2400) ;  /* 0x0000000000288947 */ /* 0x000fea0003800000 */
[----:B------:R-:W-:-:S13]  /*7560*/  ISETP.NE.AND P0, PT, R0, 0x3, PT ;  /* 0x000000030000780c */ /* 0x000fda0003f05270 */
[----:B------:R-:W-:Y:S05]  /*7570*/  @!P0 BRA `(.L_x_2401) ;  /* 0x0000000000148947 */ /* 0x000fea0003800000 */
[----:B------:R-:W-:-:S13]  /*7580*/  ISETP.NE.AND P0, PT, R0, 0x4, PT ;  /* 0x000000040000780c */ /* 0x000fda0003f05270 */
[----:B------:R-:W-:Y:S05]  /*7590*/  @P0 BRA `(.L_x_2398) ;  /* 0x0000000c00800947 */ /* 0x000fea0003800000 */
[----:B----45:R-:W0:Y:S02]  /*75a0*/  F2I.S64.F64.TRUNC R28, R28 ;  /* 0x0000001c001c7311 */ /* 0x030e24000030d900 */
[----:B0-----:R1:W-:Y:S01]  /*75b0*/  STG.E.64 desc[UR36][R4.64], R28 ;  /* 0x0000001c04007986 */ /* 0x0013e2000c101b24 */
[----:B------:R-:W-:Y:S05]  /*75c0*/  BRA `(.L_x_2399) ;  /* 0x0000000c00cc7947 */ /* 0x000fea0003800000 */
.L_x_2401:
[----:B----45:R-:W0:Y:S02]  /*75d0*/  F2I.F64.TRUNC R29, R28 ;  /* 0x0000001c001d7311 */ /* 0x030e24000030d100 */
[----:B0-----:R2:W-:Y:S01]  /*75e0*/  STG.E desc[UR36][R4.64], R29 ;  /* 0x0000001d04007986 */ /* 0x0015e2000c101924 */
[----:B------:R-:W-:Y:S05]  /*75f0*/  BRA `(.L_x_2399) ;  /* 0x0000000c00c07947 */ /* 0x000fea0003800000 */
.L_x_2400:
[----:B----45:R-:W0:Y:S02]  /*7600*/  F2I.F64.TRUNC R29, R28 ;  /* 0x0000001c001d7311 */ /* 0x030e24000030d100 */
[----:B0-----:R0:W-:Y:S01]  /*7610*/  STG.E.U16 desc[UR36][R4.64], R29 ;  /* 0x0000001d04007986 */ /* 0x0011e2000c101524 */
[----:B------:R-:W-:Y:S05]  /*7620*/  BRA `(.L_x_2399) ;  /* 0x0000000c00b47947 */ /* 0x000fea0003800000 */
.L_x_2395:
        /* <DEDUP_REMOVED lines=8> */
[----:B----45:R-:W0:Y:S01]  /*76b0*/  F2F.F32.F64 R3, R28 ;  /* 0x0000001c00037310 */ /* 0x030e220000301000 */
[----:B------:R-:W-:-:S14]  /*76c0*/  DSETP.GEU.AND P0, PT, |R28|, UR4, PT ;  /* 0x000000041c007e2a */ /* 0x000fdc000bf0e200 */
[----:B0-----:R-:W-:-:S05]  /*76d0*/  @!P0 FMUL R3, R3, 1.175494350822287508e-38 ;  /* 0x0080000003038820 */ /* 0x001fca0000400000 */
[----:B------:R0:W-:Y:S01]  /*76e0*/  STG.E desc[UR36][R4.64], R3 ;  /* 0x0000000304007986 */ /* 0x0001e2000c101924 */
[----:B------:R-:W-:Y:S05]  /*76f0*/  BRA `(.L_x_2399) ;  /* 0x0000000c00807947 */ /* 0x000fea0003800000 */
.L_x_2403:
[----:B------:R-:W-:Y:S01]  /*7700*/  UMOV UR4, 0xf0000000 ;  /* 0xf000000000047882 */ /* 0x000fe20000000000 */
[----:B------:R-:W-:Y:S01]  /*7710*/  UMOV UR5, 0x380fffff ;  /* 0x380fffff00057882 */ /* 0x000fe20000000000 */
[----:B----45:R-:W0:Y:S01]  /*7720*/  F2F.F32.F64 R0, R28 ;  /* 0x0000001c00007310 */ /* 0x030e220000301000 */
[----:B------:R-:W-:-:S14]  /*7730*/  DSETP.GEU.AND P0, PT, |R28|, UR4, PT ;  /* 0x000000041c007e2a */ /* 0x000fdc000bf0e200 */
[----:B0-----:R-:W-:-:S05]  /*7740*/  @!P0 FMUL R0, R0, 1.175494350822287508e-38 ;  /* 0x0080000000008820 */ /* 0x001fca0000400000 */
[----:B------:R-:W-:-:S05]  /*7750*/  F2FP.F16.F32.PACK_AB R0, RZ, R0 ;  /* 0x00000000ff00723e */ /* 0x000fca00000000ff */
[----:B------:R0:W-:Y:S01]  /*7760*/  STG.E.U16 desc[UR36][R4.64], R0 ;  /* 0x0000000004007986 */ /* 0x0001e2000c101524 */
[----:B------:R-:W-:Y:S05]  /*7770*/  BRA `(.L_x_2399) ;  /* 0x0000000c00607947 */ /* 0x000fea0003800000 */
.L_x_2402:
        /* <DEDUP_REMOVED lines=8> */
[----:B----45:R-:W0:Y:S01]  /*7800*/  F2F.F32.F64 R6, R28 ;  /* 0x0000001c00067310 */ /* 0x030e220000301000 */
[----:B------:R-:W-:Y:S01]  /*7810*/  DSETP.GEU.AND P0, PT, |R28|, UR4, PT ;  /* 0x000000041c007e2a */ /* 0x000fe2000bf0e200 */
[----:B------:R-:W-:-:S13]  /*7820*/  IMAD.MOV.U32 R7, RZ, RZ, RZ ;  /* 0x000000ffff077224 */ /* 0x000fda00078e00ff */
[----:B0-----:R-:W-:-:S05]  /*7830*/  @!P0 FMUL R6, R6, 1.175494350822287508e-38 ;  /* 0x0080000006068820 */ /* 0x001fca0000400000 */
[----:B------:R0:W-:Y:S01]  /*7840*/  STG.E.64 desc[UR36][R4.64], R6 ;  /* 0x0000000604007986 */ /* 0x0001e2000c101b24 */
[----:B------:R-:W-:Y:S05]  /*7850*/  BRA `(.L_x_2399) ;  /* 0x0000000c00287947 */ /* 0x000fea0003800000 */
.L_x_2405:
[----:B------:R-:W-:Y:S01]  /*7860*/  UMOV UR4, 0xf0000000 ;  /* 0xf000000000047882 */ /* 0x000fe20000000000 */
[----:B------:R-:W-:Y:S01]  /*7870*/  UMOV UR5, 0x380fffff ;  /* 0x380fffff00057882 */ /* 0x000fe20000000000 */
[----:B----45:R-:W0:Y:S01]  /*7880*/  F2F.F32.F64 R0, R28 ;  /* 0x0000001c00007310 */ /* 0x030e220000301000 */
[----:B------:R-:W-:-:S14]  /*7890*/  DSETP.GEU.AND P0, PT, |R28|, UR4, PT ;  /* 0x000000041c007e2a */ /* 0x000fdc000bf0e200 */
[----:B0-----:R-:W-:-:S05]  /*78a0*/  @!P0 FMUL R0, R0, 1.175494350822287508e-38 ;  /* 0x0080000000008820 */ /* 0x001fca0000400000 */
[----:B------:R-:W-:-:S04]  /*78b0*/  F2FP.F16.F32.PACK_AB R3, RZ, R0 ;  /* 0x00000000ff03723e */ /* 0x000fc800000000ff */
[----:B------:R-:W-:-:S05]  /*78c0*/  PRMT R3, R3, 0x5410, RZ ;  /* 0x0000541003037816 */ /* 0x000fca00000000ff */
[----:B------:R0:W-:Y:S01]  /*78d0*/  STG.E desc[UR36][R4.64], R3 ;  /* 0x0000000304007986 */ /* 0x0001e2000c101924 */
[----:B------:R-:W-:Y:S05]  /*78e0*/  BRA `(.L_x_2399) ;  /* 0x0000000c00047947 */ /* 0x000fea0003800000 */
.L_x_2404:
[----:B----45:R0:W-:Y:S01]  /*78f0*/  STG.E.64 desc[UR36][R4.64], R28 ;  /* 0x0000001c04007986 */ /* 0x0301e2000c101b24 */
[----:B------:R-:W-:Y:S05]  /*7900*/  BRA `(.L_x_2399) ;  /* 0x0000000800fc7947 */ /* 0x000fea0003800000 */
.L_x_2394:
        /* <DEDUP_REMOVED lines=8> */
[----:B----45:R-:W-:-:S06]  /*7990*/  DSETP.NEU.AND P0, PT, R28, RZ, PT ;  /* 0x000000ff1c00722a */ /* 0x030fcc0003f0d000 */
[----:B------:R-:W-:-:S05]  /*79a0*/  SEL R3, RZ, 0x1, !P0 ;  /* 0x00000001ff037807 */ /* 0x000fca0004000000 */
[----:B------:R0:W-:Y:S01]  /*79b0*/  STG.E.U8 desc[UR36][R4.64], R3 ;  /* 0x0000000304007986 */ /* 0x0001e2000c101124 */
[----:B------:R-:W-:Y:S05]  /*79c0*/  BRA `(.L_x_2399) ;  /* 0x0000000800cc7947 */ /* 0x000fea0003800000 */
.L_x_2408:
[----:B------:R-:W-:-:S05]  /*79d0*/  CS2R R30, SRZ ;  /* 0x00000000001e7805 */ /* 0x000fca000001ff00 */
[----:B----45:R0:W-:Y:S01]  /*79e0*/  STG.E.128 desc[UR36][R4.64], R28 ;  /* 0x0000001c04007986 */ /* 0x0301e2000c101d24 */
[----:B------:R-:W-:Y:S05]  /*79f0*/  BRA `(.L_x_2399) ;  /* 0x0000000800c07947 */ /* 0x000fea0003800000 */
.L_x_2407:
        /* <DEDUP_REMOVED lines=25> */
.L_x_2412:
[----:B------:R-:W-:Y:S05]  /*7b90*/  BSYNC B0 ;  /* 0x0000000000007941 */ /* 0x000fea0003800000 */
.L_x_2411:
[----:B------:R-:W-:-:S05]  /*7ba0*/  LOP3.LUT R7, R0, R7, RZ, 0xfc, !PT ;  /* 0x0000000700077212 */ /* 0x000fca00078efcff */
[----:B------:R0:W-:Y:S01]  /*7bb0*/  STG.E.U8 desc[UR36][R4.64], R7 ;  /* 0x0000000704007986 */ /* 0x0001e2000c101124 */
[----:B------:R-:W-:Y:S05]  /*7bc0*/  BRA `(.L_x_2399) ;  /* 0x00000008004c7947 */ /* 0x000fea0003800000 */
.L_x_2410:
[----:B------:R-:W-:Y:S01]  /*7bd0*/  UMOV UR4, 0xf0000000 ;  /* 0xf000000000047882 */ /* 0x000fe20000000000 */
[----:B------:R-:W-:Y:S01]  /*7be0*/  UMOV UR5, 0x380fffff ;  /* 0x380fffff00057882 */ /* 0x000fe20000000000 */
[----:B----45:R-:W0:Y:S01]  /*7bf0*/  F2F.F32.F64 R7, R28 ;  /* 0x0000001c00077310 */ /* 0x030e220000301000 */
        /* <DEDUP_REMOVED lines=14> */
.L_x_2414:
[----:B------:R-:W-:Y:S01]  /*7ce0*/  IMAD.MOV.U32 R0, RZ, RZ, 0x7f ;  /* 0x0000007fff007424 */ /* 0x000fe200078e00ff */
[----:B------:R-:W-:-:S04]  /*7cf0*/  ISETP.GT.U32.AND P0, PT, R3, 0x7f800000, PT ;  /* 0x7f8000000300780c */ /* 0x000fc80003f04070 */
[----:B------:R-:W-:-:S09]  /*7d00*/  SEL R0, R0, 0x7c, P0 ;  /* 0x0000007c00007807 */ /* 0x000fd20000000000 */
.L_x_2415:
[----:B------:R-:W-:Y:S05]  /*7d10*/  BSYNC B0 ;  /* 0x0000000000007941 */ /* 0x000fea0003800000 */
.L_x_2413:
[----:B------:R-:W-:-:S04]  /*7d20*/  LOP3.LUT R3, R7, 0x80000000, RZ, 0xc0, !PT ;  /* 0x8000000007037812 */ /* 0x000fc800078ec0ff */
[----:B------:R-:W-:-:S04]  /*7d30*/  SHF.R.U32.HI R3, RZ, 0x18, R3 ;  /* 0x00000018ff037819 */ /* 0x000fc80000011603 */
[----:B------:R-:W-:-:S05]  /*7d40*/  LOP3.LUT R3, R0, R3, RZ, 0xfc, !PT ;  /* 0x0000000300037212 */ /* 0x000fca00078efcff */
[----:B------:R0:W-:Y:S01]  /*7d50*/  STG.E.U8 desc[UR36][R4.64], R3 ;  /* 0x0000000304007986 */ /* 0x0001e2000c101124 */
[----:B------:R-:W-:Y:S05]  /*7d60*/  BRA `(.L_x_2399) ;  /* 0x0000000400e47947 */ /* 0x000fea0003800000 */
.L_x_2409:
[----:B------:R-:W-:Y:S01]  /*7d70*/  UMOV UR4, 0xf0000000 ;  /* 0xf000000000047882 */ /* 0x000fe20000000000 */
[----:B------:R-:W-:Y:S01]  /*7d80*/  UMOV UR5, 0x380fffff ;  /* 0x380fffff00057882 */ /* 0x000fe20000000000 */
[----:B----45:R-:W0:Y:S01]  /*7d90*/  F2F.F32.F64 R0, R28 ;  /* 0x0000001c00007310 */ /* 0x030e220000301000 */
[----:B------:R-:W-:-:S14]  /*7da0*/  DSETP.GEU.AND P0, PT, |R28|, UR4, PT ;  /* 0x000000041c007e2a */ /* 0x000fdc000bf0e200 */
[----:B0-----:R-:W-:-:S05]  /*7db0*/  @!P0 FMUL R0, R0, 1.175494350822287508e-38 ;  /* 0x0080000000008820 */ /* 0x001fca0000400000 */
[----:B------:R-:W-:-:S05]  /*7dc0*/  F2FP.BF16.F32.PACK_AB R0, RZ, R0 ;  /* 0x00000000ff00723e */ /* 0x000fca00000010ff */
[----:B------:R0:W-:Y:S01]  /*7dd0*/  STG.E.U16 desc[UR36][R4.64], R0 ;  /* 0x0000000004007986 */ /* 0x0001e2000c101524 */
[----:B------:R-:W-:Y:S05]  /*7de0*/  BRA `(.L_x_2399) ;  /* 0x0000000400c47947 */ /* 0x000fea0003800000 */
.L_x_2406:
        /* <DEDUP_REMOVED lines=8> */
[----:B----45:R-:W0:Y:S02]  /*7e70*/  F2I.U32.F64.TRUNC R29, R28 ;  /* 0x0000001c001d7311 */ /* 0x030e24000030d000 */
[----:B0-----:R0:W-:Y:S01]  /*7e80*/  STG.E.U16 desc[UR36][R4.64], R29 ;  /* 0x0000001d04007986 */ /* 0x0011e2000c101524 */
[----:B------:R-:W-:Y:S05]  /*7e90*/  BRA `(.L_x_2399) ;  /* 0x0000000400987947 */ /* 0x000fea0003800000 */
.L_x_2418:
[----:B------:R-:W-:Y:S01]  /*7ea0*/  UMOV UR4, 0xf0000000 ;  /* 0xf000000000047882 */ /* 0x000fe20000000000 */
[----:B------:R-:W-:Y:S01]  /*7eb0*/  UMOV UR5, 0x380fffff ;  /* 0x380fffff00057882 */ /* 0x000fe20000000000 */
[----:B----45:R-:W0:Y:S01]  /*7ec0*/  F2F.F32.F64 R7, R28 ;  /* 0x0000001c00077310 */ /* 0x030e220000301000 */
        /* <DEDUP_REMOVED lines=18> */
.L_x_2421:
[----:B------:R-:W-:-:S04]  /*7ff0*/  LOP3.LUT R0, R7, 0x80000000, RZ, 0xc0, !PT ;  /* 0x8000000007007812 */ /* 0x000fc800078ec0ff */
[----:B------:R-:W-:-:S04]  /*8000*/  SHF.R.U32.HI R0, RZ, 0x18, R0 ;  /* 0x00000018ff007819 */ /* 0x000fc80000011600 */
[----:B------:R-:W-:-:S07]  /*8010*/  LOP3.LUT R0, R3, R0, RZ, 0xfc, !PT ;  /* 0x0000000003007212 */ /* 0x000fce00078efcff */
.L_x_2420:
[----:B------:R-:W-:Y:S05]  /*8020*/  BSYNC B0 ;  /* 0x0000000000007941 */ /* 0x000fea0003800000 */
.L_x_2419:
[----:B------:R0:W-:Y:S01]  /*8030*/  STG.E.U8 desc[UR36][R4.64], R0 ;  /* 0x0000000004007986 */ /* 0x0001e2000c101124 */
[----:B------:R-:W-:Y:S05]  /*8040*/  BRA `(.L_x_2399) ;  /* 0x00000004002c7947 */ /* 0x000fea0003800000 */
.L_x_2417:
        /* <DEDUP_REMOVED lines=21> */
.L_x_2424:
[----:B------:R-:W-:-:S04]  /*81a0*/  LOP3.LUT R0, R7, 0x80000000, RZ, 0xc0, !PT ;  /* 0x8000000007007812 */ /* 0x000fc800078ec0ff */
[----:B------:R-:W-:-:S04]  /*81b0*/  SHF.R.U32.HI R0, RZ, 0x18, R0 ;  /* 0x00000018ff007819 */ /* 0x000fc80000011600 */
[----:B------:R-:W-:-:S07]  /*81c0*/  LOP3.LUT R0, R3, R0, RZ, 0xfc, !PT ;  /* 0x0000000003007212 */ /* 0x000fce00078efcff */
.L_x_2423:
[----:B------:R-:W-:Y:S05]  /*81d0*/  BSYNC B0 ;  /* 0x0000000000007941 */ /* 0x000fea0003800000 */
.L_x_2422:
[----:B------:R0:W-:Y:S01]  /*81e0*/  STG.E.U8 desc[UR36][R4.64], R0 ;  /* 0x0000000004007986 */ /* 0x0001e2000c101124 */
[----:B------:R-:W-:Y:S05]  /*81f0*/  BRA `(.L_x_2399) ;  /* 0x0000000000c07947 */ /* 0x000fea0003800000 */
.L_x_2416:
        /* <DEDUP_REMOVED lines=26> */
.L_x_2398:
        /* <DEDUP_REMOVED lines=16> */
.L_x_2427:
[----:B------:R-:W-:Y:S05]  /*84a0*/  BRA `(.L_x_2399) ;  /* 0x0000000000147947 */ /* 0x000fea0003800000 */
.L_x_2426:
[----:B----45:R-:W0:Y:S02]  /*84b0*/  F2I.U64.F64.TRUNC R28, R28 ;  /* 0x0000001c001c7311 */ /* 0x030e24000030d800 */
[----:B0-----:R0:W-:Y:S01]  /*84c0*/  STG.E.64 desc[UR36][R4.64], R28 ;  /* 0x0000001c04007986 */ /* 0x0011e2000c101b24 */
[----:B------:R-:W-:Y:S05]  /*84d0*/  BRA `(.L_x_2399) ;  /* 0x0000000000087947 */ /* 0x000fea0003800000 */
.L_x_2425:
[----:B----45:R-:W0:Y:S02]  /*84e0*/  F2I.U32.F64.TRUNC R29, R28 ;  /* 0x0000001c001d7311 */ /* 0x030e24000030d000 */
[----:B0-----:R0:W-:Y:S02]  /*84f0*/  STG.E desc[UR36][R4.64], R29 ;  /* 0x0000001d04007986 */ /* 0x0011e4000c101924 */
.L_x_2399:
[----:B------:R-:W-:-:S05]  /*8500*/  VIADD R19, R19, 0x80 ;  /* 0x0000008013137836 */ /* 0x000fca0000000000 */
[----:B------:R-:W-:-:S13]  /*8510*/  ISETP.GE.AND P0, PT, R19, R2, PT ;  /* 0x000000021300720c */ /* 0x000fda0003f06270 */
[----:B------:R-:W-:Y:S05]  /*8520*/  @P0 BRA `(.L_x_2393) ;  /* 0x00000010005c0947 */ /* 0x000fea0003800000 */
[----:B0-----:R-:W0:Y:S01]  /*8530*/  S2R R0, SR_CTAID.X ;  /* 0x0000000000007919 */ /* 0x001e220000002500 */
[----:B-1234-:R-:W1:Y:S01]  /*8540*/  LDC.64 R4, c[0x0][0x218] ;  /* 0x00008600ff047b82 */ /* 0x01ee620000000a00 */
[----:B------:R-:W-:Y:S01]  /*8550*/  PRMT R6, R18, 0x9910, RZ ;  /* 0x0000991012067816 */ /* 0x000fe200000000ff */
        /* <DEDUP_REMOVED lines=19> */
.L_x_2431:
[----:B------:R-:W0:Y:S02]  /*8690*/  F2I.S64.F64.TRUNC R24, R24 ;  /* 0x0000001800187311 */ /* 0x000e24000030d900 */
[----:B0-----:R-:W-:-:S05]  /*86a0*/  IMAD.MOV.U32 R3, RZ, RZ, R24 ;  /* 0x000000ffff037224 */ /* 0x001fca00078e0018 */
[----:B------:R0:W-:Y:S01]  /*86b0*/  STG.E.U8 desc[UR36][R4.64], R3 ;  /* 0x0000000304007986 */ /* 0x0001e2000c101124 */
[----:B------:R-:W-:Y:S05]  /*86c0*/  BRA `(.L_x_2433) ;  /* 0x0000000c00f07947 */ /* 0x000fea0003800000 */
.L_x_2430:
        /* <DEDUP_REMOVED lines=9> */
.L_x_2435:
[----:B------:R-:W0:Y:S02]  /*8760*/  F2I.F64.TRUNC R25, R24 ;  /* 0x0000001800197311 */ /* 0x000e24000030d100 */
[----:B0-----:R0:W-:Y:S01]  /*8770*/  STG.E desc[UR36][R4.64], R25 ;  /* 0x0000001904007986 */ /* 0x0011e2000c101924 */
[----:B------:R-:W-:Y:S05]  /*8780*/  BRA `(.L_x_2433) ;  /* 0x0000000c00c07947 */ /* 0x000fea0003800000 */
.L_x_2434:
[----:B------:R-:W0:Y:S02]  /*8790*/  F2I.F64.TRUNC R25, R24 ;  /* 0x0000001800197311 */ /* 0x000e24000030d100 */
[----:B0-----:R0:W-:Y:S01]  /*87a0*/  STG.E.U16 desc[UR36][R4.64], R25 ;  /* 0x0000001904007986 */ /* 0x0011e2000c101524 */
[----:B------:R-:W-:Y:S05]  /*87b0*/  BRA `(.L_x_2433) ;  /* 0x0000000c00b47947 */ /* 0x000fea0003800000 */
.L_x_2429:
        /* <DEDUP_REMOVED lines=9> */
[----:B------:R-:W-:-:S14]  /*8850*/  DSETP.GEU.AND P0, PT, |R24|, UR4, PT ;  /* 0x0000000418007e2a */ /* 0x000fdc000bf0e200 */
[----:B0-----:R-:W-:-:S05]  /*8860*/  @!P0 FMUL R3, R3, 1.175494350822287508e-38 ;  /* 0x0080000003038820 */ /* 0x001fca0000400000 */
[----:B------:R0:W-:Y:S01]  /*8870*/  STG.E desc[UR36][R4.64], R3 ;  /* 0x0000000304007986 */ /* 0x0001e2000c101924 */
[----:B------:R-:W-:Y:S05]  /*8880*/  BRA `(.L_x_2433) ;  /* 0x0000000c00807947 */ /* 0x000fea0003800000 */
.L_x_2437:
[----:B------:R-:W-:Y:S01]  /*8890*/  UMOV UR4, 0xf0000000 ;  /* 0xf000000000047882 */ /* 0x000fe20000000000 */
[----:B------:R-:W-:Y:S01]  /*88a0*/  UMOV UR5, 0x380fffff ;  /* 0x380fffff00057882 */ /* 0x000fe20000000000 */
[----:B------:R-:W0:Y:S01]  /*88b0*/  F2F.F32.F64 R0, R24 ;  /* 0x0000001800007310 */ /* 0x000e220000301000 */
[----:B------:R-:W-:-:S14]  /*88c0*/  DSETP.GEU.AND P0, PT, |R24|, UR4, PT ;  /* 0x0000000418007e2a */ /* 0x000fdc000bf0e200 */
[----:B0-----:R-:W-:-:S05]  /*88d0*/  @!P0 FMUL R0, R0, 1.175494350822287508e-38 ;  /* 0x0080000000008820 */ /* 0x001fca0000400000 */
[----:B------:R-:W-:-:S05]  /*88e0*/  F2FP.F16.F32.PACK_AB R0, RZ, R0 ;  /* 0x00000000ff00723e */ /* 0x000fca00000000ff */
[----:B------:R0:W-:Y:S01]  /*88f0*/  STG.E.U16 desc[UR36][R4.64], R0 ;  /* 0x0000000004007986 */ /* 0x0001e2000c101524 */
[----:B------:R-:W-:Y:S05]  /*8900*/  BRA `(.L_x_2433) ;  /* 0x0000000c00607947 */ /* 0x000fea0003800000 */
.L_x_2436:
        /* <DEDUP_REMOVED lines=10> */
[----:B------:R-:W-:-:S13]  /*89b0*/  IMAD.MOV.U32 R7, RZ, RZ, RZ ;  /* 0x000000ffff077224 */ /* 0x000fda00078e00ff */
[----:B0-----:R-:W-:-:S05]  /*89c0*/  @!P0 FMUL R6, R6, 1.175494350822287508e-38 ;  /* 0x0080000006068820 */ /* 0x001fca0000400000 */
[----:B------:R0:W-:Y:S01]  /*89d0*/  STG.E.64 desc[UR36][R4.64], R6 ;  /* 0x0000000604007986 */ /* 0x0001e2000c101b24 */
[----:B------:R-:W-:Y:S05]  /*89e0*/  BRA `(.L_x_2433) ;  /* 0x0000000c00287947 */ /* 0x000fea0003800000 */
.L_x_2439:
[----:B------:R-:W-:Y:S01]  /*89f0*/  UMOV UR4, 0xf0000000 ;  /* 0xf000000000047882 */ /* 0x000fe20000000000 */
[----:B------:R-:W-:Y:S01]  /*8a00*/  UMOV UR5, 0x380fffff ;  /* 0x380fffff00057882 */ /* 0x000fe20000000000 */
[----:B------:R-:W0:Y:S01]  /*8a10*/  F2F.F32.F64 R0, R24 ;  /* 0x0000001800007310 */ /* 0x000e220000301000 */
[----:B------:R-:W-:-:S14]  /*8a20*/  DSETP.GEU.AND P0, PT, |R24|, UR4, PT ;  /* 0x0000000418007e2a */ /* 0x000fdc000bf0e200 */
[----:B0-----:R-:W-:-:S05]  /*8a30*/  @!P0 FMUL R0, R0, 1.175494350822287508e-38 ;  /* 0x0080000000008820 */ /* 0x001fca0000400000 */
[----:B------:R-:W-:-:S04]  /*8a40*/  F2FP.F16.F32.PACK_AB R3, RZ, R0 ;  /* 0x00000000ff03723e */ /* 0x000fc800000000ff */
[----:B------:R-:W-:-:S05]  /*8a50*/  PRMT R3, R3, 0x5410, RZ ;  /* 0x0000541003037816 */ /* 0x000fca00000000ff */
[----:B------:R0:W-:Y:S01]  /*8a60*/  STG.E desc[UR36][R4.64], R3 ;  /* 0x0000000304007986 */ /* 0x0001e2000c101924 */
[----:B------:R-:W-:Y:S05]  /*8a70*/  BRA `(.L_x_2433) ;  /* 0x0000000c00047947 */ /* 0x000fea0003800000 */
.L_x_2438:
[----:B------:R0:W-:Y:S01]  /*8a80*/  STG.E.64 desc[UR36][R4.64], R24 ;  /* 0x0000001804007986 */ /* 0x0001e2000c101b24 */
[----:B------:R-:W-:Y:S05]  /*8a90*/  BRA `(.L_x_2433) ;  /* 0x0000000800fc7947 */ /* 0x000fea0003800000 */
.L_x_2428:
        /* <DEDUP_REMOVED lines=12> */
.L_x_2442:
[----:B------:R-:W-:-:S05]  /*8b60*/  CS2R R26, SRZ ;  /* 0x00000000001a7805 */ /* 0x000fca000001ff00 */
[----:B------:R0:W-:Y:S01]  /*8b70*/  STG.E.128 desc[UR36][R4.64], R24 ;  /* 0x0000001804007986 */ /* 0x0001e2000c101d24 */
[----:B------:R-:W-:Y:S05]  /*8b80*/  BRA `(.L_x_2433) ;  /* 0x0000000800c07947 */ /* 0x000fea0003800000 */
.L_x_2441:
        /* <DEDUP_REMOVED lines=25> */
.L_x_2446:
[----:B------:R-:W-:Y:S05]  /*8d20*/  BSYNC B0 ;  /* 0x0000000000007941 */ /* 0x000fea0003800000 */
.L_x_2445:
[----:B------:R-:W-:-:S05]  /*8d30*/  LOP3.LUT R7, R0, R7, RZ, 0xfc, !PT ;  /* 0x0000000700077212 */ /* 0x000fca00078efcff */
[----:B------:R0:W-:Y:S01]  /*8d40*/  STG.E.U8 desc[UR36][R4.64], R7 ;  /* 0x0000000704007986 */ /* 0x0001e2000c101124 */
[----:B------:R-:W-:Y:S05]  /*8d50*/  BRA `(.L_x_2433) ;  /* 0x00000008004c7947 */ /* 0x000fea0003800000 */
.L_x_2444:
        /* <DEDUP_REMOVED lines=17> */
.L_x_2448:
[----:B------:R-:W-:Y:S01]  /*8e70*/  IMAD.MOV.U32 R0, RZ, RZ, 0x7f ;  /* 0x0000007fff007424 */ /* 0x000fe200078e00ff */
[----:B------:R-:W-:-:S04]  /*8e80*/  ISETP.GT.U32.AND P0, PT, R3, 0x7f800000, PT ;  /* 0x7f8000000300780c */ /* 0x000fc80003f04070 */
[----:B------:R-:W-:-:S09]  /*8e90*/  SEL R0, R0, 0x7c, P0 ;  /* 0x0000007c00007807 */ /* 0x000fd20000000000 */
.L_x_2449:
[----:B------:R-:W-:Y:S05]  /*8ea0*/  BSYNC B0 ;  /* 0x0000000000007941 */ /* 0x000fea0003800000 */
.L_x_2447:
[----:B------:R-:W-:-:S04]  /*8eb0*/  LOP3.LUT R3, R7, 0x80000000, RZ, 0xc0, !PT ;  /* 0x8000000007037812 */ /* 0x000fc800078ec0ff */
[----:B------:R-:W-:-:S04]  /*8ec0*/  SHF.R.U32.HI R3, RZ, 0x18, R3 ;  /* 0x00000018ff037819 */ /* 0x000fc80000011603 */
[----:B------:R-:W-:-:S05]  /*8ed0*/  LOP3.LUT R3, R0, R3, RZ, 0xfc, !PT ;  /* 0x0000000300037212 */ /* 0x000fca00078efcff */
[----:B------:R0:W-:Y:S01]  /*8ee0*/  STG.E.U8 desc[UR36][R4.64], R3 ;  /* 0x0000000304007986 */ /* 0x0001e2000c101124 */
[----:B------:R-:W-:Y:S05]  /*8ef0*/  BRA `(.L_x_2433) ;  /* 0x0000000400e47947 */ /* 0x000fea0003800000 */
.L_x_2443:
[----:B------:R-:W-:Y:S01]  /*8f00*/  UMOV UR4, 0xf0000000 ;  /* 0xf000000000047882 */ /* 0x000fe20000000000 */
[----:B------:R-:W-:Y:S01]  /*8f10*/  UMOV UR5, 0x380fffff ;  /* 0x380fffff00057882 */ /* 0x000fe20000000000 */
[----:B------:R-:W0:Y:S01]  /*8f20*/  F2F.F32.F64 R0, R24 ;  /* 0x0000001800007310 */ /* 0x000e220000301000 */
[----:B------:R-:W-:-:S14]  /*8f30*/  DSETP.GEU.AND P0, PT, |R24|, UR4, PT ;  /* 0x0000000418007e2a */ /* 0x000fdc000bf0e200 */
[----:B0-----:R-:W-:-:S05]  /*8f40*/  @!P0 FMUL R0, R0, 1.175494350822287508e-38 ;  /* 0x0080000000008820 */ /* 0x001fca0000400000 */
[----:B------:R-:W-:-:S05]  /*8f50*/  F2FP.BF16.F32.PACK_AB R0, RZ, R0 ;  /* 0x00000000ff00723e */ /* 0x000fca00000010ff */
[----:B------:R0:W-:Y:S01]  /*8f60*/  STG.E.U16 desc[UR36][R4.64], R0 ;  /* 0x0000000004007986 */ /* 0x0001e2000c101524 */
[----:B------:R-:W-:Y:S05]  /*8f70*/  BRA `(.L_x_2433) ;  /* 0x0000000400c47947 */ /* 0x000fea0003800000 */
.L_x_2440:
        /* <DEDUP_REMOVED lines=11> */
.L_x_2452:
        /* <DEDUP_REMOVED lines=21> */
.L_x_2455:
[----:B------:R-:W-:-:S04]  /*9180*/  LOP3.LUT R0, R7, 0x80000000, RZ, 0xc0, !PT ;  /* 0x8000000007007812 */ /* 0x000fc800078ec0ff */
[----:B------:R-:W-:-:S04]  /*9190*/  SHF.R.U32.HI R0, RZ, 0x18, R0 ;  /* 0x00000018ff007819 */ /* 0x000fc80000011600 */
[----:B------:R-:W-:-:S07]  /*91a0*/  LOP3.LUT R0, R3, R0, RZ, 0xfc, !PT ;  /* 0x0000000003007212 */ /* 0x000fce00078efcff */
.L_x_2454:
[----:B------:R-:W-:Y:S05]  /*91b0*/  BSYNC B0 ;  /* 0x0000000000007941 */ /* 0x000fea0003800000 */
.L_x_2453:
[----:B------:R3:W-:Y:S01]  /*91c0*/  STG.E.U8 desc[UR36][R4.64], R0 ;  /* 0x0000000004007986 */ /* 0x0007e2000c101124 */
[----:B------:R-:W-:Y:S05]  /*91d0*/  BRA `(.L_x_2433) ;  /* 0x00000004002c7947 */ /* 0x000fea0003800000 */
.L_x_2451:
        /* <DEDUP_REMOVED lines=21> */
.L_x_2458:
[----:B------:R-:W-:-:S04]  /*9330*/  LOP3.LUT R0, R7, 0x80000000, RZ, 0xc0, !PT ;  /* 0x8000000007007812 */ /* 0x000fc800078ec0ff */
[----:B------:R-:W-:-:S04]  /*9340*/  SHF.R.U32.HI R0, RZ, 0x18, R0 ;  /* 0x00000018ff007819 */ /* 0x000fc80000011600 */
[----:B------:R-:W-:-:S07]  /*9350*/  LOP3.LUT R0, R3, R0, RZ, 0xfc, !PT ;  /* 0x0000000003007212 */ /* 0x000fce00078efcff */
.L_x_2457:
[----:B------:R-:W-:Y:S05]  /*9360*/  BSYNC B0 ;  /* 0x0000000000007941 */ /* 0x000fea0003800000 */
.L_x_2456:
[----:B------:R0:W-:Y:S01]  /*9370*/  STG.E.U8 desc[UR36][R4.64], R0 ;  /* 0x0000000004007986 */ /* 0x0001e2000c101124 */
[----:B------:R-:W-:Y:S05]  /*9380*/  BRA `(.L_x_2433) ;  /* 0x0000000000c07947 */ /* 0x000fea0003800000 */
.L_x_2450:
        /* <DEDUP_REMOVED lines=26> */
.L_x_2432:
        /* <DEDUP_REMOVED lines=16> */
.L_x_2461:
[----:B------:R-:W-:Y:S05]  /*9630*/  BRA `(.L_x_2433) ;  /* 0x0000000000147947 */ /* 0x000fea0003800000 */
.L_x_2460:
[----:B------:R-:W0:Y:S02]  /*9640*/  F2I.U64.F64.TRUNC R24, R24 ;  /* 0x0000001800187311 */ /* 0x000e24000030d800 */
[----:B0-----:R1:W-:Y:S01]  /*9650*/  STG.E.64 desc[UR36][R4.64], R24 ;  /* 0x0000001804007986 */ /* 0x0013e2000c101b24 */
[----:B------:R-:W-:Y:S05]  /*9660*/  BRA `(.L_x_2433) ;  /* 0x0000000000087947 */ /* 0x000fea0003800000 */
.L_x_2459:
[----:B------:R-:W0:Y:S02]  /*9670*/  F2I.U32.F64.TRUNC R25, R24 ;  /* 0x0000001800197311 */ /* 0x000e24000030d000 */
[----:B0-----:R2:W-:Y:S02]  /*9680*/  STG.E desc[UR36][R4.64], R25 ;  /* 0x0000001904007986 */ /* 0x0015e4000c101924 */
.L_x_2433:
[----:B------:R-:W-:-:S07]  /*9690*/  VIADD R19, R19, 0x80 ;  /* 0x0000008013137836 */ /* 0x000fce0000000000 */
.L_x_2393:
[----:B------:R-:W-:Y:S05]  /*96a0*/  BSYNC B6 ;  /* 0x0000000000067941 */ /* 0x000fea0003800000 */
.L_x_2392:
[----:B------:R-:W-:-:S13]  /*96b0*/  ISETP.GE.AND P0, PT, R19, R2, PT ;  /* 0x000000021300720c */ /* 0x000fda0003f06270 */
[----:B------:R-:W-:Y:S05]  /*96c0*/  @P0 EXIT ;  /* 0x000000000000094d */ /* 0x000fea0003800000 */
[----:B0--3--:R-:W0:Y:S01]  /*96d0*/  S2R R0, SR_CTAID.X ;  /* 0x0000000000007919 */ /* 0x009e220000002500 */
[----:B----4-:R-:W3:Y:S01]  /*96e0*/  LDC.64 R2, c[0x0][0x218] ;  /* 0x00008600ff027b82 */ /* 0x010ee20000000a00 */
[----:B------:R-:W-:Y:S01]  /*96f0*/  ULDC UR4, c[0x0][0x238] ;  /* 0x00008e0000047ab9 */ /* 0x000fe20000000800 */
[----:B0-----:R-:W-:Y:S01]  /*9700*/  IMAD R19, R0, 0x200, R19 ;  /* 0x0000020000137824 */ /* 0x001fe200078e0213 */
[----:B------:R-:W-:-:S03]  /*9710*/  PRMT R0, R18, 0x9910, RZ ;  /* 0x0000991012007816 */ /* 0x000fc600000000ff */
[----:B------:R-:W-:Y:S01]  /*9720*/  IMAD R19, R19, UR4, RZ ;  /* 0x0000000413137c24 */ /* 0x000fe2000f8e02ff */
[----:B------:R-:W-:-:S04]  /*9730*/  ISETP.GT.AND P1, PT, R0, 0x9, PT ;  /* 0x000000090000780c */ /* 0x000fc80003f24270 */
[----:B---3--:R-:W-:-:S05]  /*9740*/  IADD3 R2, P0, R19, R2, RZ ;  /* 0x0000000213027210 */ /* 0x008fca0007f1e0ff */
[----:B------:R-:W-:-:S04]  /*9750*/  IMAD.X R3, RZ, RZ, R3, P0 ;  /* 0x000000ffff037224 */ /* 0x000fc800000e0603 */
        /* <DEDUP_REMOVED lines=9> */
[----:B-----5:R-:W0:Y:S02]  /*97f0*/  F2I.F64.TRUNC R17, R16 ;  /* 0x0000001000117311 */ /* 0x020e24000030d100 */
[----:B0-----:R-:W-:Y:S01]  /*9800*/  STG.E.U8 desc[UR36][R2.64], R17 ;  /* 0x0000001102007986 */ /* 0x001fe2000c101124 */
[----:B------:R-:W-:Y:S05]  /*9810*/  EXIT ;  /* 0x000000000000794d */ /* 0x000fea0003800000 */
.L_x_2465:
[----:B-----5:R-:W1:Y:S02]  /*9820*/  F2I.S64.F64.TRUNC R16, R16 ;  /* 0x0000001000107311 */ /* 0x020e64000030d900 */
[----:B-12---:R-:W-:-:S05]  /*9830*/  IMAD.MOV.U32 R5, RZ, RZ, R16 ;  /* 0x000000ffff057224 */ /* 0x006fca00078e0010 */
[----:B------:R-:W-:Y:S01]  /*9840*/  STG.E.U8 desc[UR36][R2.64], R5 ;  /* 0x0000000502007986 */ /* 0x000fe2000c101124 */
[----:B------:R-:W-:Y:S05]  /*9850*/  EXIT ;  /* 0x000000000000794d */ /* 0x000fea0003800000 */
.L_x_2464:
[----:B------:R-:W-:-:S13]  /*9860*/  ISETP.NE.AND P0, PT, R0, 0x2, PT ;  /* 0x000000020000780c */ /* 0x000fda0003f05270 */
[----:B------:R-:W-:Y:S05]  /*9870*/  @!P0 BRA `(.L_x_2467) ;  /* 0x0000000000288947 */ /* 0x000fea0003800000 */
[----:B------:R-:W-:-:S13]  /*9880*/  ISETP.NE.AND P0, PT, R0, 0x3, PT ;  /* 0x000000030000780c */ /* 0x000fda0003f05270 */
[----:B------:R-:W-:Y:S05]  /*9890*/  @!P0 BRA `(.L_x_2468) ;  /* 0x0000000000148947 */ /* 0x000fea0003800000 */
[----:B------:R-:W-:-:S13]  /*98a0*/  ISETP.NE.AND P0, PT, R0, 0x4, PT ;  /* 0x000000040000780c */ /* 0x000fda0003f05270 */
[----:B------:R-:W-:Y:S05]  /*98b0*/  @P0 BRA `(.L_x_2466) ;  /* 0x0000000c00880947 */ /* 0x000fea0003800000 */
[----:B-----5:R-:W0:Y:S02]  /*98c0*/  F2I.S64.F64.TRUNC R16, R16 ;  /* 0x0000001000107311 */ /* 0x020e24000030d900 */
[----:B0-----:R-:W-:Y:S01]  /*98d0*/  STG.E.64 desc[UR36][R2.64], R16 ;  /* 0x0000001002007986 */ /* 0x001fe2000c101b24 */
[----:B------:R-:W-:Y:S05]  /*98e0*/  EXIT ;  /* 0x000000000000794d */ /* 0x000fea0003800000 */
.L_x_2468:
[----:B-----5:R-:W0:Y:S02]  /*98f0*/  F2I.F64.TRUNC R17, R16 ;  /* 0x0000001000117311 */ /* 0x020e24000030d100 */
[----:B0-----:R-:W-:Y:S01]  /*9900*/  STG.E desc[UR36][R2.64], R17 ;  /* 0x0000001102007986 */ /* 0x001fe2000c101924 */
[----:B------:R-:W-:Y:S05]  /*9910*/  EXIT ;  /* 0x000000000000794d */ /* 0x000fea0003800000 */
.L_x_2467:
[----:B-----5:R-:W0:Y:S02]  /*9920*/  F2I.F64.TRUNC R17, R16 ;  /* 0x0000001000117311 */ /* 0x020e24000030d100 */
[----:B0-----:R-:W-:Y:S01]  /*9930*/  STG.E.U16 desc[UR36][R2.64], R17 ;  /* 0x0000001102007986 */ /* 0x001fe2000c101524 */
[----:B------:R-:W-:Y:S05]  /*9940*/  EXIT ;  /* 0x000000000000794d */ /* 0x000fea0003800000 */
.L_x_2463:
        /* <DEDUP_REMOVED lines=8> */
[----:B-12--5:R-:W0:Y:S01]  /*99d0*/  F2F.F32.F64 R5, R16 ;  /* 0x0000001000057310 */ /* 0x026e220000301000 */
[----:B------:R-:W-:-:S14]  /*99e0*/  DSETP.GEU.AND P0, PT, |R16|, UR4, PT ;  /* 0x0000000410007e2a */ /* 0x000fdc000bf0e200 */
[----:B0-----:R-:W-:-:S05]  /*99f0*/  @!P0 FMUL R5, R5, 1.175494350822287508e-38 ;  /* 0x0080000005058820 */ /* 0x001fca0000400000 */
[----:B------:R-:W-:Y:S01]  /*9a00*/  STG.E desc[UR36][R2.64], R5 ;  /* 0x0000000502007986 */ /* 0x000fe2000c101924 */
[----:B------:R-:W-:Y:S05]  /*9a10*/  EXIT ;  /* 0x000000000000794d */ /* 0x000fea0003800000 */
.L_x_2470:
[----:B------:R-:W-:Y:S01]  /*9a20*/  UMOV UR4, 0xf0000000 ;  /* 0xf000000000047882 */ /* 0x000fe20000000000 */
[----:B------:R-:W-:Y:S01]  /*9a30*/  UMOV UR5, 0x380fffff ;  /* 0x380fffff00057882 */ /* 0x000fe20000000000 */
[----:B-----5:R-:W0:Y:S01]  /*9a40*/  F2F.F32.F64 R0, R16 ;  /* 0x0000001000007310 */ /* 0x020e220000301000 */
[----:B------:R-:W-:-:S14]  /*9a50*/  DSETP.GEU.AND P0, PT, |R16|, UR4, PT ;  /* 0x0000000410007e2a */ /* 0x000fdc000bf0e200 */
[----:B0-----:R-:W-:-:S05]  /*9a60*/  @!P0 FMUL R0, R0, 1.175494350822287508e-38 ;  /* 0x0080000000008820 */ /* 0x001fca0000400000 */
[----:B------:R-:W-:-:S05]  /*9a70*/  F2FP.F16.F32.PACK_AB R0, RZ, R0 ;  /* 0x00000000ff00723e */ /* 0x000fca00000000ff */
[----:B------:R-:W-:Y:S01]  /*9a80*/  STG.E.U16 desc[UR36][R2.64], R0 ;  /* 0x0000000002007986 */ /* 0x000fe2000c101524 */
[----:B------:R-:W-:Y:S05]  /*9a90*/  EXIT ;  /* 0x000000000000794d */ /* 0x000fea0003800000 */
.L_x_2469:
        /* <DEDUP_REMOVED lines=8> */
[----:B-12--5:R-:W0:Y:S01]  /*9b20*/  F2F.F32.F64 R4, R16 ;  /* 0x0000001000047310 */ /* 0x026e220000301000 */
[----:B------:R-:W-:Y:S01]  /*9b30*/  DSETP.GEU.AND P0, PT, |R16|, UR4, PT ;  /* 0x0000000410007e2a */ /* 0x000fe2000bf0e200 */
[----:B------:R-:W-:-:S13]  /*9b40*/  IMAD.MOV.U32 R5, RZ, RZ, RZ ;  /* 0x000000ffff057224 */ /* 0x000fda00078e00ff */
[----:B0-----:R-:W-:-:S05]  /*9b50*/  @!P0 FMUL R4, R4, 1.175494350822287508e-38 ;  /* 0x0080000004048820 */ /* 0x001fca0000400000 */
[----:B------:R-:W-:Y:S01]  /*9b60*/  STG.E.64 desc[UR36][R2.64], R4 ;  /* 0x0000000402007986 */ /* 0x000fe2000c101b24 */
[----:B------:R-:W-:Y:S05]  /*9b70*/  EXIT ;  /* 0x000000000000794d */ /* 0x000fea0003800000 */
.L_x_2472:
[----:B------:R-:W-:Y:S01]  /*9b80*/  UMOV UR4, 0xf0000000 ;  /* 0xf000000000047882 */ /* 0x000fe20000000000 */
[----:B------:R-:W-:Y:S01]  /*9b90*/  UMOV UR5, 0x380fffff ;  /* 0x380fffff00057882 */ /* 0x000fe20000000000 */
[----:B-----5:R-:W0:Y:S01]  /*9ba0*/  F2F.F32.F64 R0, R16 ;  /* 0x0000001000007310 */ /* 0x020e220000301000 */
[----:B------:R-:W-:-:S14]  /*9bb0*/  DSETP.GEU.AND P0, PT, |R16|, UR4, PT ;  /* 0x0000000410007e2a */ /* 0x000fdc000bf0e200 */
[----:B0-----:R-:W-:-:S05]  /*9bc0*/  @!P0 FMUL R0, R0, 1.175494350822287508e-38 ;  /* 0x0080000000008820 */ /* 0x001fca0000400000 */
[----:B-12---:R-:W-:-:S04]  /*9bd0*/  F2FP.F16.F32.PACK_AB R5, RZ, R0 ;  /* 0x00000000ff05723e */ /* 0x006fc800000000ff */
[----:B------:R-:W-:-:S05]  /*9be0*/  PRMT R5, R5, 0x5410, RZ ;  /* 0x0000541005057816 */ /* 0x000fca00000000ff */
[----:B------:R-:W-:Y:S01]  /*9bf0*/  STG.E desc[UR36][R2.64], R5 ;  /* 0x0000000502007986 */ /* 0x000fe2000c101924 */
[----:B------:R-:W-:Y:S05]  /*9c00*/  EXIT ;  /* 0x000000000000794d */ /* 0x000fea0003800000 */
.L_x_2471:
[----:B-----5:R-:W-:Y:S01]  /*9c10*/  STG.E.64 desc[UR36][R2.64], R16 ;  /* 0x0000001002007986 */ /* 0x020fe2000c101b24 */
[----:B------:R-:W-:Y:S05]  /*9c20*/  EXIT ;  /* 0x000000000000794d */ /* 0x000fea0003800000 */
.L_x_2462:
        /* <DEDUP_REMOVED lines=8> */
[----:B-----5:R-:W-:-:S06]  /*9cb0*/  DSETP.NEU.AND P0, PT, R16, RZ, PT ;  /* 0x000000ff1000722a */ /* 0x020fcc0003f0d000 */
[----:B-12---:R-:W-:-:S05]  /*9cc0*/  SEL R5, RZ, 0x1, !P0 ;  /* 0x00000001ff057807 */ /* 0x006fca0004000000 */
[----:B------:R-:W-:Y:S01]  /*9cd0*/  STG.E.U8 desc[UR36][R2.64], R5 ;  /* 0x0000000502007986 */ /* 0x000fe2000c101124 */
[----:B------:R-:W-:Y:S05]  /*9ce0*/  EXIT ;  /* 0x000000000000794d */ /* 0x000fea0003800000 */
.L_x_2475:
[----:B------:R-:W-:-:S05]  /*9cf0*/  CS2R R18, SRZ ;  /* 0x0000000000127805 */ /* 0x000fca000001ff00 */
[----:B-----5:R-:W-:Y:S01]  /*9d00*/  STG.E.128 desc[UR36][R2.64], R16 ;  /* 0x0000001002007986 */ /* 0x020fe2000c101d24 */
[----:B------:R-:W-:Y:S05]  /*9d10*/  EXIT ;  /* 0x000000000000794d */ /* 0x000fea0003800000 */
.L_x_2474:
        /* <DEDUP_REMOVED lines=8> */
[----:B-----5:R-:W0:Y:S01]  /*9da0*/  F2F.F32.F64 R7, R16 ;  /* 0x0000001000077310 */ /* 0x020e220000301000 */
[----:B------:R-:W-:Y:S01]  /*9db0*/  DSETP.GEU.AND P0, PT, |R16|, UR4, PT ;  /* 0x0000000410007e2a */ /* 0x000fe2000bf0e200 */
[----:B------:R-:W-:-:S13]  /*9dc0*/  BSSY B0, `(.L_x_2478) ;  /* 0x000000f000007945 */ /* 0x000fda0003800000 */
[----:B0-----:R-:W-:-:S05]  /*9dd0*/  @!P0 FMUL R7, R7, 1.175494350822287508e-38 ;  /* 0x0080000007078820 */ /* 0x001fca0000400000 */
[C---:B-12---:R-:W-:Y:S02]  /*9de0*/  LOP3.LUT R4, R7.reuse, 0x7fffffff, RZ, 0xc0, !PT ;  /* 0x7fffffff07047812 */ /* 0x046fe400078ec0ff */
        /* <DEDUP_REMOVED lines=12> */
.L_x_2479:
[----:B------:R-:W-:Y:S05]  /*9eb0*/  BSYNC B0 ;  /* 0x0000000000007941 */ /* 0x000fea0003800000 */
.L_x_2478:
[----:B------:R-:W-:-:S05]  /*9ec0*/  LOP3.LUT R5, R0, R5, RZ, 0xfc, !PT ;  /* 0x0000000500057212 */ /* 0x000fca00078efcff */
[----:B------:R-:W-:Y:S01]  /*9ed0*/  STG.E.U8 desc[UR36][R2.64], R5 ;  /* 0x0000000502007986 */ /* 0x000fe2000c101124 */
[----:B------:R-:W-:Y:S05]  /*9ee0*/  EXIT ;  /* 0x000000000000794d */ /* 0x000fea0003800000 */
.L_x_2477:
[----:B------:R-:W-:Y:S01]  /*9ef0*/  UMOV UR4, 0xf0000000 ;  /* 0xf000000000047882 */ /* 0x000fe20000000000 */
[----:B------:R-:W-:Y:S01]  /*9f00*/  UMOV UR5, 0x380fffff ;  /* 0x380fffff00057882 */ /* 0x000fe20000000000 */
[----:B-12--5:R-:W0:Y:S01]  /*9f10*/  F2F.F32.F64 R5, R16 ;  /* 0x0000001000057310 */ /* 0x026e220000301000 */
        /* <DEDUP_REMOVED lines=14> */
.L_x_2481:
[----:B------:R-:W-:Y:S01]  /*a000*/  IMAD.MOV.U32 R0, RZ, RZ, 0x7f ;  /* 0x0000007fff007424 */ /* 0x000fe200078e00ff */
[----:B------:R-:W-:-:S04]  /*a010*/  ISETP.GT.U32.AND P0, PT, R4, 0x7f800000, PT ;  /* 0x7f8000000400780c */ /* 0x000fc80003f04070 */
[----:B------:R-:W-:-:S09]  /*a020*/  SEL R0, R0, 0x7c, P0 ;  /* 0x0000007c00007807 */ /* 0x000fd20000000000 */
.L_x_2482:
[----:B------:R-:W-:Y:S05]  /*a030*/  BSYNC B0 ;  /* 0x0000000000007941 */ /* 0x000fea0003800000 */
.L_x_2480:
[----:B------:R-:W-:-:S04]  /*a040*/  LOP3.LUT R4, R5, 0x80000000, RZ, 0xc0, !PT ;  /* 0x8000000005047812 */ /* 0x000fc800078ec0ff */
[----:B------:R-:W-:-:S04]  /*a050*/  SHF.R.U32.HI R5, RZ, 0x18, R4 ;  /* 0x00000018ff057819 */ /* 0x000fc80000011604 */
[----:B------:R-:W-:-:S05]  /*a060*/  LOP3.LUT R5, R0, R5, RZ, 0xfc, !PT ;  /* 0x0000000500057212 */ /* 0x000fca00078efcff */
[----:B------:R-:W-:Y:S01]  /*a070*/  STG.E.U8 desc[UR36][R2.64], R5 ;  /* 0x0000000502007986 */ /* 0x000fe2000c101124 */
[----:B------:R-:W-:Y:S05]  /*a080*/  EXIT ;  /* 0x000000000000794d */ /* 0x000fea0003800000 */
.L_x_2476:
[----:B------:R-:W-:Y:S01]  /*a090*/  UMOV UR4, 0xf0000000 ;  /* 0xf000000000047882 */ /* 0x000fe20000000000 */
[----:B------:R-:W-:Y:S01]  /*a0a0*/  UMOV UR5, 0x380fffff ;  /* 0x380fffff00057882 */ /* 0x000fe20000000000 */
[----:B-----5:R-:W0:Y:S01]  /*a0b0*/  F2F.F32.F64 R0, R16 ;  /* 0x0000001000007310 */ /* 0x020e220000301000 */
[----:B------:R-:W-:-:S14]  /*a0c0*/  DSETP.GEU.AND P0, PT, |R16|, UR4, PT ;  /* 0x0000000410007e2a */ /* 0x000fdc000bf0e200 */
[----:B0-----:R-:W-:-:S05]  /*a0d0*/  @!P0 FMUL R0, R0, 1.175494350822287508e-38 ;  /* 0x0080000000008820 */ /* 0x001fca0000400000 */
[----:B------:R-:W-:-:S05]  /*a0e0*/  F2FP.BF16.F32.PACK_AB R0, RZ, R0 ;  /* 0x00000000ff00723e */ /* 0x000fca00000010ff */
[----:B------:R-:W-:Y:S01]  /*a0f0*/  STG.E.U16 desc[UR36][R2.64], R0 ;  /* 0x0000000002007986 */ /* 0x000fe2000c101524 */
[----:B------:R-:W-:Y:S05]  /*a100*/  EXIT ;  /* 0x000000000000794d */ /* 0x000fea0003800000 */
.L_x_2473:
        /* <DEDUP_REMOVED lines=8> */
[----:B-----5:R-:W0:Y:S02]  /*a190*/  F2I.U32.F64.TRUNC R17, R16 ;  /* 0x0000001000117311 */ /* 0x020e24000030d000 */
[----:B0-----:R-:W-:Y:S01]  /*a1a0*/  STG.E.U16 desc[UR36][R2.64], R17 ;  /* 0x0000001102007986 */ /* 0x001fe2000c101524 */
[----:B------:R-:W-:Y:S05]  /*a1b0*/  EXIT ;  /* 0x000000000000794d */ /* 0x000fea0003800000 */
.L_x_2485:
[----:B------:R-:W-:Y:S01]  /*a1c0*/  UMOV UR4, 0xf0000000 ;  /* 0xf000000000047882 */ /* 0x000fe20000000000 */
[----:B------:R-:W-:Y:S01]  /*a1d0*/  UMOV UR5, 0x380fffff ;  /* 0x380fffff00057882 */ /* 0x000fe20000000000 */
[----:B-----5:R-:W0:Y:S01]  /*a1e0*/  F2F.F32.F64 R7, R16 ;  /* 0x0000001000077310 */ /* 0x020e220000301000 */
[----:B------:R-:W-:Y:S01]  /*a1f0*/  DSETP.GEU.AND P0, PT, |R16|, UR4, PT ;  /* 0x0000000410007e2a */ /* 0x000fe2000bf0e200 */
[----:B------:R-:W-:Y:S01]  /*a200*/  BSSY B0, `(.L_x_2486) ;  /* 0x0000015000007945 */ /* 0x000fe20003800000 */
[----:B------:R-:W-:-:S12]  /*a210*/  IMAD.MOV.U32 R0, RZ, RZ, 0x80 ;  /* 0x00000080ff007424 */ /* 0x000fd800078e00ff */
[----:B0-----:R-:W-:-:S05]  /*a220*/  @!P0 FMUL R7, R7, 1.175494350822287508e-38 ;  /* 0x0080000007078820 */ /* 0x001fca0000400000 */
[----:B-12---:R-:W-:-:S04]  /*a230*/  LOP3.LUT R5, R7, 0x7fffffff, RZ, 0xc0, !PT ;  /* 0x7fffffff07057812 */ /* 0x006fc800078ec0ff */
        /* <DEDUP_REMOVED lines=13> */
.L_x_2488:
[----:B------:R-:W-:-:S04]  /*a310*/  LOP3.LUT R0, R7, 0x80000000, RZ, 0xc0, !PT ;  /* 0x8000000007007812 */ /* 0x000fc800078ec0ff */
[----:B------:R-:W-:-:S04]  /*a320*/  SHF.R.U32.HI R5, RZ, 0x18, R0 ;  /* 0x00000018ff057819 */ /* 0x000fc80000011600 */
[----:B------:R-:W-:-:S04]  /*a330*/  LOP3.LUT R4, R4, R5, RZ, 0xfc, !PT ;  /* 0x0000000504047212 */ /* 0x000fc800078efcff */
[----:B------:R-:W-:-:S07]  /*a340*/  PRMT R0, R4, 0x7610, R0 ;  /* 0x0000761004007816 */ /* 0x000fce0000000000 */
.L_x_2487:
[----:B------:R-:W-:Y:S05]  /*a350*/  BSYNC B0 ;  /* 0x0000000000007941 */ /* 0x000fea0003800000 */
.L_x_2486:
[----:B------:R-:W-:Y:S01]  /*a360*/  STG.E.U8 desc[UR36][R2.64], R0 ;  /* 0x0000000002007986 */ /* 0x000fe2000c101124 */
[----:B------:R-:W-:Y:S05]  /*a370*/  EXIT ;  /* 0x000000000000794d */ /* 0x000fea0003800000 */
.L_x_2484:
        /* <DEDUP_REMOVED lines=21> */
.L_x_2491:
[----:B------:R-:W-:-:S04]  /*a4d0*/  LOP3.LUT R0, R7, 0x80000000, RZ, 0xc0, !PT ;  /* 0x8000000007007812 */ /* 0x000fc800078ec0ff */
[----:B------:R-:W-:-:S04]  /*a4e0*/  SHF.R.U32.HI R5, RZ, 0x18, R0 ;  /* 0x00000018ff057819 */ /* 0x000fc80000011600 */
[----:B------:R-:W-:-:S04]  /*a4f0*/  LOP3.LUT R4, R4, R5, RZ, 0xfc, !PT ;  /* 0x0000000504047212 */ /* 0x000fc800078efcff */
[----:B------:R-:W-:-:S07]  /*a500*/  PRMT R0, R4, 0x7610, R0 ;  /* 0x0000761004007816 */ /* 0x000fce0000000000 */
.L_x_2490:
[----:B------:R-:W-:Y:S05]  /*a510*/  BSYNC B0 ;  /* 0x0000000000007941 */ /* 0x000fea0003800000 */
.L_x_2489:
[----:B------:R-:W-:Y:S01]  /*a520*/  STG.E.U8 desc[UR36][R2.64], R0 ;  /* 0x0000000002007986 */ /* 0x000fe2000c101124 */
[----:B------:R-:W-:Y:S05]  /*a530*/  EXIT ;  /* 0x000000000000794d */ /* 0x000fea0003800000 */
.L_x_2483:
        /* <DEDUP_REMOVED lines=9> */
[----:B------:R-:W-:-:S14]  /*a5d0*/  DSETP.GEU.AND P0, PT, |R16|, UR4, PT ;  /* 0x0000000410007e2a */ /* 0x000fdc000bf0e200 */
[----:B0-----:R-:W-:-:S05]  /*a5e0*/  @!P0 FMUL R6, R6, 1.175494350822287508e-38 ;  /* 0x0080000006068820 */ /* 0x001fca0000400000 */
[----:B-12---:R-:W-:-:S04]  /*a5f0*/  SHF.R.U32.HI R4, RZ, 0x17, R6 ;  /* 0x00000017ff047819 */ /* 0x006fc80000011606 */
        /* <DEDUP_REMOVED lines=14> */
.L_x_2466:
[----:B------:R-:W-:Y:S01]  /*a6e0*/  MOV R0, 0x0 ;  /* 0x0000000000007802 */ /* 0x000fe20000000f00 */
[----:B------:R-:W-:Y:S01]  /*a6f0*/  ULDC.64 UR4, c[0x4][0x128] ;  /* 0x01004a0000047ab9 */ /* 0x000fe20000000a00 */
[----:B------:R-:W-:Y:S01]  /*a700*/  ULDC.64 UR6, c[0x4][0x10] ;  /* 0x0100040000067ab9 */ /* 0x000fe20000000a00 */
[----:B-12---:R-:W-:Y:S01]  /*a710*/  IMAD.U32 R4, RZ, RZ, UR4 ;  /* 0x00000004ff047e24 */ /* 0x006fe2000f8e00ff */
        /* <DEDUP_REMOVED lines=12> */
.L_x_2494:
[----:B------:R-:W-:Y:S05]  /*a7e0*/  EXIT ;  /* 0x000000000000794d */ /* 0x000fea0003800000 */
.L_x_2493:
[----:B-----5:R-:W0:Y:S02]  /*a7f0*/  F2I.U64.F64.TRUNC R16, R16 ;  /* 0x0000001000107311 */ /* 0x020e24000030d800 */
[----:B0-----:R-:W-:Y:S01]  /*a800*/  STG.E.64 desc[UR36][R2.64], R16 ;  /* 0x0000001002007986 */ /* 0x001fe2000c101b24 */
[----:B------:R-:W-:Y:S05]  /*a810*/  EXIT ;  /* 0x000000000000794d */ /* 0x000fea0003800000 */
.L_x_2492:
[----:B-----5:R-:W0:Y:S02]  /*a820*/  F2I.U32.F64.TRUNC R17, R16 ;  /* 0x0000001000117311 */ /* 0x020e24000030d000 */
[----:B0-----:R-:W-:Y:S01]  /*a830*/  STG.E desc[UR36][R2.64], R17 ;  /* 0x0000001102007986 */ /* 0x001fe2000c101924 */
[----:B------:R-:W-:Y:S05]  /*a840*/  EXIT ;  /* 0x000000000000794d */ /* 0x000fea0003800000 */
.L_x_2495:
        /* <DEDUP_REMOVED lines=11> */
.L_x_11168:


//--------------------- .text._ZN2at6native18elementwise_kernelILi128ELi2EZNS0_22gpu_kernel_impl_nocastIZZZNS0_15erf_kernel_cudaERNS_18TensorIteratorBaseEENKUlvE_clEvENKUlvE_clEvEUldE_EEvS4_RKT_EUliE_EEviT1_ --------------------------
	.section	.text._ZN2at6native18elementwise_kernelILi128ELi2EZNS0_22gpu_kernel_impl_nocastIZZZNS0_15erf_kernel_cudaERNS_18TensorIteratorBaseEENKUlvE_clEvENKUlvE_clEvEUldE_EEvS4_RKT_EUliE_EEviT1_,"ax",@progbits
	.align	128
        .global         _ZN2at6native18elementwise_kernelILi128ELi2EZNS0_22gpu_kernel_impl_nocastIZZZNS0_15erf_kernel_cudaERNS_18TensorIteratorBaseEENKUlvE_clEvENKUlvE_clEvEUldE_EEvS4_RKT_EUliE_EEviT1_
        .type           _ZN2at6native18elementwise_kernelILi128ELi2EZNS0_22gpu_kernel_impl_nocastIZZZNS0_15erf_kernel_cudaERNS_18TensorIteratorBaseEENKUlvE_clEvENKUlvE_clEvEUldE_EEvS4_RKT_EUliE_EEviT1_,@function
        .size           _ZN2at6native18elementwise_kernelILi128ELi2EZNS0_22gpu_kernel_impl_nocastIZZZNS0_15erf_kernel_cudaERNS_18TensorIteratorBaseEENKUlvE_clEvENKUlvE_clEvEUldE_EEvS4_RKT_EUliE_EEviT1_,(.L_x_11169 - _ZN2at6native18elementwise_kernelILi128ELi2EZNS0_22gpu_kernel_impl_nocastIZZZNS0_15erf_kernel_cudaERNS_18TensorIteratorBaseEENKUlvE_clEvENKUlvE_clEvEUldE_EEvS4_RKT_EUliE_EEviT1_)
        .other          _ZN2at6native18elementwise_kernelILi128ELi2EZNS0_22gpu_kernel_impl_nocastIZZZNS0_15erf_kernel_cudaERNS_18TensorIteratorBaseEENKUlvE_clEvENKUlvE_clEvEUldE_EEvS4_RKT_EUliE_EEviT1_,@"STO_CUDA_ENTRY STV_DEFAULT"
_ZN2at6native18elementwise_kernelILi128ELi2EZNS0_22gpu_kernel_impl_nocastIZZZNS0_15erf_kernel_cudaERNS_18TensorIteratorBaseEENKUlvE_clEvENKUlvE_clEvEUldE_EEvS4_RKT_EUliE_EEviT1_:
.text._ZN2at6native18elementwise_kernelILi128ELi2EZNS0_22gpu_kernel_impl_nocastIZZZNS0_15erf_kernel_cudaERNS_18TensorIteratorBaseEENKUlvE_clEvENKUlvE_clEvEUldE_EEvS4_RKT_EUliE_EEviT1_:
        /* <DEDUP_REMOVED lines=311> */
.L_x_2498:
[----:B------:R-:W-:Y:S02]  /*1370*/  ULDC.64 UR8, c[0x0][0x418] ;  /* 0x0001060000087ab9 */ /* 0x000fe40000000a00 */
[----:B------:R-:W-:-:S04]  /*1380*/  IADD3 R6, P0, R0, UR8, RZ ;  /* 0x0000000800067c10 */ /* 0x000fc8000ff1e0ff */
[----:B------:R-:W-:-:S06]  /*1390*/  IADD3.X R7, RZ, UR9, RZ, P0, !PT ;  /* 0x00000009ff077c10 */ /* 0x000fcc00087fe4ff */
[----:B------:R-:W2:Y:S01]  /*13a0*/  LDG.E.64 R6, desc[UR4][R6.64] ;  /* 0x0000000406067981 */ /* 0x000ea2000c1e1b00 */
[----:B------:R-:W-:Y:S01]  /*13b0*/  MOV R8, 0xdb46fa5f ;  /* 0xdb46fa5f00087802 */ /* 0x000fe20000000f00 */
[----:B------:R-:W-:Y:S01]  /*13c0*/  UMOV UR8, 0xfba6f279 ;  /* 0xfba6f27900087882 */ /* 0x000fe20000000000 */
[----:B------:R-:W-:Y:S01]  /*13d0*/  MOV R9, 0x3d47088f ;  /* 0x3d47088f00097802 */ /* 0x000fe20000000f00 */
[----:B------:R-:W-:Y:S01]  /*13e0*/  UMOV UR9, 0x3cf0679a ;  /* 0x3cf0679a00097882 */ /* 0x000fe20000000000 */
[----:B------:R-:W-:Y:S02]  /*13f0*/  MOV R14, 0xf89b6999 ;  /* 0xf89b6999000e7802 */ /* 0x000fe40000000f00 */
[----:B------:R-:W-:Y:S02]  /*1400*/  MOV R15, 0x3e928a27 ;  /* 0x3e928a27000f7802 */ /* 0x000fe40000000f00 */
[----:B------:R-:W-:Y:S01]  /*1410*/  IADD3 R3, R3, 0x80, RZ ;  /* 0x0000008003037810 */ /* 0x000fe20007ffe0ff */
[----:B--2---:R-:W-:Y:S01]  /*1420*/  DFMA R8, |R6|, -UR8, R8 ;  /* 0x8000000806087c2b */ /* 0x004fe20008000208 */
[----:B------:R-:W-:Y:S01]  /*1430*/  UMOV UR8, 0xb976a9b2 ;  /* 0xb976a9b200087882 */ /* 0x000fe20000000000 */
[----:B------:R-:W-:-:S06]  /*1440*/  UMOV UR9, 0x3d8df9f9 ;  /* 0x3d8df9f900097882 */ /* 0x000fcc0000000000 */
[----:B------:R-:W-:Y:S01]  /*1450*/  DFMA R8, |R6|, R8, -UR8 ;  /* 0x8000000806087e2b */ /* 0x000fe20008000208 */
[----:B------:R-:W-:Y:S01]  /*1460*/  UMOV UR8, 0x590cc332 ;  /* 0x590cc33200087882 */ /* 0x000fe20000000000 */
[----:B------:R-:W-:-:S06]  /*1470*/  UMOV UR9, 0x3dc7f1f5 ;  /* 0x3dc7f1f500097882 */ /* 0x000fcc0000000000 */
[----:B------:R-:W-:Y:S01]  /*1480*/  DFMA R8, |R6|, R8, UR8 ;  /* 0x0000000806087e2b */ /* 0x000fe20008000208 */
        /* <DEDUP_REMOVED lines=62> */
[----:B------:R-:W-:-:S06]  /*1870*/  DFMA R12, |R6|, R10, |R6| ;  /* 0x0000000a060c722b */ /* 0x000fcc0000000606 */
        /* <DEDUP_REMOVED lines=9> */
[----:B------:R0:W1:Y:S02]  /*1910*/  F2F.F64.F32 R8, R2 ;  /* 0x0000000200087310 */ /* 0x0000640000201800 */
[----:B0-----:R-:W-:Y:S01]  /*1920*/  FMUL.FTZ R2, R0, 1 ;  /* 0x3f80000000027820 */ /* 0x001fe20000410000 */
[--C-:B-1----:R-:W-:Y:S01]  /*1930*/  DFMA R8, -R8, UR8, -R12.reuse ;  /* 0x0000000808087c2b */ /* 0x102fe2000800090c */
[----:B------:R-:W-:Y:S01]  /*1940*/  UMOV UR8, 0xa4741b81 ;  /* 0xa4741b8100087882 */ /* 0x000fe20000000000 */
[----:B------:R-:W-:Y:S01]  /*1950*/  UMOV UR9, 0x3e5ae904 ;  /* 0x3e5ae90400097882 */ /* 0x000fe20000000000 */
[----:B------:R-:W-:-:S05]  /*1960*/  DADD R12, |R6|, -R12 ;  /* 0x00000000060c7229 */ /* 0x000fca0000000a0c */
[----:B------:R-:W-:Y:S01]  /*1970*/  DFMA R14, R8, UR8, R14 ;  /* 0x00000008080e7c2b */ /* 0x000fe2000800000e */
[----:B------:R-:W-:Y:S01]  /*1980*/  UMOV UR8, 0x15ff7e07 ;  /* 0x15ff7e0700087882 */ /* 0x000fe20000000000 */
[----:B------:R-:W-:Y:S01]  /*1990*/  UMOV UR9, 0x3ec71de7 ;  /* 0x3ec71de700097882 */ /* 0x000fe20000000000 */
[----:B------:R-:W-:Y:S01]  /*19a0*/  DFMA R12, |R6|, R10, R12 ;  /* 0x0000000a060c722b */ /* 0x000fe2000000020c */
        /* <DEDUP_REMOVED lines=25> */
[----:B------:R-:W-:Y:S01]  /*1b40*/  DSETP.GE.AND P0, PT, |R6|, UR8, PT ;  /* 0x0000000806007e2a */ /* 0x000fe2000bf06200 */
[----:B------:R-:W-:Y:S02]  /*1b50*/  ULDC.64 UR8, c[0x0][0x410] ;  /* 0x0001040000087ab9 */ /* 0x000fe40000000a00 */
[----:B------:R-:W-:Y:S01]  /*1b60*/  IADD3 R4, P1, R5, UR8, RZ ;  /* 0x0000000805047c10 */ /* 0x000fe2000ff3e0ff */
[----:B------:R-:W-:-:S04]  /*1b70*/  DMUL R14, R8, R14 ;  /* 0x0000000e080e7228 */ /* 0x000fc80000000000 */
[----:B------:R-:W-:-:S04]  /*1b80*/  IMAD.X R5, RZ, RZ, UR9, P1 ;  /* 0x00000009ff057e24 */ /* 0x000fc800088e06ff */
[----:B------:R-:W-:Y:S02]  /*1b90*/  DFMA R12, R8, R14, -R12 ;  /* 0x0000000e080c722b */ /* 0x000fe4000000080c */
[----:B0-----:R-:W-:-:S06]  /*1ba0*/  DADD R14, -R10, 1 ;  /* 0x3ff000000a0e7429 */ /* 0x001fcc0000000100 */
[----:B------:R-:W-:-:S08]  /*1bb0*/  DADD R12, R8, R12 ;  /* 0x00000000080c7229 */ /* 0x000fd0000000000c */
[----:B------:R-:W-:-:S10]  /*1bc0*/  DFMA R12, -R12, R10, R14 ;  /* 0x0000000a0c0c722b */ /* 0x000fd4000000010e */
[----:B------:R-:W-:Y:S02]  /*1bd0*/  FSEL R6, R13, 1.875, !P0 ;  /* 0x3ff000000d067808 */ /* 0x000fe40004000000 */
[----:B------:R-:W-:Y:S02]  /*1be0*/  FSEL R12, R12, RZ, !P0 ;  /* 0x000000ff0c0c7208 */ /* 0x000fe40004000000 */
[----:B------:R-:W-:-:S05]  /*1bf0*/  LOP3.LUT R13, R6, 0x80000000, R7, 0xb8, !PT ;  /* 0x80000000060d7812 */ /* 0x000fca00078eb807 */
[----:B------:R0:W-:Y:S02]  /*1c00*/  STG.E.64 desc[UR4][R4.64], R12 ;  /* 0x0000000c04007986 */ /* 0x0001e4000c101b04 */
.L_x_2497:
[----:B------:R-:W-:Y:S05]  /*1c10*/  BSYNC B0 ;  /* 0x0000000000007941 */ /* 0x000fea0003800000 */
.L_x_2496:
[----:B------:R-:W-:-:S13]  /*1c20*/  ISETP.GE.AND P0, PT, R3, UR6, PT ;  /* 0x0000000603007c0c */ /* 0x000fda000bf06270 */
[----:B------:R-:W-:Y:S05]  /*1c30*/  @P0 EXIT ;  /* 0x000000000000094d */ /* 0x000fea0003800000 */
[----:B0-----:R-:W0:Y:S01]  /*1c40*/  LDC R4, c[0x0][0x218] ;  /* 0x00008600ff047b82 */ /* 0x001e220000000800 */
        /* <DEDUP_REMOVED lines=281> */
[----:B------:R-:W-:Y:S01]  /*2de0*/  IMAD.MOV.U32 R2, RZ, RZ, RZ ;  /* 0x000000ffff027224 */ /* 0x000fe200078e00ff */
[----:B------:R-:W-:Y:S01]  /*2df0*/  ULDC.64 UR8, c[0x0][0x330] ;  /* 0x0000cc0000087ab9 */ /* 0x000fe20000000a00 */
[----:B------:R-:W-:Y:S02]  /*2e00*/  ULDC UR6, c[0x0][0x338] ;  /* 0x0000ce0000067ab9 */ /* 0x000fe40000000800 */
[----:B------:R-:W-:-:S05]  /*2e10*/  IMAD.HI.U32 R6, R3, UR9, R2 ;  /* 0x0000000903067c27 */ /* 0x000fca000f8e0002 */
[----:B------:R-:W-:Y:S01]  /*2e20*/  SHF.R.U32.HI R7, RZ, UR6, R6 ;  /* 0x00000006ff077c19 */ /* 0x000fe20008011606 */
[----:B------:R-:W-:Y:S02]  /*2e30*/  ULDC.64 UR6, c[0x0][0x400] ;  /* 0x0001000000067ab9 */ /* 0x000fe40000000a00 */
[----:B------:R-:W0:Y:S01]  /*2e40*/  @P0 LDC.64 R10, c[0x0][0x340] ;  /* 0x0000d000ff0a0b82 */ /* 0x000e220000000a00 */
[----:B------:R-:W-:Y:S02]  /*2e50*/  @P0 MOV R6, RZ ;  /* 0x000000ff00060202 */ /* 0x000fe40000000f00 */
        /* <DEDUP_REMOVED lines=12> */
.L_x_2499:
        /* <DEDUP_REMOVED lines=89> */
[----:B------:R-:W1:Y:S01]  /*34b0*/  F2F.F64.F32 R6, R4 ;  /* 0x0000000400067310 */ /* 0x000e620000201800 */
        /* <DEDUP_REMOVED lines=37> */
[----:B------:R-:W-:-:S03]  /*3710*/  DMUL R12, R6, R12 ;  /* 0x0000000c060c7228 */ /* 0x000fc60000000000 */
[----:B------:R-:W-:-:S05]  /*3720*/  IADD3.X R5, RZ, UR7, RZ, P1, !PT ;  /* 0x00000007ff057c10 */ /* 0x000fca0008ffe4ff */
[----:B------:R-:W-:Y:S02]  /*3730*/  DFMA R10, R6, R12, -R10 ;  /* 0x0000000c060a722b */ /* 0x000fe4000000080a */
[----:B0-----:R-:W-:-:S06]  /*3740*/  DADD R12, -R8, 1 ;  /* 0x3ff00000080c7429 */ /* 0x001fcc0000000100 */
[----:B------:R-:W-:-:S08]  /*3750*/  DADD R10, R6, R10 ;  /* 0x00000000060a7229 */ /* 0x000fd0000000000a */
[----:B------:R-:W-:-:S10]  /*3760*/  DFMA R10, -R10, R8, R12 ;  /* 0x000000080a0a722b */ /* 0x000fd4000000010c */
[----:B------:R-:W-:Y:S02]  /*3770*/  FSEL R2, R11, 1.875, !P0 ;  /* 0x3ff000000b027808 */ /* 0x000fe40004000000 */
[----:B------:R-:W-:Y:S02]  /*3780*/  FSEL R10, R10, RZ, !P0 ;  /* 0x000000ff0a0a7208 */ /* 0x000fe40004000000 */
[----:B------:R-:W-:-:S05]  /*3790*/  LOP3.LUT R11, R2, 0x80000000, R3, 0xb8, !PT ;  /* 0x80000000020b7812 */ /* 0x000fca00078eb803 */
[----:B------:R-:W-:Y:S01]  /*37a0*/  STG.E.64 desc[UR4][R4.64], R10 ;  /* 0x0000000a04007986 */ /* 0x000fe2000c101b04 */
[----:B------:R-:W-:Y:S05]  /*37b0*/  EXIT ;  /* 0x000000000000794d */ /* 0x000fea0003800000 */
.L_x_2500:
        /* <DEDUP_REMOVED lines=12> */
.L_x_11169:


//--------------------- .text._ZN2at6native27unrolled_elementwise_kernelIZZZNS0_15erf_kernel_cudaERNS_18TensorIteratorBaseEENKUlvE_clEvENKUlvE_clEvEUldE_St5arrayIPcLm2EELi4E23TrivialOffsetCalculatorILi1EjESB_NS0_6memory15LoadWithoutCastENSC_16StoreWithoutCastEEEviT_T0_T2_T3_T4_T5_ --------------------------
	.section	.text._ZN2at6native27unrolled_elementwise_kernelIZZZNS0_15erf_kernel_cudaERNS_18TensorIteratorBaseEENKUlvE_clEvENKUlvE_clEvEUldE_St5arrayIPcLm2EELi4E23TrivialOffsetCalculatorILi1EjESB_NS0_6memory15LoadWithoutCastENSC_16StoreWithoutCastEEEviT_T0_T2_T3_T4_T5_,"ax",@progbits
	.align	128
        .global         _ZN2at6native27unrolled_elementwise_kernelIZZZNS0_15erf_kernel_cudaERNS_18TensorIteratorBaseEENKUlvE_clEvENKUlvE_clEvEUldE_St5arrayIPcLm2EELi4E23TrivialOffsetCalculatorILi1EjESB_NS0_6memory15LoadWithoutCastENSC_16StoreWithoutCastEEEviT_T0_T2_T3_T4_T5_
        .type           _ZN2at6native27unrolled_elementwise_kernelIZZZNS0_15erf_kernel_cudaERNS_18TensorIteratorBaseEENKUlvE_clEvENKUlvE_clEvEUldE_St5arrayIPcLm2EELi4E23TrivialOffsetCalculatorILi1EjESB_NS0_6memory15LoadWithoutCastENSC_16StoreWithoutCastEEEviT_T0_T2_T3_T4_T5_,@function
        .size           _ZN2at6native27unrolled_elementwise_kernelIZZZNS0_15erf_kernel_cudaERNS_18TensorIteratorBaseEENKUlvE_clEvENKUlvE_clEvEUldE_St5arrayIPcLm2EELi4E23TrivialOffsetCalculatorILi1EjESB_NS0_6memory15LoadWithoutCastENSC_16StoreWithoutCastEEEviT_T0_T2_T3_T4_T5_,(.L_x_11170 - _ZN2at6native27unrolled_elementwise_kernelIZZZNS0_15erf_kernel_cudaERNS_18TensorIteratorBaseEENKUlvE_clEvENKUlvE_clEvEUldE_St5arrayIPcLm2EELi4E23TrivialOffsetCalculatorILi1EjESB_NS0_6memory15LoadWithoutCastENSC_16StoreWithoutCastEEEviT_T0_T2_T3_T4_T5_)
        .other          _ZN2at6native27unrolled_elementwise_kernelIZZZNS0_15erf_kernel_cudaERNS_18TensorIteratorBaseEENKUlvE_clEvENKUlvE_clEvEUldE_St5arrayIPcLm2EELi4E23TrivialOffsetCalculatorILi1EjESB_NS0_6memory15LoadWithoutCastENSC_16StoreWithoutCastEEEviT_T0_T2_T3_T4_T5_,@"STO_CUDA_ENTRY STV_DEFAULT"
_ZN2at6native27unrolled_elementwise_kernelIZZZNS0_15erf_kernel_cudaERNS_18TensorIteratorBaseEENKUlvE_clEvENKUlvE_clEvEUldE_St5arrayIPcLm2EELi4E23TrivialOffsetCalculatorILi1EjESB_NS0_6memory15LoadWithoutCastENSC_16StoreWithoutCastEEEviT_T0_T2_T3_T4_T5_:
.text._ZN2at6native27unrolled_elementwise_kernelIZZZNS0_15erf_kernel_cudaERNS_18TensorIteratorBaseEENKUlvE_clEvENKUlvE_clEvEUldE_St5arrayIPcLm2EELi4E23TrivialOffsetCalculatorILi1EjESB_NS0_6memory15LoadWithoutCastENSC_16StoreWithoutCastEEEviT_T0_T2_T3_T4_T5_:
[----:B------:R-:W-:Y:S01]  /*0000*/  LDC R1, c[0x0][0x28] ;  /* 0x00000a00ff017b82 */ /* 0x000fe20000000800 */
[----:B------:R-:W0:Y:S07]  /*0010*/  S2R R0, SR_CTAID.X ;  /* 0x0000000000007919 */ /* 0x000e2e0000002500 */
[----:B------:R-:W0:Y:S01]  /*0020*/  LDC R3, c[0x0][0x210] ;  /* 0x00008400ff037b82 */ /* 0x000e220000000800 */
[----:B------:R-:W-:Y:S01]  /*0030*/  ULDC.64 UR4, c[0x0][0x208] ;  /* 0x0000820000047ab9 */ /* 0x000fe20000000a00 */
[----:B------:R-:W-:Y:S01]  /*0040*/  CS2R R12, SRZ ;  /* 0x00000000000c7805 */ /* 0x000fe2000001ff00 */
[----:B------:R-:W1:Y:S01]  /*0050*/  S2R R5, SR_TID.X ;  /* 0x0000000000057919 */ /* 0x000e620000002100 */
[----:B0-----:R-:W-:-:S02]  /*0060*/  IMAD R6, R0, -0x200, R3 ;  /* 0xfffffe0000067824 */ /* 0x001fc400078e0203 */
[----:B-1----:R-:W-:-:S03]  /*0070*/  IMAD.MOV.U32 R7, RZ, RZ, R5 ;  /* 0x000000ffff077224 */ /* 0x002fc600078e0005 */
[----:B------:R-:W-:-:S13]  /*0080*/  ISETP.GE.AND P0, PT, R5, R6, PT ;  /* 0x000000060500720c */ /* 0x000fda0003f06270 */
[----:B------:R-:W-:Y:S01]  /*0090*/  @!P0 IADD3 R7, R5, 0x80, RZ ;  /* 0x0000008005078810 */ /* 0x000fe20007ffe0ff */
[----:B------:R-:W0:Y:S03]  /*00a0*/  @!P0 LDC.64 R14, c[0x0][0x220] ;  /* 0x00008800ff0e8b82 */ /* 0x000e260000000a00 */
[----:B------:R-:W-:Y:S02]  /*00b0*/  ISETP.GE.AND P1, PT, R7, R6, PT ;  /* 0x000000060700720c */ /* 0x000fe40003f26270 */
[----:B------:R-:W-:-:S03]  /*00c0*/  CS2R R10, SRZ ;  /* 0x00000000000a7805 */ /* 0x000fc6000001ff00 */
[----:B------:R-:W1:Y:S08]  /*00d0*/  @!P0 LDC.64 R20, c[0x0][0x218] ;  /* 0x00008600ff148b82 */ /* 0x000e700000000a00 */
[----:B------:R-:W-:Y:S01]  /*00e0*/  @!P1 IMAD R9, R0, 0x200, R7 ;  /* 0x0000020000099824 */ /* 0x000fe200078e0207 */
[----:B------:R-:W-:Y:S01]  /*00f0*/  @!P1 IADD3 R7, R7, 0x80, RZ ;  /* 0x0000008007079810 */ /* 0x000fe20007ffe0ff */
[----:B------:R-:W2:Y:S03]  /*0100*/  @!P1 LDC.64 R16, c[0x0][0x220] ;  /* 0x00008800ff109b82 */ /* 0x000ea60000000a00 */
[----:B------:R-:W-:-:S13]  /*0110*/  ISETP.GE.AND P3, PT, R7, R6, PT ;  /* 0x000000060700720c */ /* 0x000fda0003f66270 */
[----:B------:R-:W-:Y:S01]  /*0120*/  @!P3 IMAD R23, R0, 0x200, R7 ;  /* 0x000002000017b824 */ /* 0x000fe200078e0207 */
[----:B------:R-:W-:Y:S01]  /*0130*/  @!P3 IADD3 R7, R7, 0x80, RZ ;  /* 0x000000800707b810 */ /* 0x000fe20007ffe0ff */
[----:B------:R-:W3:Y:S03]  /*0140*/  @!P3 LDC.64 R2, c[0x0][0x220] ;  /* 0x00008800ff02bb82 */ /* 0x000ee60000000a00 */
[----:B------:R-:W-:Y:S01]  /*0150*/  ISETP.GE.AND P2, PT, R7, R6, PT ;  /* 0x000000060700720c */ /* 0x000fe20003f46270 */
[----:B--2---:R-:W-:Y:S01]  /*0160*/  @!P1 IMAD.WIDE.U32 R16, R9, 0x8, R16 ;  /* 0x0000000809109825 */ /* 0x004fe200078e0010 */
[----:B------:R-:W-:-:S03]  /*0170*/  CS2R R8, SRZ ;  /* 0x0000000000087805 */ /* 0x000fc6000001ff00 */
[----:B------:R-:W-:Y:S01]  /*0180*/  VIADD R25, R5, 0x80 ;  /* 0x0000008005197836 */ /* 0x000fe20000000000 */
[----:B------:R2:W5:Y:S07]  /*0190*/  @!P1 LDG.E.64 R12, desc[UR4][R16.64] ;  /* 0x00000004100c9981 */ /* 0x00056e000c1e1b00 */
[----:B------:R-:W4:Y:S01]  /*01a0*/  @!P2 LDC.64 R18, c[0x0][0x220] ;  /* 0x00008800ff12ab82 */ /* 0x000f220000000a00 */
[----:B------:R-:W-:Y:S02]  /*01b0*/  @!P2 IMAD R7, R0, 0x200, R7 ;  /* 0x000002000007a824 */ /* 0x000fe400078e0207 */
[----:B---3--:R-:W-:Y:S01]  /*01c0*/  @!P3 IMAD.WIDE.U32 R22, R23, 0x8, R2 ;  /* 0x000000081716b825 */ /* 0x008fe200078e0002 */
[----:B------:R-:W-:-:S03]  /*01d0*/  CS2R R2, SRZ ;  /* 0x0000000000027805 */ /* 0x000fc6000001ff00 */
[----:B--2---:R-:W-:Y:S01]  /*01e0*/  VIADD R17, R5, 0x100 ;  /* 0x0000010005117836 */ /* 0x004fe20000000000 */
[----:B------:R2:W5:Y:S01]  /*01f0*/  @!P3 LDG.E.64 R8, desc[UR4][R22.64] ;  /* 0x000000041608b981 */ /* 0x000562000c1e1b00 */
[----:B----4-:R-:W-:Y:S01]  /*0200*/  @!P2 IMAD.WIDE.U32 R18, R7, 0x8, R18 ;  /* 0x000000080712a825 */ /* 0x010fe200078e0012 */
[----:B------:R-:W-:Y:S02]  /*0210*/  @!P0 LEA R7, R0, R5, 0x9 ;  /* 0x0000000500078211 */ /* 0x000fe400078e48ff */
[----:B--2---:R-:W-:Y:S01]  /*0220*/  IADD3 R23, R5, 0x180, RZ ;  /* 0x0000018005177810 */ /* 0x004fe20007ffe0ff */
[----:B------:R-:W-:Y:S01]  /*0230*/  BSSY B0, `(.L_x_2501) ;  /* 0x000008e000007945 */ /* 0x000fe20003800000 */
[----:B------:R2:W5:Y:S01]  /*0240*/  @!P2 LDG.E.64 R2, desc[UR4][R18.64] ;  /* 0x000000041202a981 */ /* 0x000562000c1e1b00 */
[----:B0-----:R-:W-:-:S05]  /*0250*/  @!P0 IMAD.WIDE.U32 R14, R7, 0x8, R14 ;  /* 0x00000008070e8825 */ /* 0x001fca00078e000e */
[----:B------:R2:W5:Y:S01]  /*0260*/  @!P0 LDG.E.64 R10, desc[UR4][R14.64] ;  /* 0x000000040e0a8981 */ /* 0x000562000c1e1b00 */
[-C--:B------:R-:W-:Y:S01]  /*0270*/  MOV R7, R5.reuse ;  /* 0x0000000500077202 */ /* 0x080fe20000000f00 */
[----:B------:R-:W-:Y:S01]  /*0280*/  @!P0 IMAD.MOV.U32 R7, RZ, RZ, R25 ;  /* 0x000000ffff078224 */ /* 0x000fe200078e0019 */
[----:B------:R-:W-:Y:S02]  /*0290*/  @!P0 LEA R5, R0, R5, 0x9 ;  /* 0x0000000500058211 */ /* 0x000fe400078e48ff */
[-C--:B------:R-:W-:Y:S02]  /*02a0*/  ISETP.GE.AND P4, PT, R25, R6.reuse, PT ;  /* 0x000000061900720c */ /* 0x080fe40003f86270 */
[-C--:B------:R-:W-:Y:S01]  /*02b0*/  ISETP.GE.AND P1, PT, R17, R6.reuse, PT ;  /* 0x000000061100720c */ /* 0x080fe20003f26270 */
[----:B-1----:R-:W-:Y:S01]  /*02c0*/  @!P0 IMAD.WIDE.U32 R4, R5, 0x8, R20 ;  /* 0x0000000805048825 */ /* 0x002fe200078e0014 */
[-C--:B------:R-:W-:Y:S02]  /*02d0*/  ISETP.GE.AND P2, PT, R23, R6.reuse, PT ;  /* 0x000000061700720c */ /* 0x080fe40003f46270 */
[----:B------:R-:W-:Y:S01]  /*02e0*/  ISETP.GE.AND P3, PT, R7, R6, PT ;  /* 0x000000060700720c */ /* 0x000fe20003f66270 */
[----:B--2---:R-:W-:-:S12]  /*02f0*/  @P0 BRA `(.L_x_2502) ;  /* 0x0000000800040947 */ /* 0x004fd80003800000 */
[----:B------:R-:W-:Y:S01]  /*0300*/  HFMA2.MMA R15, -RZ, RZ, 1.3193359375, 0.00013911724090576171875 ;  /* 0x3d47088fff0f7435 */ /* 0x000fe200000001ff */
[----:B------:R-:W-:Y:S01]  /*0310*/  IMAD.MOV.U32 R14, RZ, RZ, -0x24b905a1 ;  /* 0xdb46fa5fff0e7424 */ /* 0x000fe200078e00ff */
[----:B------:R-:W-:Y:S01]  /*0320*/  UMOV UR6, 0xfba6f279 ;  /* 0xfba6f27900067882 */ /* 0x000fe20000000000 */
[----:B------:R-:W-:-:S05]  /*0330*/  UMOV UR7, 0x3cf0679a ;  /* 0x3cf0679a00077882 */ /* 0x000fca0000000000 */
[----:B-----5:R-:W-:Y:S01]  /*0340*/  DFMA R14, |R10|, -UR6, R14 ;  /* 0x800000060a0e7c2b */ /* 0x020fe2000800020e */
        /* <DEDUP_REMOVED lines=84> */
[----:B------:R-:W-:Y:S01]  /*0890*/  MOV R21, 0x3e928a27 ;  /* 0x3e928a2700157802 */ /* 0x000fe20000000f00 */
[----:B------:R-:W-:-:S05]  /*08a0*/  UMOV UR7, 0x3e5ae904 ;  /* 0x3e5ae90400077882 */ /* 0x000fca0000000000 */
        /* <DEDUP_REMOVED lines=38> */
.L_x_2502:
[----:B------:R-:W-:Y:S05]  /*0b10*/  BSYNC B0 ;  /* 0x0000000000007941 */ /* 0x000fea0003800000 */
.L_x_2501:
[----:B------:R-:W-:Y:S04]  /*0b20*/  BSSY B0, `(.L_x_2503) ;  /* 0x0000083000007945 */ /* 0x000fe80003800000 */
[----:B------:R-:W-:Y:S05]  /*0b30*/  @P4 BRA `(.L_x_2504) ;  /* 0x0000000800044947 */ /* 0x000fea0003800000 */
[----:B------:R-:W-:Y:S01]  /*0b40*/  IMAD.MOV.U32 R14, RZ, RZ, -0x24b905a1 ;  /* 0xdb46fa5fff0e7424 */ /* 0x000fe200078e00ff */
[----:B------:R-:W-:Y:S01]  /*0b50*/  MOV R15, 0x3d47088f ;  /* 0x3d47088f000f7802 */ /* 0x000fe20000000f00 */
[----:B------:R-:W-:Y:S01]  /*0b60*/  UMOV UR6, 0xfba6f279 ;  /* 0xfba6f27900067882 */ /* 0x000fe20000000000 */
[----:B------:R-:W-:Y:S01]  /*0b70*/  UMOV UR7, 0x3cf0679a ;  /* 0x3cf0679a00077882 */ /* 0x000fe20000000000 */
[----:B------:R-:W-:Y:S01]  /*0b80*/  IMAD.MOV.U32 R22, RZ, RZ, -0x7649667 ;  /* 0xf89b6999ff167424 */ /* 0x000fe200078e00ff */
[----:B------:R-:W-:Y:S02]  /*0b90*/  MOV R23, 0x3e928a27 ;  /* 0x3e928a2700177802 */ /* 0x000fe40000000f00 */
        /* <DEDUP_REMOVED lines=120> */
[----:B------:R-:W-:Y:S02]  /*1320*/  FSEL R15, R15, 1.875, !P4 ;  /* 0x3ff000000f0f7808 */ /* 0x000fe40006000000 */
[----:B------:R-:W-:Y:S02]  /*1330*/  FSEL R12, R14, RZ, !P4 ;  /* 0x000000ff0e0c7208 */ /* 0x000fe40006000000 */
[----:B------:R-:W-:-:S07]  /*1340*/  LOP3.LUT R13, R15, 0x80000000, R13, 0xb8, !PT ;  /* 0x800000000f0d7812 */ /* 0x000fce00078eb80d */
.L_x_2504:
[----:B------:R-:W-:Y:S05]  /*1350*/  BSYNC B0 ;  /* 0x0000000000007941 */ /* 0x000fea0003800000 */
.L_x_2503:
        /* <DEDUP_REMOVED lines=90> */
[----:B------:R-:W-:-:S06]  /*1900*/  UMOV UR7, 0x3e5ae904 ;  /* 0x3e5ae90400077882 */ /* 0x000fcc0000000000 */
        /* <DEDUP_REMOVED lines=23> */
[----:B------:R-:W-:Y:S01]  /*1a80*/  UMOV UR7, 0x3fe00000 ;  /* 0x3fe0000000077882 */ /* 0x000fe20000000000 */
[----:B------:R-:W-:-:S05]  /*1a90*/  DADD R22, -R18, |R8| ;  /* 0x0000000012167229 */ /* 0x000fca0000000508 */
[----:B------:R-:W-:Y:S01]  /*1aa0*/  DFMA R18, R14, R24, UR6 ;  /* 0x000000060e127e2b */ /* 0x000fe20008000018 */
[----:B------:R-:W-:Y:S01]  /*1ab0*/  UMOV UR6, 0x8dc96626 ;  /* 0x8dc9662600067882 */ /* 0x000fe20000000000 */
[----:B0-----:R-:W-:Y:S01]  /*1ac0*/  FMUL.FTZ R24, R20, 1 ;  /* 0x3f80000014187820 */ /* 0x001fe20000410000 */
[----:B------:R-:W-:Y:S01]  /*1ad0*/  DFMA R22, R16, |R8|, R22 ;  /* 0x400000081016722b */ /* 0x000fe20000000016 */
[----:B------:R-:W-:Y:S02]  /*1ae0*/  UMOV UR7, 0x4017afb4 ;  /* 0x4017afb400077882 */ /* 0x000fe40000000000 */
[----:B------:R-:W0:Y:S01]  /*1af0*/  F2F.F64.F32 R16, R24 ;  /* 0x0000001800107310 */ /* 0x000e220000201800 */
[----:B------:R-:W-:Y:S02]  /*1b00*/  DSETP.GE.AND P1, PT, |R8|, UR6, PT ;  /* 0x0000000608007e2a */ /* 0x000fe4000bf26200 */
[----:B------:R-:W-:-:S08]  /*1b10*/  DMUL R18, R14, R18 ;  /* 0x000000120e127228 */ /* 0x000fd00000000000 */
[----:B------:R-:W-:Y:S02]  /*1b20*/  DFMA R18, R14, R18, -R22 ;  /* 0x000000120e12722b */ /* 0x000fe40000000816 */
[----:B0-----:R-:W-:-:S06]  /*1b30*/  DADD R20, -R16, 1 ;  /* 0x3ff0000010147429 */ /* 0x001fcc0000000100 */
[----:B------:R-:W-:-:S08]  /*1b40*/  DADD R18, R14, R18 ;  /* 0x000000000e127229 */ /* 0x000fd00000000012 */
[----:B------:R-:W-:-:S10]  /*1b50*/  DFMA R18, -R18, R16, R20 ;  /* 0x000000101212722b */ /* 0x000fd40000000114 */
[----:B------:R-:W-:Y:S02]  /*1b60*/  FSEL R15, R19, 1.875, !P1 ;  /* 0x3ff00000130f7808 */ /* 0x000fe40004800000 */
[----:B------:R-:W-:Y:S02]  /*1b70*/  FSEL R8, R18, RZ, !P1 ;  /* 0x000000ff12087208 */ /* 0x000fe40004800000 */
[----:B------:R-:W-:-:S07]  /*1b80*/  LOP3.LUT R9, R15, 0x80000000, R9, 0xb8, !PT ;  /* 0x800000000f097812 */ /* 0x000fce00078eb809 */
.L_x_2506:
[----:B------:R-:W-:Y:S05]  /*1b90*/  BSYNC B0 ;  /* 0x0000000000007941 */ /* 0x000fea0003800000 */
.L_x_2505:
        /* <DEDUP_REMOVED lines=131> */
.L_x_2508:
[----:B------:R-:W-:Y:S05]  /*23d0*/  BSYNC B0 ;  /* 0x0000000000007941 */ /* 0x000fea0003800000 */
.L_x_2507:
[----:B-----5:R0:W-:Y:S01]  /*23e0*/  @!P0 STG.E.64 desc[UR4][R4.64], R10 ;  /* 0x0000000a04008986 */ /* 0x0201e2000c101b04 */
[----:B------:R-:W-:Y:S04]  /*23f0*/  BSSY B0, `(.L_x_2509) ;  /* 0x000000c000007945 */ /* 0x000fe80003800000 */
[----:B------:R-:W-:Y:S05]  /*2400*/  @P3 BRA `(.L_x_2510) ;  /* 0x0000000000283947 */ /* 0x000fea0003800000 */
[----:B0-----:R-:W0:Y:S01]  /*2410*/  LDC.64 R10, c[0x0][0x218] ;  /* 0x00008600ff0a7b82 */ /* 0x001e220000000a00 */
[----:B------:R-:W-:Y:S01]  /*2420*/  IMAD R5, R0, 0x200, R7 ;  /* 0x0000020000057824 */ /* 0x000fe200078e0207 */
[----:B------:R-:W-:-:S04]  /*2430*/  IADD3 R7, R7, 0x80, RZ ;  /* 0x0000008007077810 */ /* 0x000fc80007ffe0ff */
[----:B------:R-:W-:-:S13]  /*2440*/  ISETP.GE.AND P0, PT, R7, R6, PT ;  /* 0x000000060700720c */ /* 0x000fda0003f06270 */
[----:B------:R-:W-:Y:S01]  /*2450*/  @!P0 IMAD R15, R0, 0x200, R7 ;  /* 0x00000200000f8824 */ /* 0x000fe200078e0207 */
[----:B------:R-:W-:Y:S01]  /*2460*/  @!P0 IADD3 R7, R7, 0x80, RZ ;  /* 0x0000008007078810 */ /* 0x000fe20007ffe0ff */
[----:B0-----:R-:W-:-:S04]  /*2470*/  IMAD.WIDE.U32 R4, R5, 0x8, R10 ;  /* 0x0000000805047825 */ /* 0x001fc800078e000a */
[----:B------:R-:W-:Y:S01]  /*2480*/  @!P0 IMAD.WIDE.U32 R10, R15, 0x8, R10 ;  /* 0x000000080f0a8825 */ /* 0x000fe200078e000a */
[----:B------:R1:W-:Y:S04]  /*2490*/  STG.E.64 desc[UR4][R4.64], R12 ;  /* 0x0000000c04007986 */ /* 0x0003e8000c101b04 */
[----:B------:R1:W-:Y:S02]  /*24a0*/  @!P0 STG.E.64 desc[UR4][R10.64], R8 ;  /* 0x000000080a008986 */ /* 0x0003e4000c101b04 */
.L_x_2510:
[----:B------:R-:W-:Y:S05]  /*24b0*/  BSYNC B0 ;  /* 0x0000000000007941 */ /* 0x000fea0003800000 */
.L_x_2509:
[----:B------:R-:W-:-:S13]  /*24c0*/  ISETP.GE.AND P0, PT, R7, R6, PT ;  /* 0x000000060700720c */ /* 0x000fda0003f06270 */
[----:B------:R-:W-:Y:S05]  /*24d0*/  @P0 EXIT ;  /* 0x000000000000094d */ /* 0x000fea0003800000 */
[----:B01----:R-:W0:Y:S01]  /*24e0*/  LDC.64 R4, c[0x0][0x218] ;  /* 0x00008600ff047b82 */ /* 0x003e220000000a00 */
[----:B------:R-:W-:-:S04]  /*24f0*/  IMAD R7, R0, 0x200, R7 ;  /* 0x0000020000077824 */ /* 0x000fc800078e0207 */
[----:B0-----:R-:W-:-:S05]  /*2500*/  IMAD.WIDE.U32 R4, R7, 0x8, R4 ;  /* 0x0000000807047825 */ /* 0x001fca00078e0004 */
[----:B------:R-:W-:Y:S01]  /*2510*/  STG.E.64 desc[UR4][R4.64], R2 ;  /* 0x0000000204007986 */ /* 0x000fe2000c101b04 */
[----:B------:R-:W-:Y:S05]  /*2520*/  EXIT ;  /* 0x000000000000794d */ /* 0x000fea0003800000 */
.L_x_2511:
        /* <DEDUP_REMOVED lines=13> */
.L_x_11170:


//--------------------- .text._ZN2at6native29vectorized_elementwise_kernelILi2EZZZNS0_15erf_kernel_cudaERNS_18TensorIteratorBaseEENKUlvE_clEvENKUlvE_clEvEUldE_St5arrayIPcLm2EEEEviT0_T1_ --------------------------
	.section	.text._ZN2at6native29vectorized_elementwise_kernelILi2EZZZNS0_15erf_kernel_cudaERNS_18TensorIteratorBaseEENKUlvE_clEvENKUlvE_clEvEUldE_St5arrayIPcLm2EEEEviT0_T1_,"ax",@progbits
	.align	128
        .global         _ZN2at6native29vectorized_elementwise_kernelILi2EZZZNS0_15erf_kernel_cudaERNS_18TensorIteratorBaseEENKUlvE_clEvENKUlvE_clEvEUldE_St5arrayIPcLm2EEEEviT0_T1_
        .type           _ZN2at6native29vectorized_elementwise_kernelILi2EZZZNS0_15erf_kernel_cudaERNS_18TensorIteratorBaseEENKUlvE_clEvENKUlvE_clEvEUldE_St5arrayIPcLm2EEEEviT0_T1_,@function
        .size           _ZN2at6native29vectorized_elementwise_kernelILi2EZZZNS0_15erf_kernel_cudaERNS_18TensorIteratorBaseEENKUlvE_clEvENKUlvE_clEvEUldE_St5arrayIPcLm2EEEEviT0_T1_,(.L_x_11171 - _ZN2at6native29vectorized_elementwise_kernelILi2EZZZNS0_15erf_kernel_cudaERNS_18TensorIteratorBaseEENKUlvE_clEvENKUlvE_clEvEUldE_St5arrayIPcLm2EEEEviT0_T1_)
        .other          _ZN2at6native29vectorized_elementwise_kernelILi2EZZZNS0_15erf_kernel_cudaERNS_18TensorIteratorBaseEENKUlvE_clEvENKUlvE_clEvEUldE_St5arrayIPcLm2EEEEviT0_T1_,@"STO_CUDA_ENTRY STV_DEFAULT"
_ZN2at6native29vectorized_elementwise_kernelILi2EZZZNS0_15erf_kernel_cudaERNS_18TensorIteratorBaseEENKUlvE_clEvENKUlvE_clEvEUldE_St5arrayIPcLm2EEEEviT0_T1_:
.text._ZN2at6native29vectorized_elementwise_kernelILi2EZZZNS0_15erf_kernel_cudaERNS_18TensorIteratorBaseEENKUlvE_clEvENKUlvE_clEvEUldE_St5arrayIPcLm2EEEEviT0_T1_:
        /* <DEDUP_REMOVED lines=12> */
[----:B------:R-:W2:Y:S01]  /*00c0*/  LDG.E.128 R12, desc[UR4][R16.64] ;  /* 0x00000004100c7981 */ /* 0x000ea2000c1e1d00 */
[----:B------:R-:W-:Y:S01]  /*00d0*/  IMAD.MOV.U32 R18, RZ, RZ, -0x24b905a1 ;  /* 0xdb46fa5fff127424 */ /* 0x000fe200078e00ff */
[----:B------:R-:W-:Y:S01]  /*00e0*/  UMOV UR34, 0xfba6f279 ;  /* 0xfba6f27900227882 */ /* 0x000fe20000000000 */
[----:B------:R-:W-:Y:S01]  /*00f0*/  IMAD.MOV.U32 R19, RZ, RZ, 0x3d47088f ;  /* 0x3d47088fff137424 */ /* 0x000fe200078e00ff */
[----:B------:R-:W-:Y:S01]  /*0100*/  UMOV UR35, 0x3cf0679a ;  /* 0x3cf0679a00237882 */ /* 0x000fe20000000000 */
        /* <DEDUP_REMOVED lines=38> */
[----:B------:R-:W3:Y:S01]  /*0370*/  LDG.E.128 R8, desc[UR4][R16.64+0x800] ;  /* 0x0008000410087981 */ /* 0x000ee2000c1e1d00 */
[----:B------:R-:W-:Y:S01]  /*0380*/  MOV R30, UR4 ;  /* 0x00000004001e7c02 */ /* 0x000fe20008000f00 */
        /* <DEDUP_REMOVED lines=17> */
[----:B------:R-:W-:-:S02]  /*04a0*/  MOV R24, UR61 ;  /* 0x0000003d00187c02 */ /* 0x000fc40008000f00 */
[----:B------:R-:W-:Y:S01]  /*04b0*/  MOV R25, UR60 ;  /* 0x0000003c00197c02 */ /* 0x000fe20008000f00 */
[--C-:B--2---:R-:W-:Y:S02]  /*04c0*/  DFMA R4, |R12|, -UR34, R18.reuse ;  /* 0x800000220c047c2b */ /* 0x104fe40008000212 */
[----:B------:R-:W-:Y:S01]  /*04d0*/  DFMA R6, |R14|, -UR34, R18 ;  /* 0x800000220e067c2b */ /* 0x000fe20008000212 */
[----:B------:R-:W-:Y:S01]  /*04e0*/  UMOV UR34, 0x6dc9c8bb ;  /* 0x6dc9c8bb00227882 */ /* 0x000fe20000000000 */
[----:B------:R-:W-:-:S04]  /*04f0*/  UMOV UR35, 0x3fe45f30 ;  /* 0x3fe45f3000237882 */ /* 0x000fc80000000000 */
[----:B------:R-:W-:Y:S02]  /*0500*/  DFMA R4, |R12|, R4, -UR36 ;  /* 0x800000240c047e2b */ /* 0x000fe40008000204 */
[----:B------:R-:W-:Y:S01]  /*0510*/  DFMA R6, |R14|, R6, -UR36 ;  /* 0x800000240e067e2b */ /* 0x000fe20008000206 */
[----:B------:R-:W-:Y:S01]  /*0520*/  UMOV UR36, 0x8214db69 ;  /* 0x8214db6900247882 */ /* 0x000fe20000000000 */
[----:B------:R-:W-:-:S04]  /*0530*/  UMOV UR37, 0x3fc06eba ;  /* 0x3fc06eba00257882 */ /* 0x000fc80000000000 */
[----:B------:R-:W-:Y:S02]  /*0540*/  DFMA R4, |R12|, R4, UR42 ;  /* 0x0000002a0c047e2b */ /* 0x000fe40008000204 */
[----:B------:R-:W-:-:S06]  /*0550*/  DFMA R6, |R14|, R6, UR42 ;  /* 0x0000002a0e067e2b */ /* 0x000fcc0008000206 */
[----:B------:R-:W-:Y:S02]  /*0560*/  DFMA R4, |R12|, R4, -UR38 ;  /* 0x800000260c047e2b */ /* 0x000fe40008000204 */
[----:B------:R-:W-:Y:S01]  /*0570*/  DFMA R6, |R14|, R6, -UR38 ;  /* 0x800000260e067e2b */ /* 0x000fe20008000206 */
[----:B------:R-:W-:Y:S01]  /*0580*/  UMOV UR38, 0xf0000000 ;  /* 0xf000000000267882 */ /* 0x000fe20000000000 */
[----:B------:R-:W-:-:S04]  /*0590*/  UMOV UR39, 0x380fffff ;  /* 0x380fffff00277882 */ /* 0x000fc80000000000 */
[----:B------:R-:W-:Y:S02]  /*05a0*/  DFMA R4, |R12|, R4, UR40 ;  /* 0x000000280c047e2b */ /* 0x000fe40008000204 */
[----:B------:R-:W-:-:S06]  /*05b0*/  DFMA R6, |R14|, R6, UR40 ;  /* 0x000000280e067e2b */ /* 0x000fcc0008000206 */
[----:B------:R-:W-:Y:S02]  /*05c0*/  DFMA R4, |R12|, R4, -UR60 ;  /* 0x8000003c0c047e2b */ /* 0x000fe40008000204 */
[----:B------:R-:W-:-:S06]  /*05d0*/  DFMA R26, |R14|, R6, -UR60 ;  /* 0x8000003c0e1a7e2b */ /* 0x000fcc0008000206 */
[----:B------:R-:W-:Y:S01]  /*05e0*/  DFMA R4, |R12|, R4, UR6 ;  /* 0x000000060c047e2b */ /* 0x000fe20008000204 */
[----:B------:R-:W-:Y:S01]  /*05f0*/  UMOV UR6, 0x7155d5c6 ;  /* 0x7155d5c600067882 */ /* 0x000fe20000000000 */
[----:B------:R-:W-:-:S06]  /*0600*/  UMOV UR7, 0x3e720a2c ;  /* 0x3e720a2c00077882 */ /* 0x000fcc0000000000 */
[----:B------:R-:W-:-:S08]  /*0610*/  DFMA R4, |R12|, R4, -UR6 ;  /* 0x800000060c047e2b */ /* 0x000fd00008000204 */
[----:B------:R-:W-:-:S08]  /*0620*/  DFMA R4, |R12|, R4, -UR8 ;  /* 0x800000080c047e2b */ /* 0x000fd00008000204 */
[----:B------:R-:W-:-:S08]  /*0630*/  DFMA R4, |R12|, R4, UR10 ;  /* 0x0000000a0c047e2b */ /* 0x000fd00008000204 */
[----:B------:R-:W-:-:S08]  /*0640*/  DFMA R4, |R12|, R4, -UR12 ;  /* 0x8000000c0c047e2b */ /* 0x000fd00008000204 */
[----:B------:R-:W-:-:S08]  /*0650*/  DFMA R4, |R12|, R4, UR14 ;  /* 0x0000000e0c047e2b */ /* 0x000fd00008000204 */
[----:B------:R-:W-:-:S08]  /*0660*/  DFMA R4, |R12|, R4, UR16 ;  /* 0x000000100c047e2b */ /* 0x000fd00008000204 */
[----:B------:R-:W-:-:S08]  /*0670*/  DFMA R4, |R12|, R4, -UR18 ;  /* 0x800000120c047e2b */ /* 0x000fd00008000204 */
[----:B------:R-:W-:-:S08]  /*0680*/  DFMA R4, |R12|, R4, UR20 ;  /* 0x000000140c047e2b */ /* 0x000fd00008000204 */
[----:B------:R-:W-:-:S08]  /*0690*/  DFMA R4, |R12|, R4, UR22 ;  /* 0x000000160c047e2b */ /* 0x000fd00008000204 */
[----:B------:R-:W-:-:S08]  /*06a0*/  DFMA R4, |R12|, R4, -UR24 ;  /* 0x800000180c047e2b */ /* 0x000fd00008000204 */
[----:B------:R-:W-:-:S08]  /*06b0*/  DFMA R4, |R12|, R4, UR26 ;  /* 0x0000001a0c047e2b */ /* 0x000fd00008000204 */
[----:B------:R-:W-:-:S08]  /*06c0*/  DFMA R4, |R12|, R4, -UR28 ;  /* 0x8000001c0c047e2b */ /* 0x000fd00008000204 */
[----:B------:R-:W-:-:S08]  /*06d0*/  DFMA R4, |R12|, R4, -UR30 ;  /* 0x8000001e0c047e2b */ /* 0x000fd00008000204 */
[----:B------:R-:W-:-:S08]  /*06e0*/  DFMA R4, |R12|, R4, UR32 ;  /* 0x000000200c047e2b */ /* 0x000fd00008000204 */
[----:B------:R-:W-:-:S08]  /*06f0*/  DFMA R4, |R12|, R4, UR34 ;  /* 0x000000220c047e2b */ /* 0x000fd00008000204 */
[----:B------:R-:W-:-:S08]  /*0700*/  DFMA R22, |R12|, R4, UR36 ;  /* 0x000000240c167e2b */ /* 0x000fd00008000204 */
[----:B------:R-:W-:-:S06]  /*0710*/  DFMA R20, |R12|, R22, |R12| ;  /* 0x000000160c14722b */ /* 0x000fcc000000060c */
[----:B------:R-:W0:Y:S02]  /*0720*/  F2F.F32.F64 R3, -R20 ;  /* 0x8000001400037310 */ /* 0x000e240000301000 */
[----:B------:R-:W-:Y:S01]  /*0730*/  DSETP.GEU.AND P0, PT, |R20|, UR38, PT ;  /* 0x0000002614007e2a */ /* 0x000fe2000bf0e200 */
[----:B------:R-:W-:Y:S01]  /*0740*/  MOV R7, UR5 ;  /* 0x0000000500077c02 */ /* 0x000fe20008000f00 */
[----:B------:R-:W-:Y:S02]  /*0750*/  UMOV UR5, 0x3e62d698 ;  /* 0x3e62d69800057882 */ /* 0x000fe40000000000 */
[----:B------:R-:W-:-:S10]  /*0760*/  DFMA R26, |R14|, R26, UR4 ;  /* 0x000000040e1a7e2b */ /* 0x000fd4000800021a */
[----:B0-----:R-:W-:-:S04]  /*0770*/  @!P0 FMUL R3, R3, 1.175494350822287508e-38 ;  /* 0x0080000003038820 */ /* 0x001fc80000400000 */
[----:B------:R-:W-:-:S06]  /*0780*/  FMUL.FTZ R3, R3, 1.4426950216293334961 ;  /* 0x3fb8aa3b03037820 */ /* 0x000fcc0000410000 */
[----:B------:R-:W0:Y:S01]  /*0790*/  FRND R3, R3 ;  /* 0x0000000300037307 */ /* 0x000e220000201000 */
[----:B------:R-:W-:-:S08]  /*07a0*/  DFMA R26, |R14|, R26, -UR6 ;  /* 0x800000060e1a7e2b */ /* 0x000fd0000800021a */
[----:B------:R-:W-:Y:S01]  /*07b0*/  DFMA R26, |R14|, R26, -UR8 ;  /* 0x800000080e1a7e2b */ /* 0x000fe2000800021a */
[----:B0-----:R-:W-:-:S07]  /*07c0*/  FMUL.FTZ R4, R3, 1 ;  /* 0x3f80000003047820 */ /* 0x001fce0000410000 */
[----:B------:R-:W-:Y:S01]  /*07d0*/  DFMA R26, |R14|, R26, UR10 ;  /* 0x0000000a0e1a7e2b */ /* 0x000fe2000800021a */
[----:B------:R-:W0:Y:S01]  /*07e0*/  F2F.F64.F32 R4, R4 ;  /* 0x0000000400047310 */ /* 0x000e220000201800 */
[----:B------:R-:W-:Y:S01]  /*07f0*/  UMOV UR40, 0xfefa39ef ;  /* 0xfefa39ef00287882 */ /* 0x000fe20000000000 */
[----:B------:R-:W-:-:S05]  /*0800*/  UMOV UR41, 0x3fe62e42 ;  /* 0x3fe62e4200297882 */ /* 0x000fca0000000000 */
[----:B------:R-:W-:Y:S02]  /*0810*/  DFMA R26, |R14|, R26, -UR12 ;  /* 0x8000000c0e1a7e2b */ /* 0x000fe4000800021a */
[--C-:B------:R-:W-:Y:S01]  /*0820*/  DADD R36, |R12|, -R20.reuse ;  /* 0x000000000c247229 */ /* 0x100fe20000000a14 */
[----:B------:R-:W-:Y:S01]  /*0830*/  UMOV UR42, 0xa4741b81 ;  /* 0xa4741b81002a7882 */ /* 0x000fe20000000000 */
[----:B------:R-:W-:Y:S01]  /*0840*/  UMOV UR43, 0x3e5ae904 ;  /* 0x3e5ae904002b7882 */ /* 0x000fe20000000000 */
[----:B0-----:R-:W-:Y:S01]  /*0850*/  DFMA R4, -R4, UR40, -R20 ;  /* 0x0000002804047c2b */ /* 0x001fe20008000914 */
[----:B------:R-:W-:Y:S02]  /*0860*/  IMAD.MOV.U32 R20, RZ, RZ, -0x7649667 ;  /* 0xf89b6999ff147424 */ /* 0x000fe400078e00ff */
[----:B------:R-:W-:Y:S01]  /*0870*/  IMAD.MOV.U32 R21, RZ, RZ, 0x3e928a27 ;  /* 0x3e928a27ff157424 */ /* 0x000fe200078e00ff */
[----:B------:R-:W-:-:S05]  /*0880*/  DFMA R26, |R14|, R26, UR14 ;  /* 0x0000000e0e1a7e2b */ /* 0x000fca000800021a */
[----:B------:R-:W-:-:S03]  /*0890*/  DFMA R28, R4, UR42, R20 ;  /* 0x0000002a041c7c2b */ /* 0x000fc60008000014 */
[----:B------:R-:W-:-:S05]  /*08a0*/  DFMA R26, |R14|, R26, UR16 ;  /* 0x000000100e1a7e2b */ /* 0x000fca000800021a */
[----:B------:R-:W-:-:S03]  /*08b0*/  DFMA R28, R4, R28, UR44 ;  /* 0x0000002c041c7e2b */ /* 0x000fc6000800001c */
[----:B------:R-:W-:-:S05]  /*08c0*/  DFMA R26, |R14|, R26, -UR18 ;  /* 0x800000120e1a7e2b */ /* 0x000fca000800021a */
[----:B------:R-:W-:-:S03]  /*08d0*/  DFMA R28, R4, R28, UR46 ;  /* 0x0000002e041c7e2b */ /* 0x000fc6000800001c */
[----:B------:R-:W-:-:S05]  /*08e0*/  DFMA R26, |R14|, R26, UR20 ;  /* 0x000000140e1a7e2b */ /* 0x000fca000800021a */
[----:B------:R-:W-:-:S03]  /*08f0*/  DFMA R28, R4, R28, UR48 ;  /* 0x00000030041c7e2b */ /* 0x000fc6000800001c */
[----:B------:R-:W-:-:S05]  /*0900*/  DFMA R26, |R14|, R26, UR22 ;  /* 0x000000160e1a7e2b */ /* 0x000fca000800021a */
[----:B------:R-:W-:-:S03]  /*0910*/  DFMA R28, R4, R28, UR50 ;  /* 0x00000032041c7e2b */ /* 0x000fc6000800001c */
[----:B------:R-:W-:-:S05]  /*0920*/  DFMA R26, |R14|, R26, -UR24 ;  /* 0x800000180e1a7e2b */ /* 0x000fca000800021a */
[----:B------:R-:W-:-:S03]  /*0930*/  DFMA R28, R4, R28, UR52 ;  /* 0x00000034041c7e2b */ /* 0x000fc6000800001c */
[----:B------:R-:W-:-:S05]  /*0940*/  DFMA R26, |R14|, R26, UR26 ;  /* 0x0000001a0e1a7e2b */ /* 0x000fca000800021a */
[----:B------:R-:W-:Y:S01]  /*0950*/  DFMA R28, R4, R28, UR54 ;  /* 0x00000036041c7e2b */ /* 0x000fe2000800001c */
[----:B------:R-:W0:Y:S02]  /*0960*/  MUFU.EX2 R3, R3 ;  /* 0x0000000300037308 */ /* 0x000e240000000800 */
[----:B------:R-:W-:-:S05]  /*0970*/  DFMA R26, |R14|, R26, -UR28 ;  /* 0x8000001c0e1a7e2b */ /* 0x000fca000800021a */
[----:B------:R-:W-:-:S03]  /*0980*/  DFMA R28, R4, R28, UR56 ;  /* 0x00000038041c7e2b */ /* 0x000fc6000800001c */
[----:B------:R-:W-:-:S05]  /*0990*/  DFMA R26, |R14|, R26, -UR30 ;  /* 0x8000001e0e1a7e2b */ /* 0x000fca000800021a */
[----:B------:R-:W-:-:S03]  /*09a0*/  DFMA R28, R4, R28, UR58 ;  /* 0x0000003a041c7e2b */ /* 0x000fc6000800001c */
[----:B------:R-:W-:Y:S01]  /*09b0*/  DFMA R26, |R14|, R26, UR32 ;  /* 0x000000200e1a7e2b */ /* 0x000fe2000800021a */
[----:B0-----:R-:W-:Y:S01]  /*09c0*/  FMUL.FTZ R3, R3, 1 ;  /* 0x3f80000003037820 */ /* 0x001fe20000410000 */
[----:B------:R-:W-:-:S03]  /*09d0*/  DFMA R36, |R12|, R22, R36 ;  /* 0x000000160c24722b */ /* 0x000fc60000000224 */
[----:B------:R-:W-:Y:S01]  /*09e0*/  DMUL R28, R4, R28 ;  /* 0x0000001c041c7228 */ /* 0x000fe20000000000 */
[----:B------:R-:W0:Y:S02]  /*09f0*/  F2F.F64.F32 R22, R3 ;  /* 0x0000000300167310 */ /* 0x000e240000201800 */
[----:B------:R-:W-:-:S05]  /*0a00*/  DFMA R26, |R14|, R26, UR34 ;  /* 0x000000220e1a7e2b */ /* 0x000fca000800021a */
[----:B------:R-:W-:-:S03]  /*0a10*/  DFMA R28, R4, R28, -R36 ;  /* 0x0000001c041c722b */ /* 0x000fc60000000824 */
[----:B------:R-:W-:-:S05]  /*0a20*/  DFMA R26, |R14|, R26, UR36 ;  /* 0x000000240e1a7e2b */ /* 0x000fca000800021a */
[----:B------:R-:W-:Y:S02]  /*0a30*/  DADD R28, R4, R28 ;  /* 0x00000000041c7229 */ /* 0x000fe4000000001c */
[----:B0-----:R-:W-:Y:S02]  /*0a40*/  DADD R4, -R22, 1 ;  /* 0x3ff0000016047429 */ /* 0x001fe40000000100 */
[----:B------:R-:W-:-:S06]  /*0a50*/  DFMA R36, |R14|, R26, |R14| ;  /* 0x0000001a0e24722b */ /* 0x000fcc000000060e */
[----:B------:R-:W-:Y:S02]  /*0a60*/  DFMA R22, -R28, R22, R4 ;  /* 0x000000161c16722b */ /* 0x000fe40000000104 */
[----:B------:R-:W0:Y:S01]  /*0a70*/  F2F.F32.F64 R4, -R36 ;  /* 0x8000002400047310 */ /* 0x000e220000301000 */
[----:B------:R-:W-:-:S14]  /*0a80*/  DSETP.GEU.AND P0, PT, |R36|, UR38, PT ;  /* 0x0000002624007e2a */ /* 0x000fdc000bf0e200 */
[----:B0-----:R-:W-:-:S04]  /*0a90*/  @!P0 FMUL R4, R4, 1.175494350822287508e-38 ;  /* 0x0080000004048820 */ /* 0x001fc80000400000 */
[----:B------:R-:W-:-:S06]  /*0aa0*/  FMUL.FTZ R3, R4, 1.4426950216293334961 ;  /* 0x3fb8aa3b04037820 */ /* 0x000fcc0000410000 */
[----:B------:R-:W0:Y:S02]  /*0ab0*/  FRND R3, R3 ;  /* 0x0000000300037307 */ /* 0x000e240000201000 */
[----:B0-----:R-:W-:-:S06]  /*0ac0*/  FMUL.FTZ R28, R3, 1 ;  /* 0x3f800000031c7820 */ /* 0x001fcc0000410000 */
[----:B------:R-:W0:Y:S01]  /*0ad0*/  F2F.F64.F32 R28, R28 ;  /* 0x0000001c001c7310 */ /* 0x000e220000201800 */
[--C-:B------:R-:W-:Y:S02]  /*0ae0*/  DADD R4, |R14|, -R36.reuse ;  /* 0x000000000e047229 */ /* 0x100fe40000000a24 */
[----:B0-----:R-:W-:-:S06]  /*0af0*/  DFMA R28, -R28, UR40, -R36 ;  /* 0x000000281c1c7c2b */ /* 0x001fcc0008000924 */
[----:B------:R-:W-:Y:S02]  /*0b00*/  DFMA R26, |R14|, R26, R4 ;  /* 0x0000001a0e1a722b */ /* 0x000fe40000000204 */
[----:B------:R-:W-:-:S08]  /*0b10*/  DFMA R4, R28, UR42, R20 ;  /* 0x0000002a1c047c2b */ /* 0x000fd00008000014 */
[----:B------:R-:W-:-:S08]  /*0b20*/  DFMA R4, R28, R4, UR44 ;  /* 0x0000002c1c047e2b */ /* 0x000fd00008000004 */
[----:B------:R-:W-:-:S08]  /*0b30*/  DFMA R4, R28, R4, UR46 ;  /* 0x0000002e1c047e2b */ /* 0x000fd00008000004 */
[----:B------:R-:W-:-:S08]  /*0b40*/  DFMA R4, R28, R4, UR48 ;  /* 0x000000301c047e2b */ /* 0x000fd00008000004 */
[----:B------:R-:W-:-:S08]  /*0b50*/  DFMA R4, R28, R4, UR50 ;  /* 0x000000321c047e2b */ /* 0x000fd00008000004 */
[----:B------:R-:W-:-:S08]  /*0b60*/  DFMA R4, R28, R4, UR52 ;  /* 0x000000341c047e2b */ /* 0x000fd00008000004 */
[----:B------:R-:W-:-:S08]  /*0b70*/  DFMA R4, R28, R4, UR54 ;  /* 0x000000361c047e2b */ /* 0x000fd00008000004 */
[----:B------:R-:W-:-:S08]  /*0b80*/  DFMA R4, R28, R4, UR56 ;  /* 0x000000381c047e2b */ /* 0x000fd00008000004 */
[----:B------:R-:W-:Y:S01]  /*0b90*/  DFMA R4, R28, R4, UR58 ;  /* 0x0000003a1c047e2b */ /* 0x000fe20008000004 */
[----:B------:R-:W-:-:S07]  /*0ba0*/  UMOV UR60, 0xfba6f279 ;  /* 0xfba6f279003c7882 */ /* 0x000fce0000000000 */
[----:B------:R-:W-:Y:S01]  /*0bb0*/  DMUL R4, R28, R4 ;  /* 0x000000041c047228 */ /* 0x000fe20000000000 */
[----:B------:R-:W-:Y:S01]  /*0bc0*/  UMOV UR61, 0x3cf0679a ;  /* 0x3cf0679a003d7882 */ /* 0x000fe20000000000 */
[----:B------:R-:W-:-:S06]  /*0bd0*/  MOV R35, UR9 ;  /* 0x0000000900237c02 */ /* 0x000fcc0008000f00 */
[----:B------:R-:W-:Y:S02]  /*0be0*/  DFMA R4, R28, R4, -R26 ;  /* 0x000000041c04722b */ /* 0x000fe4000000081a */
[----:B---3--:R-:W-:Y:S01]  /*0bf0*/  DFMA R26, |R8|, -UR60, R18 ;  /* 0x8000003c081a7c2b */ /* 0x008fe20008000212 */
[----:B------:R-:W-:Y:S01]  /*0c00*/  MOV R6, UR8 ;  /* 0x0000000800067c02 */ /* 0x000fe20008000f00 */
[----:B------:R-:W-:Y:S01]  /*0c10*/  UMOV UR8, 0xb976a9b2 ;  /* 0xb976a9b200087882 */ /* 0x000fe20000000000 */
[----:B------:R-:W-:-:S05]  /*0c20*/  UMOV UR9, 0x3d8df9f9 ;  /* 0x3d8df9f900097882 */ /* 0x000fca0000000000 */
[----:B------:R-:W-:Y:S01]  /*0c30*/  DFMA R26, |R8|, R26, -UR8 ;  /* 0x80000008081a7e2b */ /* 0x000fe2000800021a */
[----:B------:R-:W-:Y:S01]  /*0c40*/  MOV R33, UR7 ;  /* 0x0000000700217c02 */ /* 0x000fe20008000f00 */
[----:B------:R-:W-:Y:S01]  /*0c50*/  UMOV UR7, 0x3dc7f1f5 ;  /* 0x3dc7f1f500077882 */ /* 0x000fe20000000000 */
[----:B------:R-:W-:Y:S01]  /*0c60*/  MOV R34, UR6 ;  /* 0x0000000600227c02 */ /* 0x000fe20008000f00 */
[----:B------:R-:W-:-:S04]  /*0c70*/  UMOV UR6, 0x590cc332 ;  /* 0x590cc33200067882 */ /* 0x000fc80000000000 */
[----:B------:R-:W-:Y:S01]  /*0c80*/  DFMA R26, |R8|, R26, UR6 ;  /* 0x00000006081a7e2b */ /* 0x000fe2000800021a */
[----:B------:R-:W-:Y:S01]  /*0c90*/  MOV R31, UR5 ;  /* 0x00000005001f7c02 */ /* 0x000fe20008000f00 */
[----:B------:R-:W-:Y:S01]  /*0ca0*/  UMOV UR5, 0x3dfa28a3 ;  /* 0x3dfa28a300057882 */ /* 0x000fe20000000000 */
[----:B------:R-:W-:Y:S01]  /*0cb0*/  MOV R32, UR4 ;  /* 0x0000000400207c02 */ /* 0x000fe20008000f00 */
[----:B------:R-:W-:-:S04]  /*0cc0*/  UMOV UR4, 0xcd2d56c4 ;  /* 0xcd2d56c400047882 */ /* 0x000fc80000000000 */
[----:B------:R-:W-:Y:S01]  /*0cd0*/  DFMA R26, |R8|, R26, -UR4 ;  /* 0x80000004081a7e2b */ /* 0x000fe2000800021a */
[----:B------:R-:W-:Y:S01]  /*0ce0*/  UMOV UR60, 0x67835925 ;  /* 0x67835925003c7882 */ /* 0x000fe20000000000 */
[----:B------:R-:W-:-:S06]  /*0cf0*/  UMOV UR61, 0x3e2485ee ;  /* 0x3e2485ee003d7882 */ /* 0x000fcc0000000000 */
[----:B------:R-:W-:Y:S01]  /*0d00*/  DFMA R26, |R8|, R26, UR60 ;  /* 0x0000003c081a7e2b */ /* 0x000fe2000800021a */
[----:B------:R-:W-:Y:S02]  /*0d10*/  R2UR UR61, R24 ;  /* 0x00000000183d72ca */ /* 0x000fe400000e0000 */
[----:B------:R-:W-:Y:S02]  /*0d20*/  R2UR UR60, R25 ;  /* 0x00000000193c72ca */ /* 0x000fe400000e0000 */
[----:B------:R-:W-:Y:S02]  /*0d30*/  R2UR UR5, R31 ;  /* 0x000000001f0572ca */ /* 0x000fe400000e0000 */
[----:B------:R-:W-:Y:S02]  /*0d40*/  R2UR UR4, R32 ;  /* 0x00000000200472ca */ /* 0x000fe400000e0000 */
[----:B------:R-:W-:Y:S02]  /*0d50*/  R2UR UR7, R33 ;  /* 0x00000000210772ca */ /* 0x000fe400000e0000 */
[----:B------:R-:W-:-:S05]  /*0d60*/  R2UR UR6, R34 ;  /* 0x00000000220672ca */ /* 0x000fca00000e0000 */
[----:B------:R-:W-:Y:S01]  /*0d70*/  DFMA R26, |R8|, R26, -UR60 ;  /* 0x8000003c081a7e2b */ /* 0x000fe2000800021a */
[----:B------:R-:W-:Y:S02]  /*0d80*/  R2UR UR9, R35 ;  /* 0x00000000230972ca */ /* 0x000fe400000e0000 */
[----:B------:R-:W-:-:S05]  /*0d90*/  R2UR UR8, R6 ;  /* 0x00000000060872ca */ /* 0x000fca00000e0000 */
[----:B------:R-:W-:-:S08]  /*0da0*/  DFMA R26, |R8|, R26, UR4 ;  /* 0x00000004081a7e2b */ /* 0x000fd0000800021a */
        /* <DEDUP_REMOVED lines=9> */
[C---:B------:R-:W-:Y:S01]  /*0e40*/  DFMA R26, |R8|.reuse, R26, -UR24 ;  /* 0x80000018081a7e2b */ /* 0x040fe2000800021a */
[----:B------:R-:W0:Y:S07]  /*0e50*/  MUFU.EX2 R3, R3 ;  /* 0x0000000300037308 */ /* 0x000e2e0000000800 */
[----:B------:R-:W-:-:S08]  /*0e60*/  DFMA R26, |R8|, R26, UR26 ;  /* 0x0000001a081a7e2b */ /* 0x000fd0000800021a */
[----:B------:R-:W-:Y:S01]  /*0e70*/  DFMA R26, |R8|, R26, -UR28 ;  /* 0x8000001c081a7e2b */ /* 0x000fe2000800021a */
[----:B0-----:R-:W-:-:S07]  /*0e80*/  FMUL.FTZ R3, R3, 1 ;  /* 0x3f80000003037820 */ /* 0x001fce0000410000 */
[C---:B------:R-:W-:Y:S01]  /*0e90*/  DFMA R26, |R8|.reuse, R26, -UR30 ;  /* 0x8000001e081a7e2b */ /* 0x040fe2000800021a */
[----:B------:R-:W0:Y:S07]  /*0ea0*/  F2F.F64.F32 R24, R3 ;  /* 0x0000000300187310 */ /* 0x000e2e0000201800 */
[----:B------:R-:W-:Y:S02]  /*0eb0*/  DFMA R26, |R8|, R26, UR32 ;  /* 0x00000020081a7e2b */ /* 0x000fe4000800021a */
[----:B------:R-:W-:-:S06]  /*0ec0*/  DADD R4, R28, R4 ;  /* 0x000000001c047229 */ /* 0x000fcc0000000004 */
[----:B------:R-:W-:Y:S02]  /*0ed0*/  DFMA R26, |R8|, R26, UR34 ;  /* 0x00000022081a7e2b */ /* 0x000fe4000800021a */
[----:B0-----:R-:W-:-:S06]  /*0ee0*/  DADD R28, -R24, 1 ;  /* 0x3ff00000181c7429 */ /* 0x001fcc0000000100 */
[----:B------:R-:W-:Y:S02]  /*0ef0*/  DFMA R26, |R8|, R26, UR36 ;  /* 0x00000024081a7e2b */ /* 0x000fe4000800021a */
[----:B------:R-:W-:-:S06]  /*0f00*/  DFMA R24, -R4, R24, R28 ;  /* 0x000000180418722b */ /* 0x000fcc000000011c */
[----:B------:R-:W-:-:S06]  /*0f10*/  DFMA R28, |R8|, R26, |R8| ;  /* 0x0000001a081c722b */ /* 0x000fcc0000000608 */
[----:B------:R-:W0:Y:S02]  /*0f20*/  F2F.F32.F64 R4, -R28 ;  /* 0x8000001c00047310 */ /* 0x000e240000301000 */
[----:B------:R-:W-:-:S14]  /*0f30*/  DSETP.GEU.AND P0, PT, |R28|, UR38, PT ;  /* 0x000000261c007e2a */ /* 0x000fdc000bf0e200 */
[----:B0-----:R-:W-:-:S04]  /*0f40*/  @!P0 FMUL R4, R4, 1.175494350822287508e-38 ;  /* 0x0080000004048820 */ /* 0x001fc80000400000 */
[----:B------:R-:W-:-:S06]  /*0f50*/  FMUL.FTZ R4, R4, 1.4426950216293334961 ;  /* 0x3fb8aa3b04047820 */ /* 0x000fcc0000410000 */
[----:B------:R-:W0:Y:S01]  /*0f60*/  FRND R4, R4 ;  /* 0x0000000400047307 */ /* 0x000e220000201000 */
[----:B------:R-:W-:Y:S01]  /*0f70*/  UMOV UR60, 0x8dc96626 ;  /* 0x8dc96626003c7882 */ /* 0x000fe20000000000 */
[----:B------:R-:W-:Y:S02]  /*0f80*/  UMOV UR61, 0x4017afb4 ;  /* 0x4017afb4003d7882 */ /* 0x000fe40000000000 */
[----:B------:R-:W-:-:S06]  /*0f90*/  DSETP.GE.AND P1, PT, |R14|, UR60, PT ;  /* 0x0000003c0e007e2a */ /* 0x000fcc000bf26200 */
[----:B------:R-:W-:Y:S01]  /*0fa0*/  FSEL R5, R25, 1.875, !P1 ;  /* 0x3ff0000019057808 */ /* 0x000fe20004800000 */
[----:B0-----:R-:W-:-:S03]  /*0fb0*/  FMUL.FTZ R14, R4, 1 ;  /* 0x3f800000040e7820 */ /* 0x001fc60000410000 */
[----:B------:R-:W-:Y:S01]  /*0fc0*/  LOP3.LUT R5, R5, 0x80000000, R15, 0xb8, !PT ;  /* 0x8000000005057812 */ /* 0x000fe200078eb80f */
[----:B------:R-:W-:Y:S02]  /*0fd0*/  DSETP.GE.AND P0, PT, |R12|, UR60, PT ;  /* 0x0000003c0c007e2a */ /* 0x000fe4000bf06200 */
[----:B------:R-:W0:Y:S04]  /*0fe0*/  F2F.F64.F32 R14, R14 ;  /* 0x0000000e000e7310 */ /* 0x000e280000201800 */
[----:B------:R-:W-:-:S04]  /*0ff0*/  FSEL R3, R23, 1.875, !P0 ;  /* 0x3ff0000017037808 */ /* 0x000fc80004000000 */
[----:B------:R-:W-:Y:S01]  /*1000*/  LOP3.LUT R3, R3, 0x80000000, R13, 0xb8, !PT ;  /* 0x8000000003037812 */ /* 0x000fe200078eb80d */
        /* <DEDUP_REMOVED lines=12> */
[----:B------:R-:W-:-:S07]  /*10d0*/  MOV R33, UR7 ;  /* 0x0000000700217c02 */ /* 0x000fce0008000f00 */
[----:B------:R-:W-:Y:S01]  /*10e0*/  DMUL R14, R28, R26 ;  /* 0x0000001a1c0e7228 */ /* 0x000fe20000000000 */
[----:B------:R-:W-:Y:S01]  /*10f0*/  MOV R34, UR6 ;  /* 0x0000000600227c02 */ /* 0x000fe20008000f00 */
[----:B------:R-:W-:Y:S01]  /*1100*/  UMOV UR6, 0xfba6f279 ;  /* 0xfba6f27900067882 */ /* 0x000fe20000000000 */
[----:B------:R-:W-:-:S05]  /*1110*/  UMOV UR7, 0x3cf0679a ;  /* 0x3cf0679a00077882 */ /* 0x000fca0000000000 */
[----:B------:R-:W-:Y:S02]  /*1120*/  DFMA R12, R28, R14, -R12 ;  /* 0x0000000e1c0c722b */ /* 0x000fe4000000080c */
[----:B------:R-:W-:Y:S01]  /*1130*/  DFMA R14, |R10|, -UR6, R18 ;  /* 0x800000060a0e7c2b */ /* 0x000fe20008000212 */
[----:B------:R-:W-:Y:S01]  /*1140*/  MOV R31, UR5 ;  /* 0x00000005001f7c02 */ /* 0x000fe20008000f00 */
[----:B------:R-:W-:Y:S01]  /*1150*/  UMOV UR5, 0x3d8df9f9 ;  /* 0x3d8df9f900057882 */ /* 0x000fe20000000000 */
[----:B------:R-:W-:Y:S01]  /*1160*/  MOV R32, UR4 ;  /* 0x0000000400207c02 */ /* 0x000fe20008000f00 */
[----:B------:R-:W-:-:S04]  /*1170*/  UMOV UR4, 0xb976a9b2 ;  /* 0xb976a9b200047882 */ /* 0x000fc80000000000 */
        /* <DEDUP_REMOVED lines=14> */
[----:B------:R-:W-:Y:S01]  /*1260*/  UMOV UR4, 0x5919f583 ;  /* 0x5919f58300047882 */ /* 0x000fe20000000000 */
[----:B------:R-:W-:-:S06]  /*1270*/  UMOV UR5, 0x3e476db4 ;  /* 0x3e476db400057882 */ /* 0x000fcc0000000000 */
[----:B------:R-:W-:Y:S01]  /*1280*/  DFMA R14, |R10|, R14, -UR4 ;  /* 0x800000040a0e7e2b */ /* 0x000fe2000800020e */
[----:B------:R-:W-:Y:S02]  /*1290*/  R2UR UR5, R31 ;  /* 0x000000001f0572ca */ /* 0x000fe400000e0000 */
[----:B------:R-:W-:Y:S02]  /*12a0*/  R2UR UR4, R32 ;  /* 0x00000000200472ca */ /* 0x000fe400000e0000 */
[----:B------:R-:W-:Y:S02]  /*12b0*/  R2UR UR7, R33 ;  /* 0x00000000210772ca */ /* 0x000fe400000e0000 */
[----:B------:R-:W-:Y:S02]  /*12c0*/  R2UR UR6, R34 ;  /* 0x00000000220672ca */ /* 0x000fe400000e0000 */
[----:B------:R-:W-:Y:S02]  /*12d0*/  R2UR UR9, R35 ;  /* 0x00000000230972ca */ /* 0x000fe400000e0000 */
[----:B------:R-:W-:-:S05]  /*12e0*/  R2UR UR8, R36 ;  /* 0x00000000240872ca */ /* 0x000fca00000e0000 */
[----:B------:R-:W-:Y:S01]  /*12f0*/  DFMA R14, |R10|, R14, UR4 ;  /* 0x000000040a0e7e2b */ /* 0x000fe2000800020e */
[----:B------:R-:W-:Y:S02]  /*1300*/  R2UR UR11, R37 ;  /* 0x00000000250b72ca */ /* 0x000fe400000e0000 */
[----:B------:R-:W-:Y:S01]  /*1310*/  R2UR UR10, R6 ;  /* 0x00000000060a72ca */ /* 0x000fe200000e0000 */
[----:B------:R-:W0:Y:S01]  /*1320*/  MUFU.EX2 R4, R4 ;  /* 0x0000000400047308 */ /* 0x000e220000000800 */
[----:B------:R-:W-:Y:S01]  /*1330*/  R2UR UR4, R30 ;  /* 0x000000001e0472ca */ /* 0x000fe200000e0000 */
[----:B------:R-:W-:Y:S01]  /*1340*/  DADD R12, R28, R12 ;  /* 0x000000001c0c7229 */ /* 0x000fe2000000000c */
[----:B------:R-:W-:Y:S01]  /*1350*/  R2UR UR5, R7 ;  /* 0x00000000070572ca */ /* 0x000fe200000e0000 */
[C---:B------:R-:W-:Y:S01]  /*1360*/  DFMA R14, |R10|.reuse, R14, -UR6 ;  /* 0x800000060a0e7e2b */ /* 0x040fe2000800020e */
[----:B------:R-:W-:Y:S01]  /*1370*/  MOV R23, UR7 ;  /* 0x0000000700177c02 */ /* 0x000fe20008000f00 */
[C---:B------:R-:W-:Y:S01]  /*1380*/  DSETP.GE.AND P3, PT, |R10|.reuse, UR60, PT ;  /* 0x0000003c0a007e2a */ /* 0x040fe2000bf66200 */
[----:B------:R-:W-:Y:S01]  /*1390*/  MOV R26, UR6 ;  /* 0x00000006001a7c02 */ /* 0x000fe20008000f00 */
[----:B------:R-:W1:Y:S04]  /*13a0*/  LDC.64 R36, c[0x0][0x218] ;  /* 0x00008600ff247b82 */ /* 0x000e680000000a00 */
        /* <DEDUP_REMOVED lines=10> */
[----:B------:R-:W-:Y:S01]  /*1450*/  DFMA R14, |R10|, R14, -UR28 ;  /* 0x8000001c0a0e7e2b */ /* 0x000fe2000800020e */
[----:B0-----:R-:W-:-:S07]  /*1460*/  FMUL.FTZ R6, R4, 1 ;  /* 0x3f80000004067820 */ /* 0x001fce0000410000 */
[C---:B------:R-:W-:Y:S01]  /*1470*/  DFMA R14, |R10|.reuse, R14, -UR30 ;  /* 0x8000001e0a0e7e2b */ /* 0x040fe2000800020e */
[----:B------:R-:W0:Y:S07]  /*1480*/  F2F.F64.F32 R30, R6 ;  /* 0x00000006001e7310 */ /* 0x000e2e0000201800 */
[----:B------:R-:W-:-:S08]  /*1490*/  DFMA R14, |R10|, R14, UR32 ;  /* 0x000000200a0e7e2b */ /* 0x000fd0000800020e */
[----:B------:R-:W-:-:S08]  /*14a0*/  DFMA R14, |R10|, R14, UR34 ;  /* 0x000000220a0e7e2b */ /* 0x000fd0000800020e */
[----:B------:R-:W-:Y:S02]  /*14b0*/  DFMA R28, |R10|, R14, UR36 ;  /* 0x000000240a1c7e2b */ /* 0x000fe4000800020e */
[----:B0-----:R-:W-:-:S08]  /*14c0*/  DADD R14, -R30, 1 ;  /* 0x3ff000001e0e7429 */ /* 0x001fd00000000100 */
[----:B------:R-:W-:Y:S02]  /*14d0*/  DFMA R30, -R12, R30, R14 ;  /* 0x0000001e0c1e722b */ /* 0x000fe4000000010e */
[----:B------:R-:W-:-:S06]  /*14e0*/  DFMA R14, |R10|, R28, |R10| ;  /* 0x0000001c0a0e722b */ /* 0x000fcc000000060a */
[----:B------:R-:W0:Y:S02]  /*14f0*/  F2F.F32.F64 R4, -R14 ;  /* 0x8000000e00047310 */ /* 0x000e240000301000 */
        /* <DEDUP_REMOVED lines=17> */
[----:B------:R-:W-:-:S08]  /*1610*/  DFMA R28, R32, R28, UR58 ;  /* 0x0000003a201c7e2b */ /* 0x000fd0000800001c */
[----:B------:R-:W-:-:S08]  /*1620*/  DMUL R28, R32, R28 ;  /* 0x0000001c201c7228 */ /* 0x000fd00000000000 */
[----:B------:R-:W-:Y:S01]  /*1630*/  DFMA R28, R32, R28, -R12 ;  /* 0x0000001c201c722b */ /* 0x000fe2000000080c */
[----:B------:R-:W2:Y:S01]  /*1640*/  LDG.E.128 R12, desc[UR4][R16.64+0x1000] ;  /* 0x00100004100c7981 */ /* 0x000ea2000c1e1d00 */
[----:B------:R-:W0:Y:S02]  /*1650*/  MUFU.EX2 R4, R4 ;  /* 0x0000000400047308 */ /* 0x000e240000000800 */
[----:B0-----:R-:W-:-:S06]  /*1660*/  FMUL.FTZ R6, R4, 1 ;  /* 0x3f80000004067820 */ /* 0x001fcc0000410000 */
[----:B------:R-:W0:Y:S01]  /*1670*/  F2F.F64.F32 R34, R6 ;  /* 0x0000000600227310 */ /* 0x000e220000201800 */
[----:B------:R-:W-:Y:S02]  /*1680*/  DADD R28, R32, R28 ;  /* 0x00000000201c7229 */ /* 0x000fe4000000001c */
[----:B------:R-:W-:Y:S01]  /*1690*/  DSETP.GE.AND P2, PT, |R8|, UR60, PT ;  /* 0x0000003c08007e2a */ /* 0x000fe2000bf46200 */
[----:B------:R-:W-:Y:S01]  /*16a0*/  UMOV UR6, 0xfba6f279 ;  /* 0xfba6f27900067882 */ /* 0x000fe20000000000 */
[----:B------:R-:W-:-:S04]  /*16b0*/  UMOV UR7, 0x3cf0679a ;  /* 0x3cf0679a00077882 */ /* 0x000fc80000000000 */
[----:B------:R-:W-:Y:S01]  /*16c0*/  FSEL R8, R31, 1.875, !P2 ;  /* 0x3ff000001f087808 */ /* 0x000fe20005000000 */
[----:B0-----:R-:W-:-:S03]  /*16d0*/  DADD R32, -R34, 1 ;  /* 0x3ff0000022207429 */ /* 0x001fc60000000100 */
[----:B------:R-:W-:Y:S02]  /*16e0*/  LOP3.LUT R9, R8, 0x80000000, R9, 0xb8, !PT ;  /* 0x8000000008097812 */ /* 0x000fe400078eb809 */
[----:B------:R-:W-:-:S03]  /*16f0*/  FSEL R8, R30, RZ, !P2 ;  /* 0x000000ff1e087208 */ /* 0x000fc60005000000 */
[----:B------:R-:W-:Y:S01]  /*1700*/  DFMA R28, -R28, R34, R32 ;  /* 0x000000221c1c722b */ /* 0x000fe20000000120 */
[----:B------:R-:W-:Y:S01]  /*1710*/  MOV R25, UR9 ;  /* 0x0000000900197c02 */ /* 0x000fe20008000f00 */
[----:B------:R-:W-:Y:S01]  /*1720*/  UMOV UR9, 0x3d8df9f9 ;  /* 0x3d8df9f900097882 */ /* 0x000fe20000000000 */
[----:B------:R-:W-:Y:S01]  /*1730*/  MOV R7, UR8 ;  /* 0x0000000800077c02 */ /* 0x000fe20008000f00 */
[----:B------:R-:W-:-:S06]  /*1740*/  UMOV UR8, 0xb976a9b2 ;  /* 0xb976a9b200087882 */ /* 0x000fcc0000000000 */
[----:B------:R-:W-:-:S04]  /*1750*/  FSEL R10, R29, 1.875, !P3 ;  /* 0x3ff000001d0a7808 */ /* 0x000fc80005800000 */
[----:B------:R-:W-:Y:S02]  /*1760*/  LOP3.LUT R11, R10, 0x80000000, R11, 0xb8, !PT ;  /* 0x800000000a0b7812 */ /* 0x000fe400078eb80b */
[----:B------:R-:W-:Y:S02]  /*1770*/  FSEL R10, R24, RZ, !P1 ;  /* 0x000000ff180a7208 */ /* 0x000fe40004800000 */
[----:B------:R-:W-:Y:S01]  /*1780*/  MOV R4, UR61 ;  /* 0x0000003d00047c02 */ /* 0x000fe20008000f00 */
[----:B------:R-:W-:Y:S01]  /*1790*/  UMOV UR61, 0x3e62d698 ;  /* 0x3e62d698003d7882 */ /* 0x000fe20000000000 */
[----:B------:R-:W-:Y:S01]  /*17a0*/  MOV R6, UR60 ;  /* 0x0000003c00067c02 */ /* 0x000fe20008000f00 */
[----:B------:R-:W-:Y:S01]  /*17b0*/  UMOV UR60, 0xd98c8d71 ;  /* 0xd98c8d71003c7882 */ /* 0x000fe20000000000 */
[----:B-1----:R-:W-:Y:S01]  /*17c0*/  IMAD.WIDE.U32 R36, R2, 0x8, R36 ;  /* 0x0000000802247825 */ /* 0x002fe200078e0024 */
[----:B------:R-:W-:Y:S01]  /*17d0*/  FSEL R32, R22, RZ, !P0 ;  /* 0x000000ff16207208 */ /* 0x000fe20004000000 */
[----:B--2---:R-:W-:-:S02]  /*17e0*/  DFMA R34, |R12|, -UR6, R18 ;  /* 0x800000060c227c2b */ /* 0x004fc40008000212 */
        /* <DEDUP_REMOVED lines=8> */
[----:B------:R-:W-:Y:S01]  /*1870*/  DFMA R30, |R14|, R30, UR8 ;  /* 0x000000080e1e7e2b */ /* 0x000fe2000800021e */
        /* <DEDUP_REMOVED lines=9> */
[----:B------:R-:W-:Y:S01]  /*1910*/  UMOV UR7, 0x3e476db4 ;  /* 0x3e476db400077882 */ /* 0x000fe20000000000 */
[----:B------:R-:W-:-:S03]  /*1920*/  R2UR UR9, R25 ;  /* 0x00000000190972ca */ /* 0x000fc600000e0000 */
[----:B------:R-:W-:Y:S02]  /*1930*/  DFMA R34, |R12|, R34, -UR6 ;  /* 0x800000060c227e2b */ /* 0x000fe40008000222 */
[----:B------:R-:W-:Y:S01]  /*1940*/  DFMA R24, |R14|, R30, -UR6 ;  /* 0x800000060e187e2b */ /* 0x000fe2000800021e */
[----:B------:R-:W-:Y:S02]  /*1950*/  R2UR UR7, R23 ;  /* 0x00000000170772ca */ /* 0x000fe400000e0000 */
[----:B------:R-:W-:-:S03]  /*1960*/  R2UR UR6, R26 ;  /* 0x000000001a0672ca */ /* 0x000fc600000e0000 */
[----:B------:R-:W-:Y:S01]  /*1970*/  DFMA R26, |R12|, R34, UR60 ;  /* 0x0000003c0c1a7e2b */ /* 0x000fe20008000222 */
[----:B------:R-:W-:-:S09]  /*1980*/  R2UR UR8, R7 ;  /* 0x00000000070872ca */ /* 0x000fd200000e0000 */
        /* <DEDUP_REMOVED lines=15> */
[----:B------:R-:W-:Y:S01]  /*1a80*/  DFMA R26, |R12|, R26, UR36 ;  /* 0x000000240c1a7e2b */ /* 0x000fe2000800021a */
[----:B------:R-:W-:-:S07]  /*1a90*/  IMAD.WIDE R22, R0, 0x10, R36 ;  /* 0x0000001000167825 */ /* 0x000fce00078e0224 */
[----:B------:R-:W-:-:S06]  /*1aa0*/  DFMA R34, |R12|, R26, |R12| ;  /* 0x0000001a0c22722b */ /* 0x000fcc000000060c */
[----:B------:R-:W0:Y:S02]  /*1ab0*/  F2F.F32.F64 R0, -R34 ;  /* 0x8000002200007310 */ /* 0x000e240000301000 */
[----:B------:R-:W-:-:S14]  /*1ac0*/  DSETP.GEU.AND P0, PT, |R34|, UR38, PT ;  /* 0x0000002622007e2a */ /* 0x000fdc000bf0e200 */
[----:B0-----:R-:W-:-:S04]  /*1ad0*/  @!P0 FMUL R0, R0, 1.175494350822287508e-38 ;  /* 0x0080000000008820 */ /* 0x001fc80000400000 */
[----:B------:R-:W-:-:S06]  /*1ae0*/  FMUL.FTZ R0, R0, 1.4426950216293334961 ;  /* 0x3fb8aa3b00007820 */ /* 0x000fcc0000410000 */
[----:B------:R-:W0:Y:S01]  /*1af0*/  FRND R0, R0 ;  /* 0x0000000000007307 */ /* 0x000e220000201000 */
[----:B------:R-:W-:Y:S01]  /*1b00*/  DFMA R24, |R14|, R24, UR60 ;  /* 0x0000003c0e187e2b */ /* 0x000fe20008000218 */
[----:B------:R-:W-:-:S07]  /*1b10*/  FSEL R2, R28, RZ, !P3 ;  /* 0x000000ff1c027208 */ /* 0x000fce0005800000 */
[----:B------:R-:W-:Y:S01]  /*1b20*/  DFMA R24, |R14|, R24, -UR6 ;  /* 0x800000060e187e2b */ /* 0x000fe20008000218 */
[----:B0-----:R-:W-:-:S04]  /*1b30*/  FMUL.FTZ R7, R0, 1 ;  /* 0x3f80000000077820 */ /* 0x001fc80000410000 */
[----:B------:R-:W0:Y:S03]  /*1b40*/  F2F.F64.F32 R28, R7 ;  /* 0x00000007001c7310 */ /* 0x000e260000201800 */
[----:B------:R-:W-:Y:S02]  /*1b50*/  DFMA R24, |R14|, R24, -UR8 ;  /* 0x800000080e187e2b */ /* 0x000fe40008000218 */
[----:B------:R-:W-:-:S06]  /*1b60*/  DADD R30, |R12|, -R34 ;  /* 0x000000000c1e7229 */ /* 0x000fcc0000000a22 */
[----:B------:R-:W-:Y:S02]  /*1b70*/  DFMA R24, |R14|, R24, UR10 ;  /* 0x0000000a0e187e2b */ /* 0x000fe40008000218 */
[----:B0-----:R-:W-:Y:S02]  /*1b80*/  DFMA R28, -R28, UR40, -R34 ;  /* 0x000000281c1c7c2b */ /* 0x001fe40008000922 */
[----:B------:R-:W-:-:S04]  /*1b90*/  DFMA R30, |R12|, R26, R30 ;  /* 0x0000001a0c1e722b */ /* 0x000fc8000000021e */
[----:B------:R-:W-:Y:S02]  /*1ba0*/  DFMA R24, |R14|, R24, -UR12 ;  /* 0x8000000c0e187e2b */ /* 0x000fe40008000218 */
[----:B------:R-:W-:-:S06]  /*1bb0*/  DFMA R26, R28, UR42, R20 ;  /* 0x0000002a1c1a7c2b */ /* 0x000fcc0008000014 */
[----:B------:R-:W-:Y:S02]  /*1bc0*/  DFMA R24, |R14|, R24, UR14 ;  /* 0x0000000e0e187e2b */ /* 0x000fe40008000218 */
[----:B------:R-:W-:-:S06]  /*1bd0*/  DFMA R26, R28, R26, UR44 ;  /* 0x0000002c1c1a7e2b */ /* 0x000fcc000800001a */
[----:B------:R-:W-:Y:S02]  /*1be0*/  DFMA R24, |R14|, R24, UR16 ;  /* 0x000000100e187e2b */ /* 0x000fe40008000218 */
[----:B------:R-:W-:-:S06]  /*1bf0*/  DFMA R26, R28, R26, UR46 ;  /* 0x0000002e1c1a7e2b */ /* 0x000fcc000800001a */
[----:B------:R-:W-:Y:S02]  /*1c00*/  DFMA R24, |R14|, R24, -UR18 ;  /* 0x800000120e187e2b */ /* 0x000fe40008000218 */
[----:B------:R-:W-:-:S06]  /*1c10*/  DFMA R26, R28, R26, UR48 ;  /* 0x000000301c1a7e2b */ /* 0x000fcc000800001a */
[----:B------:R-:W-:Y:S02]  /*1c20*/  DFMA R24, |R14|, R24, UR20 ;  /* 0x000000140e187e2b */ /* 0x000fe40008000218 */
[----:B------:R-:W-:-:S06]  /*1c30*/  DFMA R26, R28, R26, UR50 ;  /* 0x000000321c1a7e2b */ /* 0x000fcc000800001a */
[----:B------:R-:W-:Y:S02]  /*1c40*/  DFMA R24, |R14|, R24, UR22 ;  /* 0x000000160e187e2b */ /* 0x000fe40008000218 */
[----:B------:R-:W-:-:S06]  /*1c50*/  DFMA R26, R28, R26, UR52 ;  /* 0x000000341c1a7e2b */ /* 0x000fcc000800001a */
[----:B------:R-:W-:Y:S02]  /*1c60*/  DFMA R24, |R14|, R24, -UR24 ;  /* 0x800000180e187e2b */ /* 0x000fe40008000218 */
[----:B------:R-:W-:-:S06]  /*1c70*/  DFMA R26, R28, R26, UR54 ;  /* 0x000000361c1a7e2b */ /* 0x000fcc000800001a */
[----:B------:R-:W-:Y:S02]  /*1c80*/  DFMA R24, |R14|, R24, UR26 ;  /* 0x0000001a0e187e2b */ /* 0x000fe40008000218 */
[----:B------:R-:W-:Y:S01]  /*1c90*/  DFMA R26, R28, R26, UR56 ;  /* 0x000000381c1a7e2b */ /* 0x000fe2000800001a */
[----:B------:R-:W0:Y:S05]  /*1ca0*/  MUFU.EX2 R0, R0 ;  /* 0x0000000000007308 */ /* 0x000e2a0000000800 */
[----:B------:R-:W-:Y:S02]  /*1cb0*/  DFMA R24, |R14|, R24, -UR28 ;  /* 0x8000001c0e187e2b */ /* 0x000fe40008000218 */
[----:B------:R-:W-:-:S06]  /*1cc0*/  DFMA R26, R28, R26, UR58 ;  /* 0x0000003a1c1a7e2b */ /* 0x000fcc000800001a */
[----:B------:R-:W-:Y:S02]  /*1cd0*/  DFMA R24, |R14|, R24, -UR30 ;  /* 0x8000001e0e187e2b */ /* 0x000fe40008000218 */
[----:B------:R-:W-:-:S06]  /*1ce0*/  DMUL R26, R28, R26 ;  /* 0x0000001a1c1a7228 */ /* 0x000fcc0000000000 */
[----:B------:R-:W-:Y:S02]  /*1cf0*/  DFMA R24, |R14|, R24, UR32 ;  /* 0x000000200e187e2b */ /* 0x000fe40008000218 */
[----:B------:R-:W-:Y:S01]  /*1d00*/  DFMA R26, R28, R26, -R30 ;  /* 0x0000001a1c1a722b */ /* 0x000fe2000000081e */
[----:B0-----:R-:W-:-:S05]  /*1d10*/  FMUL.FTZ R30, R0, 1 ;  /* 0x3f800000001e7820 */ /* 0x001fca0000410000 */
[C---:B------:R-:W-:Y:S01]  /*1d20*/  DFMA R24, |R14|.reuse, R24, UR34 ;  /* 0x000000220e187e2b */ /* 0x040fe20008000218 */
[----:B------:R-:W0:Y:S07]  /*1d30*/  F2F.F64.F32 R30, R30 ;  /* 0x0000001e001e7310 */ /* 0x000e2e0000201800 */
[----:B------:R-:W-:Y:S02]  /*1d40*/  DFMA R24, |R14|, R24, UR36 ;  /* 0x000000240e187e2b */ /* 0x000fe40008000218 */
[----:B------:R-:W-:-:S06]  /*1d50*/  DADD R28, R28, R26 ;  /* 0x000000001c1c7229 */ /* 0x000fcc000000001a */
[----:B------:R-:W-:Y:S02]  /*1d60*/  DFMA R36, |R14|, R24, |R14| ;  /* 0x000000180e24722b */ /* 0x000fe4000000060e */
[----:B0-----:R-:W-:-:S08]  /*1d70*/  DADD R26, -R30, 1 ;  /* 0x3ff000001e1a7429 */ /* 0x001fd00000000100 */
[----:B------:R-:W-:Y:S02]  /*1d80*/  DFMA R28, -R28, R30, R26 ;  /* 0x0000001e1c1c722b */ /* 0x000fe4000000011a */
[----:B------:R-:W-:Y:S02]  /*1d90*/  DADD R30, |R14|, -R36 ;  /* 0x000000000e1e7229 */ /* 0x000fe40000000a24 */
[----:B------:R-:W-:-:S06]  /*1da0*/  DSETP.GEU.AND P0, PT, |R36|, UR38, PT ;  /* 0x0000002624007e2a */ /* 0x000fcc000bf0e200 */
[----:B------:R-:W-:Y:S01]  /*1db0*/  DFMA R30, |R14|, R24, R30 ;  /* 0x000000180e1e722b */ /* 0x000fe2000000021e */
[----:B------:R-:W0:Y:S07]  /*1dc0*/  F2F.F32.F64 R24, -R36 ;  /* 0x8000002400187310 */ /* 0x000e2e0000301000 */
[----:B0-----:R-:W-:-:S04]  /*1dd0*/  @!P0 FMUL R24, R24, 1.175494350822287508e-38 ;  /* 0x0080000018188820 */ /* 0x001fc80000400000 */
[----:B------:R-:W-:-:S06]  /*1de0*/  FMUL.FTZ R35, R24, 1.4426950216293334961 ;  /* 0x3fb8aa3b18237820 */ /* 0x000fcc0000410000 */
[----:B------:R-:W0:Y:S02]  /*1df0*/  FRND R35, R35 ;  /* 0x0000002300237307 */ /* 0x000e240000201000 */
[----:B0-----:R-:W-:-:S06]  /*1e00*/  FMUL.FTZ R26, R35, 1 ;  /* 0x3f800000231a7820 */ /* 0x001fcc0000410000 */
[----:B------:R-:W0:Y:S02]  /*1e10*/  F2F.F64.F32 R26, R26 ;  /* 0x0000001a001a7310 */ /* 0x000e240000201800 */
[----:B0-----:R-:W-:-:S08]  /*1e20*/  DFMA R26, -R26, UR40, -R36 ;  /* 0x000000281a1a7c2b */ /* 0x001fd00008000924 */
        /* <DEDUP_REMOVED lines=8> */
[C---:B------:R-:W-:Y:S01]  /*1eb0*/  DFMA R24, R26.reuse, R24, UR58 ;  /* 0x0000003a1a187e2b */ /* 0x040fe20008000018 */
[----:B------:R-:W0:Y:S07]  /*1ec0*/  MUFU.EX2 R35, R35 ;  /* 0x0000002300237308 */ /* 0x000e2e0000000800 */
[----:B------:R-:W-:-:S08]  /*1ed0*/  DMUL R24, R26, R24 ;  /* 0x000000181a187228 */ /* 0x000fd00000000000 */
[----:B------:R-:W-:-:S08]  /*1ee0*/  DFMA R30, R26, R24, -R30 ;  /* 0x000000181a1e722b */ /* 0x000fd0000000081e */
[----:B------:R-:W-:Y:S01]  /*1ef0*/  DADD R30, R26, R30 ;  /* 0x000000001a1e7229 */ /* 0x000fe2000000001e */
[----:B0-----:R-:W-:-:S06]  /*1f00*/  FMUL.FTZ R26, R35, 1 ;  /* 0x3f800000231a7820 */ /* 0x001fcc0000410000 */
[----:B------:R-:W0:Y:S02]  /*1f10*/  F2F.F64.F32 R26, R26 ;  /* 0x0000001a001a7310 */ /* 0x000e240000201800 */
[----:B0-----:R-:W-:-:S08]  /*1f20*/  DADD R24, -R26, 1 ;  /* 0x3ff000001a187429 */ /* 0x001fd00000000100 */
[----:B------:R-:W-:Y:S02]  /*1f30*/  DFMA R30, -R30, R26, R24 ;  /* 0x0000001a1e1e722b */ /* 0x000fe40000000118 */
[----:B------:R0:W2:Y:S01]  /*1f40*/  LDG.E.128 R24, desc[UR4][R16.64+0x1800] ;  /* 0x0018000410187981 */ /* 0x0000a2000c1e1d00 */
[----:B------:R-:W-:Y:S01]  /*1f50*/  MOV R33, UR7 ;  /* 0x0000000700217c02 */ /* 0x000fe20008000f00 */
[----:B------:R-:W-:Y:S01]  /*1f60*/  UMOV UR7, 0x3cf0679a ;  /* 0x3cf0679a00077882 */ /* 0x000fe20000000000 */
[----:B------:R-:W-:Y:S01]  /*1f70*/  MOV R0, UR6 ;  /* 0x0000000600007c02 */ /* 0x000fe20008000f00 */
[----:B------:R-:W-:Y:S01]  /*1f80*/  UMOV UR6, 0xfba6f279 ;  /* 0xfba6f27900067882 */ /* 0x000fe20000000000 */
[----:B------:R-:W-:Y:S01]  /*1f90*/  MOV R7, UR61 ;  /* 0x0000003d00077c02 */ /* 0x000fe20008000f00 */
[----:B------:R-:W-:Y:S01]  /*1fa0*/  UMOV UR61, 0x3d8df9f9 ;  /* 0x3d8df9f9003d7882 */ /* 0x000fe20000000000 */
[----:B------:R-:W-:Y:S01]  /*1fb0*/  MOV R34, UR60 ;  /* 0x0000003c00227c02 */ /* 0x000fe20008000f00 */
[----:B------:R-:W-:Y:S01]  /*1fc0*/  UMOV UR60, 0xb976a9b2 ;  /* 0xb976a9b2003c7882 */ /* 0x000fe20000000000 */
[----:B0-----:R-:W-:Y:S01]  /*1fd0*/  IMAD.MOV.U32 R17, RZ, RZ, R3 ;  /* 0x000000ffff117224 */ /* 0x001fe200078e0003 */
[----:B------:R-:W-:Y:S01]  /*1fe0*/  MOV R16, R32 ;  /* 0x0000002000107202 */ /* 0x000fe20000000f00 */
[----:B--2---:R-:W-:-:S02]  /*1ff0*/  DFMA R36, |R24|, -UR6, R18 ;  /* 0x8000000618247c2b */ /* 0x004fc40008000212 */
[----:B------:R-:W-:-:S06]  /*2000*/  DFMA R18, |R26|, -UR6, R18 ;  /* 0x800000061a127c2b */ /* 0x000fcc0008000212 */
        /* <DEDUP_REMOVED lines=18> */
[----:B------:R-:W-:Y:S02]  /*2130*/  R2UR UR61, R7 ;  /* 0x00000000073d72ca */ /* 0x000fe400000e0000 */
[----:B------:R-:W-:Y:S02]  /*2140*/  R2UR UR60, R34 ;  /* 0x00000000223c72ca */ /* 0x000fe400000e0000 */
[----:B------:R-:W-:Y:S02]  /*2150*/  R2UR UR7, R33 ;  /* 0x00000000210772ca */ /* 0x000fe400000e0000 */
[----:B------:R-:W-:-:S09]  /*2160*/  R2UR UR6, R0 ;  /* 0x00000000000672ca */ /* 0x000fd200000e0000 */
        /* <DEDUP_REMOVED lines=15> */
[----:B------:R-:W-:Y:S02]  /*2260*/  DFMA R36, |R24|, R36, UR34 ;  /* 0x0000002218247e2b */ /* 0x000fe40008000224 */
[----:B------:R-:W-:-:S06]  /*2270*/  DFMA R34, |R26|, R18, UR60 ;  /* 0x0000003c1a227e2b */ /* 0x000fcc0008000212 */
[----:B------:R-:W-:Y:S01]  /*2280*/  DFMA R36, |R24|, R36, UR36 ;  /* 0x0000002418247e2b */ /* 0x000fe20008000224 */
[----:B------:R-:W-:-:S07]  /*2290*/  R2UR UR60, R6 ;  /* 0x00000000063c72ca */ /* 0x000fce00000e0000 */
[----:B------:R-:W-:-:S06]  /*22a0*/  DFMA R6, |R24|, R36, |R24| ;  /* 0x000000241806722b */ /* 0x000fcc0000000618 */
[----:B------:R-:W0:Y:S02]  /*22b0*/  F2F.F32.F64 R0, -R6 ;  /* 0x8000000600007310 */ /* 0x000e240000301000 */
[----:B------:R-:W-:Y:S01]  /*22c0*/  DSETP.GEU.AND P2, PT, |R6|, UR38, PT ;  /* 0x0000002606007e2a */ /* 0x000fe2000bf4e200 */
[----:B------:R-:W-:-:S13]  /*22d0*/  R2UR UR61, R4 ;  /* 0x00000000043d72ca */ /* 0x000fda00000e0000 */
[----:B0-----:R-:W-:-:S04]  /*22e0*/  @!P2 FMUL R0, R0, 1.175494350822287508e-38 ;  /* 0x008000000000a820 */ /* 0x001fc80000400000 */
[----:B------:R-:W-:Y:S01]  /*22f0*/  FMUL.FTZ R0, R0, 1.4426950216293334961 ;  /* 0x3fb8aa3b00007820 */ /* 0x000fe20000410000 */
[----:B------:R-:W-:-:S05]  /*2300*/  DSETP.GE.AND P1, PT, |R12|, UR60, PT ;  /* 0x0000003c0c007e2a */ /* 0x000fca000bf26200 */
[----:B------:R-:W0:Y:S01]  /*2310*/  FRND R0, R0 ;  /* 0x0000000000007307 */ /* 0x000e220000201000 */
[----:B------:R-:W-:Y:S01]  /*2320*/  DSETP.GE.AND P0, PT, |R14|, UR60, PT ;  /* 0x0000003c0e007e2a */ /* 0x000fe2000bf06200 */
[----:B------:R-:W-:-:S04]  /*2330*/  FSEL R3, R29, 1.875, !P1 ;  /* 0x3ff000001d037808 */ /* 0x000fc80004800000 */
[----:B------:R-:W-:Y:S02]  /*2340*/  LOP3.LUT R13, R3, 0x80000000, R13, 0xb8, !PT ;  /* 0x80000000030d7812 */ /* 0x000fe400078eb80d */
[----:B------:R-:W-:Y:S01]  /*2350*/  FSEL R3, R31, 1.875, !P0 ;  /* 0x3ff000001f037808 */ /* 0x000fe20004000000 */
[----:B------:R-:W-:Y:S02]  /*2360*/  IMAD.MOV.U32 R18, RZ, RZ, R10 ;  /* 0x000000ffff127224 */ /* 0x000fe400078e000a */
[----:B------:R-:W-:Y:S01]  /*2370*/  IMAD.MOV.U32 R19, RZ, RZ, R5 ;  /* 0x000000ffff137224 */ /* 0x000fe200078e0005 */
[----:B------:R-:W-:Y:S01]  /*2380*/  LOP3.LUT R15, R3, 0x80000000, R15, 0xb8, !PT ;  /* 0x80000000030f7812 */ /* 0x000fe200078eb80f */
[----:B0-----:R-:W-:-:S03]  /*2390*/  FMUL.FTZ R3, R0, 1 ;  /* 0x3f80000000037820 */ /* 0x001fc60000410000 */
[----:B------:R0:W-:Y:S01]  /*23a0*/  STG.E.128 desc[UR4][R22.64], R16 ;  /* 0x0000001016007986 */ /* 0x0001e2000c101d04 */
[----:B------:R-:W-:-:S08]  /*23b0*/  DFMA R34, |R26|, R34, -UR6 ;  /* 0x800000061a227e2b */ /* 0x000fd00008000222 */
[C---:B------:R-:W-:Y:S01]  /*23c0*/  DFMA R34, |R26|.reuse, R34, -UR8 ;  /* 0x800000081a227e2b */ /* 0x040fe20008000222 */
[----:B0-----:R-:W0:Y:S07]  /*23d0*/  F2F.F64.F32 R16, R3 ;  /* 0x0000000300107310 */ /* 0x001e2e0000201800 */
[----:B------:R-:W-:Y:S02]  /*23e0*/  DFMA R34, |R26|, R34, UR10 ;  /* 0x0000000a1a227e2b */ /* 0x000fe40008000222 */
[----:B------:R-:W-:-:S02]  /*23f0*/  DADD R4, |R24|, -R6 ;  /* 0x0000000018047229 */ /* 0x000fc40000000a06 */
[----:B0-----:R-:W-:-:S04]  /*2400*/  DFMA R16, -R16, UR40, -R6 ;  /* 0x0000002810107c2b */ /* 0x001fc80008000906 */
[----:B------:R-:W-:-:S04]  /*2410*/  DFMA R34, |R26|, R34, -UR12 ;  /* 0x8000000c1a227e2b */ /* 0x000fc80008000222 */
[----:B------:R-:W-:-:S04]  /*2420*/  DFMA R6, R16, UR42, R20 ;  /* 0x0000002a10067c2b */ /* 0x000fc80008000014 */
[----:B------:R-:W-:-:S04]  /*2430*/  DFMA R34, |R26|, R34, UR14 ;  /* 0x0000000e1a227e2b */ /* 0x000fc80008000222 */
[----:B------:R-:W-:-:S04]  /*2440*/  DFMA R6, R16, R6, UR44 ;  /* 0x0000002c10067e2b */ /* 0x000fc80008000006 */
[----:B------:R-:W-:-:S04]  /*2450*/  DFMA R34, |R26|, R34, UR16 ;  /* 0x000000101a227e2b */ /* 0x000fc80008000222 */
[----:B------:R-:W-:-:S04]  /*2460*/  DFMA R6, R16, R6, UR46 ;  /* 0x0000002e10067e2b */ /* 0x000fc80008000006 */
[----:B------:R-:W-:-:S04]  /*2470*/  DFMA R34, |R26|, R34, -UR18 ;  /* 0x800000121a227e2b */ /* 0x000fc80008000222 */
[----:B------:R-:W-:-:S04]  /*2480*/  DFMA R6, R16, R6, UR48 ;  /* 0x0000003010067e2b */ /* 0x000fc80008000006 */
[----:B------:R-:W-:-:S04]  /*2490*/  DFMA R34, |R26|, R34, UR20 ;  /* 0x000000141a227e2b */ /* 0x000fc80008000222 */
[----:B------:R-:W-:-:S04]  /*24a0*/  DFMA R6, R16, R6, UR50 ;  /* 0x0000003210067e2b */ /* 0x000fc80008000006 */
[----:B------:R-:W-:-:S04]  /*24b0*/  DFMA R34, |R26|, R34, UR22 ;  /* 0x000000161a227e2b */ /* 0x000fc80008000222 */
[----:B------:R-:W-:-:S04]  /*24c0*/  DFMA R6, R16, R6, UR52 ;  /* 0x0000003410067e2b */ /* 0x000fc80008000006 */
[----:B------:R-:W-:-:S04]  /*24d0*/  DFMA R34, |R26|, R34, -UR24 ;  /* 0x800000181a227e2b */ /* 0x000fc80008000222 */
[C---:B------:R-:W-:Y:S01]  /*24e0*/  DFMA R6, R16.reuse, R6, UR54 ;  /* 0x0000003610067e2b */ /* 0x040fe20008000006 */
[----:B------:R-:W0:Y:S07]  /*24f0*/  MUFU.EX2 R0, R0 ;  /* 0x0000000000007308 */ /* 0x000e2e0000000800 */
[----:B------:R-:W-:Y:S02]  /*2500*/  DFMA R18, R16, R6, UR56 ;  /* 0x0000003810127e2b */ /* 0x000fe40008000006 */
[----:B------:R-:W-:Y:S01]  /*2510*/  DFMA R6, |R26|, R34, UR26 ;  /* 0x0000001a1a067e2b */ /* 0x000fe20008000222 */
[----:B------:R-:W-:-:S05]  /*2520*/  FSEL R12, R28, RZ, !P1 ;  /* 0x000000ff1c0c7208 */ /* 0x000fca0004800000 */
[----:B------:R-:W-:Y:S02]  /*2530*/  DFMA R18, R16, R18, UR58 ;  /* 0x0000003a10127e2b */ /* 0x000fe40008000012 */
[----:B------:R-:W-:Y:S02]  /*2540*/  DFMA R28, |R26|, R6, -UR28 ;  /* 0x8000001c1a1c7e2b */ /* 0x000fe40008000206 */
[----:B------:R-:W-:-:S04]  /*2550*/  DFMA R4, |R24|, R36, R4 ;  /* 0x000000241804722b */ /* 0x000fc80000000204 */
[----:B------:R-:W-:Y:S02]  /*2560*/  DMUL R6, R16, R18 ;  /* 0x0000001210067228 */ /* 0x000fe40000000000 */
[----:B------:R-:W-:Y:S01]  /*2570*/  DFMA R18, |R26|, R28, -UR30 ;  /* 0x8000001e1a127e2b */ /* 0x000fe2000800021c */
[----:B0-----:R-:W-:-:S05]  /*2580*/  FMUL.FTZ R3, R0, 1 ;  /* 0x3f80000000037820 */ /* 0x001fca0000410000 */
[----:B------:R-:W-:Y:S02]  /*2590*/  DFMA R6, R16, R6, -R4 ;  /* 0x000000061006722b */ /* 0x000fe40000000804 */
[C---:B------:R-:W-:Y:S01]  /*25a0*/  DFMA R18, |R26|.reuse, R18, UR32 ;  /* 0x000000201a127e2b */ /* 0x040fe20008000212 */
[----:B------:R-:W0:Y:S07]  /*25b0*/  F2F.F64.F32 R4, R3 ;  /* 0x0000000300047310 */ /* 0x000e2e0000201800 */
[----:B------:R-:W-:-:S02]  /*25c0*/  DFMA R28, |R26|, R18, UR34 ;  /* 0x000000221a1c7e2b */ /* 0x000fc40008000212 */
[----:B------:R-:W-:Y:S02]  /*25d0*/  DADD R16, R16, R6 ;  /* 0x0000000010107229 */ /* 0x000fe40000000006 */
[----:B0-----:R-:W-:-:S04]  /*25e0*/  DADD R18, -R4, 1 ;  /* 0x3ff0000004127429 */ /* 0x001fc80000000100 */
[----:B------:R-:W-:-:S04]  /*25f0*/  DFMA R6, |R26|, R28, UR36 ;  /* 0x000000241a067e2b */ /* 0x000fc8000800021c */
[----:B------:R-:W-:-:S04]  /*2600*/  DFMA R4, -R16, R4, R18 ;  /* 0x000000041004722b */ /* 0x000fc80000000112 */
[----:B------:R-:W-:-:S06]  /*2610*/  DFMA R16, |R26|, R6, |R26| ;  /* 0x000000061a10722b */ /* 0x000fcc000000061a */
[----:B------:R-:W0:Y:S02]  /*2620*/  F2F.F32.F64 R0, -R16 ;  /* 0x8000001000007310 */ /* 0x000e240000301000 */
[----:B------:R-:W-:-:S14]  /*2630*/  DSETP.GEU.AND P1, PT, |R16|, UR38, PT ;  /* 0x0000002610007e2a */ /* 0x000fdc000bf2e200 */
[----:B0-----:R-:W-:-:S04]  /*2640*/  @!P1 FMUL R0, R0, 1.175494350822287508e-38 ;  /* 0x0080000000009820 */ /* 0x001fc80000400000 */
[----:B------:R-:W-:-:S06]  /*2650*/  FMUL.FTZ R0, R0, 1.4426950216293334961 ;  /* 0x3fb8aa3b00007820 */ /* 0x000fcc0000410000 */
[----:B------:R-:W0:Y:S01]  /*2660*/  FRND R0, R0 ;  /* 0x0000000000007307 */ /* 0x000e220000201000 */
[----:B------:R-:W-:-:S08]  /*2670*/  DADD R18, |R26|, -R16 ;  /* 0x000000001a127229 */ /* 0x000fd00000000a10 */
[----:B------:R-:W-:Y:S01]  /*2680*/  DFMA R6, |R26|, R6, R18 ;  /* 0x000000061a06722b */ /* 0x000fe20000000212 */
[----:B0-----:R-:W-:-:S04]  /*2690*/  FMUL.FTZ R3, R0, 1 ;  /* 0x3f80000000037820 */ /* 0x001fc80000410000 */
[----:B------:R-:W0:Y:S02]  /*26a0*/  F2F.F64.F32 R18, R3 ;  /* 0x0000000300127310 */ /* 0x000e240000201800 */
[----:B0-----:R-:W-:-:S08]  /*26b0*/  DFMA R18, -R18, UR40, -R16 ;  /* 0x0000002812127c2b */ /* 0x001fd00008000910 */
[----:B------:R-:W-:-:S08]  /*26c0*/  DFMA R20, R18, UR42, R20 ;  /* 0x0000002a12147c2b */ /* 0x000fd00008000014 */
[----:B------:R-:W-:-:S08]  /*26d0*/  DFMA R20, R18, R20, UR44 ;  /* 0x0000002c12147e2b */ /* 0x000fd00008000014 */
[----:B------:R-:W-:-:S08]  /*26e0*/  DFMA R20, R18, R20, UR46 ;  /* 0x0000002e12147e2b */ /* 0x000fd00008000014 */
[----:B------:R-:W-:-:S08]  /*26f0*/  DFMA R20, R18, R20, UR48 ;  /* 0x0000003012147e2b */ /* 0x000fd00008000014 */
[----:B------:R-:W-:-:S08]  /*2700*/  DFMA R20, R18, R20, UR50 ;  /* 0x0000003212147e2b */ /* 0x000fd00008000014 */
[C---:B------:R-:W-:Y:S01]  /*2710*/  DFMA R20, R18.reuse, R20, UR52 ;  /* 0x0000003412147e2b */ /* 0x040fe20008000014 */
[----:B------:R-:W0:Y:S07]  /*2720*/  MUFU.EX2 R0, R0 ;  /* 0x0000000000007308 */ /* 0x000e2e0000000800 */
[----:B------:R-:W-:-:S08]  /*2730*/  DFMA R20, R18, R20, UR54 ;  /* 0x0000003612147e2b */ /* 0x000fd00008000014 */
[----:B------:R-:W-:Y:S01]  /*2740*/  DFMA R20, R18, R20, UR56 ;  /* 0x0000003812147e2b */ /* 0x000fe20008000014 */
[----:B0-----:R-:W-:-:S07]  /*2750*/  FMUL.FTZ R16, R0, 1 ;  /* 0x3f80000000107820 */ /* 0x001fce0000410000 */
[C---:B------:R-:W-:Y:S01]  /*2760*/  DFMA R20, R18.reuse, R20, UR58 ;  /* 0x0000003a12147e2b */ /* 0x040fe20008000014 */
[----:B------:R-:W0:Y:S07]  /*2770*/  F2F.F64.F32 R16, R16 ;  /* 0x0000001000107310 */ /* 0x000e2e0000201800 */
[----:B------:R-:W-:-:S08]  /*2780*/  DMUL R20, R18, R20 ;  /* 0x0000001412147228 */ /* 0x000fd00000000000 */
[----:B------:R-:W-:-:S08]  /*2790*/  DFMA R6, R18, R20, -R6 ;  /* 0x000000141206722b */ /* 0x000fd00000000806 */
[----:B------:R-:W-:Y:S02]  /*27a0*/  DADD R6, R18, R6 ;  /* 0x0000000012067229 */ /* 0x000fe40000000006 */
[----:B0-----:R-:W-:Y:S02]  /*27b0*/  DADD R18, -R16, 1 ;  /* 0x3ff0000010127429 */ /* 0x001fe40000000100 */
[----:B------:R-:W-:Y:S02]  /*27c0*/  DSETP.GE.AND P1, PT, |R24|, UR60, PT ;  /* 0x0000003c18007e2a */ /* 0x000fe4000bf26200 */
[----:B------:R-:W-:-:S04]  /*27d0*/  DSETP.GE.AND P2, PT, |R26|, UR60, PT ;  /* 0x0000003c1a007e2a */ /* 0x000fc8000bf46200 */
[----:B------:R-:W-:Y:S01]  /*27e0*/  DFMA R6, -R6, R16, R18 ;  /* 0x000000100606722b */ /* 0x000fe20000000112 */
[----:B------:R-:W-:Y:S01]  /*27f0*/  FSEL R5, R5, 1.875, !P1 ;  /* 0x3ff0000005057808 */ /* 0x000fe20004800000 */
[----:B------:R-:W-:Y:S01]  /*2800*/  IMAD.MOV.U32 R10, RZ, RZ, R2 ;  /* 0x000000ffff0a7224 */ /* 0x000fe200078e0002 */
[----:B------:R-:W-:Y:S02]  /*2810*/  FSEL R14, R30, RZ, !P0 ;  /* 0x000000ff1e0e7208 */ /* 0x000fe40004000000 */
[----:B------:R-:W-:-:S05]  /*2820*/  FSEL R4, R4, RZ, !P1 ;  /* 0x000000ff04047208 */ /* 0x000fca0004800000 */
[----:B------:R-:W-:Y:S02]  /*2830*/  FSEL R7, R7, 1.875, !P2 ;  /* 0x3ff0000007077808 */ /* 0x000fe40005000000 */
[----:B------:R-:W-:Y:S02]  /*2840*/  FSEL R6, R6, RZ, !P2 ;  /* 0x000000ff06067208 */ /* 0x000fe40005000000 */
[----:B------:R-:W-:Y:S02]  /*2850*/  LOP3.LUT R5, R5, 0x80000000, R25, 0xb8, !PT ;  /* 0x8000000005057812 */ /* 0x000fe400078eb819 */
[----:B------:R-:W-:Y:S01]  /*2860*/  LOP3.LUT R7, R7, 0x80000000, R27, 0xb8, !PT ;  /* 0x8000000007077812 */ /* 0x000fe200078eb81b */
[----:B------:R-:W-:Y:S04]  /*2870*/  STG.E.128 desc[UR4][R22.64+0x800], R8 ;  /* 0x0008000816007986 */ /* 0x000fe8000c101d04 */
[----:B------:R-:W-:Y:S04]  /*2880*/  STG.E.128 desc[UR4][R22.64+0x1000], R12 ;  /* 0x0010000c16007986 */ /* 0x000fe8000c101d04 */
[----:B------:R-:W-:Y:S01]  /*2890*/  STG.E.128 desc[UR4][R22.64+0x1800], R4 ;  /* 0x0018000416007986 */ /* 0x000fe2000c101d04 */
[----:B------:R-:W-:Y:S05]  /*28a0*/  EXIT ;  /* 0x000000000000794d */ /* 0x000fea0003800000 */
.L_x_2512:
[----:B------:R-:W0:Y:S01]  /*28b0*/  S2R R3, SR_TID.X ;  /* 0x0000000000037919 */ /* 0x000e220000002100 */
[----:B------:R-:W-:Y:S02]  /*28c0*/  CS2R R18, SRZ ;  /* 0x0000000000127805 */ /* 0x000fe4000001ff00 */
[----:B0-----:R-:W-:Y:S01]  /*28d0*/  ISETP.GE.AND P0, PT, R3, R0, PT ;  /* 0x000000000300720c */ /* 0x001fe20003f06270 */
[----:B------:R-:W-:-:S12]  /*28e0*/  IMAD.MOV.U32 R5, RZ, RZ, R3 ;  /* 0x000000ffff057224 */ /* 0x000fd800078e0003 */
[----:B------:R-:W-:-:S04]  /*28f0*/  @!P0 IADD3 R5, R3, 0x80, RZ ;  /* 0x0000008003058810 */ /* 0x000fc80007ffe0ff */
[----:B------:R-:W-:-:S13]  /*2900*/  ISETP.GE.AND P1, PT, R5, R0, PT ;  /* 0x000000000500720c */ /* 0x000fda0003f26270 */
[----:B------:R-:W-:Y:S01]  /*2910*/  @!P1 IMAD.IADD R11, R2, 0x1, R5 ;  /* 0x00000001020b9824 */ /* 0x000fe200078e0205 */
[----:B------:R-:W0:Y:S01]  /*2920*/  @!P1 LDC.64 R6, c[0x0][0x220] ;  /* 0x00008800ff069b82 */ /* 0x000e220000000a00 */
[----:B------:R-:W-:-:S05]  /*2930*/  @!P1 VIADD R5, R5, 0x80 ;  /* 0x0000008005059836 */ /* 0x000fca0000000000 */
[----:B------:R-:W-:-:S13]  /*2940*/  ISETP.GE.AND P2, PT, R5, R0, PT ;  /* 0x000000000500720c */ /* 0x000fda0003f46270 */
[----:B------:R-:W1:Y:S01]  /*2950*/  @!P2 LDC.64 R8, c[0x0][0x220] ;  /* 0x00008800ff08ab82 */ /* 0x000e620000000a00 */
[----:B0-----:R-:W-:-:S04]  /*2960*/  @!P1 IMAD.WIDE.U32 R6, R11, 0x8, R6 ;  /* 0x000000080b069825 */ /* 0x001fc800078e0006 */
[----:B------:R-:W-:Y:S01]  /*2970*/  @!P2 IMAD.IADD R11, R2, 0x1, R5 ;  /* 0x00000001020ba824 */ /* 0x000fe200078e0205 */
[----:B------:R0:W5:Y:S01]  /*2980*/  @!P1 LDG.E.64 R18, desc[UR4][R6.64] ;  /* 0x0000000406129981 */ /* 0x000162000c1e1b00 */
[----:B------:R-:W-:Y:S01]  /*2990*/  @!P2 VIADD R5, R5, 0x80 ;  /* 0x000000800505a836 */ /* 0x000fe20000000000 */
[----:B------:R-:W-:-:S04]  /*29a0*/  CS2R R14, SRZ ;  /* 0x00000000000e7805 */ /* 0x000fc8000001ff00 */
[----:B------:R-:W-:Y:S01]  /*29b0*/  ISETP.GE.AND P1, PT, R5, R0, PT ;  /* 0x000000000500720c */ /* 0x000fe20003f26270 */
[----:B-1----:R-:W-:-:S12]  /*29c0*/  @!P2 IMAD.WIDE.U32 R8, R11, 0x8, R8 ;  /* 0x000000080b08a825 */ /* 0x002fd800078e0008 */
[----:B------:R-:W1:Y:S01]  /*29d0*/  @!P1 LDC.64 R10, c[0x0][0x220] ;  /* 0x00008800ff0a9b82 */ /* 0x000e620000000a00 */
[----:B------:R-:W-:Y:S02]  /*29e0*/  @!P1 IADD3 R17, R2, R5, RZ ;  /* 0x0000000502119210 */ /* 0x000fe40007ffe0ff */
[----:B------:R-:W-:Y:S01]  /*29f0*/  CS2R R12, SRZ ;  /* 0x00000000000c7805 */ /* 0x000fe2000001ff00 */
[----:B------:R-:W-:Y:S01]  /*2a00*/  @!P1 VIADD R5, R5, 0x80 ;  /* 0x0000008005059836 */ /* 0x000fe20000000000 */
[----:B------:R2:W5:Y:S01]  /*2a10*/  @!P2 LDG.E.64 R14, desc[UR4][R8.64] ;  /* 0x00000004080ea981 */ /* 0x000562000c1e1b00 */
[----:B-1----:R-:W-:-:S05]  /*2a20*/  @!P1 IMAD.WIDE.U32 R16, R17, 0x8, R10 ;  /* 0x0000000811109825 */ /* 0x002fca00078e000a */
[----:B------:R1:W5:Y:S01]  /*2a30*/  @!P1 LDG.E.64 R12, desc[UR4][R16.64] ;  /* 0x00000004100c9981 */ /* 0x000362000c1e1b00 */
[----:B------:R-:W-:-:S13]  /*2a40*/  ISETP.GE.AND P1, PT, R5, R0, PT ;  /* 0x000000000500720c */ /* 0x000fda0003f26270 */
[----:B0-----:R-:W0:Y:S01]  /*2a50*/  @!P1 LDC.64 R6, c[0x0][0x220] ;  /* 0x00008800ff069b82 */ /* 0x001e220000000a00 */
[----:B------:R-:W-:Y:S02]  /*2a60*/  @!P1 IMAD.IADD R11, R2, 0x1, R5 ;  /* 0x00000001020b9824 */ /* 0x000fe400078e0205 */
[----:B------:R-:W-:Y:S02]  /*2a70*/  @!P1 VIADD R5, R5, 0x80 ;  /* 0x0000008005059836 */ /* 0x000fe40000000000 */
[----:B0-----:R-:W-:Y:S01]  /*2a80*/  @!P1 IMAD.WIDE.U32 R6, R11, 0x8, R6 ;  /* 0x000000080b069825 */ /* 0x001fe200078e0006 */
[----:B------:R-:W-:-:S06]  /*2a90*/  CS2R R10, SRZ ;  /* 0x00000000000a7805 */ /* 0x000fcc000001ff00 */
[----:B------:R0:W5:Y:S01]  /*2aa0*/  @!P1 LDG.E.64 R10, desc[UR4][R6.64] ;  /* 0x00000004060a9981 */ /* 0x000162000c1e1b00 */
[----:B------:R-:W-:-:S13]  /*2ab0*/  ISETP.GE.AND P1, PT, R5, R0, PT ;  /* 0x000000000500720c */ /* 0x000fda0003f26270 */
[----:B--2---:R-:W1:Y:S01]  /*2ac0*/  @!P1 LDC.64 R8, c[0x0][0x220] ;  /* 0x00008800ff089b82 */ /* 0x004e620000000a00 */
[----:B------:R-:W-:Y:S01]  /*2ad0*/  @!P1 IMAD.IADD R21, R2, 0x1, R5 ;  /* 0x0000000102159824 */ /* 0x000fe200078e0205 */
[----:B------:R-:W-:-:S03]  /*2ae0*/  @!P1 IADD3 R5, R5, 0x80, RZ ;  /* 0x0000008005059810 */ /* 0x000fc60007ffe0ff */
[----:B-1----:R-:W-:Y:S01]  /*2af0*/  @!P1 IMAD.WIDE.U32 R16, R21, 0x8, R8 ;  /* 0x0000000815109825 */ /* 0x002fe200078e0008 */
[----:B------:R-:W-:Y:S02]  /*2b00*/  CS2R R8, SRZ ;  /* 0x0000000000087805 */ /* 0x000fe4000001ff00 */
[----:B------:R-:W1:Y:S04]  /*2b10*/  @!P0 LDC.64 R20, c[0x0][0x220] ;  /* 0x00008800ff148b82 */ /* 0x000e680000000a00 */
        /* <DEDUP_REMOVED lines=9> */
[----:B------:R-:W3:Y:S01]  /*2bb0*/  @!P1 LDC.64 R22, c[0x0][0x220] ;  /* 0x00008800ff169b82 */ /* 0x000ee20000000a00 */
[C---:B------:R-:W-:Y:S02]  /*2bc0*/  @!P1 IMAD.IADD R5, R2.reuse, 0x1, R5 ;  /* 0x0000000102059824 */ /* 0x040fe400078e0205 */
[----:B--2---:R-:W-:-:S04]  /*2bd0*/  @!P0 IMAD.IADD R17, R2, 0x1, R3 ;  /* 0x0000000102118824 */ /* 0x004fc800078e0203 */
[----:B-1----:R-:W-:Y:S01]  /*2be0*/  @!P0 IMAD.WIDE.U32 R20, R17, 0x8, R20 ;  /* 0x0000000811148825 */ /* 0x002fe200078e0014 */
[----:B------:R-:W-:-:S06]  /*2bf0*/  CS2R R16, SRZ ;  /* 0x0000000000107805 */ /* 0x000fcc000001ff00 */
[----:B------:R0:W5:Y:S01]  /*2c00*/  @!P0 LDG.E.64 R16, desc[UR4][R20.64] ;  /* 0x0000000414108981 */ /* 0x000162000c1e1b00 */
[----:B---3--:R-:W-:Y:S01]  /*2c10*/  @!P1 IMAD.WIDE.U32 R22, R5, 0x8, R22 ;  /* 0x0000000805169825 */ /* 0x008fe200078e0016 */
[----:B------:R-:W-:-:S06]  /*2c20*/  CS2R R4, SRZ ;  /* 0x0000000000047805 */ /* 0x000fcc000001ff00 */
[----:B------:R0:W5:Y:S01]  /*2c30*/  @!P1 LDG.E.64 R4, desc[UR4][R22.64] ;  /* 0x0000000416049981 */ /* 0x000162000c1e1b00 */
[----:B------:R-:W-:Y:S04]  /*2c40*/  BSSY B0, `(.L_x_2513) ;  /* 0x0000083000007945 */ /* 0x000fe80003800000 */
[----:B------:R-:W-:Y:S05]  /*2c50*/  @P0 BRA `(.L_x_2514) ;  /* 0x0000000800040947 */ /* 0x000fea0003800000 */
[----:B0-----:R-:W-:Y:S01]  /*2c60*/  HFMA2.MMA R20, -RZ, RZ, -232.75, -52192 ;  /* 0xdb46fa5fff147435 */ /* 0x001fe200000001ff */
[----:B------:R-:W-:Y:S01]  /*2c70*/  IMAD.MOV.U32 R21, RZ, RZ, 0x3d47088f ;  /* 0x3d47088fff157424 */ /* 0x000fe200078e00ff */
[----:B------:R-:W-:Y:S01]  /*2c80*/  UMOV UR6, 0xfba6f279 ;  /* 0xfba6f27900067882 */ /* 0x000fe20000000000 */
[----:B------:R-:W-:Y:S01]  /*2c90*/  UMOV UR7, 0x3cf0679a ;  /* 0x3cf0679a00077882 */ /* 0x000fe20000000000 */
[----:B------:R-:W-:Y:S01]  /*2ca0*/  UMOV UR8, 0xb976a9b2 ;  /* 0xb976a9b200087882 */ /* 0x000fe20000000000 */
[----:B------:R-:W-:Y:S01]  /*2cb0*/  UMOV UR9, 0x3d8df9f9 ;  /* 0x3d8df9f900097882 */ /* 0x000fe20000000000 */
[----:B------:R-:W-:Y:S01]  /*2cc0*/  UMOV UR10, 0x590cc332 ;  /* 0x590cc332000a7882 */ /* 0x000fe20000000000 */
[----:B------:R-:W-:Y:S01]  /*2cd0*/  UMOV UR11, 0x3dc7f1f5 ;  /* 0x3dc7f1f5000b7882 */ /* 0x000fe20000000000 */
[----:B-----5:R-:W-:Y:S01]  /*2ce0*/  DFMA R20, |R16|, -UR6, R20 ;  /* 0x8000000610147c2b */ /* 0x020fe20008000214 */
[----:B------:R-:W-:Y:S01]  /*2cf0*/  UMOV UR12, 0xcd2d56c4 ;  /* 0xcd2d56c4000c7882 */ /* 0x000fe20000000000 */
[----:B------:R-:W-:Y:S01]  /*2d00*/  UMOV UR13, 0x3dfa28a3 ;  /* 0x3dfa28a3000d7882 */ /* 0x000fe20000000000 */
[----:B------:R-:W-:Y:S01]  /*2d10*/  UMOV UR14, 0x67835925 ;  /* 0x67835925000e7882 */ /* 0x000fe20000000000 */
[----:B------:R-:W-:Y:S01]  /*2d20*/  UMOV UR15, 0x3e2485ee ;  /* 0x3e2485ee000f7882 */ /* 0x000fe20000000000 */
[----:B------:R-:W-:Y:S01]  /*2d30*/  UMOV UR16, 0x5919f583 ;  /* 0x5919f58300107882 */ /* 0x000fe20000000000 */
[----:B------:R-:W-:Y:S01]  /*2d40*/  UMOV UR17, 0x3e476db4 ;  /* 0x3e476db400117882 */ /* 0x000fe20000000000 */
[----:B------:R-:W-:Y:S01]  /*2d50*/  UMOV UR18, 0xd98c8d71 ;  /* 0xd98c8d7100127882 */ /* 0x000fe20000000000 */
[-C--:B------:R-:W-:Y:S01]  /*2d60*/  DFMA R20, R20, |R16|.reuse, -UR8 ;  /* 0x8000000814147e2b */ /* 0x080fe20008000410 */
[----:B------:R-:W-:Y:S01]  /*2d70*/  UMOV UR19, 0x3e62d698 ;  /* 0x3e62d69800137882 */ /* 0x000fe20000000000 */
[----:B------:R-:W-:Y:S01]  /*2d80*/  UMOV UR20, 0x7155d5c6 ;  /* 0x7155d5c600147882 */ /* 0x000fe20000000000 */
[----:B------:R-:W-:Y:S01]  /*2d90*/  UMOV UR21, 0x3e720a2c ;  /* 0x3e720a2c00157882 */ /* 0x000fe20000000000 */
[----:B------:R-:W-:Y:S01]  /*2da0*/  UMOV UR22, 0x37ca1397 ;  /* 0x37ca139700167882 */ /* 0x000fe20000000000 */
[----:B------:R-:W-:Y:S01]  /*2db0*/  UMOV UR23, 0x3e41d29b ;  /* 0x3e41d29b00177882 */ /* 0x000fe20000000000 */
[----:B------:R-:W-:Y:S01]  /*2dc0*/  UMOV UR24, 0xc0f67a49 ;  /* 0xc0f67a4900187882 */ /* 0x000fe20000000000 */
[----:B------:R-:W-:Y:S01]  /*2dd0*/  UMOV UR25, 0x3ea2ef6c ;  /* 0x3ea2ef6c00197882 */ /* 0x000fe20000000000 */
[-C--:B------:R-:W-:Y:S01]  /*2de0*/  DFMA R20, R20, |R16|.reuse, UR10 ;  /* 0x0000000a14147e2b */ /* 0x080fe20008000410 */
        /* <DEDUP_REMOVED lines=47> */
[----:B------:R-:W-:Y:S01]  /*30e0*/  DFMA R20, R20, |R16|, -UR22 ;  /* 0x8000001614147e2b */ /* 0x000fe20008000410 */
[----:B------:R-:W-:Y:S01]  /*30f0*/  UMOV UR22, 0x5 ;  /* 0x0000000500167882 */ /* 0x000fe20000000000 */
[----:B------:R-:W-:-:S06]  /*3100*/  UMOV UR23, 0x3fe00000 ;  /* 0x3fe0000000177882 */ /* 0x000fcc0000000000 */
[----:B------:R-:W-:-:S08]  /*3110*/  DFMA R20, R20, |R16|, UR24 ;  /* 0x0000001814147e2b */ /* 0x000fd00008000410 */
[----:B------:R-:W-:-:S08]  /*3120*/  DFMA R20, R20, |R16|, -UR26 ;  /* 0x8000001a14147e2b */ /* 0x000fd00008000410 */
[----:B------:R-:W-:-:S08]  /*3130*/  DFMA R20, R20, |R16|, UR28 ;  /* 0x0000001c14147e2b */ /* 0x000fd00008000410 */
[----:B------:R-:W-:-:S08]  /*3140*/  DFMA R20, R20, |R16|, UR30 ;  /* 0x0000001e14147e2b */ /* 0x000fd00008000410 */
[----:B------:R-:W-:-:S08]  /*3150*/  DFMA R20, R20, |R16|, -UR32 ;  /* 0x8000002014147e2b */ /* 0x000fd00008000410 */
[----:B------:R-:W-:-:S08]  /*3160*/  DFMA R20, R20, |R16|, UR34 ;  /* 0x0000002214147e2b */ /* 0x000fd00008000410 */
[----:B------:R-:W-:-:S08]  /*3170*/  DFMA R20, R20, |R16|, UR36 ;  /* 0x0000002414147e2b */ /* 0x000fd00008000410 */
[----:B------:R-:W-:-:S08]  /*3180*/  DFMA R20, R20, |R16|, -UR38 ;  /* 0x8000002614147e2b */ /* 0x000fd00008000410 */
[----:B------:R-:W-:-:S08]  /*3190*/  DFMA R20, R20, |R16|, UR40 ;  /* 0x0000002814147e2b */ /* 0x000fd00008000410 */
[----:B------:R-:W-:-:S08]  /*31a0*/  DFMA R20, R20, |R16|, -UR42 ;  /* 0x8000002a14147e2b */ /* 0x000fd00008000410 */
[----:B------:R-:W-:-:S08]  /*31b0*/  DFMA R20, R20, |R16|, -UR44 ;  /* 0x8000002c14147e2b */ /* 0x000fd00008000410 */
[----:B------:R-:W-:-:S08]  /*31c0*/  DFMA R20, R20, |R16|, UR46 ;  /* 0x0000002e14147e2b */ /* 0x000fd00008000410 */
[----:B------:R-:W-:-:S08]  /*31d0*/  DFMA R20, R20, |R16|, UR48 ;  /* 0x0000003014147e2b */ /* 0x000fd00008000410 */
[----:B------:R-:W-:-:S08]  /*31e0*/  DFMA R20, R20, |R16|, UR50 ;  /* 0x0000003214147e2b */ /* 0x000fd00008000410 */
[----:B------:R-:W-:-:S08]  /*31f0*/  DFMA R26, R20, |R16|, |R16| ;  /* 0x40000010141a722b */ /* 0x000fd00000000410 */
[C---:B------:R-:W-:Y:S02]  /*3200*/  DADD R22, -R26.reuse, |R16| ;  /* 0x000000001a167229 */ /* 0x040fe40000000510 */
[----:B------:R-:W-:Y:S01]  /*3210*/  DSETP.GEU.AND P1, PT, |R26|, UR6, PT ;  /* 0x000000061a007e2a */ /* 0x000fe2000bf2e200 */
[----:B------:R-:W-:Y:S01]  /*3220*/  UMOV UR6, 0xa4741b81 ;  /* 0xa4741b8100067882 */ /* 0x000fe20000000000 */
[----:B------:R-:W-:-:S04]  /*3230*/  UMOV UR7, 0x3e5ae904 ;  /* 0x3e5ae90400077882 */ /* 0x000fc80000000000 */
[----:B------:R-:W-:Y:S02]  /*3240*/  DFMA R20, R20, |R16|, R22 ;  /* 0x400000101414722b */ /* 0x000fe40000000016 */
[----:B------:R-:W0:Y:S06]  /*3250*/  F2F.F32.F64 R22, R26 ;  /* 0x0000001a00167310 */ /* 0x000e2c0000301000 */
        /* <DEDUP_REMOVED lines=13> */
[----:B------:R-:W-:Y:S02]  /*3330*/  UMOV UR7, 0x4017afb4 ;  /* 0x4017afb400077882 */ /* 0x000fe40000000000 */
[----:B------:R-:W-:-:S04]  /*3340*/  DSETP.GE.AND P1, PT, |R16|, UR6, PT ;  /* 0x0000000610007e2a */ /* 0x000fc8000bf26200 */
        /* <DEDUP_REMOVED lines=9> */
[----:B------:R-:W-:-:S08]  /*33e0*/  DFMA R20, R24, R26, -R20 ;  /* 0x0000001a1814722b */ /* 0x000fd00000000814 */
[----:B------:R-:W-:Y:S01]  /*33f0*/  DADD R20, R24, R20 ;  /* 0x0000000018147229 */ /* 0x000fe20000000014 */
[----:B0-----:R-:W-:-:S06]  /*3400*/  FMUL.FTZ R24, R22, 1 ;  /* 0x3f80000016187820 */ /* 0x001fcc0000410000 */
[----:B------:R-:W0:Y:S02]  /*3410*/  F2F.F64.F32 R24, R24 ;  /* 0x0000001800187310 */ /* 0x000e240000201800 */
[----:B0-----:R-:W-:-:S08]  /*3420*/  DADD R26, -R24, 1 ;  /* 0x3ff00000181a7429 */ /* 0x001fd00000000100 */
[----:B------:R-:W-:-:S10]  /*3430*/  DFMA R20, -R20, R24, R26 ;  /* 0x000000181414722b */ /* 0x000fd4000000011a */
[----:B------:R-:W-:Y:S02]  /*3440*/  FSEL R21, R21, 1.875, !P1 ;  /* 0x3ff0000015157808 */ /* 0x000fe40004800000 */
[----:B------:R-:W-:Y:S02]  /*3450*/  FSEL R16, R20, RZ, !P1 ;  /* 0x000000ff14107208 */ /* 0x000fe40004800000 */
[----:B------:R-:W-:-:S07]  /*3460*/  LOP3.LUT R17, R21, 0x80000000, R17, 0xb8, !PT ;  /* 0x8000000015117812 */ /* 0x000fce00078eb811 */
.L_x_2514:
[----:B------:R-:W-:Y:S05]  /*3470*/  BSYNC B0 ;  /* 0x0000000000007941 */ /* 0x000fea0003800000 */
.L_x_2513:
[----:B0-----:R-:W-:Y:S01]  /*3480*/  VIADD R21, R3, 0x80 ;  /* 0x0000008003157836 */ /* 0x001fe20000000000 */
[----:B------:R-:W-:Y:S04]  /*3490*/  BSSY B0, `(.L_x_2515) ;  /* 0x0000084000007945 */ /* 0x000fe80003800000 */
[----:B------:R-:W-:-:S13]  /*34a0*/  ISETP.GE.AND P1, PT, R21, R0, PT ;  /* 0x000000001500720c */ /* 0x000fda0003f26270 */
[----:B------:R-:W-:Y:S05]  /*34b0*/  @P1 BRA `(.L_x_2516) ;  /* 0x0000000800041947 */ /* 0x000fea0003800000 */
[----:B------:R-:W-:Y:S01]  /*34c0*/  MOV R22, 0xdb46fa5f ;  /* 0xdb46fa5f00167802 */ /* 0x000fe20000000f00 */
[----:B------:R-:W-:Y:S01]  /*34d0*/  IMAD.MOV.U32 R23, RZ, RZ, 0x3d47088f ;  /* 0x3d47088fff177424 */ /* 0x000fe200078e00ff */
[----:B------:R-:W-:Y:S01]  /*34e0*/  UMOV UR6, 0xfba6f279 ;  /* 0xfba6f27900067882 */ /* 0x000fe20000000000 */
[----:B------:R-:W-:Y:S01]  /*34f0*/  UMOV UR7, 0x3cf0679a ;  /* 0x3cf0679a00077882 */ /* 0x000fe20000000000 */
[----:B------:R-:W-:Y:S02]  /*3500*/  IMAD.MOV.U32 R28, RZ, RZ, -0x7649667 ;  /* 0xf89b6999ff1c7424 */ /* 0x000fe400078e00ff */
[----:B------:R-:W-:Y:S01]  /*3510*/  IMAD.MOV.U32 R29, RZ, RZ, 0x3e928a27 ;  /* 0x3e928a27ff1d7424 */ /* 0x000fe200078e00ff */
        /* <DEDUP_REMOVED lines=85> */
[----:B0-----:R-:W-:-:S05]  /*3a70*/  FMUL.FTZ R22, R20, 1 ;  /* 0x3f80000014167820 */ /* 0x001fca0000410000 */
[C---:B------:R-:W-:Y:S01]  /*3a80*/  DFMA R28, R26.reuse, UR6, R28 ;  /* 0x000000061a1c7c2b */ /* 0x040fe2000800001c */
        /* <DEDUP_REMOVED lines=36> */
.L_x_2516:
[----:B------:R-:W-:Y:S05]  /*3cd0*/  BSYNC B0 ;  /* 0x0000000000007941 */ /* 0x000fea0003800000 */
.L_x_2515:
[----:B------:R-:W-:Y:S01]  /*3ce0*/  VIADD R23, R3, 0x100 ;  /* 0x0000010003177836 */ /* 0x000fe20000000000 */
        /* <DEDUP_REMOVED lines=132> */
.L_x_2518:
[----:B------:R-:W-:Y:S05]  /*4530*/  BSYNC B0 ;  /* 0x0000000000007941 */ /* 0x000fea0003800000 */
.L_x_2517:
        /* <DEDUP_REMOVED lines=133> */
.L_x_2520:
[----:B------:R-:W-:Y:S05]  /*4d90*/  BSYNC B0 ;  /* 0x0000000000007941 */ /* 0x000fea0003800000 */
.L_x_2519:
        /* <DEDUP_REMOVED lines=133> */
.L_x_2522:
[----:B------:R-:W-:Y:S05]  /*55f0*/  BSYNC B0 ;  /* 0x0000000000007941 */ /* 0x000fea0003800000 */
.L_x_2521:
        /* <DEDUP_REMOVED lines=133> */
.L_x_2524:
[----:B------:R-:W-:Y:S05]  /*5e50*/  BSYNC B0 ;  /* 0x0000000000007941 */ /* 0x000fea0003800000 */
.L_x_2523:
        /* <DEDUP_REMOVED lines=133> */
.L_x_2526:
[----:B------:R-:W-:Y:S05]  /*66b0*/  BSYNC B0 ;  /* 0x0000000000007941 */ /* 0x000fea0003800000 */
.L_x_2525:
        /* <DEDUP_REMOVED lines=133> */
.L_x_2528:
[----:B------:R-:W-:Y:S05]  /*6f10*/  BSYNC B0 ;  /* 0x0000000000007941 */ /* 0x000fea0003800000 */
.L_x_2527:
[----:B------:R-:W0:Y:S01]  /*6f20*/  @!P0 LDC.64 R22, c[0x0][0x218] ;  /* 0x00008600ff168b82 */ /* 0x000e220000000a00 */
[----:B------:R-:W-:Y:S01]  /*6f30*/  @!P0 IMAD.IADD R25, R2, 0x1, R3 ;  /* 0x0000000102198824 */ /* 0x000fe200078e0203 */
[----:B------:R-:W-:Y:S01]  /*6f40*/  @!P0 MOV R3, R21 ;  /* 0x0000001500038202 */ /* 0x000fe20000000f00 */
[----:B------:R-:W-:Y:S04]  /*6f50*/  BSSY B0, `(.L_x_2529) ;  /* 0x000002f000007945 */ /* 0x000fe80003800000 */
[----:B------:R-:W-:Y:S01]  /*6f60*/  BSSY B1, `(.L_x_2530) ;  /* 0x0000027000017945 */ /* 0x000fe20003800000 */
[----:B0-----:R-:W-:-:S05]  /*6f70*/  @!P0 IMAD.WIDE.U32 R22, R25, 0x8, R22 ;  /* 0x0000000819168825 */ /* 0x001fca00078e0016 */
[----:B-----5:R0:W-:Y:S01]  /*6f80*/  @!P0 STG.E.64 desc[UR4][R22.64], R16 ;  /* 0x0000001016008986 */ /* 0x0201e2000c101b04 */
[----:B------:R-:W-:-:S13]  /*6f90*/  ISETP.GE.AND P0, PT, R3, R0, PT ;  /* 0x000000000300720c */ /* 0x000fda0003f06270 */
[----:B0-----:R-:W-:Y:S05]  /*6fa0*/  @P0 BRA `(.L_x_2531) ;  /* 0x0000000000300947 */ /* 0x001fea0003800000 */
[----:B------:R-:W0:Y:S01]  /*6fb0*/  LDC.64 R16, c[0x0][0x218] ;  /* 0x00008600ff107b82 */ /* 0x000e220000000a00 */
[----:B------:R-:W-:Y:S02]  /*6fc0*/  IMAD.IADD R21, R2, 0x1, R3 ;  /* 0x0000000102157824 */ /* 0x000fe400078e0203 */
[----:B------:R-:W-:-:S05]  /*6fd0*/  VIADD R3, R3, 0x80 ;  /* 0x0000008003037836 */ /* 0x000fca0000000000 */
[----:B------:R-:W-:Y:S01]  /*6fe0*/  ISETP.GE.AND P0, PT, R3, R0, PT ;  /* 0x000000000300720c */ /* 0x000fe20003f06270 */
[----:B0-----:R-:W-:-:S05]  /*6ff0*/  IMAD.WIDE.U32 R16, R21, 0x8, R16 ;  /* 0x0000000815107825 */ /* 0x001fca00078e0010 */
[----:B------:R0:W-:Y:S07]  /*7000*/  STG.E.64 desc[UR4][R16.64], R18 ;  /* 0x0000001210007986 */ /* 0x0001ee000c101b04 */
[----:B------:R-:W-:Y:S05]  /*7010*/  @P0 BRA `(.L_x_2532) ;  /* 0x0000000000300947 */ /* 0x000fea0003800000 */
[----:B0-----:R-:W0:Y:S01]  /*7020*/  LDC.64 R16, c[0x0][0x218] ;  /* 0x00008600ff107b82 */ /* 0x001e220000000a00 */
[----:B------:R-:W-:Y:S02]  /*7030*/  IMAD.IADD R19, R2, 0x1, R3 ;  /* 0x0000000102137824 */ /* 0x000fe400078e0203 */
[----:B------:R-:W-:Y:S02]  /*7040*/  VIADD R3, R3, 0x80 ;  /* 0x0000008003037836 */ /* 0x000fe40000000000 */
[----:B0-----:R-:W-:-:S05]  /*7050*/  IMAD.WIDE.U32 R16, R19, 0x8, R16 ;  /* 0x0000000813107825 */ /* 0x001fca00078e0010 */
[----:B------:R0:W-:Y:S02]  /*7060*/  STG.E.64 desc[UR4][R16.64], R14 ;  /* 0x0000000e10007986 */ /* 0x0001e4000c101b04 */
.L_x_2531:
[----:B------:R-:W-:-:S13]  /*7070*/  ISETP.GE.AND P0, PT, R3, R0, PT ;  /* 0x000000000300720c */ /* 0x000fda0003f06270 */
[----:B------:R-:W-:Y:S05]  /*7080*/  @P0 BRA `(.L_x_2533) ;  /* 0x0000000000300947 */ /* 0x000fea0003800000 */
[----:B0-----:R-:W0:Y:S01]  /*7090*/  LDC.64 R14, c[0x0][0x218] ;  /* 0x00008600ff0e7b82 */ /* 0x001e220000000a00 */
[----:B------:R-:W-:Y:S01]  /*70a0*/  IADD3 R17, R2, R3, RZ ;  /* 0x0000000302117210 */ /* 0x000fe20007ffe0ff */
[----:B------:R-:W-:-:S04]  /*70b0*/  VIADD R3, R3, 0x80 ;  /* 0x0000008003037836 */ /* 0x000fc80000000000 */
[----:B0-----:R-:W-:-:S05]  /*70c0*/  IMAD.WIDE.U32 R14, R17, 0x8, R14 ;  /* 0x00000008110e7825 */ /* 0x001fca00078e000e */
[----:B------:R1:W-:Y:S02]  /*70d0*/  STG.E.64 desc[UR4][R14.64], R12 ;  /* 0x0000000c0e007986 */ /* 0x0003e4000c101b04 */
.L_x_2532:
[----:B------:R-:W-:-:S13]  /*70e0*/  ISETP.GE.AND P0, PT, R3, R0, PT ;  /* 0x000000000300720c */ /* 0x000fda0003f06270 */
[----:B------:R-:W-:Y:S05]  /*70f0*/  @P0 BRA `(.L_x_2534) ;  /* 0x0000000000340947 */ /* 0x000fea0003800000 */
[----:B-1----:R-:W1:Y:S01]  /*7100*/  LDC.64 R12, c[0x0][0x218] ;  /* 0x00008600ff0c7b82 */ /* 0x002e620000000a00 */
[----:B------:R-:W-:Y:S02]  /*7110*/  IMAD.IADD R15, R2, 0x1, R3 ;  /* 0x00000001020f7824 */ /* 0x000fe400078e0203 */
[----:B------:R-:W-:Y:S02]  /*7120*/  VIADD R3, R3, 0x80 ;  /* 0x0000008003037836 */ /* 0x000fe40000000000 */
[----:B-1----:R-:W-:-:S05]  /*7130*/  IMAD.WIDE.U32 R12, R15, 0x8, R12 ;  /* 0x000000080f0c7825 */ /* 0x002fca00078e000c */
[----:B------:R1:W-:Y:S02]  /*7140*/  STG.E.64 desc[UR4][R12.64], R10 ;  /* 0x0000000a0c007986 */ /* 0x0003e4000c101b04 */
.L_x_2533:
[----:B------:R-:W-:-:S13]  /*7150*/  ISETP.GE.AND P0, PT, R3, R0, PT ;  /* 0x000000000300720c */ /* 0x000fda0003f06270 */
[----:B------:R-:W-:Y:S05]  /*7160*/  @P0 BREAK B1 ;  /* 0x0000000000010942 */ /* 0x000fea0003800000 */
[----:B------:R-:W-:Y:S05]  /*7170*/  @P0 BRA `(.L_x_2535) ;  /* 0x0000000000300947 */ /* 0x000fea0003800000 */
[----:B-1----:R-:W1:Y:S01]  /*7180*/  LDC.64 R10, c[0x0][0x218] ;  /* 0x00008600ff0a7b82 */ /* 0x002e620000000a00 */
[----:B------:R-:W-:Y:S01]  /*7190*/  IMAD.IADD R13, R2, 0x1, R3 ;  /* 0x00000001020d7824 */ /* 0x000fe200078e0203 */
[----:B------:R-:W-:-:S03]  /*71a0*/  IADD3 R3, R3, 0x80, RZ ;  /* 0x0000008003037810 */ /* 0x000fc60007ffe0ff */
[----:B-1----:R-:W-:-:S05]  /*71b0*/  IMAD.WIDE.U32 R10, R13, 0x8, R10 ;  /* 0x000000080d0a7825 */ /* 0x002fca00078e000a */
[----:B------:R2:W-:Y:S02]  /*71c0*/  STG.E.64 desc[UR4][R10.64], R8 ;  /* 0x000000080a007986 */ /* 0x0005e4000c101b04 */
.L_x_2534:
[----:B------:R-:W-:Y:S05]  /*71d0*/  BSYNC B1 ;  /* 0x0000000000017941 */ /* 0x000fea0003800000 */
.L_x_2530:
[----:B------:R-:W-:-:S13]  /*71e0*/  ISETP.GE.AND P0, PT, R3, R0, PT ;  /* 0x000000000300720c */ /* 0x000fda0003f06270 */
[----:B--2---:R-:W2:Y:S01]  /*71f0*/  @!P0 LDC.64 R8, c[0x0][0x218] ;  /* 0x00008600ff088b82 */ /* 0x004ea20000000a00 */
[----:B------:R-:W-:Y:S02]  /*7200*/  @!P0 IMAD.IADD R11, R2, 0x1, R3 ;  /* 0x00000001020b8824 */ /* 0x000fe400078e0203 */
[----:B------:R-:W-:Y:S02]  /*7210*/  @!P0 VIADD R3, R3, 0x80 ;  /* 0x0000008003038836 */ /* 0x000fe40000000000 */
[----:B--2---:R-:W-:-:S05]  /*7220*/  @!P0 IMAD.WIDE.U32 R8, R11, 0x8, R8 ;  /* 0x000000080b088825 */ /* 0x004fca00078e0008 */
[----:B------:R2:W-:Y:S02]  /*7230*/  @!P0 STG.E.64 desc[UR4][R8.64], R6 ;  /* 0x0000000608008986 */ /* 0x0005e4000c101b04 */
.L_x_2535:
[----:B------:R-:W-:Y:S05]  /*7240*/  BSYNC B0 ;  /* 0x0000000000007941 */ /* 0x000fea0003800000 */
.L_x_2529:
[----:B------:R-:W-:Y:S05]  /*7250*/  WARPSYNC.ALL ;  /* 0x0000000000007948 */ /* 0x000fea0003800000 */
[----:B------:R-:W-:-:S13]  /*7260*/  ISETP.GE.AND P0, PT, R3, R0, PT ;  /* 0x000000000300720c */ /* 0x000fda0003f06270 */
[----:B------:R-:W-:Y:S05]  /*7270*/  @P0 EXIT ;  /* 0x000000000000094d */ /* 0x000fea0003800000 */
[----:B--2---:R-:W2:Y:S01]  /*7280*/  LDC.64 R6, c[0x0][0x218] ;  /* 0x00008600ff067b82 */ /* 0x004ea20000000a00 */
[----:B------:R-:W-:-:S04]  /*7290*/  IMAD.IADD R3, R2, 0x1, R3 ;  /* 0x0000000102037824 */ /* 0x000fc800078e0203 */
[----:B--2---:R-:W-:-:S05]  /*72a0*/  IMAD.WIDE.U32 R2, R3, 0x8, R6 ;  /* 0x0000000803027825 */ /* 0x004fca00078e0006 */
[----:B------:R-:W-:Y:S01]  /*72b0*/  STG.E.64 desc[UR4][R2.64], R4 ;  /* 0x0000000402007986 */ /* 0x000fe2000c101b04 */
[----:B------:R-:W-:Y:S05]  /*72c0*/  EXIT ;  /* 0x000000000000794d */ /* 0x000fea0003800000 */
.L_x_2536:
        /* <DEDUP_REMOVED lines=11> */
.L_x_11171:


//--------------------- .text._ZN2at6native29vectorized_elementwise_kernelILi4EZZZNS0_15erf_kernel_cudaERNS_18TensorIteratorBaseEENKUlvE_clEvENKUlvE_clEvEUldE_St5arrayIPcLm2EEEEviT0_T1_ --------------------------
	.section	.text._ZN2at6native29vectorized_elementwise_kernelILi4EZZZNS0_15erf_kernel_cudaERNS_18TensorIteratorBaseEENKUlvE_clEvENKUlvE_clEvEUldE_St5arrayIPcLm2EEEEviT0_T1_,"ax",@progbits
	.align	128
        .global         _ZN2at6native29vectorized_elementwise_kernelILi4EZZZNS0_15erf_kernel_cudaERNS_18TensorIteratorBaseEENKUlvE_clEvENKUlvE_clEvEUldE_St5arrayIPcLm2EEEEviT0_T1_
        .type           _ZN2at6native29vectorized_elementwise_kernelILi4EZZZNS0_15erf_kernel_cudaERNS_18TensorIteratorBaseEENKUlvE_clEvENKUlvE_clEvEUldE_St5arrayIPcLm2EEEEviT0_T1_,@function
        .size           _ZN2at6native29vectorized_elementwise_kernelILi4EZZZNS0_15erf_kernel_cudaERNS_18TensorIteratorBaseEENKUlvE_clEvENKUlvE_clEvEUldE_St5arrayIPcLm2EEEEviT0_T1_,(.L_x_11172 - _ZN2at6native29vectorized_elementwise_kernelILi4EZZZNS0_15erf_kernel_cudaERNS_18TensorIteratorBaseEENKUlvE_clEvENKUlvE_clEvEUldE_St5arrayIPcLm2EEEEviT0_T1_)
        .other          _ZN2at6native29vectorized_elementwise_kernelILi4EZZZNS0_15erf_kernel_cudaERNS_18TensorIteratorBaseEENKUlvE_clEvENKUlvE_clEvEUldE_St5arrayIPcLm2EEEEviT0_T1_,@"STO_CUDA_ENTRY STV_DEFAULT"
_ZN2at6native29vectorized_elementwise_kernelILi4EZZZNS0_15erf_kernel_cudaERNS_18TensorIteratorBaseEENKUlvE_clEvENKUlvE_clEvEUldE_St5arrayIPcLm2EEEEviT0_T1_:
.text._ZN2at6native29vectorized_elementwise_kernelILi4EZZZNS0_15erf_kernel_cudaERNS_18TensorIteratorBaseEENKUlvE_clEvENKUlvE_clEvEUldE_St5arrayIPcLm2EEEEviT0_T1_:
        /* <DEDUP_REMOVED lines=651> */
.L_x_2537:
        /* <DEDUP_REMOVED lines=188> */
.L_x_2539:
[----:B------:R-:W-:Y:S05]  /*3470*/  BSYNC B0 ;  /* 0x0000000000007941 */ /* 0x000fea0003800000 */
.L_x_2538:
        /* <DEDUP_REMOVED lines=133> */
.L_x_2541:
[----:B------:R-:W-:Y:S05]  /*3cd0*/  BSYNC B0 ;  /* 0x0000000000007941 */ /* 0x000fea0003800000 */
.L_x_2540:
        /* <DEDUP_REMOVED lines=133> */
.L_x_2543:
[----:B------:R-:W-:Y:S05]  /*4530*/  BSYNC B0 ;  /* 0x0000000000007941 */ /* 0x000fea0003800000 */
.L_x_2542:
        /* <DEDUP_REMOVED lines=133> */
.L_x_2545:
[----:B------:R-:W-:Y:S05]  /*4d90*/  BSYNC B0 ;  /* 0x0000000000007941 */ /* 0x000fea0003800000 */
.L_x_2544:
        /* <DEDUP_REMOVED lines=133> */
.L_x_2547:
[----:B------:R-:W-:Y:S05]  /*55f0*/  BSYNC B0 ;  /* 0x0000000000007941 */ /* 0x000fea0003800000 */
.L_x_2546:
        /* <DEDUP_REMOVED lines=133> */
.L_x_2549:
[----:B------:R-:W-:Y:S05]  /*5e50*/  BSYNC B0 ;  /* 0x0000000000007941 */ /* 0x000fea0003800000 */
.L_x_2548:
        /* <DEDUP_REMOVED lines=133> */
.L_x_2551:
[----:B------:R-:W-:Y:S05]  /*66b0*/  BSYNC B0 ;  /* 0x0000000000007941 */ /* 0x000fea0003800000 */
.L_x_2550:
        /* <DEDUP_REMOVED lines=133> */
.L_x_2553:
[----:B------:R-:W-:Y:S05]  /*6f10*/  BSYNC B0 ;  /* 0x0000000000007941 */ /* 0x000fea0003800000 */
.L_x_2552:
        /* <DEDUP_REMOVED lines=21> */
.L_x_2556:
[----:B------:R-:W-:-:S13]  /*7070*/  ISETP.GE.AND P0, PT, R3, R0, PT ;  /* 0x000000000300720c */ /* 0x000fda0003f06270 */
[----:B------:R-:W-:Y:S05]  /*7080*/  @P0 BRA `(.L_x_2558) ;  /* 0x0000000000300947 */ /* 0x000fea0003800000 */
[----:B0-----:R-:W0:Y:S01]  /*7090*/  LDC.64 R14, c[0x0][0x218] ;  /* 0x00008600ff0e7b82 */ /* 0x001e220000000a00 */
[----:B------:R-:W-:Y:S01]  /*70a0*/  IADD3 R17, R2, R3, RZ ;  /* 0x0000000302117210 */ /* 0x000fe20007ffe0ff */
[----:B------:R-:W-:-:S04]  /*70b0*/  VIADD R3, R3, 0x80 ;  /* 0x0000008003037836 */ /* 0x000fc80000000000 */
[----:B0-----:R-:W-:-:S05]  /*70c0*/  IMAD.WIDE.U32 R14, R17, 0x8, R14 ;  /* 0x00000008110e7825 */ /* 0x001fca00078e000e */
[----:B------:R1:W-:Y:S02]  /*70d0*/  STG.E.64 desc[UR4][R14.64], R12 ;  /* 0x0000000c0e007986 */ /* 0x0003e4000c101b04 */
.L_x_2557:
[----:B------:R-:W-:-:S13]  /*70e0*/  ISETP.GE.AND P0, PT, R3, R0, PT ;  /* 0x000000000300720c */ /* 0x000fda0003f06270 */
[----:B------:R-:W-:Y:S05]  /*70f0*/  @P0 BRA `(.L_x_2559) ;  /* 0x0000000000340947 */ /* 0x000fea0003800000 */
[----:B-1----:R-:W1:Y:S01]  /*7100*/  LDC.64 R12, c[0x0][0x218] ;  /* 0x00008600ff0c7b82 */ /* 0x002e620000000a00 */
[----:B------:R-:W-:Y:S02]  /*7110*/  IMAD.IADD R15, R2, 0x1, R3 ;  /* 0x00000001020f7824 */ /* 0x000fe400078e0203 */
[----:B------:R-:W-:Y:S02]  /*7120*/  VIADD R3, R3, 0x80 ;  /* 0x0000008003037836 */ /* 0x000fe40000000000 */
[----:B-1----:R-:W-:-:S05]  /*7130*/  IMAD.WIDE.U32 R12, R15, 0x8, R12 ;  /* 0x000000080f0c7825 */ /* 0x002fca00078e000c */
[----:B------:R1:W-:Y:S02]  /*7140*/  STG.E.64 desc[UR4][R12.64], R10 ;  /* 0x0000000a0c007986 */ /* 0x0003e4000c101b04 */
.L_x_2558:
        /* <DEDUP_REMOVED lines=8> */
.L_x_2559:
[----:B------:R-:W-:Y:S05]  /*71d0*/  BSYNC B1 ;  /* 0x0000000000017941 */ /* 0x000fea0003800000 */
.L_x_2555:
[----:B------:R-:W-:-:S13]  /*71e0*/  ISETP.GE.AND P0, PT, R3, R0, PT ;  /* 0x000000000300720c */ /* 0x000fda0003f06270 */
[----:B--2---:R-:W2:Y:S01]  /*71f0*/  @!P0 LDC.64 R8, c[0x0][0x218] ;  /* 0x00008600ff088b82 */ /* 0x004ea20000000a00 */
[----:B------:R-:W-:Y:S02]  /*7200*/  @!P0 IMAD.IADD R11, R2, 0x1, R3 ;  /* 0x00000001020b8824 */ /* 0x000fe400078e0203 */
[----:B------:R-:W-:Y:S02]  /*7210*/  @!P0 VIADD R3, R3, 0x80 ;  /* 0x0000008003038836 */ /* 0x000fe40000000000 */
[----:B--2---:R-:W-:-:S05]  /*7220*/  @!P0 IMAD.WIDE.U32 R8, R11, 0x8, R8 ;  /* 0x000000080b088825 */ /* 0x004fca00078e0008 */
[----:B------:R2:W-:Y:S02]  /*7230*/  @!P0 STG.E.64 desc[UR4][R8.64], R6 ;  /* 0x0000000608008986 */ /* 0x0005e4000c101b04 */
.L_x_2560:
[----:B------:R-:W-:Y:S05]  /*7240*/  BSYNC B0 ;  /* 0x0000000000007941 */ /* 0x000fea0003800000 */
.L_x_2554:
        /* <DEDUP_REMOVED lines=8> */
.L_x_2561:
        /* <DEDUP_REMOVED lines=11> */
.L_x_11172:


//--------------------- .text._ZN2at6native29vectorized_elementwise_kernelILi8EZZZNS0_15erf_kernel_cudaERNS_18TensorIteratorBaseEENKUlvE_clEvENKUlvE_clEvEUldE_St5arrayIPcLm2EEEEviT0_T1_ --------------------------
	.section	.text._ZN2at6native29vectorized_elementwise_kernelILi8EZZZNS0_15erf_kernel_cudaERNS_18TensorIteratorBaseEENKUlvE_clEvENKUlvE_clEvEUldE_St5arrayIPcLm2EEEEviT0_T1_,"ax",@progbits
	.align	128
        .global         _ZN2at6native29vectorized_elementwise_kernelILi8EZZZNS0_15erf_kernel_cudaERNS_18TensorIteratorBaseEENKUlvE_clEvENKUlvE_clEvEUldE_St5arrayIPcLm2EEEEviT0_T1_
        .type           _ZN2at6native29vectorized_elementwise_kernelILi8EZZZNS0_15erf_kernel_cudaERNS_18TensorIteratorBaseEENKUlvE_clEvENKUlvE_clEvEUldE_St5arrayIPcLm2EEEEviT0_T1_,@function
        .size           _ZN2at6native29vectorized_elementwise_kernelILi8EZZZNS0_15erf_kernel_cudaERNS_18TensorIteratorBaseEENKUlvE_clEvENKUlvE_clEvEUldE_St5arrayIPcLm2EEEEviT0_T1_,(.L_x_11173 - _ZN2at6native29vectorized_elementwise_kernelILi8EZZZNS0_15erf_kernel_cudaERNS_18TensorIteratorBaseEENKUlvE_clEvENKUlvE_clEvEUldE_St5arrayIPcLm2EEEEviT0_T1_)
        .other          _ZN2at6native29vectorized_elementwise_kernelILi8EZZZNS0_15erf_kernel_cudaERNS_18TensorIteratorBaseEENKUlvE_clEvENKUlvE_clEvEUldE_St5arrayIPcLm2EEEEviT0_T1_,@"STO_CUDA_ENTRY STV_DEFAULT"
_ZN2at6native29vectorized_elementwise_kernelILi8EZZZNS0_15erf_kernel_cudaERNS_18TensorIteratorBaseEENKUlvE_clEvENKUlvE_clEvEUldE_St5arrayIPcLm2EEEEviT0_T1_:
.text._ZN2at6native29vectorized_elementwise_kernelILi8EZZZNS0_15erf_kernel_cudaERNS_18TensorIteratorBaseEENKUlvE_clEvENKUlvE_clEvEUldE_St5arrayIPcLm2EEEEviT0_T1_:
        /* <DEDUP_REMOVED lines=651> */
.L_x_2562:
        /* <DEDUP_REMOVED lines=188> */
.L_x_2564:
[----:B------:R-:W-:Y:S05]  /*3470*/  BSYNC B0 ;  /* 0x0000000000007941 */ /* 0x000fea0003800000 */
.L_x_2563:
        /* <DEDUP_REMOVED lines=133> */
.L_x_2566:
[----:B------:R-:W-:Y:S05]  /*3cd0*/  BSYNC B0 ;  /* 0x0000000000007941 */ /* 0x000fea0003800000 */
.L_x_2565:
        /* <DEDUP_REMOVED lines=133> */
.L_x_2568:
[----:B------:R-:W-:Y:S05]  /*4530*/  BSYNC B0 ;  /* 0x0000000000007941 */ /* 0x000fea0003800000 */
.L_x_2567:
        /* <DEDUP_REMOVED lines=133> */
.L_x_2570:
[----:B------:R-:W-:Y:S05]  /*4d90*/  BSYNC B0 ;  /* 0x0000000000007941 */ /* 0x000fea0003800000 */
.L_x_2569:
        /* <DEDUP_REMOVED lines=133> */
.L_x_2572:
[----:B------:R-:W-:Y:S05]  /*55f0*/  BSYNC B0 ;  /* 0x0000000000007941 */ /* 0x000fea0003800000 */
.L_x_2571:
        /* <DEDUP_REMOVED lines=133> */
.L_x_2574:
[----:B------:R-:W-:Y:S05]  /*5e50*/  BSYNC B0 ;  /* 0x0000000000007941 */ /* 0x000fea0003800000 */
.L_x_2573:
        /* <DEDUP_REMOVED lines=133> */
.L_x_2576:
[----:B------:R-:W-:Y:S05]  /*66b0*/  BSYNC B0 ;  /* 0x0000000000007941 */ /* 0x000fea0003800000 */
.L_x_2575:
        /* <DEDUP_REMOVED lines=133> */
.L_x_2578:
[----:B------:R-:W-:Y:S05]  /*6f10*/  BSYNC B0 ;  /* 0x0000000000007941 */ /* 0x000fea0003800000 */
.L_x_2577:
        /* <DEDUP_REMOVED lines=21> */
.L_x_2581:
[----:B------:R-:W-:-:S13]  /*7070*/  ISETP.GE.AND P0, PT, R3, R0, PT ;  /* 0x000000000300720c */ /* 0x000fda0003f06270 */
[----:B------:R-:W-:Y:S05]  /*7080*/  @P0 BRA `(.L_x_2583) ;  /* 0x0000000000300947 */ /* 0x000fea0003800000 */
[----:B0-----:R-:W0:Y:S01]  /*7090*/  LDC.64 R14, c[0x0][0x218] ;  /* 0x00008600ff0e7b82 */ /* 0x001e220000000a00 */
[----:B------:R-:W-:Y:S01]  /*70a0*/  IADD3 R17, R2, R3, RZ ;  /* 0x0000000302117210 */ /* 0x000fe20007ffe0ff */
[----:B------:R-:W-:-:S04]  /*70b0*/  VIADD R3, R3, 0x80 ;  /* 0x0000008003037836 */ /* 0x000fc80000000000 */
[----:B0-----:R-:W-:-:S05]  /*70c0*/  IMAD.WIDE.U32 R14, R17, 0x8, R14 ;  /* 0x00000008110e7825 */ /* 0x001fca00078e000e */
[----:B------:R1:W-:Y:S02]  /*70d0*/  STG.E.64 desc[UR4][R14.64], R12 ;  /* 0x0000000c0e007986 */ /* 0x0003e4000c101b04 */
.L_x_2582:
[----:B------:R-:W-:-:S13]  /*70e0*/  ISETP.GE.AND P0, PT, R3, R0, PT ;  /* 0x000000000300720c */ /* 0x000fda0003f06270 */
[----:B------:R-:W-:Y:S05]  /*70f0*/  @P0 BRA `(.L_x_2584) ;  /* 0x0000000000340947 */ /* 0x000fea0003800000 */
[----:B-1----:R-:W1:Y:S01]  /*7100*/  LDC.64 R12, c[0x0][0x218] ;  /* 0x00008600ff0c7b82 */ /* 0x002e620000000a00 */
[----:B------:R-:W-:Y:S02]  /*7110*/  IMAD.IADD R15, R2, 0x1, R3 ;  /* 0x00000001020f7824 */ /* 0x000fe400078e0203 */
[----:B------:R-:W-:Y:S02]  /*7120*/  VIADD R3, R3, 0x80 ;  /* 0x0000008003037836 */ /* 0x000fe40000000000 */
[----:B-1----:R-:W-:-:S05]  /*7130*/  IMAD.WIDE.U32 R12, R15, 0x8, R12 ;  /* 0x000000080f0c7825 */ /* 0x002fca00078e000c */
[----:B------:R1:W-:Y:S02]  /*7140*/  STG.E.64 desc[UR4][R12.64], R10 ;  /* 0x0000000a0c007986 */ /* 0x0003e4000c101b04 */
.L_x_2583:
        /* <DEDUP_REMOVED lines=8> */
.L_x_2584:
[----:B------:R-:W-:Y:S05]  /*71d0*/  BSYNC B1 ;  /* 0x0000000000017941 */ /* 0x000fea0003800000 */
.L_x_2580:
[----:B------:R-:W-:-:S13]  /*71e0*/  ISETP.GE.AND P0, PT, R3, R0, PT ;  /* 0x000000000300720c */ /* 0x000fda0003f06270 */
[----:B--2---:R-:W2:Y:S01]  /*71f0*/  @!P0 LDC.64 R8, c[0x0][0x218] ;  /* 0x00008600ff088b82 */ /* 0x004ea20000000a00 */
[----:B------:R-:W-:Y:S02]  /*7200*/  @!P0 IMAD.IADD R11, R2, 0x1, R3 ;  /* 0x00000001020b8824 */ /* 0x000fe400078e0203 */
[----:B------:R-:W-:Y:S02]  /*7210*/  @!P0 VIADD R3, R3, 0x80 ;  /* 0x0000008003038836 */ /* 0x000fe40000000000 */
[----:B--2---:R-:W-:-:S05]  /*7220*/  @!P0 IMAD.WIDE.U32 R8, R11, 0x8, R8 ;  /* 0x000000080b088825 */ /* 0x004fca00078e0008 */
[----:B------:R2:W-:Y:S02]  /*7230*/  @!P0 STG.E.64 desc[UR4][R8.64], R6 ;  /* 0x0000000608008986 */ /* 0x0005e4000c101b04 */
.L_x_2585:
[----:B------:R-:W-:Y:S05]  /*7240*/  BSYNC B0 ;  /* 0x0000000000007941 */ /* 0x000fea0003800000 */
.L_x_2579:
        /* <DEDUP_REMOVED lines=8> */
.L_x_2586:
        /* <DEDUP_REMOVED lines=11> */
.L_x_11173:


//--------------------- .text._ZN2at6native18elementwise_kernelILi128ELi4EZNS0_15gpu_kernel_implIZZZNS0_17logit_kernel_cudaERNS_18TensorIteratorBaseERKN3c106ScalarEENKUlvE_clEvENKUlvE2_clEvEUlNS5_8BFloat16EE0_EEvS4_RKT_EUliE_EEviT1_ --------------------------
	.section	.text._ZN2at6native18elementwise_kernelILi128ELi4EZNS0_15gpu_kernel_implIZZZNS0_17logit_kernel_cudaERNS_18TensorIteratorBaseERKN3c106ScalarEENKUlvE_clEvENKUlvE2_clEvEUlNS5_8BFloat16EE0_EEvS4_RKT_EUliE_EEviT1_,"ax",@progbits
	.align	128
        .global         _ZN2at6native18elementwise_kernelILi128ELi4EZNS0_15gpu_kernel_implIZZZNS0_17logit_kernel_cudaERNS_18TensorIteratorBaseERKN3c106ScalarEENKUlvE_clEvENKUlvE2_clEvEUlNS5_8BFloat16EE0_EEvS4_RKT_EUliE_EEviT1_
        .type           _ZN2at6native18elementwise_kernelILi128ELi4EZNS0_15gpu_kernel_implIZZZNS0_17logit_kernel_cudaERNS_18TensorIteratorBaseERKN3c106ScalarEENKUlvE_clEvENKUlvE2_clEvEUlNS5_8BFloat16EE0_EEvS4_RKT_EUliE_EEviT1_,@function
        .size           _ZN2at6native18elementwise_kernelILi128ELi4EZNS0_15gpu_kernel_implIZZZNS0_17logit_kernel_cudaERNS_18TensorIteratorBaseERKN3c106ScalarEENKUlvE_clEvENKUlvE2_clEvEUlNS5_8BFloat16EE0_EEvS4_RKT_EUliE_EEviT1_,(.L_x_11174 - _ZN2at6native18elementwise_kernelILi128ELi4EZNS0_15gpu_kernel_implIZZZNS0_17logit_kernel_cudaERNS_18TensorIteratorBaseERKN3c106ScalarEENKUlvE_clEvENKUlvE2_clEvEUlNS5_8BFloat16EE0_EEvS4_RKT_EUliE_EEviT1_)
        .other          _ZN2at6native18elementwise_kernelILi128ELi4EZNS0_15gpu_kernel_implIZZZNS0_17logit_kernel_cudaERNS_18TensorIteratorBaseERKN3c106ScalarEENKUlvE_clEvENKUlvE2_clEvEUlNS5_8BFloat16EE0_EEvS4_RKT_EUliE_EEviT1_,@"STO_CUDA_ENTRY STV_DEFAULT"
_ZN2at6native18elementwise_kernelILi128ELi4EZNS0_15gpu_kernel_implIZZZNS0_17logit_kernel_cudaERNS_18TensorIteratorBaseERKN3c106ScalarEENKUlvE_clEvENKUlvE2_clEvEUlNS5_8BFloat16EE0_EEvS4_RKT_EUliE_EEviT1_:
.text._ZN2at6native18elementwise_kernelILi128ELi4EZNS0_15gpu_kernel_implIZZZNS0_17logit_kernel_cudaERNS_18TensorIteratorBaseERKN3c106ScalarEENKUlvE_clEvENKUlvE2_clEvEUlNS5_8BFloat16EE0_EEvS4_RKT_EUliE_EEviT1_:
        /* <DEDUP_REMOVED lines=313> */
.L_x_2589:
        /* <DEDUP_REMOVED lines=22> */
.L_x_2593:
[----:B------:R-:W2:Y:S02]  /*14f0*/  LDG.E.U8 R2, desc[UR36][R2.64] ;  /* 0x0000002402027981 */ /* 0x000ea4000c1e1100 */
[----:B--2---:R-:W-:-:S04]  /*1500*/  I2FP.F32.U32 R0, R2 ;  /* 0x0000000200007245 */ /* 0x004fc80000201000 */
[----:B------:R-:W-:Y:S01]  /*1510*/  F2FP.BF16.F32.PACK_AB R0, RZ, R0 ;  /* 0x00000000ff00723e */ /* 0x000fe200000010ff */
[----:B------:R-:W-:Y:S06]  /*1520*/  BRA `(.L_x_2595) ;  /* 0x0000000c00907947 */ /* 0x000fec0003800000 */
.L_x_2592:
        /* <DEDUP_REMOVED lines=10> */
.L_x_2597:
[----:B------:R-:W2:Y:S02]  /*15d0*/  LDG.E R2, desc[UR36][R2.64] ;  /* 0x0000002402027981 */ /* 0x000ea4000c1e1900 */
[----:B--2---:R-:W-:-:S04]  /*15e0*/  I2FP.F32.S32 R0, R2 ;  /* 0x0000000200007245 */ /* 0x004fc80000201400 */
[----:B------:R-:W-:Y:S01]  /*15f0*/  F2FP.BF16.F32.PACK_AB R0, RZ, R0 ;  /* 0x00000000ff00723e */ /* 0x000fe200000010ff */
[----:B------:R-:W-:Y:S06]  /*1600*/  BRA `(.L_x_2595) ;  /* 0x0000000c00587947 */ /* 0x000fec0003800000 */
.L_x_2596:
[----:B------:R-:W2:Y:S02]  /*1610*/  LDG.E.U16 R2, desc[UR36][R2.64] ;  /* 0x0000002402027981 */ /* 0x000ea4000c1e1500 */
[----:B--2---:R-:W0:Y:S02]  /*1620*/  I2F.S16 R0, R2 ;  /* 0x0000000200007306 */ /* 0x004e240000101400 */
[----:B0-----:R-:W-:Y:S01]  /*1630*/  F2FP.BF16.F32.PACK_AB R0, RZ, R0 ;  /* 0x00000000ff00723e */ /* 0x001fe200000010ff */
[----:B------:R-:W-:Y:S06]  /*1640*/  BRA `(.L_x_2595) ;  /* 0x0000000c00487947 */ /* 0x000fec0003800000 */
.L_x_2591:
        /* <DEDUP_REMOVED lines=9> */
.L_x_2599:
[----:B------:R-:W2:Y:S02]  /*16e0*/  LDG.E.U16 R0, desc[UR36][R2.64] ;  /* 0x0000002402007981 */ /* 0x000ea4000c1e1500 */
[----:B--2---:R-:W-:-:S05]  /*16f0*/  HADD2.F32 R0, -RZ, R0.H0_H0 ;  /* 0x20000000ff007230 */ /* 0x004fca0000004100 */
[----:B------:R-:W-:Y:S01]  /*1700*/  F2FP.BF16.F32.PACK_AB R0, RZ, R0 ;  /* 0x00000000ff00723e */ /* 0x000fe200000010ff */
[----:B------:R-:W-:Y:S06]  /*1710*/  BRA `(.L_x_2595) ;  /* 0x0000000c00147947 */ /* 0x000fec0003800000 */
.L_x_2598:
        /* <DEDUP_REMOVED lines=9> */
.L_x_2601:
[----:B------:R-:W2:Y:S02]  /*17b0*/  LDG.E.U16 R2, desc[UR36][R2.64] ;  /* 0x0000002402027981 */ /* 0x000ea4000c1e1500 */
[----:B--2---:R-:W-:-:S05]  /*17c0*/  HADD2.F32 R0, -RZ, R2.H0_H0 ;  /* 0x20000002ff007230 */ /* 0x004fca0000004100 */
[----:B------:R-:W-:Y:S01]  /*17d0*/  F2FP.BF16.F32.PACK_AB R0, RZ, R0 ;  /* 0x00000000ff00723e */ /* 0x000fe200000010ff */
[----:B------:R-:W-:Y:S06]  /*17e0*/  BRA `(.L_x_2595) ;  /* 0x0000000800e07947 */ /* 0x000fec0003800000 */
.L_x_2600:
        /* <DEDUP_REMOVED lines=8> */
.L_x_2590:
        /* <DEDUP_REMOVED lines=13> */
.L_x_2604:
        /* <DEDUP_REMOVED lines=8> */
.L_x_2603:
        /* <DEDUP_REMOVED lines=28> */
.L_x_2606:
        /* <DEDUP_REMOVED lines=15> */
.L_x_2605:
[----:B------:R0:W5:Y:S01]  /*1c70*/  LDG.E.U16 R0, desc[UR36][R2.64] ;  /* 0x0000002402007981 */ /* 0x000162000c1e1500 */
[----:B------:R-:W-:Y:S05]  /*1c80*/  BRA `(.L_x_2595) ;  /* 0x0000000400b87947 */ /* 0x000fea0003800000 */
.L_x_2602:
        /* <DEDUP_REMOVED lines=12> */
.L_x_2609:
        /* <DEDUP_REMOVED lines=21> */
.L_x_2613:
[----:B------:R-:W-:Y:S05]  /*1ea0*/  BSYNC B1 ;  /* 0x0000000000017941 */ /* 0x000fea0003800000 */
.L_x_2612:
[----:B------:R-:W-:Y:S01]  /*1eb0*/  LEA R3, R0, 0x3b800000, 0x17 ;  /* 0x3b80000000037811 */ /* 0x000fe200078eb8ff */
[----:B------:R-:W-:-:S05]  /*1ec0*/  IMAD.SHL.U32 R0, R2, 0x100000, RZ ;  /* 0x0010000002007824 */ /* 0x000fca00078e00ff */
[----:B------:R-:W-:-:S07]  /*1ed0*/  LOP3.LUT R0, R3, R0, R4, 0xfe, !PT ;  /* 0x0000000003007212 */ /* 0x000fce00078efe04 */
.L_x_2611:
[----:B------:R-:W-:Y:S05]  /*1ee0*/  BSYNC B0 ;  /* 0x0000000000007941 */ /* 0x000fea0003800000 */
.L_x_2610:
[----:B------:R-:W-:Y:S01]  /*1ef0*/  F2FP.BF16.F32.PACK_AB R0, RZ, R0 ;  /* 0x00000000ff00723e */ /* 0x000fe200000010ff */
[----:B------:R-:W-:Y:S06]  /*1f00*/  BRA `(.L_x_2595) ;  /* 0x0000000400187947 */ /* 0x000fec0003800000 */
.L_x_2608:
        /* <DEDUP_REMOVED lines=21> */
.L_x_2617:
[----:B------:R-:W-:Y:S05]  /*2060*/  BSYNC B1 ;  /* 0x0000000000017941 */ /* 0x000fea0003800000 */
.L_x_2616:
[----:B------:R-:W-:Y:S01]  /*2070*/  LEA R3, R0, 0x37800000, 0x17 ;  /* 0x3780000000037811 */ /* 0x000fe200078eb8ff */
[----:B------:R-:W-:-:S05]  /*2080*/  IMAD.SHL.U32 R0, R2, 0x200000, RZ ;  /* 0x0020000002007824 */ /* 0x000fca00078e00ff */
[----:B------:R-:W-:-:S07]  /*2090*/  LOP3.LUT R0, R3, R0, R4, 0xfe, !PT ;  /* 0x0000000003007212 */ /* 0x000fce00078efe04 */
.L_x_2615:
[----:B------:R-:W-:Y:S05]  /*20a0*/  BSYNC B0 ;  /* 0x0000000000007941 */ /* 0x000fea0003800000 */
.L_x_2614:
[----:B------:R-:W-:Y:S01]  /*20b0*/  F2FP.BF16.F32.PACK_AB R0, RZ, R0 ;  /* 0x00000000ff00723e */ /* 0x000fe200000010ff */
[----:B------:R-:W-:Y:S06]  /*20c0*/  BRA `(.L_x_2595) ;  /* 0x0000000000a87947 */ /* 0x000fec0003800000 */
.L_x_2607:
        /* <DEDUP_REMOVED lines=14> */
.L_x_2621:
[----:B------:R-:W-:Y:S05]  /*21b0*/  BSYNC B0 ;  /* 0x0000000000007941 */ /* 0x000fea0003800000 */
.L_x_2620:
[----:B------:R-:W-:Y:S01]  /*21c0*/  F2FP.BF16.F32.PACK_AB R0, RZ, R0 ;  /* 0x00000000ff00723e */ /* 0x000fe200000010ff */
[----:B------:R-:W-:Y:S06]  /*21d0*/  BRA `(.L_x_2595) ;  /* 0x0000000000647947 */ /* 0x000fec0003800000 */
.L_x_2594:
        /* <DEDUP_REMOVED lines=16> */
.L_x_2622:
[----:B------:R-:W-:Y:S01]  /*22e0*/  PRMT R0, RZ, 0x7610, R0 ;  /* 0x00007610ff007816 */ /* 0x000fe20000000000 */
[----:B------:R-:W-:Y:S06]  /*22f0*/  BRA `(.L_x_2595) ;  /* 0x00000000001c7947 */ /* 0x000fec0003800000 */
.L_x_2619:
[----:B------:R-:W2:Y:S02]  /*2300*/  LDG.E.64 R2, desc[UR36][R2.64] ;  /* 0x0000002402027981 */ /* 0x000ea4000c1e1b00 */
[----:B--2---:R-:W0:Y:S02]  /*2310*/  I2F.U64 R0, R2 ;  /* 0x0000000200007312 */ /* 0x004e240000301000 */
[----:B0-----:R-:W-:Y:S01]  /*2320*/  F2FP.BF16.F32.PACK_AB R0, RZ, R0 ;  /* 0x00000000ff00723e */ /* 0x001fe200000010ff */
[----:B------:R-:W-:Y:S06]  /*2330*/  BRA `(.L_x_2595) ;  /* 0x00000000000c7947 */ /* 0x000fec0003800000 */
.L_x_2618:
[----:B------:R-:W2:Y:S02]  /*2340*/  LDG.E R2, desc[UR36][R2.64] ;  /* 0x0000002402027981 */ /* 0x000ea4000c1e1900 */
[----:B--2---:R-:W-:-:S04]  /*2350*/  I2FP.F32.U32 R0, R2 ;  /* 0x0000000200007245 */ /* 0x004fc80000201000 */
[----:B------:R-:W-:-:S07]  /*2360*/  F2FP.BF16.F32.PACK_AB R0, RZ, R0 ;  /* 0x00000000ff00723e */ /* 0x000fce00000010ff */
.L_x_2595:
[----:B0----5:R-:W-:Y:S01]  /*2370*/  IMAD.U32 R2, R0, 0x10000, RZ ;  /* 0x0001000000027824 */ /* 0x021fe200078e00ff */
[----:B------:R-:W-:Y:S01]  /*2380*/  ULDC UR4, c[0x0][0x420] ;  /* 0x0001080000047ab9 */ /* 0x000fe20000000800 */
[----:B------:R-:W-:Y:S03]  /*2390*/  BSSY B0, `(.L_x_2623) ;  /* 0x0000009000007945 */ /* 0x000fe60003800000 */
[----:B------:R-:W-:Y:S01]  /*23a0*/  FSETP.GEU.FTZ.AND P0, PT, R2, UR4, PT ;  /* 0x0000000402007c0b */ /* 0x000fe2000bf1e000 */
[----:B------:R-:W-:Y:S02]  /*23b0*/  ULDC UR4, c[0x0][0x420] ;  /* 0x0001080000047ab9 */ /* 0x000fe40000000800 */
[----:B------:R-:W-:-:S10]  /*23c0*/  IMAD.U32 R0, RZ, RZ, UR4 ;  /* 0x00000004ff007e24 */ /* 0x000fd4000f8e00ff */
[----:B------:R-:W-:Y:S05]  /*23d0*/  @!P0 BRA `(.L_x_2624) ;  /* 0x0000000000108947 */ /* 0x000fea0003800000 */
[----:B------:R-:W-:Y:S01]  /*23e0*/  ULDC UR4, c[0x0][0x424] ;  /* 0x0001090000047ab9 */ /* 0x000fe20000000800 */
[----:B------:R-:W-:Y:S01]  /*23f0*/  IMAD.MOV.U32 R0, RZ, RZ, R2 ;  /* 0x000000ffff007224 */ /* 0x000fe200078e0002 */
[----:B------:R-:W-:-:S13]  /*2400*/  FSETP.GT.FTZ.AND P0, PT, R2, UR4, PT ;  /* 0x0000000402007c0b */ /* 0x000fda000bf14000 */
[----:B------:R-:W0:Y:S02]  /*2410*/  @P0 LDC R0, c[0x0][0x424] ;  /* 0x00010900ff000b82 */ /* 0x000e240000000800 */
.L_x_2624:
[----:B------:R-:W-:Y:S05]  /*2420*/  BSYNC B0 ;  /* 0x0000000000007941 */ /* 0x000fea0003800000 */
.L_x_2623:
[----:B0-----:R-:W-:Y:S01]  /*2430*/  FADD.FTZ R2, -R0, 1 ;  /* 0x3f80000000027421 */ /* 0x001fe20000010100 */
[----:B------:R-:W0:Y:S03]  /*2440*/  LDC.U8 R5, c[0x0][0x430] ;  /* 0x00010c00ff057b82 */ /* 0x000e260000000000 */
[----:B------:R-:W1:Y:S02]  /*2450*/  MUFU.RCP R3, R2 ;  /* 0x0000000200037308 */ /* 0x000e640000001000 */
[----:B-1----:R-:W-:Y:S01]  /*2460*/  FMUL.FTZ R0, R3, R0 ;  /* 0x0000000003007220 */ /* 0x002fe20000410000 */
[----:B0-----:R-:W-:-:S05]  /*2470*/  PRMT R4, R5, 0x9910, RZ ;  /* 0x0000991005047816 */ /* 0x001fca00000000ff */
[----:B------:R-:W0:Y:S01]  /*2480*/  MUFU.LG2 R0, R0 ;  /* 0x0000000000007308 */ /* 0x000e220000000c00 */
[----:B------:R-:W-:Y:S01]  /*2490*/  ISETP.GT.AND P0, PT, R4, 0x9, PT ;  /* 0x000000090400780c */ /* 0x000fe20003f04270 */
[----:B0-----:R-:W-:-:S06]  /*24a0*/  FMUL.FTZ R3, R0, 0.69314718246459960938 ;  /* 0x3f31721800037820 */ /* 0x001fcc0000410000 */
[----:B------:R-:W0:Y:S06]  /*24b0*/  F2F.BF16.F32 R3, R3 ;  /* 0x0000000300037304 */ /* 0x000e2c0000202000 */
        /* <DEDUP_REMOVED lines=9> */
[----:B0-----:R-:W-:-:S04]  /*2550*/  IMAD.U32 R0, R3, 0x10000, RZ ;  /* 0x0001000003007824 */ /* 0x001fc800078e00ff */
[----:B------:R-:W0:Y:S02]  /*2560*/  F2I.FTZ.TRUNC.NTZ R3, R0 ;  /* 0x0000000000037305 */ /* 0x000e24000021f100 */
[----:B0-----:R0:W-:Y:S01]  /*2570*/  STG.E.U8 desc[UR36][R16.64], R3 ;  /* 0x0000000310007986 */ /* 0x0011e2000c101124 */
[----:B------:R-:W-:Y:S05]  /*2580*/  BRA `(.L_x_2630) ;  /* 0x0000000c00947947 */ /* 0x000fea0003800000 */
.L_x_2628:
[----:B0-----:R-:W-:-:S06]  /*2590*/  IMAD.U32 R3, R3, 0x10000, RZ ;  /* 0x0001000003037824 */ /* 0x001fcc00078e00ff */
[----:B------:R-:W0:Y:S02]  /*25a0*/  F2I.S64.TRUNC R2, R3 ;  /* 0x0000000300027311 */ /* 0x000e24000020d900 */
[----:B0-----:R0:W-:Y:S01]  /*25b0*/  STG.E.U8 desc[UR36][R16.64], R2 ;  /* 0x0000000210007986 */ /* 0x0011e2000c101124 */
[----:B------:R-:W-:Y:S05]  /*25c0*/  BRA `(.L_x_2630) ;  /* 0x0000000c00847947 */ /* 0x000fea0003800000 */
.L_x_2627:
[----:B------:R-:W-:-:S13]  /*25d0*/  ISETP.NE.AND P0, PT, R4, 0x2, PT ;  /* 0x000000020400780c */ /* 0x000fda0003f05270 */
[----:B------:R-:W-:Y:S05]  /*25e0*/  @!P0 BRA `(.L_x_2631) ;  /* 0x0000000000308947 */ /* 0x000fea0003800000 */
[----:B------:R-:W-:-:S13]  /*25f0*/  ISETP.NE.AND P0, PT, R4, 0x3, PT ;  /* 0x000000030400780c */ /* 0x000fda0003f05270 */
[----:B------:R-:W-:Y:S05]  /*2600*/  @!P0 BRA `(.L_x_2632) ;  /* 0x0000000000188947 */ /* 0x000fea0003800000 */
[----:B------:R-:W-:-:S13]  /*2610*/  ISETP.NE.AND P0, PT, R4, 0x4, PT ;  /* 0x000000040400780c */ /* 0x000fda0003f05270 */
[----:B------:R-:W-:Y:S05]  /*2620*/  @P0 BRA `(.L_x_2629) ;  /* 0x0000000c000c0947 */ /* 0x000fea0003800000 */
[----:B0-----:R-:W-:-:S06]  /*2630*/  IMAD.U32 R3, R3, 0x10000, RZ ;  /* 0x0001000003037824 */ /* 0x001fcc00078e00ff */
[----:B------:R-:W0:Y:S02]  /*2640*/  F2I.S64.TRUNC R2, R3 ;  /* 0x0000000300027311 */ /* 0x000e24000020d900 */
[----:B0-----:R0:W-:Y:S01]  /*2650*/  STG.E.64 desc[UR36][R16.64], R2 ;  /* 0x0000000210007986 */ /* 0x0011e2000c101b24 */
[----:B------:R-:W-:Y:S05]  /*2660*/  BRA `(.L_x_2630) ;  /* 0x0000000c005c7947 */ /* 0x000fea0003800000 */
.L_x_2632:
[----:B0-----:R-:W-:-:S06]  /*2670*/  IMAD.U32 R3, R3, 0x10000, RZ ;  /* 0x0001000003037824 */ /* 0x001fcc00078e00ff */
[----:B------:R-:W0:Y:S02]  /*2680*/  F2I.FTZ.TRUNC.NTZ R3, R3 ;  /* 0x0000000300037305 */ /* 0x000e24000021f100 */
[----:B0-----:R0:W-:Y:S01]  /*2690*/  STG.E desc[UR36][R16.64], R3 ;  /* 0x0000000310007986 */ /* 0x0011e2000c101924 */
[----:B------:R-:W-:Y:S05]  /*26a0*/  BRA `(.L_x_2630) ;  /* 0x0000000c004c7947 */ /* 0x000fea0003800000 */
.L_x_2631:
[----:B0-----:R-:W-:-:S06]  /*26b0*/  IMAD.U32 R3, R3, 0x10000, RZ ;  /* 0x0001000003037824 */ /* 0x001fcc00078e00ff */
[----:B------:R-:W0:Y:S02]  /*26c0*/  F2I.FTZ.TRUNC.NTZ R3, R3 ;  /* 0x0000000300037305 */ /* 0x000e24000021f100 */
[----:B0-----:R0:W-:Y:S01]  /*26d0*/  STG.E.U16 desc[UR36][R16.64], R3 ;  /* 0x0000000310007986 */ /* 0x0011e2000c101524 */
[----:B------:R-:W-:Y:S05]  /*26e0*/  BRA `(.L_x_2630) ;  /* 0x0000000c003c7947 */ /* 0x000fea0003800000 */
.L_x_2626:
[----:B------:R-:W-:-:S13]  /*26f0*/  ISETP.GT.AND P0, PT, R4, 0x6, PT ;  /* 0x000000060400780c */ /* 0x000fda0003f04270 */
[----:B------:R-:W-:Y:S05]  /*2700*/  @P0 BRA `(.L_x_2633) ;  /* 0x00000000002c0947 */ /* 0x000fea0003800000 */
[----:B------:R-:W-:-:S13]  /*2710*/  ISETP.NE.AND P0, PT, R4, 0x5, PT ;  /* 0x000000050400780c */ /* 0x000fda0003f05270 */
[----:B------:R-:W-:Y:S05]  /*2720*/  @!P0 BRA `(.L_x_2634) ;  /* 0x0000000000148947 */ /* 0x000fea0003800000 */
[----:B------:R-:W-:-:S13]  /*2730*/  ISETP.NE.AND P0, PT, R4, 0x6, PT ;  /* 0x000000060400780c */ /* 0x000fda0003f05270 */
[----:B------:R-:W-:Y:S05]  /*2740*/  @P0 BRA `(.L_x_2629) ;  /* 0x0000000800c40947 */ /* 0x000fea0003800000 */
[----:B0-----:R-:W-:-:S05]  /*2750*/  IMAD.U32 R3, R3, 0x10000, RZ ;  /* 0x0001000003037824 */ /* 0x001fca00078e00ff */
[----:B------:R0:W-:Y:S01]  /*2760*/  STG.E desc[UR36][R16.64], R3 ;  /* 0x0000000310007986 */ /* 0x0001e2000c101924 */
[----:B------:R-:W-:Y:S05]  /*2770*/  BRA `(.L_x_2630) ;  /* 0x0000000c00187947 */ /* 0x000fea0003800000 */
.L_x_2634:
[----:B0-----:R-:W-:-:S05]  /*2780*/  IMAD.U32 R0, R3, 0x10000, RZ ;  /* 0x0001000003007824 */ /* 0x001fca00078e00ff */
[----:B------:R-:W-:-:S05]  /*2790*/  F2FP.F16.F32.PACK_AB R0, RZ, R0 ;  /* 0x00000000ff00723e */ /* 0x000fca00000000ff */
[----:B------:R0:W-:Y:S01]  /*27a0*/  STG.E.U16 desc[UR36][R16.64], R0 ;  /* 0x0000000010007986 */ /* 0x0001e2000c101524 */
[----:B------:R-:W-:Y:S05]  /*27b0*/  BRA `(.L_x_2630) ;  /* 0x0000000c00087947 */ /* 0x000fea0003800000 */
.L_x_2633:
[----:B------:R-:W-:-:S13]  /*27c0*/  ISETP.NE.AND P0, PT, R4, 0x7, PT ;  /* 0x000000070400780c */ /* 0x000fda0003f05270 */
[----:B------:R-:W-:Y:S05]  /*27d0*/  @!P0 BRA `(.L_x_2635) ;  /* 0x0000000000348947 */ /* 0x000fea0003800000 */
[----:B------:R-:W-:-:S13]  /*27e0*/  ISETP.NE.AND P0, PT, R4, 0x8, PT ;  /* 0x000000080400780c */ /* 0x000fda0003f05270 */
[----:B------:R-:W-:Y:S05]  /*27f0*/  @!P0 BRA `(.L_x_2636) ;  /* 0x0000000000188947 */ /* 0x000fea0003800000 */
[----:B------:R-:W-:-:S13]  /*2800*/  ISETP.NE.AND P0, PT, R4, 0x9, PT ;  /* 0x000000090400780c */ /* 0x000fda0003f05270 */
[----:B------:R-:W-:Y:S05]  /*2810*/  @P0 BRA `(.L_x_2629) ;  /* 0x0000000800900947 */ /* 0x000fea0003800000 */
[----:B0-----:R-:W-:Y:S02]  /*2820*/  IMAD.U32 R2, R3, 0x10000, RZ ;  /* 0x0001000003027824 */ /* 0x001fe400078e00ff */
[----:B------:R-:W-:-:S05]  /*2830*/  IMAD.MOV.U32 R3, RZ, RZ, RZ ;  /* 0x000000ffff037224 */ /* 0x000fca00078e00ff */
[----:B------:R0:W-:Y:S01]  /*2840*/  STG.E.64 desc[UR36][R16.64], R2 ;  /* 0x0000000210007986 */ /* 0x0001e2000c101b24 */
[----:B------:R-:W-:Y:S05]  /*2850*/  BRA `(.L_x_2630) ;  /* 0x0000000800e07947 */ /* 0x000fea0003800000 */
.L_x_2636:
[----:B0-----:R-:W-:-:S05]  /*2860*/  IMAD.U32 R3, R3, 0x10000, RZ ;  /* 0x0001000003037824 */ /* 0x001fca00078e00ff */
[----:B------:R-:W-:-:S04]  /*2870*/  F2FP.F16.F32.PACK_AB R3, RZ, R3 ;  /* 0x00000003ff03723e */ /* 0x000fc800000000ff */
[----:B------:R-:W-:-:S05]  /*2880*/  PRMT R3, R3, 0x5410, RZ ;  /* 0x0000541003037816 */ /* 0x000fca00000000ff */
[----:B------:R0:W-:Y:S01]  /*2890*/  STG.E desc[UR36][R16.64], R3 ;  /* 0x0000000310007986 */ /* 0x0001e2000c101924 */
[----:B------:R-:W-:Y:S05]  /*28a0*/  BRA `(.L_x_2630) ;  /* 0x0000000800cc7947 */ /* 0x000fea0003800000 */
.L_x_2635:
[----:B0-----:R-:W-:-:S04]  /*28b0*/  IMAD.U32 R2, R3, 0x10000, RZ ;  /* 0x0001000003027824 */ /* 0x001fc800078e00ff */
[----:B------:R-:W-:-:S06]  /*28c0*/  FMUL.FTZ R2, R2, 1 ;  /* 0x3f80000002027820 */ /* 0x000fcc0000410000 */
[----:B------:R-:W0:Y:S02]  /*28d0*/  F2F.F64.F32 R2, R2 ;  /* 0x0000000200027310 */ /* 0x000e240000201800 */
[----:B0-----:R0:W-:Y:S01]  /*28e0*/  STG.E.64 desc[UR36][R16.64], R2 ;  /* 0x0000000210007986 */ /* 0x0011e2000c101b24 */
[----:B------:R-:W-:Y:S05]  /*28f0*/  BRA `(.L_x_2630) ;  /* 0x0000000800b87947 */ /* 0x000fea0003800000 */
.L_x_2625:
        /* <DEDUP_REMOVED lines=8> */
[----:B0-----:R-:W-:-:S05]  /*2980*/  IMAD.U32 R3, R3, 0x10000, RZ ;  /* 0x0001000003037824 */ /* 0x001fca00078e00ff */
[----:B------:R-:W-:-:S04]  /*2990*/  FSETP.NEU.FTZ.AND P0, PT, R3, RZ, PT ;  /* 0x000000ff0300720b */ /* 0x000fc80003f1d000 */
[----:B------:R-:W-:-:S05]  /*29a0*/  SEL R3, RZ, 0x1, !P0 ;  /* 0x00000001ff037807 */ /* 0x000fca0004000000 */
[----:B------:R0:W-:Y:S01]  /*29b0*/  STG.E.U8 desc[UR36][R16.64], R3 ;  /* 0x0000000310007986 */ /* 0x0001e2000c101124 */
[----:B------:R-:W-:Y:S05]  /*29c0*/  BRA `(.L_x_2630) ;  /* 0x0000000800847947 */ /* 0x000fea0003800000 */
.L_x_2639:
[----:B0-----:R-:W-:Y:S01]  /*29d0*/  IMAD.U32 R3, R3, 0x10000, RZ ;  /* 0x0001000003037824 */ /* 0x001fe200078e00ff */
[----:B------:R-:W-:-:S03]  /*29e0*/  CS2R R6, SRZ ;  /* 0x0000000000067805 */ /* 0x000fc6000001ff00 */
[----:B------:R-:W-:-:S04]  /*29f0*/  FMUL.FTZ R3, R3, 1 ;  /* 0x3f80000003037820 */ /* 0x000fc80000410000 */
[----:B------:R-:W0:Y:S02]  /*2a00*/  F2F.F64.F32 R4, R3 ;  /* 0x0000000300047310 */ /* 0x000e240000201800 */
[----:B0-----:R0:W-:Y:S01]  /*2a10*/  STG.E.128 desc[UR36][R16.64], R4 ;  /* 0x0000000410007986 */ /* 0x0011e2000c101d24 */
[----:B------:R-:W-:Y:S05]  /*2a20*/  BRA `(.L_x_2630) ;  /* 0x00000008006c7947 */ /* 0x000fea0003800000 */
.L_x_2638:
[----:B------:R-:W-:-:S13]  /*2a30*/  ISETP.NE.AND P0, PT, R4, 0xf, PT ;  /* 0x0000000f0400780c */ /* 0x000fda0003f05270 */
[----:B------:R-:W-:Y:S05]  /*2a40*/  @!P0 BRA `(.L_x_2640) ;  /* 0x0000000000b48947 */ /* 0x000fea0003800000 */
[----:B------:R-:W-:-:S13]  /*2a50*/  ISETP.NE.AND P0, PT, R4, 0x17, PT ;  /* 0x000000170400780c */ /* 0x000fda0003f05270 */
[----:B------:R-:W-:Y:S05]  /*2a60*/  @!P0 BRA `(.L_x_2641) ;  /* 0x0000000000548947 */ /* 0x000fea0003800000 */
[----:B------:R-:W-:-:S13]  /*2a70*/  ISETP.NE.AND P0, PT, R4, 0x18, PT ;  /* 0x000000180400780c */ /* 0x000fda0003f05270 */
[----:B------:R-:W-:Y:S05]  /*2a80*/  @P0 BRA `(.L_x_2629) ;  /* 0x0000000400f40947 */ /* 0x000fea0003800000 */
[----:B0-----:R-:W-:Y:S01]  /*2a90*/  IMAD.U32 R5, R3, 0x10000, RZ ;  /* 0x0001000003057824 */ /* 0x001fe200078e00ff */
        /* <DEDUP_REMOVED lines=14> */
.L_x_2643:
[----:B------:R-:W-:Y:S05]  /*2b80*/  BSYNC B0 ;  /* 0x0000000000007941 */ /* 0x000fea0003800000 */
.L_x_2642:
[----:B------:R-:W-:-:S05]  /*2b90*/  LOP3.LUT R3, R0, R3, RZ, 0xfc, !PT ;  /* 0x0000000300037212 */ /* 0x000fca00078efcff */
[----:B------:R0:W-:Y:S01]  /*2ba0*/  STG.E.U8 desc[UR36][R16.64], R3 ;  /* 0x0000000310007986 */ /* 0x0001e2000c101124 */
[----:B------:R-:W-:Y:S05]  /*2bb0*/  BRA `(.L_x_2630) ;  /* 0x0000000800087947 */ /* 0x000fea0003800000 */
.L_x_2641:
[----:B0-----:R-:W-:Y:S01]  /*2bc0*/  IMAD.U32 R3, R3, 0x10000, RZ ;  /* 0x0001000003037824 */ /* 0x001fe200078e00ff */
        /* <DEDUP_REMOVED lines=12> */
.L_x_2645:
[----:B------:R-:W-:Y:S01]  /*2c90*/  IMAD.MOV.U32 R0, RZ, RZ, 0x7f ;  /* 0x0000007fff007424 */ /* 0x000fe200078e00ff */
[----:B------:R-:W-:-:S04]  /*2ca0*/  ISETP.GT.U32.AND P0, PT, R2, 0x7f800000, PT ;  /* 0x7f8000000200780c */ /* 0x000fc80003f04070 */
[----:B------:R-:W-:-:S09]  /*2cb0*/  SEL R0, R0, 0x7c, P0 ;  /* 0x0000007c00007807 */ /* 0x000fd20000000000 */
.L_x_2646:
[----:B------:R-:W-:Y:S05]  /*2cc0*/  BSYNC B0 ;  /* 0x0000000000007941 */ /* 0x000fea0003800000 */
.L_x_2644:
[----:B------:R-:W-:-:S04]  /*2cd0*/  LOP3.LUT R2, R3, 0x80000000, RZ, 0xc0, !PT ;  /* 0x8000000003027812 */ /* 0x000fc800078ec0ff */
[----:B------:R-:W-:-:S04]  /*2ce0*/  SHF.R.U32.HI R3, RZ, 0x18, R2 ;  /* 0x00000018ff037819 */ /* 0x000fc80000011602 */
[----:B------:R-:W-:-:S05]  /*2cf0*/  LOP3.LUT R3, R0, R3, RZ, 0xfc, !PT ;  /* 0x0000000300037212 */ /* 0x000fca00078efcff */
[----:B------:R0:W-:Y:S01]  /*2d00*/  STG.E.U8 desc[UR36][R16.64], R3 ;  /* 0x0000000310007986 */ /* 0x0001e2000c101124 */
[----:B------:R-:W-:Y:S05]  /*2d10*/  BRA `(.L_x_2630) ;  /* 0x0000000400b07947 */ /* 0x000fea0003800000 */
.L_x_2640:
[----:B0-----:R0:W-:Y:S01]  /*2d20*/  STG.E.U16 desc[UR36][R16.64], R3 ;  /* 0x0000000310007986 */ /* 0x0011e2000c101524 */
[----:B------:R-:W-:Y:S05]  /*2d30*/  BRA `(.L_x_2630) ;  /* 0x0000000400a87947 */ /* 0x000fea0003800000 */
.L_x_2637:
        /* <DEDUP_REMOVED lines=8> */
[----:B0-----:R-:W-:-:S06]  /*2dc0*/  IMAD.U32 R3, R3, 0x10000, RZ ;  /* 0x0001000003037824 */ /* 0x001fcc00078e00ff */
[----:B------:R-:W0:Y:S02]  /*2dd0*/  F2I.FTZ.U32.TRUNC.NTZ R3, R3 ;  /* 0x0000000300037305 */ /* 0x000e24000021f000 */
[----:B0-----:R4:W-:Y:S01]  /*2de0*/  STG.E.U16 desc[UR36][R16.64], R3 ;  /* 0x0000000310007986 */ /* 0x0019e2000c101524 */
[----:B------:R-:W-:Y:S05]  /*2df0*/  BRA `(.L_x_2630) ;  /* 0x0000000400787947 */ /* 0x000fea0003800000 */
.L_x_2649:
[----:B0-----:R-:W-:Y:S01]  /*2e00*/  IMAD.U32 R3, R3, 0x10000, RZ ;  /* 0x0001000003037824 */ /* 0x001fe200078e00ff */
        /* <DEDUP_REMOVED lines=16> */
.L_x_2652:
[----:B------:R-:W-:-:S04]  /*2f10*/  LOP3.LUT R2, R3, 0x80000000, RZ, 0xc0, !PT ;  /* 0x8000000003027812 */ /* 0x000fc800078ec0ff */
[----:B------:R-:W-:-:S04]  /*2f20*/  SHF.R.U32.HI R3, RZ, 0x18, R2 ;  /* 0x00000018ff037819 */ /* 0x000fc80000011602 */
[----:B------:R-:W-:-:S04]  /*2f30*/  LOP3.LUT R0, R0, R3, RZ, 0xfc, !PT ;  /* 0x0000000300007212 */ /* 0x000fc800078efcff */
[----:B------:R-:W-:-:S07]  /*2f40*/  PRMT R8, R0, 0x7610, R8 ;  /* 0x0000761000087816 */ /* 0x000fce0000000008 */
.L_x_2651:
[----:B------:R-:W-:Y:S05]  /*2f50*/  BSYNC B0 ;  /* 0x0000000000007941 */ /* 0x000fea0003800000 */
.L_x_2650:
[----:B------:R0:W-:Y:S01]  /*2f60*/  STG.E.U8 desc[UR36][R16.64], R8 ;  /* 0x0000000810007986 */ /* 0x0001e2000c101124 */
[----:B------:R-:W-:Y:S05]  /*2f70*/  BRA `(.L_x_2630) ;  /* 0x0000000400187947 */ /* 0x000fea0003800000 */
.L_x_2648:
        /* <DEDUP_REMOVED lines=17> */
.L_x_2655:
[----:B------:R-:W-:-:S04]  /*3090*/  LOP3.LUT R2, R3, 0x80000000, RZ, 0xc0, !PT ;  /* 0x8000000003027812 */ /* 0x000fc800078ec0ff */
[----:B------:R-:W-:-:S04]  /*30a0*/  SHF.R.U32.HI R3, RZ, 0x18, R2 ;  /* 0x00000018ff037819 */ /* 0x000fc80000011602 */
[----:B------:R-:W-:-:S04]  /*30b0*/  LOP3.LUT R0, R0, R3, RZ, 0xfc, !PT ;  /* 0x0000000300007212 */ /* 0x000fc800078efcff */
[----:B------:R-:W-:-:S07]  /*30c0*/  PRMT R8, R0, 0x7610, R8 ;  /* 0x0000761000087816 */ /* 0x000fce0000000008 */
.L_x_2654:
[----:B------:R-:W-:Y:S05]  /*30d0*/  BSYNC B0 ;  /* 0x0000000000007941 */ /* 0x000fea0003800000 */
.L_x_2653:
[----:B------:R3:W-:Y:S01]  /*30e0*/  STG.E.U8 desc[UR36][R16.64], R8 ;  /* 0x0000000810007986 */ /* 0x0007e2000c101124 */
[----:B------:R-:W-:Y:S05]  /*30f0*/  BRA `(.L_x_2630) ;  /* 0x0000000000b87947 */ /* 0x000fea0003800000 */
.L_x_2647:
[----:B------:R-:W-:-:S13]  /*3100*/  ISETP.NE.AND P0, PT, R4, 0x1c, PT ;  /* 0x0000001c0400780c */ /* 0x000fda0003f05270 */
[----:B------:R-:W-:Y:S05]  /*3110*/  @!P0 BRA `(.L_x_2656) ;  /* 0x0000000000a48947 */ /* 0x000fea0003800000 */
[----:B------:R-:W-:-:S13]  /*3120*/  ISETP.NE.AND P0, PT, R4, 0x1d, PT ;  /* 0x0000001d0400780c */ /* 0x000fda0003f05270 */
[----:B------:R-:W-:Y:S05]  /*3130*/  @!P0 BRA `(.L_x_2657) ;  /* 0x00000000008c8947 */ /* 0x000fea0003800000 */
[----:B------:R-:W-:-:S13]  /*3140*/  ISETP.NE.AND P0, PT, R4, 0x2c, PT ;  /* 0x0000002c0400780c */ /* 0x000fda0003f05270 */
[----:B------:R-:W-:Y:S05]  /*3150*/  @P0 BRA `(.L_x_2629) ;  /* 0x0000000000400947 */ /* 0x000fea0003800000 */
[----:B0-----:R-:W-:-:S05]  /*3160*/  IMAD.U32 R3, R3, 0x10000, RZ ;  /* 0x0001000003037824 */ /* 0x001fca00078e00ff */
        /* <DEDUP_REMOVED lines=15> */
.L_x_2629:
[----:B------:R-:W-:Y:S01]  /*3260*/  MOV R2, 0x0 ;  /* 0x0000000000027802 */ /* 0x000fe20000000f00 */
[----:B------:R-:W-:Y:S01]  /*3270*/  ULDC.64 UR4, c[0x4][0x128] ;  /* 0x01004a0000047ab9 */ /* 0x000fe20000000a00 */
[----:B------:R-:W-:Y:S01]  /*3280*/  ULDC.64 UR6, c[0x4][0x130] ;  /* 0x01004c0000067ab9 */ /* 0x000fe20000000a00 */
[----:B------:R-:W-:Y:S02]  /*3290*/  IMAD.U32 R4, RZ, RZ, UR4 ;  /* 0x00000004ff047e24 */ /* 0x000fe4000f8e00ff */
[----:B------:R-:W-:Y:S01]  /*32a0*/  IMAD.U32 R5, RZ, RZ, UR5 ;  /* 0x00000005ff057e24 */ /* 0x000fe2000f8e00ff */
[----:B0-----:R-:W0:Y:S01]  /*32b0*/  LDC.64 R2, c[0x4][R2] ;  /* 0x0100000002027b82 */ /* 0x001e220000000a00 */
        /* <DEDUP_REMOVED lines=10> */
.L_x_2658:
[----:B------:R-:W-:Y:S05]  /*3360*/  BRA `(.L_x_2630) ;  /* 0x00000000001c7947 */ /* 0x000fea0003800000 */
.L_x_2657:
[----:B0-----:R-:W-:-:S06]  /*3370*/  IMAD.U32 R3, R3, 0x10000, RZ ;  /* 0x0001000003037824 */ /* 0x001fcc00078e00ff */
[----:B------:R-:W0:Y:S02]  /*3380*/  F2I.U64.TRUNC R2, R3 ;  /* 0x0000000300027311 */ /* 0x000e24000020d800 */
[----:B0-----:R2:W-:Y:S01]  /*3390*/  STG.E.64 desc[UR36][R16.64], R2 ;  /* 0x0000000210007986 */ /* 0x0015e2000c101b24 */
[----:B------:R-:W-:Y:S05]  /*33a0*/  BRA `(.L_x_2630) ;  /* 0x00000000000c7947 */ /* 0x000fea0003800000 */
.L_x_2656:
[----:B0-----:R-:W-:-:S06]  /*33b0*/  IMAD.U32 R3, R3, 0x10000, RZ ;  /* 0x0001000003037824 */ /* 0x001fcc00078e00ff */
[----:B------:R-:W0:Y:S02]  /*33c0*/  F2I.FTZ.U32.TRUNC.NTZ R3, R3 ;  /* 0x0000000300037305 */ /* 0x000e24000021f000 */
[----:B0-----:R0:W-:Y:S02]  /*33d0*/  STG.E desc[UR36][R16.64], R3 ;  /* 0x0000000310007986 */ /* 0x0011e4000c101924 */
.L_x_2630:
[----:B------:R-:W-:-:S04]  /*33e0*/  IMAD R18, R23, 0x200, R18 ;  /* 0x0000020017127824 */ /* 0x000fc800078e0212 */
[----:B------:R-:W-:-:S07]  /*33f0*/  VIADD R19, R18, 0x80 ;  /* 0x0000008012137836 */ /* 0x000fce0000000000 */
.L_x_2588:
[----:B------:R-:W-:Y:S05]  /*3400*/  BSYNC B6 ;  /* 0x0000000000067941 */ /* 0x000fea0003800000 */
.L_x_2587:
        /* <DEDUP_REMOVED lines=307> */
.L_x_2661:
        /* <DEDUP_REMOVED lines=22> */
.L_x_2665:
[----:B------:R-:W2:Y:S02]  /*48a0*/  LDG.E.U8 R2, desc[UR36][R2.64] ;  /* 0x0000002402027981 */ /* 0x000ea4000c1e1100 */
[----:B--2---:R-:W-:-:S04]  /*48b0*/  I2FP.F32.U32 R0, R2 ;  /* 0x0000000200007245 */ /* 0x004fc80000201000 */
[----:B------:R-:W-:Y:S01]  /*48c0*/  F2FP.BF16.F32.PACK_AB R0, RZ, R0 ;  /* 0x00000000ff00723e */ /* 0x000fe200000010ff */
[----:B------:R-:W-:Y:S06]  /*48d0*/  BRA `(.L_x_2667) ;  /* 0x0000000c00907947 */ /* 0x000fec0003800000 */
.L_x_2664:
        /* <DEDUP_REMOVED lines=10> */
.L_x_2669:
[----:B------:R-:W2:Y:S02]  /*4980*/  LDG.E R2, desc[UR36][R2.64] ;  /* 0x0000002402027981 */ /* 0x000ea4000c1e1900 */
[----:B--2---:R-:W-:-:S04]  /*4990*/  I2FP.F32.S32 R0, R2 ;  /* 0x0000000200007245 */ /* 0x004fc80000201400 */
[----:B------:R-:W-:Y:S01]  /*49a0*/  F2FP.BF16.F32.PACK_AB R0, RZ, R0 ;  /* 0x00000000ff00723e */ /* 0x000fe200000010ff */
[----:B------:R-:W-:Y:S06]  /*49b0*/  BRA `(.L_x_2667) ;  /* 0x0000000c00587947 */ /* 0x000fec0003800000 */
.L_x_2668:
[----:B------:R-:W2:Y:S02]  /*49c0*/  LDG.E.U16 R2, desc[UR36][R2.64] ;  /* 0x0000002402027981 */ /* 0x000ea4000c1e1500 */
[----:B--2---:R-:W0:Y:S02]  /*49d0*/  I2F.S16 R0, R2 ;  /* 0x0000000200007306 */ /* 0x004e240000101400 */
[----:B0-----:R-:W-:Y:S01]  /*49e0*/  F2FP.BF16.F32.PACK_AB R0, RZ, R0 ;  /* 0x00000000ff00723e */ /* 0x001fe200000010ff */
[----:B------:R-:W-:Y:S06]  /*49f0*/  BRA `(.L_x_2667) ;  /* 0x0000000c00487947 */ /* 0x000fec0003800000 */
.L_x_2663:
        /* <DEDUP_REMOVED lines=9> */
.L_x_2671:
[----:B------:R-:W2:Y:S02]  /*4a90*/  LDG.E.U16 R0, desc[UR36][R2.64] ;  /* 0x0000002402007981 */ /* 0x000ea4000c1e1500 */
[----:B--2---:R-:W-:-:S05]  /*4aa0*/  HADD2.F32 R0, -RZ, R0.H0_H0 ;  /* 0x20000000ff007230 */ /* 0x004fca0000004100 */
[----:B------:R-:W-:Y:S01]  /*4ab0*/  F2FP.BF16.F32.PACK_AB R0, RZ, R0 ;  /* 0x00000000ff00723e */ /* 0x000fe200000010ff */
[----:B------:R-:W-:Y:S06]  /*4ac0*/  BRA `(.L_x_2667) ;  /* 0x0000000c00147947 */ /* 0x000fec0003800000 */
.L_x_2670:
        /* <DEDUP_REMOVED lines=9> */
.L_x_2673:
[----:B------:R-:W2:Y:S02]  /*4b60*/  LDG.E.U16 R2, desc[UR36][R2.64] ;  /* 0x0000002402027981 */ /* 0x000ea4000c1e1500 */
[----:B--2---:R-:W-:-:S05]  /*4b70*/  HADD2.F32 R0, -RZ, R2.H0_H0 ;  /* 0x20000002ff007230 */ /* 0x004fca0000004100 */
[----:B------:R-:W-:Y:S01]  /*4b80*/  F2FP.BF16.F32.PACK_AB R0, RZ, R0 ;  /* 0x00000000ff00723e */ /* 0x000fe200000010ff */
[----:B------:R-:W-:Y:S06]  /*4b90*/  BRA `(.L_x_2667) ;  /* 0x0000000800e07947 */ /* 0x000fec0003800000 */
.L_x_2672:
        /* <DEDUP_REMOVED lines=8> */
.L_x_2662:
        /* <DEDUP_REMOVED lines=13> */
.L_x_2676:
        /* <DEDUP_REMOVED lines=8> */
.L_x_2675:
        /* <DEDUP_REMOVED lines=28> */
.L_x_2678:
        /* <DEDUP_REMOVED lines=15> */
.L_x_2677:
[----:B------:R0:W5:Y:S01]  /*5020*/  LDG.E.U16 R0, desc[UR36][R2.64] ;  /* 0x0000002402007981 */ /* 0x000162000c1e1500 */
[----:B------:R-:W-:Y:S05]  /*5030*/  BRA `(.L_x_2667) ;  /* 0x0000000400b87947 */ /* 0x000fea0003800000 */
.L_x_2674:
        /* <DEDUP_REMOVED lines=12> */
.L_x_2681:
        /* <DEDUP_REMOVED lines=21> */
.L_x_2685:
[----:B------:R-:W-:Y:S05]  /*5250*/  BSYNC B1 ;  /* 0x0000000000017941 */ /* 0x000fea0003800000 */
.L_x_2684:
[----:B------:R-:W-:Y:S01]  /*5260*/  LEA R3, R0, 0x3b800000, 0x17 ;  /* 0x3b80000000037811 */ /* 0x000fe200078eb8ff */
[----:B------:R-:W-:-:S05]  /*5270*/  IMAD.SHL.U32 R0, R2, 0x100000, RZ ;  /* 0x0010000002007824 */ /* 0x000fca00078e00ff */
[----:B------:R-:W-:-:S07]  /*5280*/  LOP3.LUT R0, R3, R0, R4, 0xfe, !PT ;  /* 0x0000000003007212 */ /* 0x000fce00078efe04 */
.L_x_2683:
[----:B------:R-:W-:Y:S05]  /*5290*/  BSYNC B0 ;  /* 0x0000000000007941 */ /* 0x000fea0003800000 */
.L_x_2682:
[----:B------:R-:W-:Y:S01]  /*52a0*/  F2FP.BF16.F32.PACK_AB R0, RZ, R0 ;  /* 0x00000000ff00723e */ /* 0x000fe200000010ff */
[----:B------:R-:W-:Y:S06]  /*52b0*/  BRA `(.L_x_2667) ;  /* 0x0000000400187947 */ /* 0x000fec0003800000 */
.L_x_2680:
        /* <DEDUP_REMOVED lines=21> */
.L_x_2689:
[----:B------:R-:W-:Y:S05]  /*5410*/  BSYNC B1 ;  /* 0x0000000000017941 */ /* 0x000fea0003800000 */
.L_x_2688:
[----:B------:R-:W-:Y:S01]  /*5420*/  LEA R3, R0, 0x37800000, 0x17 ;  /* 0x3780000000037811 */ /* 0x000fe200078eb8ff */
[----:B------:R-:W-:-:S05]  /*5430*/  IMAD.SHL.U32 R0, R2, 0x200000, RZ ;  /* 0x0020000002007824 */ /* 0x000fca00078e00ff */
[----:B------:R-:W-:-:S07]  /*5440*/  LOP3.LUT R0, R3, R0, R4, 0xfe, !PT ;  /* 0x0000000003007212 */ /* 0x000fce00078efe04 */
.L_x_2687:
[----:B------:R-:W-:Y:S05]  /*5450*/  BSYNC B0 ;  /* 0x0000000000007941 */ /* 0x000fea0003800000 */
.L_x_2686:
[----:B------:R-:W-:Y:S01]  /*5460*/  F2FP.BF16.F32.PACK_AB R0, RZ, R0 ;  /* 0x00000000ff00723e */ /* 0x000fe200000010ff */
[----:B------:R-:W-:Y:S06]  /*5470*/  BRA `(.L_x_2667) ;  /* 0x0000000000a87947 */ /* 0x000fec0003800000 */
.L_x_2679:
        /* <DEDUP_REMOVED lines=14> */
.L_x_2693:
[----:B------:R-:W-:Y:S05]  /*5560*/  BSYNC B0 ;  /* 0x0000000000007941 */ /* 0x000fea0003800000 */
.L_x_2692:
[----:B------:R-:W-:Y:S01]  /*5570*/  F2FP.BF16.F32.PACK_AB R0, RZ, R0 ;  /* 0x00000000ff00723e */ /* 0x000fe200000010ff */
[----:B------:R-:W-:Y:S06]  /*5580*/  BRA `(.L_x_2667) ;  /* 0x0000000000647947 */ /* 0x000fec0003800000 */
.L_x_2666:
        /* <DEDUP_REMOVED lines=16> */
.L_x_2694:
[----:B------:R-:W-:Y:S01]  /*5690*/  PRMT R0, RZ, 0x7610, R0 ;  /* 0x00007610ff007816 */ /* 0x000fe20000000000 */
[----:B------:R-:W-:Y:S06]  /*56a0*/  BRA `(.L_x_2667) ;  /* 0x00000000001c7947 */ /* 0x000fec0003800000 */
.L_x_2691:
[----:B------:R-:W2:Y:S02]  /*56b0*/  LDG.E.64 R2, desc[UR36][R2.64] ;  /* 0x0000002402027981 */ /* 0x000ea4000c1e1b00 */
[----:B--2---:R-:W0:Y:S02]  /*56c0*/  I2F.U64 R0, R2 ;  /* 0x0000000200007312 */ /* 0x004e240000301000 */
[----:B0-----:R-:W-:Y:S01]  /*56d0*/  F2FP.BF16.F32.PACK_AB R0, RZ, R0 ;  /* 0x00000000ff00723e */ /* 0x001fe200000010ff */
[----:B------:R-:W-:Y:S06]  /*56e0*/  BRA `(.L_x_2667) ;  /* 0x00000000000c7947 */ /* 0x000fec0003800000 */
.L_x_2690:
[----:B------:R-:W2:Y:S02]  /*56f0*/  LDG.E R2, desc[UR36][R2.64] ;  /* 0x0000002402027981 */ /* 0x000ea4000c1e1900 */
[----:B--2---:R-:W-:-:S04]  /*5700*/  I2FP.F32.U32 R0, R2 ;  /* 0x0000000200007245 */ /* 0x004fc80000201000 */
[----:B------:R-:W-:-:S07]  /*5710*/  F2FP.BF16.F32.PACK_AB R0, RZ, R0 ;  /* 0x00000000ff00723e */ /* 0x000fce00000010ff */
.L_x_2667:
        /* <DEDUP_REMOVED lines=11> */
.L_x_2696:
[----:B------:R-:W-:Y:S05]  /*57d0*/  BSYNC B0 ;  /* 0x0000000000007941 */ /* 0x000fea0003800000 */
.L_x_2695:
        /* <DEDUP_REMOVED lines=22> */
.L_x_2700:
[----:B0-----:R-:W-:-:S06]  /*5940*/  IMAD.U32 R3, R3, 0x10000, RZ ;  /* 0x0001000003037824 */ /* 0x001fcc00078e00ff */
[----:B------:R-:W0:Y:S02]  /*5950*/  F2I.S64.TRUNC R2, R3 ;  /* 0x0000000300027311 */ /* 0x000e24000020d900 */
[----:B0-----:R4:W-:Y:S01]  /*5960*/  STG.E.U8 desc[UR36][R16.64], R2 ;  /* 0x0000000210007986 */ /* 0x0019e2000c101124 */
[----:B------:R-:W-:Y:S05]  /*5970*/  BRA `(.L_x_2702) ;  /* 0x0000000c00847947 */ /* 0x000fea0003800000 */
.L_x_2699:
        /* <DEDUP_REMOVED lines=10> */
.L_x_2704:
[----:B0-----:R-:W-:-:S06]  /*5a20*/  IMAD.U32 R3, R3, 0x10000, RZ ;  /* 0x0001000003037824 */ /* 0x001fcc00078e00ff */
[----:B------:R-:W0:Y:S02]  /*5a30*/  F2I.FTZ.TRUNC.NTZ R3, R3 ;  /* 0x0000000300037305 */ /* 0x000e24000021f100 */
[----:B0-----:R2:W-:Y:S01]  /*5a40*/  STG.E desc[UR36][R16.64], R3 ;  /* 0x0000000310007986 */ /* 0x0015e2000c101924 */
[----:B------:R-:W-:Y:S05]  /*5a50*/  BRA `(.L_x_2702) ;  /* 0x0000000c004c7947 */ /* 0x000fea0003800000 */
.L_x_2703:
[----:B0-----:R-:W-:-:S06]  /*5a60*/  IMAD.U32 R3, R3, 0x10000, RZ ;  /* 0x0001000003037824 */ /* 0x001fcc00078e00ff */
[----:B------:R-:W0:Y:S02]  /*5a70*/  F2I.FTZ.TRUNC.NTZ R3, R3 ;  /* 0x0000000300037305 */ /* 0x000e24000021f100 */
[----:B0-----:R0:W-:Y:S01]  /*5a80*/  STG.E.U16 desc[UR36][R16.64], R3 ;  /* 0x0000000310007986 */ /* 0x0011e2000c101524 */
[----:B------:R-:W-:Y:S05]  /*5a90*/  BRA `(.L_x_2702) ;  /* 0x0000000c003c7947 */ /* 0x000fea0003800000 */
.L_x_2698:
        /* <DEDUP_REMOVED lines=9> */
.L_x_2706:
[----:B0-----:R-:W-:-:S05]  /*5b30*/  IMAD.U32 R0, R3, 0x10000, RZ ;  /* 0x0001000003007824 */ /* 0x001fca00078e00ff */
[----:B------:R-:W-:-:S05]  /*5b40*/  F2FP.F16.F32.PACK_AB R0, RZ, R0 ;  /* 0x00000000ff00723e */ /* 0x000fca00000000ff */
[----:B------:R0:W-:Y:S01]  /*5b50*/  STG.E.U16 desc[UR36][R16.64], R0 ;  /* 0x0000000010007986 */ /* 0x0001e2000c101524 */
[----:B------:R-:W-:Y:S05]  /*5b60*/  BRA `(.L_x_2702) ;  /* 0x0000000c00087947 */ /* 0x000fea0003800000 */
.L_x_2705:
        /* <DEDUP_REMOVED lines=10> */
.L_x_2708:
[----:B0-----:R-:W-:-:S05]  /*5c10*/  IMAD.U32 R3, R3, 0x10000, RZ ;  /* 0x0001000003037824 */ /* 0x001fca00078e00ff */
[----:B------:R-:W-:-:S04]  /*5c20*/  F2FP.F16.F32.PACK_AB R3, RZ, R3 ;  /* 0x00000003ff03723e */ /* 0x000fc800000000ff */
[----:B------:R-:W-:-:S05]  /*5c30*/  PRMT R3, R3, 0x5410, RZ ;  /* 0x0000541003037816 */ /* 0x000fca00000000ff */
[----:B------:R0:W-:Y:S01]  /*5c40*/  STG.E desc[UR36][R16.64], R3 ;  /* 0x0000000310007986 */ /* 0x0001e2000c101924 */
[----:B------:R-:W-:Y:S05]  /*5c50*/  BRA `(.L_x_2702) ;  /* 0x0000000800cc7947 */ /* 0x000fea0003800000 */
.L_x_2707:
[----:B0-----:R-:W-:-:S04]  /*5c60*/  IMAD.U32 R2, R3, 0x10000, RZ ;  /* 0x0001000003027824 */ /* 0x001fc800078e00ff */
[----:B------:R-:W-:-:S06]  /*5c70*/  FMUL.FTZ R2, R2, 1 ;  /* 0x3f80000002027820 */ /* 0x000fcc0000410000 */
[----:B------:R-:W0:Y:S02]  /*5c80*/  F2F.F64.F32 R2, R2 ;  /* 0x0000000200027310 */ /* 0x000e240000201800 */
[----:B0-----:R0:W-:Y:S01]  /*5c90*/  STG.E.64 desc[UR36][R16.64], R2 ;  /* 0x0000000210007986 */ /* 0x0011e2000c101b24 */
[----:B------:R-:W-:Y:S05]  /*5ca0*/  BRA `(.L_x_2702) ;  /* 0x0000000800b87947 */ /* 0x000fea0003800000 */
.L_x_2697:
        /* <DEDUP_REMOVED lines=13> */
.L_x_2711:
[----:B0-----:R-:W-:Y:S01]  /*5d80*/  IMAD.U32 R3, R3, 0x10000, RZ ;  /* 0x0001000003037824 */ /* 0x001fe200078e00ff */
[----:B------:R-:W-:-:S03]  /*5d90*/  CS2R R6, SRZ ;  /* 0x0000000000067805 */ /* 0x000fc6000001ff00 */
[----:B------:R-:W-:-:S04]  /*5da0*/  FMUL.FTZ R3, R3, 1 ;  /* 0x3f80000003037820 */ /* 0x000fc80000410000 */
[----:B------:R-:W0:Y:S02]  /*5db0*/  F2F.F64.F32 R4, R3 ;  /* 0x0000000300047310 */ /* 0x000e240000201800 */
[----:B0-----:R0:W-:Y:S01]  /*5dc0*/  STG.E.128 desc[UR36][R16.64], R4 ;  /* 0x0000000410007986 */ /* 0x0011e2000c101d24 */
[----:B------:R-:W-:Y:S05]  /*5dd0*/  BRA `(.L_x_2702) ;  /* 0x00000008006c7947 */ /* 0x000fea0003800000 */
.L_x_2710:
        /* <DEDUP_REMOVED lines=21> */
.L_x_2715:
[----:B------:R-:W-:Y:S05]  /*5f30*/  BSYNC B0 ;  /* 0x0000000000007941 */ /* 0x000fea0003800000 */
.L_x_2714:
[----:B------:R-:W-:-:S05]  /*5f40*/  LOP3.LUT R3, R0, R3, RZ, 0xfc, !PT ;  /* 0x0000000300037212 */ /* 0x000fca00078efcff */
[----:B------:R0:W-:Y:S01]  /*5f50*/  STG.E.U8 desc[UR36][R16.64], R3 ;  /* 0x0000000310007986 */ /* 0x0001e2000c101124 */
[----:B------:R-:W-:Y:S05]  /*5f60*/  BRA `(.L_x_2702) ;  /* 0x0000000800087947 */ /* 0x000fea0003800000 */
.L_x_2713:
        /* <DEDUP_REMOVED lines=13> */
.L_x_2717:
[----:B------:R-:W-:Y:S01]  /*6040*/  IMAD.MOV.U32 R0, RZ, RZ, 0x7f ;  /* 0x0000007fff007424 */ /* 0x000fe200078e00ff */
[----:B------:R-:W-:-:S04]  /*6050*/  ISETP.GT.U32.AND P0, PT, R2, 0x7f800000, PT ;  /* 0x7f8000000200780c */ /* 0x000fc80003f04070 */
[----:B------:R-:W-:-:S09]  /*6060*/  SEL R0, R0, 0x7c, P0 ;  /* 0x0000007c00007807 */ /* 0x000fd20000000000 */
.L_x_2718:
[----:B------:R-:W-:Y:S05]  /*6070*/  BSYNC B0 ;  /* 0x0000000000007941 */ /* 0x000fea0003800000 */
.L_x_2716:
[----:B------:R-:W-:-:S04]  /*6080*/  LOP3.LUT R2, R3, 0x80000000, RZ, 0xc0, !PT ;  /* 0x8000000003027812 */ /* 0x000fc800078ec0ff */
[----:B------:R-:W-:-:S04]  /*6090*/  SHF.R.U32.HI R3, RZ, 0x18, R2 ;  /* 0x00000018ff037819 */ /* 0x000fc80000011602 */
[----:B------:R-:W-:-:S05]  /*60a0*/  LOP3.LUT R3, R0, R3, RZ, 0xfc, !PT ;  /* 0x0000000300037212 */ /* 0x000fca00078efcff */
[----:B------:R0:W-:Y:S01]  /*60b0*/  STG.E.U8 desc[UR36][R16.64], R3 ;  /* 0x0000000310007986 */ /* 0x0001e2000c101124 */
[----:B------:R-:W-:Y:S05]  /*60c0*/  BRA `(.L_x_2702) ;  /* 0x0000000400b07947 */ /* 0x000fea0003800000 */
.L_x_2712:
[----:B0-----:R0:W-:Y:S01]  /*60d0*/  STG.E.U16 desc[UR36][R16.64], R3 ;  /* 0x0000000310007986 */ /* 0x0011e2000c101524 */
[----:B------:R-:W-:Y:S05]  /*60e0*/  BRA `(.L_x_2702) ;  /* 0x0000000400a87947 */ /* 0x000fea0003800000 */
.L_x_2709:
        /* <DEDUP_REMOVED lines=12> */
.L_x_2721:
        /* <DEDUP_REMOVED lines=17> */
.L_x_2724:
[----:B------:R-:W-:-:S04]  /*62c0*/  LOP3.LUT R2, R3, 0x80000000, RZ, 0xc0, !PT ;  /* 0x8000000003027812 */ /* 0x000fc800078ec0ff */
[----:B------:R-:W-:-:S04]  /*62d0*/  SHF.R.U32.HI R3, RZ, 0x18, R2 ;  /* 0x00000018ff037819 */ /* 0x000fc80000011602 */
[----:B------:R-:W-:-:S04]  /*62e0*/  LOP3.LUT R0, R0, R3, RZ, 0xfc, !PT ;  /* 0x0000000300007212 */ /* 0x000fc800078efcff */
[----:B------:R-:W-:-:S07]  /*62f0*/  PRMT R8, R0, 0x7610, R8 ;  /* 0x0000761000087816 */ /* 0x000fce0000000008 */
.L_x_2723:
[----:B------:R-:W-:Y:S05]  /*6300*/  BSYNC B0 ;  /* 0x0000000000007941 */ /* 0x000fea0003800000 */
.L_x_2722:
[----:B------:R0:W-:Y:S01]  /*6310*/  STG.E.U8 desc[UR36][R16.64], R8 ;  /* 0x0000000810007986 */ /* 0x0001e2000c101124 */
[----:B------:R-:W-:Y:S05]  /*6320*/  BRA `(.L_x_2702) ;  /* 0x0000000400187947 */ /* 0x000fea0003800000 */
.L_x_2720:
        /* <DEDUP_REMOVED lines=17> */
.L_x_2727:
[----:B------:R-:W-:-:S04]  /*6440*/  LOP3.LUT R2, R3, 0x80000000, RZ, 0xc0, !PT ;  /* 0x8000000003027812 */ /* 0x000fc800078ec0ff */
[----:B------:R-:W-:-:S04]  /*6450*/  SHF.R.U32.HI R3, RZ, 0x18, R2 ;  /* 0x00000018ff037819 */ /* 0x000fc80000011602 */
[----:B------:R-:W-:-:S04]  /*6460*/  LOP3.LUT R0, R0, R3, RZ, 0xfc, !PT ;  /* 0x0000000300007212 */ /* 0x000fc800078efcff */
[----:B------:R-:W-:-:S07]  /*6470*/  PRMT R8, R0, 0x7610, R8 ;  /* 0x0000761000087816 */ /* 0x000fce0000000008 */
.L_x_2726:
[----:B------:R-:W-:Y:S05]  /*6480*/  BSYNC B0 ;  /* 0x0000000000007941 */ /* 0x000fea0003800000 */
.L_x_2725:
[----:B------:R0:W-:Y:S01]  /*6490*/  STG.E.U8 desc[UR36][R16.64], R8 ;  /* 0x0000000810007986 */ /* 0x0001e2000c101124 */
[----:B------:R-:W-:Y:S05]  /*64a0*/  BRA `(.L_x_2702) ;  /* 0x0000000000b87947 */ /* 0x000fea0003800000 */
.L_x_2719:
        /* <DEDUP_REMOVED lines=22> */
.L_x_2701:
[----:B------:R-:W-:Y:S01]  /*6610*/  MOV R0, 0x0 ;  /* 0x0000000000007802 */ /* 0x000fe20000000f00 */
[----:B------:R-:W-:Y:S01]  /*6620*/  ULDC.64 UR4, c[0x4][0x128] ;  /* 0x01004a0000047ab9 */ /* 0x000fe20000000a00 */
[----:B------:R-:W-:Y:S01]  /*6630*/  ULDC.64 UR6, c[0x4][0x40] ;  /* 0x0100100000067ab9 */ /* 0x000fe20000000a00 */
[----:B------:R-:W-:Y:S01]  /*6640*/  IMAD.U32 R4, RZ, RZ, UR4 ;  /* 0x00000004ff047e24 */ /* 0x000fe2000f8e00ff */
[----:B0-----:R0:W1:Y:S01]  /*6650*/  LDC.64 R2, c[0x4][R0] ;  /* 0x0100000000027b82 */ /* 0x0010620000000a00 */
        /* <DEDUP_REMOVED lines=11> */
.L_x_2730:
[----:B------:R-:W-:Y:S05]  /*6710*/  BRA `(.L_x_2702) ;  /* 0x00000000001c7947 */ /* 0x000fea0003800000 */
.L_x_2729:
[----:B0-----:R-:W-:-:S06]  /*6720*/  IMAD.U32 R3, R3, 0x10000, RZ ;  /* 0x0001000003037824 */ /* 0x001fcc00078e00ff */
[----:B------:R-:W0:Y:S02]  /*6730*/  F2I.U64.TRUNC R2, R3 ;  /* 0x0000000300027311 */ /* 0x000e24000020d800 */
[----:B0-----:R0:W-:Y:S01]  /*6740*/  STG.E.64 desc[UR36][R16.64], R2 ;  /* 0x0000000210007986 */ /* 0x0011e2000c101b24 */
[----:B------:R-:W-:Y:S05]  /*6750*/  BRA `(.L_x_2702) ;  /* 0x00000000000c7947 */ /* 0x000fea0003800000 */
.L_x_2728:
[----:B0-----:R-:W-:-:S06]  /*6760*/  IMAD.U32 R3, R3, 0x10000, RZ ;  /* 0x0001000003037824 */ /* 0x001fcc00078e00ff */
[----:B------:R-:W0:Y:S02]  /*6770*/  F2I.FTZ.U32.TRUNC.NTZ R3, R3 ;  /* 0x0000000300037305 */ /* 0x000e24000021f000 */
[----:B0-----:R0:W-:Y:S02]  /*6780*/  STG.E desc[UR36][R16.64], R3 ;  /* 0x0000000310007986 */ /* 0x0011e4000c101924 */
.L_x_2702:
[----:B------:R-:W-:-:S07]  /*6790*/  VIADD R19, R19, 0x80 ;  /* 0x0000008013137836 */ /* 0x000fce0000000000 */
.L_x_2660:
[----:B------:R-:W-:Y:S05]  /*67a0*/  BSYNC B6 ;  /* 0x0000000000067941 */ /* 0x000fea0003800000 */
.L_x_2659:
        /* <DEDUP_REMOVED lines=307> */
.L_x_2733:
        /* <DEDUP_REMOVED lines=22> */
.L_x_2737:
[----:B------:R-:W2:Y:S02]  /*7c40*/  LDG.E.U8 R2, desc[UR36][R2.64] ;  /* 0x0000002402027981 */ /* 0x000ea4000c1e1100 */
[----:B--2---:R-:W-:-:S04]  /*7c50*/  I2FP.F32.U32 R0, R2 ;  /* 0x0000000200007245 */ /* 0x004fc80000201000 */
[----:B------:R-:W-:Y:S01]  /*7c60*/  F2FP.BF16.F32.PACK_AB R0, RZ, R0 ;  /* 0x00000000ff00723e */ /* 0x000fe200000010ff */
[----:B------:R-:W-:Y:S06]  /*7c70*/  BRA `(.L_x_2739) ;  /* 0x0000000c00907947 */ /* 0x000fec0003800000 */
.L_x_2736:
        /* <DEDUP_REMOVED lines=10> */
.L_x_2741:
[----:B------:R-:W2:Y:S02]  /*7d20*/  LDG.E R2, desc[UR36][R2.64] ;  /* 0x0000002402027981 */ /* 0x000ea4000c1e1900 */
[----:B--2---:R-:W-:-:S04]  /*7d30*/  I2FP.F32.S32 R0, R2 ;  /* 0x0000000200007245 */ /* 0x004fc80000201400 */
[----:B------:R-:W-:Y:S01]  /*7d40*/  F2FP.BF16.F32.PACK_AB R0, RZ, R0 ;  /* 0x00000000ff00723e */ /* 0x000fe200000010ff */
[----:B------:R-:W-:Y:S06]  /*7d50*/  BRA `(.L_x_2739) ;  /* 0x0000000c00587947 */ /* 0x000fec0003800000 */
.L_x_2740:
[----:B------:R-:W2:Y:S02]  /*7d60*/  LDG.E.U16 R2, desc[UR36][R2.64] ;  /* 0x0000002402027981 */ /* 0x000ea4000c1e1500 */
[----:B--2---:R-:W0:Y:S02]  /*7d70*/  I2F.S16 R0, R2 ;  /* 0x0000000200007306 */ /* 0x004e240000101400 */
[----:B0-----:R-:W-:Y:S01]  /*7d80*/  F2FP.BF16.F32.PACK_AB R0, RZ, R0 ;  /* 0x00000000ff00723e */ /* 0x001fe200000010ff */
[----:B------:R-:W-:Y:S06]  /*7d90*/  BRA `(.L_x_2739) ;  /* 0x0000000c00487947 */ /* 0x000fec0003800000 */
.L_x_2735:
        /* <DEDUP_REMOVED lines=9> */
.L_x_2743:
[----:B------:R-:W2:Y:S02]  /*7e30*/  LDG.E.U16 R0, desc[UR36][R2.64] ;  /* 0x0000002402007981 */ /* 0x000ea4000c1e1500 */
[----:B--2---:R-:W-:-:S05]  /*7e40*/  HADD2.F32 R0, -RZ, R0.H0_H0 ;  /* 0x20000000ff007230 */ /* 0x004fca0000004100 */
[----:B------:R-:W-:Y:S01]  /*7e50*/  F2FP.BF16.F32.PACK_AB R0, RZ, R0 ;  /* 0x00000000ff00723e */ /* 0x000fe200000010ff */
[----:B------:R-:W-:Y:S06]  /*7e60*/  BRA `(.L_x_2739) ;  /* 0x0000000c00147947 */ /* 0x000fec0003800000 */
.L_x_2742:
        /* <DEDUP_REMOVED lines=9> */
.L_x_2745:
[----:B------:R-:W2:Y:S02]  /*7f00*/  LDG.E.U16 R2, desc[UR36][R2.64] ;  /* 0x0000002402027981 */ /* 0x000ea4000c1e1500 */
[----:B--2---:R-:W-:-:S05]  /*7f10*/  HADD2.F32 R0, -RZ, R2.H0_H0 ;  /* 0x20000002ff007230 */ /* 0x004fca0000004100 */
[----:B------:R-:W-:Y:S01]  /*7f20*/  F2FP.BF16.F32.PACK_AB R0, RZ, R0 ;  /* 0x00000000ff00723e */ /* 0x000fe200000010ff */
[----:B------:R-:W-:Y:S06]  /*7f30*/  BRA `(.L_x_2739) ;  /* 0x0000000800e07947 */ /* 0x000fec0003800000 */
.L_x_2744:
        /* <DEDUP_REMOVED lines=8> */
.L_x_2734:
        /* <DEDUP_REMOVED lines=13> */
.L_x_2748:
        /* <DEDUP_REMOVED lines=8> */
.L_x_2747:
        /* <DEDUP_REMOVED lines=28> */
.L_x_2750:
        /* <DEDUP_REMOVED lines=15> */
.L_x_2749:
[----:B------:R0:W5:Y:S01]  /*83c0*/  LDG.E.U16 R0, desc[UR36][R2.64] ;  /* 0x0000002402007981 */ /* 0x000162000c1e1500 */
[----:B------:R-:W-:Y:S05]  /*83d0*/  BRA `(.L_x_2739) ;  /* 0x0000000400b87947 */ /* 0x000fea0003800000 */
.L_x_2746:
        /* <DEDUP_REMOVED lines=12> */
.L_x_2753:
        /* <DEDUP_REMOVED lines=21> */
.L_x_2757:
[----:B------:R-:W-:Y:S05]  /*85f0*/  BSYNC B1 ;  /* 0x0000000000017941 */ /* 0x000fea0003800000 */
.L_x_2756:
[----:B------:R-:W-:Y:S01]  /*8600*/  LEA R3, R0, 0x3b800000, 0x17 ;  /* 0x3b80000000037811 */ /* 0x000fe200078eb8ff */
[----:B------:R-:W-:-:S05]  /*8610*/  IMAD.SHL.U32 R0, R2, 0x100000, RZ ;  /* 0x0010000002007824 */ /* 0x000fca00078e00ff */
[----:B------:R-:W-:-:S07]  /*8620*/  LOP3.LUT R0, R3, R0, R4, 0xfe, !PT ;  /* 0x0000000003007212 */ /* 0x000fce00078efe04 */
.L_x_2755:
[----:B------:R-:W-:Y:S05]  /*8630*/  BSYNC B0 ;  /* 0x0000000000007941 */ /* 0x000fea0003800000 */
.L_x_2754:
[----:B------:R-:W-:Y:S01]  /*8640*/  F2FP.BF16.F32.PACK_AB R0, RZ, R0 ;  /* 0x00000000ff00723e */ /* 0x000fe200000010ff */
[----:B------:R-:W-:Y:S06]  /*8650*/  BRA `(.L_x_2739) ;  /* 0x0000000400187947 */ /* 0x000fec0003800000 */
.L_x_2752:
        /* <DEDUP_REMOVED lines=21> */
.L_x_2761:
[----:B------:R-:W-:Y:S05]  /*87b0*/  BSYNC B1 ;  /* 0x0000000000017941 */ /* 0x000fea0003800000 */
.L_x_2760:
[----:B------:R-:W-:Y:S01]  /*87c0*/  LEA R3, R0, 0x37800000, 0x17 ;  /* 0x3780000000037811 */ /* 0x000fe200078eb8ff */
[----:B------:R-:W-:-:S05]  /*87d0*/  IMAD.SHL.U32 R0, R2, 0x200000, RZ ;  /* 0x0020000002007824 */ /* 0x000fca00078e00ff */
[----:B------:R-:W-:-:S07]  /*87e0*/  LOP3.LUT R0, R3, R0, R4, 0xfe, !PT ;  /* 0x0000000003007212 */ /* 0x000fce00078efe04 */
.L_x_2759:
[----:B------:R-:W-:Y:S05]  /*87f0*/  BSYNC B0 ;  /* 0x0000000000007941 */ /* 0x000fea0003800000 */
.L_x_2758:
[----:B------:R-:W-:Y:S01]  /*8800*/  F2FP.BF16.F32.PACK_AB R0, RZ, R0 ;  /* 0x00000000ff00723e */ /* 0x000fe200000010ff */
[----:B------:R-:W-:Y:S06]  /*8810*/  BRA `(.L_x_2739) ;  /* 0x0000000000a87947 */ /* 0x000fec0003800000 */
.L_x_2751:
        /* <DEDUP_REMOVED lines=14> */
.L_x_2765:
[----:B------:R-:W-:Y:S05]  /*8900*/  BSYNC B0 ;  /* 0x0000000000007941 */ /* 0x000fea0003800000 */
.L_x_2764:
[----:B------:R-:W-:Y:S01]  /*8910*/  F2FP.BF16.F32.PACK_AB R0, RZ, R0 ;  /* 0x00000000ff00723e */ /* 0x000fe200000010ff */
[----:B------:R-:W-:Y:S06]  /*8920*/  BRA `(.L_x_2739) ;  /* 0x0000000000647947 */ /* 0x000fec0003800000 */
.L_x_2738:
        /* <DEDUP_REMOVED lines=16> */
.L_x_2766:
[----:B------:R-:W-:Y:S01]  /*8a30*/  PRMT R0, RZ, 0x7610, R0 ;  /* 0x00007610ff007816 */ /* 0x000fe20000000000 */
[----:B------:R-:W-:Y:S06]  /*8a40*/  BRA `(.L_x_2739) ;  /* 0x00000000001c7947 */ /* 0x000fec0003800000 */
.L_x_2763:
[----:B------:R-:W2:Y:S02]  /*8a50*/  LDG.E.64 R2, desc[UR36][R2.64] ;  /* 0x0000002402027981 */ /* 0x000ea4000c1e1b00 */
[----:B--2---:R-:W0:Y:S02]  /*8a60*/  I2F.U64 R0, R2 ;  /* 0x0000000200007312 */ /* 0x004e240000301000 */
[----:B0-----:R-:W-:Y:S01]  /*8a70*/  F2FP.BF16.F32.PACK_AB R0, RZ, R0 ;  /* 0x00000000ff00723e */ /* 0x001fe200000010ff */
[----:B------:R-:W-:Y:S06]  /*8a80*/  BRA `(.L_x_2739) ;  /* 0x00000000000c7947 */ /* 0x000fec0003800000 */
.L_x_2762:
[----:B------:R-:W2:Y:S02]  /*8a90*/  LDG.E R2, desc[UR36][R2.64] ;  /* 0x0000002402027981 */ /* 0x000ea4000c1e1900 */
[----:B--2---:R-:W-:-:S04]  /*8aa0*/  I2FP.F32.U32 R0, R2 ;  /* 0x0000000200007245 */ /* 0x004fc80000201000 */
[----:B------:R-:W-:-:S07]  /*8ab0*/  F2FP.BF16.F32.PACK_AB R0, RZ, R0 ;  /* 0x00000000ff00723e */ /* 0x000fce00000010ff */
.L_x_2739:
        /* <DEDUP_REMOVED lines=11> */
.L_x_2768:
[----:B------:R-:W-:Y:S05]  /*8b70*/  BSYNC B0 ;  /* 0x0000000000007941 */ /* 0x000fea0003800000 */
.L_x_2767:
        /* <DEDUP_REMOVED lines=22> */
.L_x_2772:
[----:B0-----:R-:W-:-:S06]  /*8ce0*/  IMAD.U32 R3, R3, 0x10000, RZ ;  /* 0x0001000003037824 */ /* 0x001fcc00078e00ff */
[----:B------:R-:W0:Y:S02]  /*8cf0*/  F2I.S64.TRUNC R2, R3 ;  /* 0x0000000300027311 */ /* 0x000e24000020d900 */
[----:B0-----:R0:W-:Y:S01]  /*8d00*/  STG.E.U8 desc[UR36][R16.64], R2 ;  /* 0x0000000210007986 */ /* 0x0011e2000c101124 */
[----:B------:R-:W-:Y:S05]  /*8d10*/  BRA `(.L_x_2774) ;  /* 0x0000000c00847947 */ /* 0x000fea0003800000 */
.L_x_2771:
        /* <DEDUP_REMOVED lines=10> */
.L_x_2776:
[----:B0-----:R-:W-:-:S06]  /*8dc0*/  IMAD.U32 R3, R3, 0x10000, RZ ;  /* 0x0001000003037824 */ /* 0x001fcc00078e00ff */
[----:B------:R-:W0:Y:S02]  /*8dd0*/  F2I.FTZ.TRUNC.NTZ R3, R3 ;  /* 0x0000000300037305 */ /* 0x000e24000021f100 */
[----:B0-----:R0:W-:Y:S01]  /*8de0*/  STG.E desc[UR36][R16.64], R3 ;  /* 0x0000000310007986 */ /* 0x0011e2000c101924 */
[----:B------:R-:W-:Y:S05]  /*8df0*/  BRA `(.L_x_2774) ;  /* 0x0000000c004c7947 */ /* 0x000fea0003800000 */
.L_x_2775:
[----:B0-----:R-:W-:-:S06]  /*8e00*/  IMAD.U32 R3, R3, 0x10000, RZ ;  /* 0x0001000003037824 */ /* 0x001fcc00078e00ff */
[----:B------:R-:W0:Y:S02]  /*8e10*/  F2I.FTZ.TRUNC.NTZ R3, R3 ;  /* 0x0000000300037305 */ /* 0x000e24000021f100 */
[----:B0-----:R0:W-:Y:S01]  /*8e20*/  STG.E.U16 desc[UR36][R16.64], R3 ;  /* 0x0000000310007986 */ /* 0x0011e2000c101524 */
[----:B------:R-:W-:Y:S05]  /*8e30*/  BRA `(.L_x_2774) ;  /* 0x0000000c003c7947 */ /* 0x000fea0003800000 */
.L_x_2770:
        /* <DEDUP_REMOVED lines=9> */
.L_x_2778:
[----:B0-----:R-:W-:-:S05]  /*8ed0*/  IMAD.U32 R0, R3, 0x10000, RZ ;  /* 0x0001000003007824 */ /* 0x001fca00078e00ff */
[----:B------:R-:W-:-:S05]  /*8ee0*/  F2FP.F16.F32.PACK_AB R0, RZ, R0 ;  /* 0x00000000ff00723e */ /* 0x000fca00000000ff */
[----:B------:R0:W-:Y:S01]  /*8ef0*/  STG.E.U16 desc[UR36][R16.64], R0 ;  /* 0x0000000010007986 */ /* 0x0001e2000c101524 */
[----:B------:R-:W-:Y:S05]  /*8f00*/  BRA `(.L_x_2774) ;  /* 0x0000000c00087947 */ /* 0x000fea0003800000 */
.L_x_2777:
        /* <DEDUP_REMOVED lines=10> */
.L_x_2780:
[----:B0-----:R-:W-:-:S05]  /*8fb0*/  IMAD.U32 R3, R3, 0x10000, RZ ;  /* 0x0001000003037824 */ /* 0x001fca00078e00ff */
[----:B------:R-:W-:-:S04]  /*8fc0*/  F2FP.F16.F32.PACK_AB R3, RZ, R3 ;  /* 0x00000003ff03723e */ /* 0x000fc800000000ff */
[----:B------:R-:W-:-:S05]  /*8fd0*/  PRMT R3, R3, 0x5410, RZ ;  /* 0x0000541003037816 */ /* 0x000fca00000000ff */
[----:B------:R0:W-:Y:S01]  /*8fe0*/  STG.E desc[UR36][R16.64], R3 ;  /* 0x0000000310007986 */ /* 0x0001e2000c101924 */
[----:B------:R-:W-:Y:S05]  /*8ff0*/  BRA `(.L_x_2774) ;  /* 0x0000000800cc7947 */ /* 0x000fea0003800000 */
.L_x_2779:
[----:B0-----:R-:W-:-:S04]  /*9000*/  IMAD.U32 R2, R3, 0x10000, RZ ;  /* 0x0001000003027824 */ /* 0x001fc800078e00ff */
[----:B------:R-:W-:-:S06]  /*9010*/  FMUL.FTZ R2, R2, 1 ;  /* 0x3f80000002027820 */ /* 0x000fcc0000410000 */
[----:B------:R-:W0:Y:S02]  /*9020*/  F2F.F64.F32 R2, R2 ;  /* 0x0000000200027310 */ /* 0x000e240000201800 */
[----:B0-----:R0:W-:Y:S01]  /*9030*/  STG.E.64 desc[UR36][R16.64], R2 ;  /* 0x0000000210007986 */ /* 0x0011e2000c101b24 */
[----:B------:R-:W-:Y:S05]  /*9040*/  BRA `(.L_x_2774) ;  /* 0x0000000800b87947 */ /* 0x000fea0003800000 */
.L_x_2769:
        /* <DEDUP_REMOVED lines=13> */
.L_x_2783:
[----:B0-----:R-:W-:Y:S01]  /*9120*/  IMAD.U32 R3, R3, 0x10000, RZ ;  /* 0x0001000003037824 */ /* 0x001fe200078e00ff */
[----:B------:R-:W-:-:S03]  /*9130*/  CS2R R6, SRZ ;  /* 0x0000000000067805 */ /* 0x000fc6000001ff00 */
[----:B------:R-:W-:-:S04]  /*9140*/  FMUL.FTZ R3, R3, 1 ;  /* 0x3f80000003037820 */ /* 0x000fc80000410000 */
[----:B------:R-:W0:Y:S02]  /*9150*/  F2F.F64.F32 R4, R3 ;  /* 0x0000000300047310 */ /* 0x000e240000201800 */
[----:B0-----:R0:W-:Y:S01]  /*9160*/  STG.E.128 desc[UR36][R16.64], R4 ;  /* 0x0000000410007986 */ /* 0x0011e2000c101d24 */
[----:B------:R-:W-:Y:S05]  /*9170*/  BRA `(.L_x_2774) ;  /* 0x00000008006c7947 */ /* 0x000fea0003800000 */
.L_x_2782:
        /* <DEDUP_REMOVED lines=21> */
.L_x_2787:
[----:B------:R-:W-:Y:S05]  /*92d0*/  BSYNC B0 ;  /* 0x0000000000007941 */ /* 0x000fea0003800000 */
.L_x_2786:
[----:B------:R-:W-:-:S05]  /*92e0*/  LOP3.LUT R3, R0, R3, RZ, 0xfc, !PT ;  /* 0x0000000300037212 */ /* 0x000fca00078efcff */
[----:B------:R0:W-:Y:S01]  /*92f0*/  STG.E.U8 desc[UR36][R16.64], R3 ;  /* 0x0000000310007986 */ /* 0x0001e2000c101124 */
[----:B------:R-:W-:Y:S05]  /*9300*/  BRA `(.L_x_2774) ;  /* 0x0000000800087947 */ /* 0x000fea0003800000 */
.L_x_2785:
        /* <DEDUP_REMOVED lines=13> */
.L_x_2789:
[----:B------:R-:W-:Y:S01]  /*93e0*/  IMAD.MOV.U32 R0, RZ, RZ, 0x7f ;  /* 0x0000007fff007424 */ /* 0x000fe200078e00ff */
[----:B------:R-:W-:-:S04]  /*93f0*/  ISETP.GT.U32.AND P0, PT, R2, 0x7f800000, PT ;  /* 0x7f8000000200780c */ /* 0x000fc80003f04070 */
[----:B------:R-:W-:-:S09]  /*9400*/  SEL R0, R0, 0x7c, P0 ;  /* 0x0000007c00007807 */ /* 0x000fd20000000000 */
.L_x_2790:
[----:B------:R-:W-:Y:S05]  /*9410*/  BSYNC B0 ;  /* 0x0000000000007941 */ /* 0x000fea0003800000 */
.L_x_2788:
[----:B------:R-:W-:-:S04]  /*9420*/  LOP3.LUT R2, R3, 0x80000000, RZ, 0xc0, !PT ;  /* 0x8000000003027812 */ /* 0x000fc800078ec0ff */
[----:B------:R-:W-:-:S04]  /*9430*/  SHF.R.U32.HI R3, RZ, 0x18, R2 ;  /* 0x00000018ff037819 */ /* 0x000fc80000011602 */
[----:B------:R-:W-:-:S05]  /*9440*/  LOP3.LUT R3, R0, R3, RZ, 0xfc, !PT ;  /* 0x0000000300037212 */ /* 0x000fca00078efcff */
[----:B------:R0:W-:Y:S01]  /*9450*/  STG.E.U8 desc[UR36][R16.64], R3 ;  /* 0x0000000310007986 */ /* 0x0001e2000c101124 */
[----:B------:R-:W-:Y:S05]  /*9460*/  BRA `(.L_x_2774) ;  /* 0x0000000400b07947 */ /* 0x000fea0003800000 */
.L_x_2784:
[----:B0-----:R0:W-:Y:S01]  /*9470*/  STG.E.U16 desc[UR36][R16.64], R3 ;  /* 0x0000000310007986 */ /* 0x0011e2000c101524 */
[----:B------:R-:W-:Y:S05]  /*9480*/  BRA `(.L_x_2774) ;  /* 0x0000000400a87947 */ /* 0x000fea0003800000 */
.L_x_2781:
        /* <DEDUP_REMOVED lines=12> */
.L_x_2793:
        /* <DEDUP_REMOVED lines=17> */
.L_x_2796:
[----:B------:R-:W-:-:S04]  /*9660*/  LOP3.LUT R2, R3, 0x80000000, RZ, 0xc0, !PT ;  /* 0x8000000003027812 */ /* 0x000fc800078ec0ff */
[----:B------:R-:W-:-:S04]  /*9670*/  SHF.R.U32.HI R3, RZ, 0x18, R2 ;  /* 0x00000018ff037819 */ /* 0x000fc80000011602 */
[----:B------:R-:W-:-:S04]  /*9680*/  LOP3.LUT R0, R0, R3, RZ, 0xfc, !PT ;  /* 0x0000000300007212 */ /* 0x000fc800078efcff */
[----:B------:R-:W-:-:S07]  /*9690*/  PRMT R8, R0, 0x7610, R8 ;  /* 0x0000761000087816 */ /* 0x000fce0000000008 */
.L_x_2795:
[----:B------:R-:W-:Y:S05]  /*96a0*/  BSYNC B0 ;  /* 0x0000000000007941 */ /* 0x000fea0003800000 */
.L_x_2794:
[----:B------:R3:W-:Y:S01]  /*96b0*/  STG.E.U8 desc[UR36][R16.64], R8 ;  /* 0x0000000810007986 */ /* 0x0007e2000c101124 */
[----:B------:R-:W-:Y:S05]  /*96c0*/  BRA `(.L_x_2774) ;  /* 0x0000000400187947 */ /* 0x000fea0003800000 */
.L_x_2792:
        /* <DEDUP_REMOVED lines=17> */
.L_x_2799:
[----:B------:R-:W-:-:S04]  /*97e0*/  LOP3.LUT R2, R3, 0x80000000, RZ, 0xc0, !PT ;  /* 0x8000000003027812 */ /* 0x000fc800078ec0ff */
[----:B------:R-:W-:-:S04]  /*97f0*/  SHF.R.U32.HI R3, RZ, 0x18, R2 ;  /* 0x00000018ff037819 */ /* 0x000fc80000011602 */
[----:B------:R-:W-:-:S04]  /*9800*/  LOP3.LUT R0, R0, R3, RZ, 0xfc, !PT ;  /* 0x0000000300007212 */ /* 0x000fc800078efcff */
[----:B------:R-:W-:-:S07]  /*9810*/  PRMT R8, R0, 0x7610, R8 ;  /* 0x0000761000087816 */ /* 0x000fce0000000008 */
.L_x_2798:
[----:B------:R-:W-:Y:S05]  /*9820*/  BSYNC B0 ;  /* 0x0000000000007941 */ /* 0x000fea0003800000 */
.L_x_2797:
[----:B------:R0:W-:Y:S01]  /*9830*/  STG.E.U8 desc[UR36][R16.64], R8 ;  /* 0x0000000810007986 */ /* 0x0001e2000c101124 */
[----:B------:R-:W-:Y:S05]  /*9840*/  BRA `(.L_x_2774) ;  /* 0x0000000000b87947 */ /* 0x000fea0003800000 */
.L_x_2791:
        /* <DEDUP_REMOVED lines=22> */
.L_x_2773:
        /* <DEDUP_REMOVED lines=16> */
.L_x_2802:
[----:B------:R-:W-:Y:S05]  /*9ab0*/  BRA `(.L_x_2774) ;  /* 0x00000000001c7947 */ /* 0x000fea0003800000 */
.L_x_2801:
[----:B0-----:R-:W-:-:S06]  /*9ac0*/  IMAD.U32 R3, R3, 0x10000, RZ ;  /* 0x0001000003037824 */ /* 0x001fcc00078e00ff */
[----:B------:R-:W0:Y:S02]  /*9ad0*/  F2I.U64.TRUNC R2, R3 ;  /* 0x0000000300027311 */ /* 0x000e24000020d800 */
[----:B0-----:R0:W-:Y:S01]  /*9ae0*/  STG.E.64 desc[UR36][R16.64], R2 ;  /* 0x0000000210007986 */ /* 0x0011e2000c101b24 */
[----:B------:R-:W-:Y:S05]  /*9af0*/  BRA `(.L_x_2774) ;  /* 0x00000000000c7947 */ /* 0x000fea0003800000 */
.L_x_2800:
[----:B0-----:R-:W-:-:S06]  /*9b00*/  IMAD.U32 R3, R3, 0x10000, RZ ;  /* 0x0001000003037824 */ /* 0x001fcc00078e00ff */
[----:B------:R-:W0:Y:S02]  /*9b10*/  F2I.FTZ.U32.TRUNC.NTZ R3, R3 ;  /* 0x0000000300037305 */ /* 0x000e24000021f000 */
[----:B0-----:R2:W-:Y:S02]  /*9b20*/  STG.E desc[UR36][R16.64], R3 ;  /* 0x0000000310007986 */ /* 0x0015e4000c101924 */
.L_x_2774:
[----:B------:R-:W-:-:S07]  /*9b30*/  VIADD R19, R19, 0x80 ;  /* 0x0000008013137836 */ /* 0x000fce0000000000 */
.L_x_2732:
[----:B------:R-:W-:Y:S05]  /*9b40*/  BSYNC B6 ;  /* 0x0000000000067941 */ /* 0x000fea0003800000 */
.L_x_2731:
        /* <DEDUP_REMOVED lines=306> */
.L_x_2803:
        /* <DEDUP_REMOVED lines=22> */
.L_x_2807:
[----:B------:R-:W2:Y:S02]  /*afd0*/  LDG.E.U8 R2, desc[UR36][R2.64] ;  /* 0x0000002402027981 */ /* 0x000ea4000c1e1100 */
[----:B--2---:R-:W-:-:S04]  /*afe0*/  I2FP.F32.U32 R0, R2 ;  /* 0x0000000200007245 */ /* 0x004fc80000201000 */
[----:B------:R-:W-:Y:S01]  /*aff0*/  F2FP.BF16.F32.PACK_AB R0, RZ, R0 ;  /* 0x00000000ff00723e */ /* 0x000fe200000010ff */
[----:B------:R-:W-:Y:S06]  /*b000*/  BRA `(.L_x_2809) ;  /* 0x0000000c00907947 */ /* 0x000fec0003800000 */
.L_x_2806:
        /* <DEDUP_REMOVED lines=10> */
.L_x_2811:
[----:B------:R-:W2:Y:S02]  /*b0b0*/  LDG.E R2, desc[UR36][R2.64] ;  /* 0x0000002402027981 */ /* 0x000ea4000c1e1900 */
[----:B--2---:R-:W-:-:S04]  /*b0c0*/  I2FP.F32.S32 R0, R2 ;  /* 0x0000000200007245 */ /* 0x004fc80000201400 */
[----:B------:R-:W-:Y:S01]  /*b0d0*/  F2FP.BF16.F32.PACK_AB R0, RZ, R0 ;  /* 0x00000000ff00723e */ /* 0x000fe200000010ff */
[----:B------:R-:W-:Y:S06]  /*b0e0*/  BRA `(.L_x_2809) ;  /* 0x0000000c00587947 */ /* 0x000fec0003800000 */
.L_x_2810:
[----:B------:R-:W2:Y:S02]  /*b0f0*/  LDG.E.U16 R2, desc[UR36][R2.64] ;  /* 0x0000002402027981 */ /* 0x000ea4000c1e1500 */
[----:B--2---:R-:W0:Y:S02]  /*b100*/  I2F.S16 R0, R2 ;  /* 0x0000000200007306 */ /* 0x004e240000101400 */
[----:B0-----:R-:W-:Y:S01]  /*b110*/  F2FP.BF16.F32.PACK_AB R0, RZ, R0 ;  /* 0x00000000ff00723e */ /* 0x001fe200000010ff */
[----:B------:R-:W-:Y:S06]  /*b120*/  BRA `(.L_x_2809) ;  /* 0x0000000c00487947 */ /* 0x000fec0003800000 */
.L_x_2805:
        /* <DEDUP_REMOVED lines=9> */
.L_x_2813:
[----:B------:R-:W2:Y:S02]  /*b1c0*/  LDG.E.U16 R0, desc[UR36][R2.64] ;  /* 0x0000002402007981 */ /* 0x000ea4000c1e1500 */
[----:B--2---:R-:W-:-:S05]  /*b1d0*/  HADD2.F32 R0, -RZ, R0.H0_H0 ;  /* 0x20000000ff007230 */ /* 0x004fca0000004100 */
[----:B------:R-:W-:Y:S01]  /*b1e0*/  F2FP.BF16.F32.PACK_AB R0, RZ, R0 ;  /* 0x00000000ff00723e */ /* 0x000fe200000010ff */
[----:B------:R-:W-:Y:S06]  /*b1f0*/  BRA `(.L_x_2809) ;  /* 0x0000000c00147947 */ /* 0x000fec0003800000 */
.L_x_2812:
        /* <DEDUP_REMOVED lines=9> */
.L_x_2815:
[----:B------:R-:W2:Y:S02]  /*b290*/  LDG.E.U16 R2, desc[UR36][R2.64] ;  /* 0x0000002402027981 */ /* 0x000ea4000c1e1500 */
[----:B--2---:R-:W-:-:S05]  /*b2a0*/  HADD2.F32 R0, -RZ, R2.H0_H0 ;  /* 0x20000002ff007230 */ /* 0x004fca0000004100 */
[----:B------:R-:W-:Y:S01]  /*b2b0*/  F2FP.BF16.F32.PACK_AB R0, RZ, R0 ;  /* 0x00000000ff00723e */ /* 0x000fe200000010ff */
[----:B------:R-:W-:Y:S06]  /*b2c0*/  BRA `(.L_x_2809) ;  /* 0x0000000800e07947 */ /* 0x000fec0003800000 */
.L_x_2814:
        /* <DEDUP_REMOVED lines=8> */
.L_x_2804:
        /* <DEDUP_REMOVED lines=13> */
.L_x_2818:
        /* <DEDUP_REMOVED lines=8> */
.L_x_2817:
        /* <DEDUP_REMOVED lines=28> */
.L_x_2820:
        /* <DEDUP_REMOVED lines=15> */
.L_x_2819:
[----:B------:R0:W5:Y:S01]  /*b750*/  LDG.E.U16 R0, desc[UR36][R2.64] ;  /* 0x0000002402007981 */ /* 0x000162000c1e1500 */
[----:B------:R-:W-:Y:S05]  /*b760*/  BRA `(.L_x_2809) ;  /* 0x0000000400b87947 */ /* 0x000fea0003800000 */
.L_x_2816:
        /* <DEDUP_REMOVED lines=12> */
.L_x_2823:
        /* <DEDUP_REMOVED lines=21> */
.L_x_2827:
[----:B------:R-:W-:Y:S05]  /*b980*/  BSYNC B1 ;  /* 0x0000000000017941 */ /* 0x000fea0003800000 */
.L_x_2826:
[----:B------:R-:W-:Y:S01]  /*b990*/  LEA R3, R0, 0x3b800000, 0x17 ;  /* 0x3b80000000037811 */ /* 0x000fe200078eb8ff */
[----:B------:R-:W-:-:S05]  /*b9a0*/  IMAD.SHL.U32 R0, R2, 0x100000, RZ ;  /* 0x0010000002007824 */ /* 0x000fca00078e00ff */
[----:B------:R-:W-:-:S07]  /*b9b0*/  LOP3.LUT R0, R3, R0, R4, 0xfe, !PT ;  /* 0x0000000003007212 */ /* 0x000fce00078efe04 */
.L_x_2825:
[----:B------:R-:W-:Y:S05]  /*b9c0*/  BSYNC B0 ;  /* 0x0000000000007941 */ /* 0x000fea0003800000 */
.L_x_2824:
[----:B------:R-:W-:Y:S01]  /*b9d0*/  F2FP.BF16.F32.PACK_AB R0, RZ, R0 ;  /* 0x00000000ff00723e */ /* 0x000fe200000010ff */
[----:B------:R-:W-:Y:S06]  /*b9e0*/  BRA `(.L_x_2809) ;  /* 0x0000000400187947 */ /* 0x000fec0003800000 */
.L_x_2822:
        /* <DEDUP_REMOVED lines=21> */
.L_x_2831:
[----:B------:R-:W-:Y:S05]  /*bb40*/  BSYNC B1 ;  /* 0x0000000000017941 */ /* 0x000fea0003800000 */
.L_x_2830:
[----:B------:R-:W-:Y:S01]  /*bb50*/  LEA R3, R0, 0x37800000, 0x17 ;  /* 0x3780000000037811 */ /* 0x000fe200078eb8ff */
[----:B------:R-:W-:-:S05]  /*bb60*/  IMAD.SHL.U32 R0, R2, 0x200000, RZ ;  /* 0x0020000002007824 */ /* 0x000fca00078e00ff */
[----:B------:R-:W-:-:S07]  /*bb70*/  LOP3.LUT R0, R3, R0, R4, 0xfe, !PT ;  /* 0x0000000003007212 */ /* 0x000fce00078efe04 */
.L_x_2829:
[----:B------:R-:W-:Y:S05]  /*bb80*/  BSYNC B0 ;  /* 0x0000000000007941 */ /* 0x000fea0003800000 */
.L_x_2828:
[----:B------:R-:W-:Y:S01]  /*bb90*/  F2FP.BF16.F32.PACK_AB R0, RZ, R0 ;  /* 0x00000000ff00723e */ /* 0x000fe200000010ff */
[----:B------:R-:W-:Y:S06]  /*bba0*/  BRA `(.L_x_2809) ;  /* 0x0000000000a87947 */ /* 0x000fec0003800000 */
.L_x_2821:
        /* <DEDUP_REMOVED lines=14> */
.L_x_2835:
[----:B------:R-:W-:Y:S05]  /*bc90*/  BSYNC B0 ;  /* 0x0000000000007941 */ /* 0x000fea0003800000 */
.L_x_2834:
[----:B------:R-:W-:Y:S01]  /*bca0*/  F2FP.BF16.F32.PACK_AB R0, RZ, R0 ;  /* 0x00000000ff00723e */ /* 0x000fe200000010ff */
[----:B------:R-:W-:Y:S06]  /*bcb0*/  BRA `(.L_x_2809) ;  /* 0x0000000000647947 */ /* 0x000fec0003800000 */
.L_x_2808:
        /* <DEDUP_REMOVED lines=16> */
.L_x_2836:
[----:B------:R-:W-:Y:S01]  /*bdc0*/  PRMT R0, RZ, 0x7610, R0 ;  /* 0x00007610ff007816 */ /* 0x000fe20000000000 */
[----:B------:R-:W-:Y:S06]  /*bdd0*/  BRA `(.L_x_2809) ;  /* 0x00000000001c7947 */ /* 0x000fec0003800000 */
.L_x_2833:
[----:B------:R-:W2:Y:S02]  /*bde0*/  LDG.E.64 R2, desc[UR36][R2.64] ;  /* 0x0000002402027981 */ /* 0x000ea4000c1e1b00 */
[----:B--2---:R-:W0:Y:S02]  /*bdf0*/  I2F.U64 R0, R2 ;  /* 0x0000000200007312 */ /* 0x004e240000301000 */
[----:B0-----:R-:W-:Y:S01]  /*be00*/  F2FP.BF16.F32.PACK_AB R0, RZ, R0 ;  /* 0x00000000ff00723e */ /* 0x001fe200000010ff */
[----:B------:R-:W-:Y:S06]  /*be10*/  BRA `(.L_x_2809) ;  /* 0x00000000000c7947 */ /* 0x000fec0003800000 */
.L_x_2832:
[----:B------:R-:W2:Y:S02]  /*be20*/  LDG.E R2, desc[UR36][R2.64] ;  /* 0x0000002402027981 */ /* 0x000ea4000c1e1900 */
[----:B--2---:R-:W-:-:S04]  /*be30*/  I2FP.F32.U32 R0, R2 ;  /* 0x0000000200007245 */ /* 0x004fc80000201000 */
[----:B------:R-:W-:-:S07]  /*be40*/  F2FP.BF16.F32.PACK_AB R0, RZ, R0 ;  /* 0x00000000ff00723e */ /* 0x000fce00000010ff */
.L_x_2809:
        /* <DEDUP_REMOVED lines=11> */
.L_x_2838:
[----:B------:R-:W-:Y:S05]  /*bf00*/  BSYNC B0 ;  /* 0x0000000000007941 */ /* 0x000fea0003800000 */
.L_x_2837:
        /* <DEDUP_REMOVED lines=20> */
[----:B0-----:R-:W-:Y:S01]  /*c050*/  STG.E.U8 desc[UR36][R16.64], R3 ;  /* 0x0000000310007986 */ /* 0x001fe2000c101124 */
[----:B------:R-:W-:Y:S05]  /*c060*/  EXIT ;  /* 0x000000000000794d */ /* 0x000fea0003800000 */
.L_x_2842:
[----:B0-----:R-:W-:-:S06]  /*c070*/  IMAD.U32 R3, R3, 0x10000, RZ ;  /* 0x0001000003037824 */ /* 0x001fcc00078e00ff */
[----:B------:R-:W0:Y:S02]  /*c080*/  F2I.S64.TRUNC R2, R3 ;  /* 0x0000000300027311 */ /* 0x000e24000020d900 */
[----:B0-----:R-:W-:Y:S01]  /*c090*/  STG.E.U8 desc[UR36][R16.64], R2 ;  /* 0x0000000210007986 */ /* 0x001fe2000c101124 */
[----:B------:R-:W-:Y:S05]  /*c0a0*/  EXIT ;  /* 0x000000000000794d */ /* 0x000fea0003800000 */
.L_x_2841:
        /* <DEDUP_REMOVED lines=8> */
[----:B0-----:R-:W-:Y:S01]  /*c130*/  STG.E.64 desc[UR36][R16.64], R2 ;  /* 0x0000000210007986 */ /* 0x001fe2000c101b24 */
[----:B------:R-:W-:Y:S05]  /*c140*/  EXIT ;  /* 0x000000000000794d */ /* 0x000fea0003800000 */
.L_x_2845:
[----:B0-----:R-:W-:-:S06]  /*c150*/  IMAD.U32 R3, R3, 0x10000, RZ ;  /* 0x0001000003037824 */ /* 0x001fcc00078e00ff */
[----:B------:R-:W0:Y:S02]  /*c160*/  F2I.FTZ.TRUNC.NTZ R3, R3 ;  /* 0x0000000300037305 */ /* 0x000e24000021f100 */
[----:B0-----:R-:W-:Y:S01]  /*c170*/  STG.E desc[UR36][R16.64], R3 ;  /* 0x0000000310007986 */ /* 0x001fe2000c101924 */
[----:B------:R-:W-:Y:S05]  /*c180*/  EXIT ;  /* 0x000000000000794d */ /* 0x000fea0003800000 */
.L_x_2844:
[----:B0-----:R-:W-:-:S06]  /*c190*/  IMAD.U32 R3, R3, 0x10000, RZ ;  /* 0x0001000003037824 */ /* 0x001fcc00078e00ff */
[----:B------:R-:W0:Y:S02]  /*c1a0*/  F2I.FTZ.TRUNC.NTZ R3, R3 ;  /* 0x0000000300037305 */ /* 0x000e24000021f100 */
[----:B0-----:R-:W-:Y:S01]  /*c1b0*/  STG.E.U16 desc[UR36][R16.64], R3 ;  /* 0x0000000310007986 */ /* 0x001fe2000c101524 */
[----:B------:R-:W-:Y:S05]  /*c1c0*/  EXIT ;  /* 0x000000000000794d */ /* 0x000fea0003800000 */
.L_x_2840:
[----:B------:R-:W-:-:S13]  /*c1d0*/  ISETP.GT.AND P0, PT, R5, 0x6, PT ;  /* 0x000000060500780c */ /* 0x000fda0003f04270 */
[----:B------:R-:W-:Y:S05]  /*c1e0*/  @P0 BRA `(.L_x_2846) ;  /* 0x00000000002c0947 */ /* 0x000fea0003800000 */
[----:B------:R-:W-:-:S13]  /*c1f0*/  ISETP.NE.AND P0, PT, R5, 0x5, PT ;  /* 0x000000050500780c */ /* 0x000fda0003f05270 */
[----:B------:R-:W-:Y:S05]  /*c200*/  @!P0 BRA `(.L_x_2847) ;  /* 0x0000000000148947 */ /* 0x000fea0003800000 */
[----:B------:R-:W-:-:S13]  /*c210*/  ISETP.NE.AND P0, PT, R5, 0x6, PT ;  /* 0x000000060500780c */ /* 0x000fda0003f05270 */
[----:B------:R-:W-:Y:S05]  /*c220*/  @P0 BRA `(.L_x_2843) ;  /* 0x0000000800c40947 */ /* 0x000fea0003800000 */
[----:B0-----:R-:W-:-:S05]  /*c230*/  IMAD.U32 R3, R3, 0x10000, RZ ;  /* 0x0001000003037824 */ /* 0x001fca00078e00ff */
[----:B------:R-:W-:Y:S01]  /*c240*/  STG.E desc[UR36][R16.64], R3 ;  /* 0x0000000310007986 */ /* 0x000fe2000c101924 */
[----:B------:R-:W-:Y:S05]  /*c250*/  EXIT ;  /* 0x000000000000794d */ /* 0x000fea0003800000 */
.L_x_2847:
[----:B0-----:R-:W-:-:S05]  /*c260*/  IMAD.U32 R0, R3, 0x10000, RZ ;  /* 0x0001000003007824 */ /* 0x001fca00078e00ff */
[----:B------:R-:W-:-:S05]  /*c270*/  F2FP.F16.F32.PACK_AB R0, RZ, R0 ;  /* 0x00000000ff00723e */ /* 0x000fca00000000ff */
[----:B------:R-:W-:Y:S01]  /*c280*/  STG.E.U16 desc[UR36][R16.64], R0 ;  /* 0x0000000010007986 */ /* 0x000fe2000c101524 */
[----:B------:R-:W-:Y:S05]  /*c290*/  EXIT ;  /* 0x000000000000794d */ /* 0x000fea0003800000 */
.L_x_2846:
        /* <DEDUP_REMOVED lines=8> */
[----:B------:R-:W-:Y:S01]  /*c320*/  STG.E.64 desc[UR36][R16.64], R2 ;  /* 0x0000000210007986 */ /* 0x000fe2000c101b24 */
[----:B------:R-:W-:Y:S05]  /*c330*/  EXIT ;  /* 0x000000000000794d */ /* 0x000fea0003800000 */
.L_x_2849:
[----:B0-----:R-:W-:-:S05]  /*c340*/  IMAD.U32 R3, R3, 0x10000, RZ ;  /* 0x0001000003037824 */ /* 0x001fca00078e00ff */
[----:B------:R-:W-:-:S04]  /*c350*/  F2FP.F16.F32.PACK_AB R3, RZ, R3 ;  /* 0x00000003ff03723e */ /* 0x000fc800000000ff */
[----:B------:R-:W-:-:S05]  /*c360*/  PRMT R3, R3, 0x5410, RZ ;  /* 0x0000541003037816 */ /* 0x000fca00000000ff */
[----:B------:R-:W-:Y:S01]  /*c370*/  STG.E desc[UR36][R16.64], R3 ;  /* 0x0000000310007986 */ /* 0x000fe2000c101924 */
[----:B------:R-:W-:Y:S05]  /*c380*/  EXIT ;  /* 0x000000000000794d */ /* 0x000fea0003800000 */
.L_x_2848:
[----:B0-----:R-:W-:-:S04]  /*c390*/  IMAD.U32 R2, R3, 0x10000, RZ ;  /* 0x0001000003027824 */ /* 0x001fc800078e00ff */
[----:B------:R-:W-:-:S06]  /*c3a0*/  FMUL.FTZ R2, R2, 1 ;  /* 0x3f80000002027820 */ /* 0x000fcc0000410000 */
[----:B------:R-:W0:Y:S02]  /*c3b0*/  F2F.F64.F32 R2, R2 ;  /* 0x0000000200027310 */ /* 0x000e240000201800 */
[----:B0-----:R-:W-:Y:S01]  /*c3c0*/  STG.E.64 desc[UR36][R16.64], R2 ;  /* 0x0000000210007986 */ /* 0x001fe2000c101b24 */
[----:B------:R-:W-:Y:S05]  /*c3d0*/  EXIT ;  /* 0x000000000000794d */ /* 0x000fea0003800000 */
.L_x_2839:
        /* <DEDUP_REMOVED lines=11> */
[----:B------:R-:W-:Y:S01]  /*c490*/  STG.E.U8 desc[UR36][R16.64], R3 ;  /* 0x0000000310007986 */ /* 0x000fe2000c101124 */
[----:B------:R-:W-:Y:S05]  /*c4a0*/  EXIT ;  /* 0x000000000000794d */ /* 0x000fea0003800000 */
.L_x_2852:
[----:B0-----:R-:W-:Y:S01]  /*c4b0*/  IMAD.U32 R3, R3, 0x10000, RZ ;  /* 0x0001000003037824 */ /* 0x001fe200078e00ff */
[----:B------:R-:W-:-:S03]  /*c4c0*/  CS2R R6, SRZ ;  /* 0x0000000000067805 */ /* 0x000fc6000001ff00 */
[----:B------:R-:W-:-:S04]  /*c4d0*/  FMUL.FTZ R3, R3, 1 ;  /* 0x3f80000003037820 */ /* 0x000fc80000410000 */
[----:B------:R-:W0:Y:S02]  /*c4e0*/  F2F.F64.F32 R4, R3 ;  /* 0x0000000300047310 */ /* 0x000e240000201800 */
[----:B0-----:R-:W-:Y:S01]  /*c4f0*/  STG.E.128 desc[UR36][R16.64], R4 ;  /* 0x0000000410007986 */ /* 0x001fe2000c101d24 */
[----:B------:R-:W-:Y:S05]  /*c500*/  EXIT ;  /* 0x000000000000794d */ /* 0x000fea0003800000 */
.L_x_2851:
        /* <DEDUP_REMOVED lines=21> */
.L_x_2856:
[----:B------:R-:W-:Y:S05]  /*c660*/  BSYNC B0 ;  /* 0x0000000000007941 */ /* 0x000fea0003800000 */
.L_x_2855:
[----:B------:R-:W-:-:S05]  /*c670*/  LOP3.LUT R3, R0, R3, RZ, 0xfc, !PT ;  /* 0x0000000300037212 */ /* 0x000fca00078efcff */
[----:B------:R-:W-:Y:S01]  /*c680*/  STG.E.U8 desc[UR36][R16.64], R3 ;  /* 0x0000000310007986 */ /* 0x000fe2000c101124 */
[----:B------:R-:W-:Y:S05]  /*c690*/  EXIT ;  /* 0x000000000000794d */ /* 0x000fea0003800000 */
.L_x_2854:
        /* <DEDUP_REMOVED lines=13> */
.L_x_2858:
[----:B------:R-:W-:Y:S01]  /*c770*/  IMAD.MOV.U32 R0, RZ, RZ, 0x7f ;  /* 0x0000007fff007424 */ /* 0x000fe200078e00ff */
[----:B------:R-:W-:-:S04]  /*c780*/  ISETP.GT.U32.AND P0, PT, R2, 0x7f800000, PT ;  /* 0x7f8000000200780c */ /* 0x000fc80003f04070 */
[----:B------:R-:W-:-:S09]  /*c790*/  SEL R0, R0, 0x7c, P0 ;  /* 0x0000007c00007807 */ /* 0x000fd20000000000 */
.L_x_2859:
[----:B------:R-:W-:Y:S05]  /*c7a0*/  BSYNC B0 ;  /* 0x0000000000007941 */ /* 0x000fea0003800000 */
.L_x_2857:
[----:B------:R-:W-:-:S04]  /*c7b0*/  LOP3.LUT R2, R3, 0x80000000, RZ, 0xc0, !PT ;  /* 0x8000000003027812 */ /* 0x000fc800078ec0ff */
[----:B------:R-:W-:-:S04]  /*c7c0*/  SHF.R.U32.HI R3, RZ, 0x18, R2 ;  /* 0x00000018ff037819 */ /* 0x000fc80000011602 */
[----:B------:R-:W-:-:S05]  /*c7d0*/  LOP3.LUT R3, R0, R3, RZ, 0xfc, !PT ;  /* 0x0000000300037212 */ /* 0x000fca00078efcff */
[----:B------:R-:W-:Y:S01]  /*c7e0*/  STG.E.U8 desc[UR36][R16.64], R3 ;  /* 0x0000000310007986 */ /* 0x000fe2000c101124 */
[----:B------:R-:W-:Y:S05]  /*c7f0*/  EXIT ;  /* 0x000000000000794d */ /* 0x000fea0003800000 */
.L_x_2853:
[----:B0-----:R-:W-:Y:S01]  /*c800*/  STG.E.U16 desc[UR36][R16.64], R3 ;  /* 0x0000000310007986 */ /* 0x001fe2000c101524 */
[----:B------:R-:W-:Y:S05]  /*c810*/  EXIT ;  /* 0x000000000000794d */ /* 0x000fea0003800000 */
.L_x_2850:
        /* <DEDUP_REMOVED lines=10> */
[----:B0-----:R-:W-:Y:S01]  /*c8c0*/  STG.E.U16 desc[UR36][R16.64], R3 ;  /* 0x0000000310007986 */ /* 0x001fe2000c101524 */
[----:B------:R-:W-:Y:S05]  /*c8d0*/  EXIT ;  /* 0x000000000000794d */ /* 0x000fea0003800000 */
.L_x_2862:
        /* <DEDUP_REMOVED lines=17> */
.L_x_2865:
[----:B------:R-:W-:-:S04]  /*c9f0*/  LOP3.LUT R2, R3, 0x80000000, RZ, 0xc0, !PT ;  /* 0x8000000003027812 */ /* 0x000fc800078ec0ff */
[----:B------:R-:W-:-:S04]  /*ca00*/  SHF.R.U32.HI R3, RZ, 0x18, R2 ;  /* 0x00000018ff037819 */ /* 0x000fc80000011602 */
[----:B------:R-:W-:-:S04]  /*ca10*/  LOP3.LUT R0, R0, R3, RZ, 0xfc, !PT ;  /* 0x0000000300007212 */ /* 0x000fc800078efcff */
[----:B------:R-:W-:-:S07]  /*ca20*/  PRMT R8, R0, 0x7610, R8 ;  /* 0x0000761000087816 */ /* 0x000fce0000000008 */
.L_x_2864:
[----:B------:R-:W-:Y:S05]  /*ca30*/  BSYNC B0 ;  /* 0x0000000000007941 */ /* 0x000fea0003800000 */
.L_x_2863:
[----:B------:R-:W-:Y:S01]  /*ca40*/  STG.E.U8 desc[UR36][R16.64], R8 ;  /* 0x0000000810007986 */ /* 0x000fe2000c101124 */
[----:B------:R-:W-:Y:S05]  /*ca50*/  EXIT ;  /* 0x000000000000794d */ /* 0x000fea0003800000 */
.L_x_2861:
        /* <DEDUP_REMOVED lines=17> */
.L_x_2868:
[----:B------:R-:W-:-:S04]  /*cb70*/  LOP3.LUT R2, R3, 0x80000000, RZ, 0xc0, !PT ;  /* 0x8000000003027812 */ /* 0x000fc800078ec0ff */
[----:B------:R-:W-:-:S04]  /*cb80*/  SHF.R.U32.HI R3, RZ, 0x18, R2 ;  /* 0x00000018ff037819 */ /* 0x000fc80000011602 */
[----:B------:R-:W-:-:S04]  /*cb90*/  LOP3.LUT R0, R0, R3, RZ, 0xfc, !PT ;  /* 0x0000000300007212 */ /* 0x000fc800078efcff */
[----:B------:R-:W-:-:S07]  /*cba0*/  PRMT R8, R0, 0x7610, R8 ;  /* 0x0000761000087816 */ /* 0x000fce0000000008 */
.L_x_2867:
[----:B------:R-:W-:Y:S05]  /*cbb0*/  BSYNC B0 ;  /* 0x0000000000007941 */ /* 0x000fea0003800000 */
.L_x_2866:
[----:B------:R-:W-:Y:S01]  /*cbc0*/  STG.E.U8 desc[UR36][R16.64], R8 ;  /* 0x0000000810007986 */ /* 0x000fe2000c101124 */
[----:B------:R-:W-:Y:S05]  /*cbd0*/  EXIT ;  /* 0x000000000000794d */ /* 0x000fea0003800000 */
.L_x_2860:
        /* <DEDUP_REMOVED lines=22> */
.L_x_2843:
        /* <DEDUP_REMOVED lines=16> */
.L_x_2871:
[----:B------:R-:W-:Y:S05]  /*ce40*/  EXIT ;  /* 0x000000000000794d */ /* 0x000fea0003800000 */
.L_x_2870:
[----:B0-----:R-:W-:-:S06]  /*ce50*/  IMAD.U32 R3, R3, 0x10000, RZ ;  /* 0x0001000003037824 */ /* 0x001fcc00078e00ff */
[----:B------:R-:W0:Y:S02]  /*ce60*/  F2I.U64.TRUNC R2, R3 ;  /* 0x0000000300027311 */ /* 0x000e24000020d800 */
[----:B0-----:R-:W-:Y:S01]  /*ce70*/  STG.E.64 desc[UR36][R16.64], R2 ;  /* 0x0000000210007986 */ /* 0x001fe2000c101b24 */
[----:B------:R-:W-:Y:S05]  /*ce80*/  EXIT ;  /* 0x000000000000794d */ /* 0x000fea0003800000 */
.L_x_2869:
[----:B0-----:R-:W-:-:S06]  /*ce90*/  IMAD.U32 R3, R3, 0x10000, RZ ;  /* 0x0001000003037824 */ /* 0x001fcc00078e00ff */
[----:B------:R-:W0:Y:S02]  /*cea0*/  F2I.FTZ.U32.TRUNC.NTZ R3, R3 ;  /* 0x0000000300037305 */ /* 0x000e24000021f000 */
[----:B0-----:R-:W-:Y:S01]  /*ceb0*/  STG.E desc[UR36][R16.64], R3 ;  /* 0x0000000310007986 */ /* 0x001fe2000c101924 */
[----:B------:R-:W-:Y:S05]  /*cec0*/  EXIT ;  /* 0x000000000000794d */ /* 0x000fea0003800000 */
.L_x_2872:
        /* <DEDUP_REMOVED lines=11> */
.L_x_11174:


//--------------------- .text._ZN2at6native27unrolled_elementwise_kernelIZZZNS0_17logit_kernel_cudaERNS_18TensorIteratorBaseERKN3c106ScalarEENKUlvE_clEvENKUlvE2_clEvEUlNS4_8BFloat16EE0_St5arrayIPcLm2EELi4E23TrivialOffsetCalculatorILi1EjESG_NS0_6memory12LoadWithCastILi1EEENSH_13StoreWithCastILi1EEEEEviT_T0_T2_T3_T4_T5_ --------------------------
	.section	.text._ZN2at6native27unrolled_elementwise_kernelIZZZNS0_17logit_kernel_cudaERNS_18TensorIteratorBaseERKN3c106ScalarEENKUlvE_clEvENKUlvE2_clEvEUlNS4_8BFloat16EE0_St5arrayIPcLm2EELi4E23TrivialOffsetCalculatorILi1EjESG_NS0_6memory12LoadWithCastILi1EEENSH_13StoreWithCastILi1EEEEEviT_T0_T2_T3_T4_T5_,"ax",@progbits
	.align	128
        .global         _ZN2at6native27unrolled_elementwise_kernelIZZZNS0_17logit_kernel_cudaERNS_18TensorIteratorBaseERKN3c106ScalarEENKUlvE_clEvENKUlvE2_clEvEUlNS4_8BFloat16EE0_St5arrayIPcLm2EELi4E23TrivialOffsetCalculatorILi1EjESG_NS0_6memory12LoadWithCastILi1EEENSH_13StoreWithCastILi1EEEEEviT_T0_T2_T3_T4_T5_
        .type           _ZN2at6native27unrolled_elementwise_kernelIZZZNS0_17logit_kernel_cudaERNS_18TensorIteratorBaseERKN3c106ScalarEENKUlvE_clEvENKUlvE2_clEvEUlNS4_8BFloat16EE0_St5arrayIPcLm2EELi4E23TrivialOffsetCalculatorILi1EjESG_NS0_6memory12LoadWithCastILi1EEENSH_13StoreWithCastILi1EEEEEviT_T0_T2_T3_T4_T5_,@function
        .size           _ZN2at6native27unrolled_elementwise_kernelIZZZNS0_17logit_kernel_cudaERNS_18TensorIteratorBaseERKN3c106ScalarEENKUlvE_clEvENKUlvE2_clEvEUlNS4_8BFloat16EE0_St5arrayIPcLm2EELi4E23TrivialOffsetCalculatorILi1EjESG_NS0_6memory12LoadWithCastILi1EEENSH_13StoreWithCastILi1EEEEEviT_T0_T2_T3_T4_T5_,(.L_x_11175 - _ZN2at6native27unrolled_elementwise_kernelIZZZNS0_17logit_kernel_cudaERNS_18TensorIteratorBaseERKN3c106ScalarEENKUlvE_clEvENKUlvE2_clEvEUlNS4_8BFloat16EE0_St5arrayIPcLm2EELi4E23TrivialOffsetCalculatorILi1EjESG_NS0_6memory12LoadWithCastILi1EEENSH_13StoreWithCastILi1EEEEEviT_T0_T2_T3_T4_T5_)
        .other          _ZN2at6native27unrolled_elementwise_kernelIZZZNS0_17logit_kernel_cudaERNS_18TensorIteratorBaseERKN3c106ScalarEENKUlvE_clEvENKUlvE2_clEvEUlNS4_8BFloat16EE0_St5arrayIPcLm2EELi4E23TrivialOffsetCalculatorILi1EjESG_NS0_6memory12LoadWithCastILi1EEENSH_13StoreWithCastILi1EEEEEviT_T0_T2_T3_T4_T5_,@"STO_CUDA_ENTRY STV_DEFAULT"
_ZN2at6native27unrolled_elementwise_kernelIZZZNS0_17logit_kernel_cudaERNS_18TensorIteratorBaseERKN3c106ScalarEENKUlvE_clEvENKUlvE2_clEvEUlNS4_8BFloat16EE0_St5arrayIPcLm2EELi4E23TrivialOffsetCalculatorILi1EjESG_NS0_6memory12LoadWithCastILi1EEENSH_13StoreWithCastILi1EEEEEviT_T0_T2_T3_T4_T5_:
.text._ZN2at6native27unrolled_elementwise_kernelIZZZNS0_17logit_kernel_cudaERNS_18TensorIteratorBaseERKN3c106ScalarEENKUlvE_clEvENKUlvE2_clEvEUlNS4_8BFloat16EE0_St5arrayIPcLm2EELi4E23TrivialOffsetCalculatorILi1EjESG_NS0_6memory12LoadWithCastILi1EEENSH_13StoreWithCastILi1EEEEEviT_T0_T2_T3_T4_T5_:
[----:B------:R-:W0:Y:S01]  /*0000*/  LDC R1, c[0x0][0x28] ;  /* 0x00000a00ff017b82 */ /* 0x000e220000000800 */
[----:B------:R-:W1:Y:S07]  /*0010*/  S2R R2, SR_CTAID.X ;  /* 0x0000000000027919 */ /* 0x000e6e0000002500 */
[----:B------:R-:W1:Y:S01]  /*0020*/  LDC R3, c[0x0][0x210] ;  /* 0x00008400ff037b82 */ /* 0x000e620000000800 */
[----:B------:R-:W-:Y:S01]  /*0030*/  ULDC UR4, c[0x0][0x218] ;  /* 0x0000860000047ab9 */ /* 0x000fe20000000800 */
[----:B------:R-:W-:Y:S01]  /*0040*/  ULDC.64 UR36, c[0x0][0x208] ;  /* 0x0000820000247ab9 */ /* 0x000fe20000000a00 */
[----:B------:R-:W2:Y:S01]  /*0050*/  S2R R23, SR_TID.X ;  /* 0x0000000000177919 */ /* 0x000ea20000002100 */
[----:B------:R-:W-:Y:S01]  /*0060*/  IMAD.U32 R18, RZ, RZ, UR4 ;  /* 0x00000004ff127e24 */ /* 0x000fe2000f8e00ff */
[----:B------:R-:W-:Y:S01]  /*0070*/  BSSY B6, `(.L_x_2873) ;  /* 0x0000117000067945 */ /* 0x000fe20003800000 */
[----:B------:R-:W-:-:S02]  /*0080*/  PRMT R17, RZ, 0x7610, R17 ;  /* 0x00007610ff117816 */ /* 0x000fc40000000011 */
[----:B------:R-:W3:Y:S01]  /*0090*/  LDC.U8 R25, c[0x0][0x23c] ;  /* 0x00008f00ff197b82 */ /* 0x000ee20000000000 */
[----:B------:R-:W-:Y:S01]  /*00a0*/  PRMT R22, RZ, 0x7610, R22 ;  /* 0x00007610ff167816 */ /* 0x000fe20000000016 */
        /* <DEDUP_REMOVED lines=25> */
.L_x_2878:
[----:B------:R-:W2:Y:S02]  /*0240*/  LDG.E.U8 R4, desc[UR36][R4.64] ;  /* 0x0000002404047981 */ /* 0x000ea4000c1e1100 */
[----:B--2---:R-:W-:-:S04]  /*0250*/  I2FP.F32.U32 R0, R4 ;  /* 0x0000000400007245 */ /* 0x004fc80000201000 */
[----:B------:R-:W-:-:S04]  /*0260*/  F2FP.BF16.F32.PACK_AB R0, RZ, R0 ;  /* 0x00000000ff00723e */ /* 0x000fc800000010ff */
[----:B------:R-:W-:Y:S01]  /*0270*/  PRMT R22, R0, 0x7610, R22 ;  /* 0x0000761000167816 */ /* 0x000fe20000000016 */
[----:B------:R-:W-:Y:S06]  /*0280*/  BRA `(.L_x_2880) ;  /* 0x0000000c00cc7947 */ /* 0x000fec0003800000 */
.L_x_2877:
        /* <DEDUP_REMOVED lines=11> */
.L_x_2882:
[----:B------:R-:W2:Y:S02]  /*0340*/  LDG.E R4, desc[UR36][R4.64] ;  /* 0x0000002404047981 */ /* 0x000ea4000c1e1900 */
[----:B--2---:R-:W-:-:S04]  /*0350*/  I2FP.F32.S32 R0, R4 ;  /* 0x0000000400007245 */ /* 0x004fc80000201400 */
[----:B------:R-:W-:-:S04]  /*0360*/  F2FP.BF16.F32.PACK_AB R0, RZ, R0 ;  /* 0x00000000ff00723e */ /* 0x000fc800000010ff */
[----:B------:R-:W-:Y:S01]  /*0370*/  PRMT R22, R0, 0x7610, R22 ;  /* 0x0000761000167816 */ /* 0x000fe20000000016 */
[----:B------:R-:W-:Y:S06]  /*0380*/  BRA `(.L_x_2880) ;  /* 0x0000000c008c7947 */ /* 0x000fec0003800000 */
.L_x_2881:
[----:B------:R-:W2:Y:S02]  /*0390*/  LDG.E.U16 R4, desc[UR36][R4.64] ;  /* 0x0000002404047981 */ /* 0x000ea4000c1e1500 */
[----:B--2---:R-:W0:Y:S02]  /*03a0*/  I2F.S16 R0, R4 ;  /* 0x0000000400007306 */ /* 0x004e240000101400 */
[----:B0-----:R-:W-:-:S04]  /*03b0*/  F2FP.BF16.F32.PACK_AB R0, RZ, R0 ;  /* 0x00000000ff00723e */ /* 0x001fc800000010ff */
[----:B------:R-:W-:Y:S01]  /*03c0*/  PRMT R22, R0, 0x7610, R22 ;  /* 0x0000761000167816 */ /* 0x000fe20000000016 */
[----:B------:R-:W-:Y:S06]  /*03d0*/  BRA `(.L_x_2880) ;  /* 0x0000000c00787947 */ /* 0x000fec0003800000 */
.L_x_2876:
        /* <DEDUP_REMOVED lines=9> */
.L_x_2884:
[----:B------:R-:W2:Y:S02]  /*0470*/  LDG.E.U16 R0, desc[UR36][R4.64] ;  /* 0x0000002404007981 */ /* 0x000ea4000c1e1500 */
[----:B--2---:R-:W-:-:S05]  /*0480*/  HADD2.F32 R0, -RZ, R0.H0_H0 ;  /* 0x20000000ff007230 */ /* 0x004fca0000004100 */
[----:B------:R-:W-:-:S04]  /*0490*/  F2FP.BF16.F32.PACK_AB R0, RZ, R0 ;  /* 0x00000000ff00723e */ /* 0x000fc800000010ff */
[----:B------:R-:W-:Y:S01]  /*04a0*/  PRMT R22, R0, 0x7610, R22 ;  /* 0x0000761000167816 */ /* 0x000fe20000000016 */
[----:B------:R-:W-:Y:S06]  /*04b0*/  BRA `(.L_x_2880) ;  /* 0x0000000c00407947 */ /* 0x000fec0003800000 */
.L_x_2883:
        /* <DEDUP_REMOVED lines=9> */
.L_x_2886:
[----:B------:R-:W2:Y:S02]  /*0550*/  LDG.E.U16 R4, desc[UR36][R4.64] ;  /* 0x0000002404047981 */ /* 0x000ea4000c1e1500 */
[----:B--2---:R-:W-:-:S05]  /*0560*/  HADD2.F32 R0, -RZ, R4.H0_H0 ;  /* 0x20000004ff007230 */ /* 0x004fca0000004100 */
[----:B------:R-:W-:-:S04]  /*0570*/  F2FP.BF16.F32.PACK_AB R0, RZ, R0 ;  /* 0x00000000ff00723e */ /* 0x000fc800000010ff */
[----:B------:R-:W-:Y:S01]  /*0580*/  PRMT R22, R0, 0x7610, R22 ;  /* 0x0000761000167816 */ /* 0x000fe20000000016 */
[----:B------:R-:W-:Y:S06]  /*0590*/  BRA `(.L_x_2880) ;  /* 0x0000000c00087947 */ /* 0x000fec0003800000 */
.L_x_2885:
        /* <DEDUP_REMOVED lines=9> */
.L_x_2875:
        /* <DEDUP_REMOVED lines=14> */
.L_x_2889:
        /* <DEDUP_REMOVED lines=9> */
.L_x_2888:
        /* <DEDUP_REMOVED lines=28> */
.L_x_2891:
        /* <DEDUP_REMOVED lines=16> */
.L_x_2890:
[----:B------:R0:W5:Y:S01]  /*0a60*/  LDG.E.U16 R22, desc[UR36][R4.64] ;  /* 0x0000002404167981 */ /* 0x000162000c1e1500 */
[----:B------:R-:W-:Y:S05]  /*0a70*/  BRA `(.L_x_2880) ;  /* 0x0000000400d07947 */ /* 0x000fea0003800000 */
.L_x_2887:
        /* <DEDUP_REMOVED lines=13> */
.L_x_2894:
        /* <DEDUP_REMOVED lines=21> */
.L_x_2898:
[----:B------:R-:W-:Y:S05]  /*0ca0*/  BSYNC B1 ;  /* 0x0000000000017941 */ /* 0x000fea0003800000 */
.L_x_2897:
[----:B------:R-:W-:Y:S01]  /*0cb0*/  LEA R5, R0, 0x3b800000, 0x17 ;  /* 0x3b80000000057811 */ /* 0x000fe200078eb8ff */
[----:B------:R-:W-:-:S05]  /*0cc0*/  IMAD.SHL.U32 R0, R3, 0x100000, RZ ;  /* 0x0010000003007824 */ /* 0x000fca00078e00ff */
[----:B------:R-:W-:-:S07]  /*0cd0*/  LOP3.LUT R0, R5, R0, R6, 0xfe, !PT ;  /* 0x0000000005007212 */ /* 0x000fce00078efe06 */
.L_x_2896:
[----:B------:R-:W-:Y:S05]  /*0ce0*/  BSYNC B0 ;  /* 0x0000000000007941 */ /* 0x000fea0003800000 */
.L_x_2895:
[----:B------:R-:W-:-:S04]  /*0cf0*/  F2FP.BF16.F32.PACK_AB R0, RZ, R0 ;  /* 0x00000000ff00723e */ /* 0x000fc800000010ff */
[----:B------:R-:W-:Y:S01]  /*0d00*/  PRMT R22, R0, 0x7610, R22 ;  /* 0x0000761000167816 */ /* 0x000fe20000000016 */
[----:B------:R-:W-:Y:S06]  /*0d10*/  BRA `(.L_x_2880) ;  /* 0x0000000400287947 */ /* 0x000fec0003800000 */
.L_x_2893:
        /* <DEDUP_REMOVED lines=21> */
.L_x_2902:
[----:B------:R-:W-:Y:S05]  /*0e70*/  BSYNC B1 ;  /* 0x0000000000017941 */ /* 0x000fea0003800000 */
.L_x_2901:
[----:B------:R-:W-:Y:S01]  /*0e80*/  LEA R5, R0, 0x37800000, 0x17 ;  /* 0x3780000000057811 */ /* 0x000fe200078eb8ff */
[----:B------:R-:W-:-:S05]  /*0e90*/  IMAD.SHL.U32 R0, R3, 0x200000, RZ ;  /* 0x0020000003007824 */ /* 0x000fca00078e00ff */
[----:B------:R-:W-:-:S07]  /*0ea0*/  LOP3.LUT R0, R5, R0, R6, 0xfe, !PT ;  /* 0x0000000005007212 */ /* 0x000fce00078efe06 */
.L_x_2900:
[----:B------:R-:W-:Y:S05]  /*0eb0*/  BSYNC B0 ;  /* 0x0000000000007941 */ /* 0x000fea0003800000 */
.L_x_2899:
[----:B------:R-:W-:-:S04]  /*0ec0*/  F2FP.BF16.F32.PACK_AB R0, RZ, R0 ;  /* 0x00000000ff00723e */ /* 0x000fc800000010ff */
[----:B------:R-:W-:Y:S01]  /*0ed0*/  PRMT R22, R0, 0x7610, R22 ;  /* 0x0000761000167816 */ /* 0x000fe20000000016 */
[----:B------:R-:W-:Y:S06]  /*0ee0*/  BRA `(.L_x_2880) ;  /* 0x0000000000b47947 */ /* 0x000fec0003800000 */
.L_x_2892:
        /* <DEDUP_REMOVED lines=14> */
.L_x_2906:
[----:B------:R-:W-:Y:S05]  /*0fd0*/  BSYNC B0 ;  /* 0x0000000000007941 */ /* 0x000fea0003800000 */
.L_x_2905:
[----:B------:R-:W-:-:S04]  /*0fe0*/  F2FP.BF16.F32.PACK_AB R0, RZ, R0 ;  /* 0x00000000ff00723e */ /* 0x000fc800000010ff */
[----:B------:R-:W-:Y:S01]  /*0ff0*/  PRMT R22, R0, 0x7610, R22 ;  /* 0x0000761000167816 */ /* 0x000fe20000000016 */
[----:B------:R-:W-:Y:S06]  /*1000*/  BRA `(.L_x_2880) ;  /* 0x00000000006c7947 */ /* 0x000fec0003800000 */
.L_x_2879:
        /* <DEDUP_REMOVED lines=16> */
.L_x_2907:
[----:B------:R-:W-:Y:S01]  /*1110*/  PRMT R22, RZ, 0x7610, R22 ;  /* 0x00007610ff167816 */ /* 0x000fe20000000016 */
[----:B------:R-:W-:Y:S06]  /*1120*/  BRA `(.L_x_2880) ;  /* 0x0000000000247947 */ /* 0x000fec0003800000 */
.L_x_2904:
[----:B------:R-:W2:Y:S02]  /*1130*/  LDG.E.64 R4, desc[UR36][R4.64] ;  /* 0x0000002404047981 */ /* 0x000ea4000c1e1b00 */
[----:B--2---:R-:W0:Y:S02]  /*1140*/  I2F.U64 R0, R4 ;  /* 0x0000000400007312 */ /* 0x004e240000301000 */
[----:B0-----:R-:W-:-:S04]  /*1150*/  F2FP.BF16.F32.PACK_AB R0, RZ, R0 ;  /* 0x00000000ff00723e */ /* 0x001fc800000010ff */
[----:B------:R-:W-:Y:S01]  /*1160*/  PRMT R22, R0, 0x7610, R22 ;  /* 0x0000761000167816 */ /* 0x000fe20000000016 */
[----:B------:R-:W-:Y:S06]  /*1170*/  BRA `(.L_x_2880) ;  /* 0x0000000000107947 */ /* 0x000fec0003800000 */
.L_x_2903:
[----:B------:R-:W2:Y:S02]  /*1180*/  LDG.E R4, desc[UR36][R4.64] ;  /* 0x0000002404047981 */ /* 0x000ea4000c1e1900 */
[----:B--2---:R-:W-:-:S04]  /*1190*/  I2FP.F32.U32 R0, R4 ;  /* 0x0000000400007245 */ /* 0x004fc80000201000 */
[----:B------:R-:W-:-:S04]  /*11a0*/  F2FP.BF16.F32.PACK_AB R0, RZ, R0 ;  /* 0x00000000ff00723e */ /* 0x000fc800000010ff */
[----:B------:R-:W-:-:S07]  /*11b0*/  PRMT R22, R0, 0x7610, R22 ;  /* 0x0000761000167816 */ /* 0x000fce0000000016 */
.L_x_2880:
[----:B------:R-:W1:Y:S02]  /*11c0*/  S2R R23, SR_TID.X ;  /* 0x0000000000177919 */ /* 0x000e640000002100 */
[----:B-1----:R-:W-:-:S07]  /*11d0*/  VIADD R23, R23, 0x80 ;  /* 0x0000008017177836 */ /* 0x002fce0000000000 */
.L_x_2874:
[----:B------:R-:W-:Y:S05]  /*11e0*/  BSYNC B6 ;  /* 0x0000000000067941 */ /* 0x000fea0003800000 */
.L_x_2873:
        /* <DEDUP_REMOVED lines=26> */
.L_x_2913:
[----:B------:R-:W2:Y:S02]  /*1390*/  LDG.E.U8 R4, desc[UR36][R4.64] ;  /* 0x0000002404047981 */ /* 0x000ea4000c1e1100 */
[----:B--2---:R-:W-:-:S04]  /*13a0*/  I2FP.F32.U32 R0, R4 ;  /* 0x0000000400007245 */ /* 0x004fc80000201000 */
[----:B------:R-:W-:-:S04]  /*13b0*/  F2FP.BF16.F32.PACK_AB R0, RZ, R0 ;  /* 0x00000000ff00723e */ /* 0x000fc800000010ff */
[----:B------:R-:W-:Y:S01]  /*13c0*/  PRMT R17, R0, 0x7610, R17 ;  /* 0x0000761000117816 */ /* 0x000fe20000000011 */
[----:B------:R-:W-:Y:S06]  /*13d0*/  BRA `(.L_x_2915) ;  /* 0x0000000c00c87947 */ /* 0x000fec0003800000 */
.L_x_2912:
        /* <DEDUP_REMOVED lines=11> */
.L_x_2917:
[----:B------:R-:W2:Y:S02]  /*1490*/  LDG.E R4, desc[UR36][R4.64] ;  /* 0x0000002404047981 */ /* 0x000ea4000c1e1900 */
[----:B--2---:R-:W-:-:S04]  /*14a0*/  I2FP.F32.S32 R0, R4 ;  /* 0x0000000400007245 */ /* 0x004fc80000201400 */
[----:B------:R-:W-:-:S04]  /*14b0*/  F2FP.BF16.F32.PACK_AB R0, RZ, R0 ;  /* 0x00000000ff00723e */ /* 0x000fc800000010ff */
[----:B------:R-:W-:Y:S01]  /*14c0*/  PRMT R17, R0, 0x7610, R17 ;  /* 0x0000761000117816 */ /* 0x000fe20000000011 */
[----:B------:R-:W-:Y:S06]  /*14d0*/  BRA `(.L_x_2915) ;  /* 0x0000000c00887947 */ /* 0x000fec0003800000 */
.L_x_2916:
[----:B------:R-:W2:Y:S02]  /*14e0*/  LDG.E.U16 R4, desc[UR36][R4.64] ;  /* 0x0000002404047981 */ /* 0x000ea4000c1e1500 */
[----:B--2---:R-:W0:Y:S02]  /*14f0*/  I2F.S16 R0, R4 ;  /* 0x0000000400007306 */ /* 0x004e240000101400 */
[----:B0-----:R-:W-:-:S04]  /*1500*/  F2FP.BF16.F32.PACK_AB R0, RZ, R0 ;  /* 0x00000000ff00723e */ /* 0x001fc800000010ff */
[----:B------:R-:W-:Y:S01]  /*1510*/  PRMT R17, R0, 0x7610, R17 ;  /* 0x0000761000117816 */ /* 0x000fe20000000011 */
[----:B------:R-:W-:Y:S06]  /*1520*/  BRA `(.L_x_2915) ;  /* 0x0000000c00747947 */ /* 0x000fec0003800000 */
.L_x_2911:
        /* <DEDUP_REMOVED lines=9> */
.L_x_2919:
[----:B------:R-:W2:Y:S02]  /*15c0*/  LDG.E.U16 R0, desc[UR36][R4.64] ;  /* 0x0000002404007981 */ /* 0x000ea4000c1e1500 */
[----:B--2---:R-:W-:-:S05]  /*15d0*/  HADD2.F32 R0, -RZ, R0.H0_H0 ;  /* 0x20000000ff007230 */ /* 0x004fca0000004100 */
[----:B------:R-:W-:-:S04]  /*15e0*/  F2FP.BF16.F32.PACK_AB R0, RZ, R0 ;  /* 0x00000000ff00723e */ /* 0x000fc800000010ff */
[----:B------:R-:W-:Y:S01]  /*15f0*/  PRMT R17, R0, 0x7610, R17 ;  /* 0x0000761000117816 */ /* 0x000fe20000000011 */
[----:B------:R-:W-:Y:S06]  /*1600*/  BRA `(.L_x_2915) ;  /* 0x0000000c003c7947 */ /* 0x000fec0003800000 */
.L_x_2918:
        /* <DEDUP_REMOVED lines=9> */
.L_x_2921:
[----:B------:R-:W2:Y:S02]  /*16a0*/  LDG.E.U16 R4, desc[UR36][R4.64] ;  /* 0x0000002404047981 */ /* 0x000ea4000c1e1500 */
[----:B--2---:R-:W-:-:S05]  /*16b0*/  HADD2.F32 R0, -RZ, R4.H0_H0 ;  /* 0x20000004ff007230 */ /* 0x004fca0000004100 */
[----:B------:R-:W-:-:S04]  /*16c0*/  F2FP.BF16.F32.PACK_AB R0, RZ, R0 ;  /* 0x00000000ff00723e */ /* 0x000fc800000010ff */
[----:B------:R-:W-:Y:S01]  /*16d0*/  PRMT R17, R0, 0x7610, R17 ;  /* 0x0000761000117816 */ /* 0x000fe20000000011 */
[----:B------:R-:W-:Y:S06]  /*16e0*/  BRA `(.L_x_2915) ;  /* 0x0000000c00047947 */ /* 0x000fec0003800000 */
.L_x_2920:
        /* <DEDUP_REMOVED lines=9> */
.L_x_2910:
        /* <DEDUP_REMOVED lines=14> */
.L_x_2924:
        /* <DEDUP_REMOVED lines=9> */
.L_x_2923:
        /* <DEDUP_REMOVED lines=28> */
.L_x_2926:
        /* <DEDUP_REMOVED lines=15> */
.L_x_2925:
[----:B------:R0:W5:Y:S01]  /*1ba0*/  LDG.E.U16 R17, desc[UR36][R4.64] ;  /* 0x0000002404117981 */ /* 0x000162000c1e1500 */
[----:B------:R-:W-:Y:S05]  /*1bb0*/  BRA `(.L_x_2915) ;  /* 0x0000000400d07947 */ /* 0x000fea0003800000 */
.L_x_2922:
        /* <DEDUP_REMOVED lines=13> */
.L_x_2929:
        /* <DEDUP_REMOVED lines=21> */
.L_x_2933:
[----:B------:R-:W-:Y:S05]  /*1de0*/  BSYNC B1 ;  /* 0x0000000000017941 */ /* 0x000fea0003800000 */
.L_x_2932:
[----:B------:R-:W-:Y:S01]  /*1df0*/  LEA R5, R0, 0x3b800000, 0x17 ;  /* 0x3b80000000057811 */ /* 0x000fe200078eb8ff */
[----:B------:R-:W-:-:S05]  /*1e00*/  IMAD.SHL.U32 R0, R3, 0x100000, RZ ;  /* 0x0010000003007824 */ /* 0x000fca00078e00ff */
[----:B------:R-:W-:-:S07]  /*1e10*/  LOP3.LUT R0, R5, R0, R6, 0xfe, !PT ;  /* 0x0000000005007212 */ /* 0x000fce00078efe06 */
.L_x_2931:
[----:B------:R-:W-:Y:S05]  /*1e20*/  BSYNC B0 ;  /* 0x0000000000007941 */ /* 0x000fea0003800000 */
.L_x_2930:
[----:B------:R-:W-:-:S04]  /*1e30*/  F2FP.BF16.F32.PACK_AB R0, RZ, R0 ;  /* 0x00000000ff00723e */ /* 0x000fc800000010ff */
[----:B------:R-:W-:Y:S01]  /*1e40*/  PRMT R17, R0, 0x7610, R17 ;  /* 0x0000761000117816 */ /* 0x000fe20000000011 */
[----:B------:R-:W-:Y:S06]  /*1e50*/  BRA `(.L_x_2915) ;  /* 0x0000000400287947 */ /* 0x000fec0003800000 */
.L_x_2928:
        /* <DEDUP_REMOVED lines=21> */
.L_x_2937:
[----:B------:R-:W-:Y:S05]  /*1fb0*/  BSYNC B1 ;  /* 0x0000000000017941 */ /* 0x000fea0003800000 */
.L_x_2936:
[----:B------:R-:W-:Y:S01]  /*1fc0*/  LEA R5, R0, 0x37800000, 0x17 ;  /* 0x3780000000057811 */ /* 0x000fe200078eb8ff */
[----:B------:R-:W-:-:S05]  /*1fd0*/  IMAD.SHL.U32 R0, R3, 0x200000, RZ ;  /* 0x0020000003007824 */ /* 0x000fca00078e00ff */
[----:B------:R-:W-:-:S07]  /*1fe0*/  LOP3.LUT R0, R5, R0, R6, 0xfe, !PT ;  /* 0x0000000005007212 */ /* 0x000fce00078efe06 */
.L_x_2935:
[----:B------:R-:W-:Y:S05]  /*1ff0*/  BSYNC B0 ;  /* 0x0000000000007941 */ /* 0x000fea0003800000 */
.L_x_2934:
[----:B------:R-:W-:-:S04]  /*2000*/  F2FP.BF16.F32.PACK_AB R0, RZ, R0 ;  /* 0x00000000ff00723e */ /* 0x000fc800000010ff */
[----:B------:R-:W-:Y:S01]  /*2010*/  PRMT R17, R0, 0x7610, R17 ;  /* 0x0000761000117816 */ /* 0x000fe20000000011 */
[----:B------:R-:W-:Y:S06]  /*2020*/  BRA `(.L_x_2915) ;  /* 0x0000000000b47947 */ /* 0x000fec0003800000 */
.L_x_2927:
        /* <DEDUP_REMOVED lines=14> */
.L_x_2941:
[----:B------:R-:W-:Y:S05]  /*2110*/  BSYNC B0 ;  /* 0x0000000000007941 */ /* 0x000fea0003800000 */
.L_x_2940:
[----:B------:R-:W-:-:S04]  /*2120*/  F2FP.BF16.F32.PACK_AB R0, RZ, R0 ;  /* 0x00000000ff00723e */ /* 0x000fc800000010ff */
[----:B------:R-:W-:Y:S01]  /*2130*/  PRMT R17, R0, 0x7610, R17 ;  /* 0x0000761000117816 */ /* 0x000fe20000000011 */
[----:B------:R-:W-:Y:S06]  /*2140*/  BRA `(.L_x_2915) ;  /* 0x00000000006c7947 */ /* 0x000fec0003800000 */
.L_x_2914:
        /* <DEDUP_REMOVED lines=16> */
.L_x_2942:
[----:B------:R-:W-:Y:S01]  /*2250*/  PRMT R17, RZ, 0x7610, R17 ;  /* 0x00007610ff117816 */ /* 0x000fe20000000011 */
[----:B------:R-:W-:Y:S06]  /*2260*/  BRA `(.L_x_2915) ;  /* 0x0000000000247947 */ /* 0x000fec0003800000 */
.L_x_2939:
[----:B------:R-:W2:Y:S02]  /*2270*/  LDG.E.64 R4, desc[UR36][R4.64] ;  /* 0x0000002404047981 */ /* 0x000ea4000c1e1b00 */
[----:B--2---:R-:W0:Y:S02]  /*2280*/  I2F.U64 R0, R4 ;  /* 0x0000000400007312 */ /* 0x004e240000301000 */
[----:B0-----:R-:W-:-:S04]  /*2290*/  F2FP.BF16.F32.PACK_AB R0, RZ, R0 ;  /* 0x00000000ff00723e */ /* 0x001fc800000010ff */
[----:B------:R-:W-:Y:S01]  /*22a0*/  PRMT R17, R0, 0x7610, R17 ;  /* 0x0000761000117816 */ /* 0x000fe20000000011 */
[----:B------:R-:W-:Y:S06]  /*22b0*/  BRA `(.L_x_2915) ;  /* 0x0000000000107947 */ /* 0x000fec0003800000 */
.L_x_2938:
[----:B------:R-:W2:Y:S02]  /*22c0*/  LDG.E R4, desc[UR36][R4.64] ;  /* 0x0000002404047981 */ /* 0x000ea4000c1e1900 */
[----:B--2---:R-:W-:-:S04]  /*22d0*/  I2FP.F32.U32 R0, R4 ;  /* 0x0000000400007245 */ /* 0x004fc80000201000 */
[----:B------:R-:W-:-:S04]  /*22e0*/  F2FP.BF16.F32.PACK_AB R0, RZ, R0 ;  /* 0x00000000ff00723e */ /* 0x000fc800000010ff */
[----:B------:R-:W-:-:S07]  /*22f0*/  PRMT R17, R0, 0x7610, R17 ;  /* 0x0000761000117816 */ /* 0x000fce0000000011 */
.L_x_2915:
[----:B------:R-:W-:-:S07]  /*2300*/  VIADD R23, R23, 0x80 ;  /* 0x0000008017177836 */ /* 0x000fce0000000000 */
.L_x_2909:
[----:B------:R-:W-:Y:S05]  /*2310*/  BSYNC B6 ;  /* 0x0000000000067941 */ /* 0x000fea0003800000 */
.L_x_2908:
        /* <DEDUP_REMOVED lines=28> */
.L_x_2948:
[----:B------:R-:W2:Y:S02]  /*24e0*/  LDG.E.U8 R4, desc[UR36][R4.64] ;  /* 0x0000002404047981 */ /* 0x000ea4000c1e1100 */
[----:B--2---:R-:W-:-:S04]  /*24f0*/  I2FP.F32.U32 R0, R4 ;  /* 0x0000000400007245 */ /* 0x004fc80000201000 */
[----:B------:R-:W-:-:S04]  /*2500*/  F2FP.BF16.F32.PACK_AB R0, RZ, R0 ;  /* 0x00000000ff00723e */ /* 0x000fc800000010ff */
[----:B------:R-:W-:Y:S01]  /*2510*/  PRMT R24, R0, 0x7610, R24 ;  /* 0x0000761000187816 */ /* 0x000fe20000000018 */
[----:B------:R-:W-:Y:S06]  /*2520*/  BRA `(.L_x_2950) ;  /* 0x0000000c00c87947 */ /* 0x000fec0003800000 */
.L_x_2947:
        /* <DEDUP_REMOVED lines=11> */
.L_x_2952:
[----:B------:R-:W2:Y:S02]  /*25e0*/  LDG.E R4, desc[UR36][R4.64] ;  /* 0x0000002404047981 */ /* 0x000ea4000c1e1900 */
[----:B--2---:R-:W-:-:S04]  /*25f0*/  I2FP.F32.S32 R0, R4 ;  /* 0x0000000400007245 */ /* 0x004fc80000201400 */
[----:B------:R-:W-:-:S04]  /*2600*/  F2FP.BF16.F32.PACK_AB R0, RZ, R0 ;  /* 0x00000000ff00723e */ /* 0x000fc800000010ff */
[----:B------:R-:W-:Y:S01]  /*2610*/  PRMT R24, R0, 0x7610, R24 ;  /* 0x0000761000187816 */ /* 0x000fe20000000018 */
[----:B------:R-:W-:Y:S06]  /*2620*/  BRA `(.L_x_2950) ;  /* 0x0000000c00887947 */ /* 0x000fec0003800000 */
.L_x_2951:
[----:B------:R-:W2:Y:S02]  /*2630*/  LDG.E.U16 R4, desc[UR36][R4.64] ;  /* 0x0000002404047981 */ /* 0x000ea4000c1e1500 */
[----:B--2---:R-:W0:Y:S02]  /*2640*/  I2F.S16 R0, R4 ;  /* 0x0000000400007306 */ /* 0x004e240000101400 */
[----:B0-----:R-:W-:-:S04]  /*2650*/  F2FP.BF16.F32.PACK_AB R0, RZ, R0 ;  /* 0x00000000ff00723e */ /* 0x001fc800000010ff */
[----:B------:R-:W-:Y:S01]  /*2660*/  PRMT R24, R0, 0x7610, R24 ;  /* 0x0000761000187816 */ /* 0x000fe20000000018 */
[----:B------:R-:W-:Y:S06]  /*2670*/  BRA `(.L_x_2950) ;  /* 0x0000000c00747947 */ /* 0x000fec0003800000 */
.L_x_2946:
        /* <DEDUP_REMOVED lines=9> */
.L_x_2954:
[----:B------:R-:W2:Y:S02]  /*2710*/  LDG.E.U16 R0, desc[UR36][R4.64] ;  /* 0x0000002404007981 */ /* 0x000ea4000c1e1500 */
[----:B--2---:R-:W-:-:S05]  /*2720*/  HADD2.F32 R0, -RZ, R0.H0_H0 ;  /* 0x20000000ff007230 */ /* 0x004fca0000004100 */
[----:B------:R-:W-:-:S04]  /*2730*/  F2FP.BF16.F32.PACK_AB R0, RZ, R0 ;  /* 0x00000000ff00723e */ /* 0x000fc800000010ff */
[----:B------:R-:W-:Y:S01]  /*2740*/  PRMT R24, R0, 0x7610, R24 ;  /* 0x0000761000187816 */ /* 0x000fe20000000018 */
[----:B------:R-:W-:Y:S06]  /*2750*/  BRA `(.L_x_2950) ;  /* 0x0000000c003c7947 */ /* 0x000fec0003800000 */
.L_x_2953:
        /* <DEDUP_REMOVED lines=9> */
.L_x_2956:
[----:B------:R-:W2:Y:S02]  /*27f0*/  LDG.E.U16 R4, desc[UR36][R4.64] ;  /* 0x0000002404047981 */ /* 0x000ea4000c1e1500 */
[----:B--2---:R-:W-:-:S05]  /*2800*/  HADD2.F32 R0, -RZ, R4.H0_H0 ;  /* 0x20000004ff007230 */ /* 0x004fca0000004100 */
[----:B------:R-:W-:-:S04]  /*2810*/  F2FP.BF16.F32.PACK_AB R0, RZ, R0 ;  /* 0x00000000ff00723e */ /* 0x000fc800000010ff */
[----:B------:R-:W-:Y:S01]  /*2820*/  PRMT R24, R0, 0x7610, R24 ;  /* 0x0000761000187816 */ /* 0x000fe20000000018 */
[----:B------:R-:W-:Y:S06]  /*2830*/  BRA `(.L_x_2950) ;  /* 0x0000000c00047947 */ /* 0x000fec0003800000 */
.L_x_2955:
        /* <DEDUP_REMOVED lines=9> */
.L_x_2945:
        /* <DEDUP_REMOVED lines=14> */
.L_x_2959:
        /* <DEDUP_REMOVED lines=9> */
.L_x_2958:
        /* <DEDUP_REMOVED lines=28> */
.L_x_2961:
        /* <DEDUP_REMOVED lines=15> */
.L_x_2960:
[----:B------:R0:W5:Y:S01]  /*2cf0*/  LDG.E.U16 R24, desc[UR36][R4.64] ;  /* 0x0000002404187981 */ /* 0x000162000c1e1500 */
[----:B------:R-:W-:Y:S05]  /*2d00*/  BRA `(.L_x_2950) ;  /* 0x0000000400d07947 */ /* 0x000fea0003800000 */
.L_x_2957:
        /* <DEDUP_REMOVED lines=13> */
.L_x_2964:
        /* <DEDUP_REMOVED lines=21> */
.L_x_2968:
[----:B------:R-:W-:Y:S05]  /*2f30*/  BSYNC B1 ;  /* 0x0000000000017941 */ /* 0x000fea0003800000 */
.L_x_2967:
[----:B------:R-:W-:Y:S01]  /*2f40*/  LEA R5, R0, 0x3b800000, 0x17 ;  /* 0x3b80000000057811 */ /* 0x000fe200078eb8ff */
[----:B------:R-:W-:-:S05]  /*2f50*/  IMAD.SHL.U32 R0, R3, 0x100000, RZ ;  /* 0x0010000003007824 */ /* 0x000fca00078e00ff */
[----:B------:R-:W-:-:S07]  /*2f60*/  LOP3.LUT R0, R5, R0, R6, 0xfe, !PT ;  /* 0x0000000005007212 */ /* 0x000fce00078efe06 */
.L_x_2966:
[----:B------:R-:W-:Y:S05]  /*2f70*/  BSYNC B0 ;  /* 0x0000000000007941 */ /* 0x000fea0003800000 */
.L_x_2965:
[----:B------:R-:W-:-:S04]  /*2f80*/  F2FP.BF16.F32.PACK_AB R0, RZ, R0 ;  /* 0x00000000ff00723e */ /* 0x000fc800000010ff */
[----:B------:R-:W-:Y:S01]  /*2f90*/  PRMT R24, R0, 0x7610, R24 ;  /* 0x0000761000187816 */ /* 0x000fe20000000018 */
[----:B------:R-:W-:Y:S06]  /*2fa0*/  BRA `(.L_x_2950) ;  /* 0x0000000400287947 */ /* 0x000fec0003800000 */
.L_x_2963:
        /* <DEDUP_REMOVED lines=21> */
.L_x_2972:
[----:B------:R-:W-:Y:S05]  /*3100*/  BSYNC B1 ;  /* 0x0000000000017941 */ /* 0x000fea0003800000 */
.L_x_2971:
[----:B------:R-:W-:Y:S01]  /*3110*/  LEA R5, R0, 0x37800000, 0x17 ;  /* 0x3780000000057811 */ /* 0x000fe200078eb8ff */
[----:B------:R-:W-:-:S05]  /*3120*/  IMAD.SHL.U32 R0, R3, 0x200000, RZ ;  /* 0x0020000003007824 */ /* 0x000fca00078e00ff */
[----:B------:R-:W-:-:S07]  /*3130*/  LOP3.LUT R0, R5, R0, R6, 0xfe, !PT ;  /* 0x0000000005007212 */ /* 0x000fce00078efe06 */
.L_x_2970:
[----:B------:R-:W-:Y:S05]  /*3140*/  BSYNC B0 ;  /* 0x0000000000007941 */ /* 0x000fea0003800000 */
.L_x_2969:
[----:B------:R-:W-:-:S04]  /*3150*/  F2FP.BF16.F32.PACK_AB R0, RZ, R0 ;  /* 0x00000000ff00723e */ /* 0x000fc800000010ff */
[----:B------:R-:W-:Y:S01]  /*3160*/  PRMT R24, R0, 0x7610, R24 ;  /* 0x0000761000187816 */ /* 0x000fe20000000018 */
[----:B------:R-:W-:Y:S06]  /*3170*/  BRA `(.L_x_2950) ;  /* 0x0000000000b47947 */ /* 0x000fec0003800000 */
.L_x_2962:
        /* <DEDUP_REMOVED lines=14> */
.L_x_2976:
[----:B------:R-:W-:Y:S05]  /*3260*/  BSYNC B0 ;  /* 0x0000000000007941 */ /* 0x000fea0003800000 */
.L_x_2975:
[----:B------:R-:W-:-:S04]  /*3270*/  F2FP.BF16.F32.PACK_AB R0, RZ, R0 ;  /* 0x00000000ff00723e */ /* 0x000fc800000010ff */
[----:B------:R-:W-:Y:S01]  /*3280*/  PRMT R24, R0, 0x7610, R24 ;  /* 0x0000761000187816 */ /* 0x000fe20000000018 */
[----:B------:R-:W-:Y:S06]  /*3290*/  BRA `(.L_x_2950) ;  /* 0x00000000006c7947 */ /* 0x000fec0003800000 */
.L_x_2949:
        /* <DEDUP_REMOVED lines=16> */
.L_x_2977:
[----:B------:R-:W-:Y:S01]  /*33a0*/  PRMT R24, RZ, 0x7610, R24 ;  /* 0x00007610ff187816 */ /* 0x000fe20000000018 */
[----:B------:R-:W-:Y:S06]  /*33b0*/  BRA `(.L_x_2950) ;  /* 0x0000000000247947 */ /* 0x000fec0003800000 */
.L_x_2974:
[----:B------:R-:W2:Y:S02]  /*33c0*/  LDG.E.64 R4, desc[UR36][R4.64] ;  /* 0x0000002404047981 */ /* 0x000ea4000c1e1b00 */
[----:B--2---:R-:W0:Y:S02]  /*33d0*/  I2F.U64 R0, R4 ;  /* 0x0000000400007312 */ /* 0x004e240000301000 */
[----:B0-----:R-:W-:-:S04]  /*33e0*/  F2FP.BF16.F32.PACK_AB R0, RZ, R0 ;  /* 0x00000000ff00723e */ /* 0x001fc800000010ff */
[----:B------:R-:W-:Y:S01]  /*33f0*/  PRMT R24, R0, 0x7610, R24 ;  /* 0x0000761000187816 */ /* 0x000fe20000000018 */
[----:B------:R-:W-:Y:S06]  /*3400*/  BRA `(.L_x_2950) ;  /* 0x0000000000107947 */ /* 0x000fec0003800000 */
.L_x_2973:
[----:B------:R-:W2:Y:S02]  /*3410*/  LDG.E R4, desc[UR36][R4.64] ;  /* 0x0000002404047981 */ /* 0x000ea4000c1e1900 */
[----:B--2---:R-:W-:-:S04]  /*3420*/  I2FP.F32.U32 R0, R4 ;  /* 0x0000000400007245 */ /* 0x004fc80000201000 */
[----:B------:R-:W-:-:S04]  /*3430*/  F2FP.BF16.F32.PACK_AB R0, RZ, R0 ;  /* 0x00000000ff00723e */ /* 0x000fc800000010ff */
[----:B------:R-:W-:-:S07]  /*3440*/  PRMT R24, R0, 0x7610, R24 ;  /* 0x0000761000187816 */ /* 0x000fce0000000018 */
.L_x_2950:
[----:B------:R-:W-:-:S07]  /*3450*/  VIADD R23, R23, 0x80 ;  /* 0x0000008017177836 */ /* 0x000fce0000000000 */
.L_x_2944:
[----:B------:R-:W-:Y:S05]  /*3460*/  BSYNC B6 ;  /* 0x0000000000067941 */ /* 0x000fea0003800000 */
.L_x_2943:
        /* <DEDUP_REMOVED lines=25> */
.L_x_2983:
[----:B------:R-:W2:Y:S02]  /*3600*/  LDG.E.U8 R4, desc[UR36][R4.64] ;  /* 0x0000002404047981 */ /* 0x000ea4000c1e1100 */
[----:B--2---:R-:W-:-:S04]  /*3610*/  I2FP.F32.U32 R0, R4 ;  /* 0x0000000400007245 */ /* 0x004fc80000201000 */
[----:B------:R-:W-:-:S04]  /*3620*/  F2FP.BF16.F32.PACK_AB R0, RZ, R0 ;  /* 0x00000000ff00723e */ /* 0x000fc800000010ff */
[----:B------:R-:W-:Y:S01]  /*3630*/  PRMT R19, R0, 0x7610, R19 ;  /* 0x0000761000137816 */ /* 0x000fe20000000013 */
[----:B------:R-:W-:Y:S06]  /*3640*/  BRA `(.L_x_2979) ;  /* 0x0000000c00c87947 */ /* 0x000fec0003800000 */
.L_x_2982:
        /* <DEDUP_REMOVED lines=11> */
.L_x_2986:
[----:B------:R-:W2:Y:S02]  /*3700*/  LDG.E R4, desc[UR36][R4.64] ;  /* 0x0000002404047981 */ /* 0x000ea4000c1e1900 */
[----:B--2---:R-:W-:-:S04]  /*3710*/  I2FP.F32.S32 R0, R4 ;  /* 0x0000000400007245 */ /* 0x004fc80000201400 */
[----:B------:R-:W-:-:S04]  /*3720*/  F2FP.BF16.F32.PACK_AB R0, RZ, R0 ;  /* 0x00000000ff00723e */ /* 0x000fc800000010ff */
[----:B------:R-:W-:Y:S01]  /*3730*/  PRMT R19, R0, 0x7610, R19 ;  /* 0x0000761000137816 */ /* 0x000fe20000000013 */
[----:B------:R-:W-:Y:S06]  /*3740*/  BRA `(.L_x_2979) ;  /* 0x0000000c00887947 */ /* 0x000fec0003800000 */
.L_x_2985:
[----:B------:R-:W2:Y:S02]  /*3750*/  LDG.E.U16 R4, desc[UR36][R4.64] ;  /* 0x0000002404047981 */ /* 0x000ea4000c1e1500 */
[----:B--2---:R-:W0:Y:S02]  /*3760*/  I2F.S16 R0, R4 ;  /* 0x0000000400007306 */ /* 0x004e240000101400 */
[----:B0-----:R-:W-:-:S04]  /*3770*/  F2FP.BF16.F32.PACK_AB R0, RZ, R0 ;  /* 0x00000000ff00723e */ /* 0x001fc800000010ff */
[----:B------:R-:W-:Y:S01]  /*3780*/  PRMT R19, R0, 0x7610, R19 ;  /* 0x0000761000137816 */ /* 0x000fe20000000013 */
[----:B------:R-:W-:Y:S06]  /*3790*/  BRA `(.L_x_2979) ;  /* 0x0000000c00747947 */ /* 0x000fec0003800000 */
.L_x_2981:
        /* <DEDUP_REMOVED lines=9> */
.L_x_2988:
[----:B------:R-:W2:Y:S02]  /*3830*/  LDG.E.U16 R0, desc[UR36][R4.64] ;  /* 0x0000002404007981 */ /* 0x000ea4000c1e1500 */
[----:B--2---:R-:W-:-:S05]  /*3840*/  HADD2.F32 R0, -RZ, R0.H0_H0 ;  /* 0x20000000ff007230 */ /* 0x004fca0000004100 */
[----:B------:R-:W-:-:S04]  /*3850*/  F2FP.BF16.F32.PACK_AB R0, RZ, R0 ;  /* 0x00000000ff00723e */ /* 0x000fc800000010ff */
[----:B------:R-:W-:Y:S01]  /*3860*/  PRMT R19, R0, 0x7610, R19 ;  /* 0x0000761000137816 */ /* 0x000fe20000000013 */
[----:B------:R-:W-:Y:S06]  /*3870*/  BRA `(.L_x_2979) ;  /* 0x0000000c003c7947 */ /* 0x000fec0003800000 */
.L_x_2987:
        /* <DEDUP_REMOVED lines=9> */
.L_x_2990:
[----:B------:R-:W2:Y:S02]  /*3910*/  LDG.E.U16 R4, desc[UR36][R4.64] ;  /* 0x0000002404047981 */ /* 0x000ea4000c1e1500 */
[----:B--2---:R-:W-:-:S05]  /*3920*/  HADD2.F32 R0, -RZ, R4.H0_H0 ;  /* 0x20000004ff007230 */ /* 0x004fca0000004100 */
[----:B------:R-:W-:-:S04]  /*3930*/  F2FP.BF16.F32.PACK_AB R0, RZ, R0 ;  /* 0x00000000ff00723e */ /* 0x000fc800000010ff */
[----:B------:R-:W-:Y:S01]  /*3940*/  PRMT R19, R0, 0x7610, R19 ;  /* 0x0000761000137816 */ /* 0x000fe20000000013 */
[----:B------:R-:W-:Y:S06]  /*3950*/  BRA `(.L_x_2979) ;  /* 0x0000000c00047947 */ /* 0x000fec0003800000 */
.L_x_2989:
        /* <DEDUP_REMOVED lines=9> */
.L_x_2980:
        /* <DEDUP_REMOVED lines=14> */
.L_x_2993:
        /* <DEDUP_REMOVED lines=9> */
.L_x_2992:
        /* <DEDUP_REMOVED lines=28> */
.L_x_2995:
        /* <DEDUP_REMOVED lines=15> */
.L_x_2994:
[----:B------:R1:W5:Y:S01]  /*3e10*/  LDG.E.U16 R19, desc[UR36][R4.64] ;  /* 0x0000002404137981 */ /* 0x000362000c1e1500 */
[----:B------:R-:W-:Y:S05]  /*3e20*/  BRA `(.L_x_2979) ;  /* 0x0000000400d07947 */ /* 0x000fea0003800000 */
.L_x_2991:
        /* <DEDUP_REMOVED lines=13> */
.L_x_2998:
        /* <DEDUP_REMOVED lines=21> */
.L_x_3002:
[----:B------:R-:W-:Y:S05]  /*4050*/  BSYNC B1 ;  /* 0x0000000000017941 */ /* 0x000fea0003800000 */
.L_x_3001:
[----:B------:R-:W-:Y:S01]  /*4060*/  LEA R5, R0, 0x3b800000, 0x17 ;  /* 0x3b80000000057811 */ /* 0x000fe200078eb8ff */
[----:B------:R-:W-:-:S05]  /*4070*/  IMAD.SHL.U32 R0, R3, 0x100000, RZ ;  /* 0x0010000003007824 */ /* 0x000fca00078e00ff */
[----:B------:R-:W-:-:S07]  /*4080*/  LOP3.LUT R0, R5, R0, R6, 0xfe, !PT ;  /* 0x0000000005007212 */ /* 0x000fce00078efe06 */
.L_x_3000:
[----:B------:R-:W-:Y:S05]  /*4090*/  BSYNC B0 ;  /* 0x0000000000007941 */ /* 0x000fea0003800000 */
.L_x_2999:
[----:B------:R-:W-:-:S04]  /*40a0*/  F2FP.BF16.F32.PACK_AB R0, RZ, R0 ;  /* 0x00000000ff00723e */ /* 0x000fc800000010ff */
[----:B------:R-:W-:Y:S01]  /*40b0*/  PRMT R19, R0, 0x7610, R19 ;  /* 0x0000761000137816 */ /* 0x000fe20000000013 */
[----:B------:R-:W-:Y:S06]  /*40c0*/  BRA `(.L_x_2979) ;  /* 0x0000000400287947 */ /* 0x000fec0003800000 */
.L_x_2997:
        /* <DEDUP_REMOVED lines=21> */
.L_x_3006:
[----:B------:R-:W-:Y:S05]  /*4220*/  BSYNC B1 ;  /* 0x0000000000017941 */ /* 0x000fea0003800000 */
.L_x_3005:
[----:B------:R-:W-:Y:S01]  /*4230*/  LEA R5, R0, 0x37800000, 0x17 ;  /* 0x3780000000057811 */ /* 0x000fe200078eb8ff */
[----:B------:R-:W-:-:S05]  /*4240*/  IMAD.SHL.U32 R0, R3, 0x200000, RZ ;  /* 0x0020000003007824 */ /* 0x000fca00078e00ff */
[----:B------:R-:W-:-:S07]  /*4250*/  LOP3.LUT R0, R5, R0, R6, 0xfe, !PT ;  /* 0x0000000005007212 */ /* 0x000fce00078efe06 */
.L_x_3004:
[----:B------:R-:W-:Y:S05]  /*4260*/  BSYNC B0 ;  /* 0x0000000000007941 */ /* 0x000fea0003800000 */
.L_x_3003:
[----:B------:R-:W-:-:S04]  /*4270*/  F2FP.BF16.F32.PACK_AB R0, RZ, R0 ;  /* 0x00000000ff00723e */ /* 0x000fc800000010ff */
[----:B------:R-:W-:Y:S01]  /*4280*/  PRMT R19, R0, 0x7610, R19 ;  /* 0x0000761000137816 */ /* 0x000fe20000000013 */
[----:B------:R-:W-:Y:S06]  /*4290*/  BRA `(.L_x_2979) ;  /* 0x0000000000b47947 */ /* 0x000fec0003800000 */
.L_x_2996:
        /* <DEDUP_REMOVED lines=14> */
.L_x_3010:
[----:B------:R-:W-:Y:S05]  /*4380*/  BSYNC B0 ;  /* 0x0000000000007941 */ /* 0x000fea0003800000 */
.L_x_3009:
[----:B------:R-:W-:-:S04]  /*4390*/  F2FP.BF16.F32.PACK_AB R0, RZ, R0 ;  /* 0x00000000ff00723e */ /* 0x000fc800000010ff */
[----:B------:R-:W-:Y:S01]  /*43a0*/  PRMT R19, R0, 0x7610, R19 ;  /* 0x0000761000137816 */ /* 0x000fe20000000013 */
[----:B------:R-:W-:Y:S06]  /*43b0*/  BRA `(.L_x_2979) ;  /* 0x00000000006c7947 */ /* 0x000fec0003800000 */
.L_x_2984:
        /* <DEDUP_REMOVED lines=16> */
.L_x_3011:
[----:B------:R-:W-:Y:S01]  /*44c0*/  PRMT R19, RZ, 0x7610, R19 ;  /* 0x00007610ff137816 */ /* 0x000fe20000000013 */
[----:B------:R-:W-:Y:S06]  /*44d0*/  BRA `(.L_x_2979) ;  /* 0x0000000000247947 */ /* 0x000fec0003800000 */
.L_x_3008:
[----:B------:R-:W2:Y:S02]  /*44e0*/  LDG.E.64 R4, desc[UR36][R4.64] ;  /* 0x0000002404047981 */ /* 0x000ea4000c1e1b00 */
[----:B--2---:R-:W0:Y:S02]  /*44f0*/  I2F.U64 R0, R4 ;  /* 0x0000000400007312 */ /* 0x004e240000301000 */
[----:B0-----:R-:W-:-:S04]  /*4500*/  F2FP.BF16.F32.PACK_AB R0, RZ, R0 ;  /* 0x00000000ff00723e */ /* 0x001fc800000010ff */
[----:B------:R-:W-:Y:S01]  /*4510*/  PRMT R19, R0, 0x7610, R19 ;  /* 0x0000761000137816 */ /* 0x000fe20000000013 */
[----:B------:R-:W-:Y:S06]  /*4520*/  BRA `(.L_x_2979) ;  /* 0x0000000000107947 */ /* 0x000fec0003800000 */
.L_x_3007:
[----:B------:R-:W2:Y:S02]  /*4530*/  LDG.E R4, desc[UR36][R4.64] ;  /* 0x0000002404047981 */ /* 0x000ea4000c1e1900 */
[----:B--2---:R-:W-:-:S04]  /*4540*/  I2FP.F32.U32 R0, R4 ;  /* 0x0000000400007245 */ /* 0x004fc80000201000 */
[----:B------:R-:W-:-:S04]  /*4550*/  F2FP.BF16.F32.PACK_AB R0, RZ, R0 ;  /* 0x00000000ff00723e */ /* 0x000fc800000010ff */
[----:B------:R-:W-:-:S07]  /*4560*/  PRMT R19, R0, 0x7610, R19 ;  /* 0x0000761000137816 */ /* 0x000fce0000000013 */
.L_x_2979:
[----:B------:R-:W-:Y:S05]  /*4570*/  BSYNC B6 ;  /* 0x0000000000067941 */ /* 0x000fea0003800000 */
.L_x_2978:
[----:B------:R-:W2:Y:S01]  /*4580*/  S2R R25, SR_TID.X ;  /* 0x0000000000197919 */ /* 0x000ea20000002100 */
[----:B------:R-:W-:Y:S01]  /*4590*/  BSSY B0, `(.L_x_3012) ;  /* 0x0000015000007945 */ /* 0x000fe20003800000 */
[----:B--2---:R-:W-:-:S13]  /*45a0*/  ISETP.GE.AND P0, PT, R25, R16, PT ;  /* 0x000000101900720c */ /* 0x004fda0003f06270 */
[----:B------:R-:W-:Y:S05]  /*45b0*/  @P0 BRA `(.L_x_3013) ;  /* 0x0000000000480947 */ /* 0x000fea0003800000 */
[----:B-----5:R-:W-:Y:S01]  /*45c0*/  IMAD.U32 R22, R22, 0x10000, RZ ;  /* 0x0001000016167824 */ /* 0x020fe200078e00ff */
        /* <DEDUP_REMOVED lines=9> */
[----:B------:R-:W2:Y:S02]  /*4660*/  @P1 LDC R0, c[0x0][0x21c] ;  /* 0x00008700ff001b82 */ /* 0x000ea40000000800 */
.L_x_3015:
[----:B------:R-:W-:Y:S05]  /*4670*/  BSYNC B1 ;  /* 0x0000000000017941 */ /* 0x000fea0003800000 */
.L_x_3014:
[----:B012---:R-:W-:-:S04]  /*4680*/  FADD.FTZ R4, -R0, 1 ;  /* 0x3f80000000047421 */ /* 0x007fc80000010100 */
[----:B------:R-:W0:Y:S02]  /*4690*/  MUFU.RCP R3, R4 ;  /* 0x0000000400037308 */ /* 0x000e240000001000 */
[----:B0-----:R-:W-:-:S06]  /*46a0*/  FMUL.FTZ R0, R3, R0 ;  /* 0x0000000003007220 */ /* 0x001fcc0000410000 */
[----:B------:R-:W0:Y:S02]  /*46b0*/  MUFU.LG2 R0, R0 ;  /* 0x0000000000007308 */ /* 0x000e240000000c00 */
[----:B0-----:R-:W-:-:S06]  /*46c0*/  FMUL.FTZ R3, R0, 0.69314718246459960938 ;  /* 0x3f31721800037820 */ /* 0x001fcc0000410000 */
[----:B------:R-:W2:Y:S02]  /*46d0*/  F2F.BF16.F32 R3, R3 ;  /* 0x0000000300037304 */ /* 0x000ea40000202000 */
.L_x_3013:
[----:B------:R-:W-:Y:S05]  /*46e0*/  BSYNC B0 ;  /* 0x0000000000007941 */ /* 0x000fea0003800000 */
.L_x_3012:
[----:B------:R-:W-:Y:S01]  /*46f0*/  VIADD R23, R25, 0x80 ;  /* 0x0000008019177836 */ /* 0x000fe20000000000 */
[----:B------:R-:W-:Y:S04]  /*4700*/  BSSY B0, `(.L_x_3016) ;  /* 0x0000015000007945 */ /* 0x000fe80003800000 */
[----:B------:R-:W-:-:S13]  /*4710*/  ISETP.GE.AND P1, PT, R23, R16, PT ;  /* 0x000000101700720c */ /* 0x000fda0003f26270 */
        /* <DEDUP_REMOVED lines=11> */
[----:B------:R-:W3:Y:S02]  /*47d0*/  @P1 LDC R0, c[0x0][0x21c] ;  /* 0x00008700ff001b82 */ /* 0x000ee40000000800 */
.L_x_3019:
[----:B------:R-:W-:Y:S05]  /*47e0*/  BSYNC B1 ;  /* 0x0000000000017941 */ /* 0x000fea0003800000 */
.L_x_3018:
[----:B01-3--:R-:W-:-:S04]  /*47f0*/  FADD.FTZ R4, -R0, 1 ;  /* 0x3f80000000047421 */ /* 0x00bfc80000010100 */
[----:B------:R-:W0:Y:S02]  /*4800*/  MUFU.RCP R5, R4 ;  /* 0x0000000400057308 */ /* 0x000e240000001000 */
[----:B0-----:R-:W-:-:S06]  /*4810*/  FMUL.FTZ R0, R5, R0 ;  /* 0x0000000005007220 */ /* 0x001fcc0000410000 */
[----:B------:R-:W0:Y:S02]  /*4820*/  MUFU.LG2 R0, R0 ;  /* 0x0000000000007308 */ /* 0x000e240000000c00 */
[----:B0-----:R-:W-:-:S06]  /*4830*/  FMUL.FTZ R22, R0, 0.69314718246459960938 ;  /* 0x3f31721800167820 */ /* 0x001fcc0000410000 */
[----:B------:R-:W3:Y:S02]  /*4840*/  F2F.BF16.F32 R22, R22 ;  /* 0x0000001600167304 */ /* 0x000ee40000202000 */
.L_x_3017:
[----:B------:R-:W-:Y:S05]  /*4850*/  BSYNC B0 ;  /* 0x0000000000007941 */ /* 0x000fea0003800000 */
.L_x_3016:
[----:B01----:R-:W-:Y:S01]  /*4860*/  VIADD R5, R25, 0x100 ;  /* 0x0000010019057836 */ /* 0x003fe20000000000 */
        /* <DEDUP_REMOVED lines=14> */
.L_x_3023:
[----:B------:R-:W-:Y:S05]  /*4950*/  BSYNC B1 ;  /* 0x0000000000017941 */ /* 0x000fea0003800000 */
.L_x_3022:
[----:B0-----:R-:W-:-:S04]  /*4960*/  FADD.FTZ R4, -R0, 1 ;  /* 0x3f80000000047421 */ /* 0x001fc80000010100 */
[----:B------:R-:W0:Y:S02]  /*4970*/  MUFU.RCP R5, R4 ;  /* 0x0000000400057308 */ /* 0x000e240000001000 */
[----:B0-----:R-:W-:-:S06]  /*4980*/  FMUL.FTZ R0, R5, R0 ;  /* 0x0000000005007220 */ /* 0x001fcc0000410000 */
[----:B------:R-:W0:Y:S02]  /*4990*/  MUFU.LG2 R0, R0 ;  /* 0x0000000000007308 */ /* 0x000e240000000c00 */
[----:B0-----:R-:W-:-:S06]  /*49a0*/  FMUL.FTZ R17, R0, 0.69314718246459960938 ;  /* 0x3f31721800117820 */ /* 0x001fcc0000410000 */
[----:B------:R-:W0:Y:S02]  /*49b0*/  F2F.BF16.F32 R17, R17 ;  /* 0x0000001100117304 */ /* 0x000e240000202000 */
.L_x_3021:
[----:B------:R-:W-:Y:S05]  /*49c0*/  BSYNC B0 ;  /* 0x0000000000007941 */ /* 0x000fea0003800000 */
.L_x_3020:
[----:B------:R-:W-:Y:S01]  /*49d0*/  VIADD R5, R25, 0x180 ;  /* 0x0000018019057836 */ /* 0x000fe20000000000 */
[----:B------:R-:W-:Y:S04]  /*49e0*/  BSSY B0, `(.L_x_3024) ;  /* 0x0000013000007945 */ /* 0x000fe80003800000 */
[----:B------:R-:W-:-:S13]  /*49f0*/  ISETP.GE.AND P1, PT, R5, R16, PT ;  /* 0x000000100500720c */ /* 0x000fda0003f26270 */
[----:B------:R-:W-:Y:S05]  /*4a00*/  @P1 BRA `(.L_x_3025) ;  /* 0x0000000000401947 */ /* 0x000fea0003800000 */
[----:B-----5:R-:W-:Y:S01]  /*4a10*/  IMAD.U32 R19, R19, 0x10000, RZ ;  /* 0x0001000013137824 */ /* 0x020fe200078e00ff */
[----:B------:R-:W-:Y:S01]  /*4a20*/  ULDC UR4, c[0x0][0x218] ;  /* 0x0000860000047ab9 */ /* 0x000fe20000000800 */
[----:B------:R-:W-:Y:S03]  /*4a30*/  BSSY B1, `(.L_x_3026) ;  /* 0x0000007000017945 */ /* 0x000fe60003800000 */
[----:B------:R-:W-:-:S13]  /*4a40*/  FSETP.GEU.FTZ.AND P1, PT, R19, UR4, PT ;  /* 0x0000000413007c0b */ /* 0x000fda000bf3e000 */
[----:B------:R-:W-:Y:S05]  /*4a50*/  @!P1 BRA `(.L_x_3027) ;  /* 0x0000000000109947 */ /* 0x000fea0003800000 */
[----:B------:R-:W-:Y:S01]  /*4a60*/  ULDC UR4, c[0x0][0x21c] ;  /* 0x0000870000047ab9 */ /* 0x000fe20000000800 */
[----:B------:R-:W-:Y:S01]  /*4a70*/  IMAD.MOV.U32 R18, RZ, RZ, R19 ;  /* 0x000000ffff127224 */ /* 0x000fe200078e0013 */
[----:B------:R-:W-:-:S13]  /*4a80*/  FSETP.GT.FTZ.AND P1, PT, R19, UR4, PT ;  /* 0x0000000413007c0b */ /* 0x000fda000bf34000 */
[----:B------:R-:W1:Y:S02]  /*4a90*/  @P1 LDC R18, c[0x0][0x21c] ;  /* 0x00008700ff121b82 */ /* 0x000e640000000800 */
.L_x_3027:
[----:B------:R-:W-:Y:S05]  /*4aa0*/  BSYNC B1 ;  /* 0x0000000000017941 */ /* 0x000fea0003800000 */
.L_x_3026:
[----:B-1----:R-:W-:-:S04]  /*4ab0*/  FADD.FTZ R0, -R18, 1 ;  /* 0x3f80000012007421 */ /* 0x002fc80000010100 */
[----:B------:R-:W1:Y:S02]  /*4ac0*/  MUFU.RCP R5, R0 ;  /* 0x0000000000057308 */ /* 0x000e640000001000 */
[----:B-1----:R-:W-:-:S06]  /*4ad0*/  FMUL.FTZ R4, R5, R18 ;  /* 0x0000001205047220 */ /* 0x002fcc0000410000 */
[----:B------:R-:W1:Y:S02]  /*4ae0*/  MUFU.LG2 R4, R4 ;  /* 0x0000000400047308 */ /* 0x000e640000000c00 */
[----:B-1----:R-:W-:-:S06]  /*4af0*/  FMUL.FTZ R18, R4, 0.69314718246459960938 ;  /* 0x3f31721804127820 */ /* 0x002fcc0000410000 */
[----:B------:R-:W1:Y:S02]  /*4b00*/  F2F.BF16.F32 R18, R18 ;  /* 0x0000001200127304 */ /* 0x000e640000202000 */
.L_x_3025:
[----:B------:R-:W-:Y:S05]  /*4b10*/  BSYNC B0 ;  /* 0x0000000000007941 */ /* 0x000fea0003800000 */
.L_x_3024:
[----:B-----5:R-:W4:Y:S01]  /*4b20*/  LDC.U8 R19, c[0x0][0x244] ;  /* 0x00009100ff137b82 */ /* 0x020f220000000000 */
[----:B------:R-:W-:Y:S04]  /*4b30*/  BSSY B6, `(.L_x_3028) ;  /* 0x0000112000067945 */ /* 0x000fe80003800000 */
[----:B------:R-:W-:Y:S05]  /*4b40*/  @P0 BRA `(.L_x_3029) ;  /* 0x0000001000400947 */ /* 0x000fea0003800000 */
[----:B------:R-:W5:Y:S01]  /*4b50*/  LDC.64 R8, c[0x0][0x228] ;  /* 0x00008a00ff087b82 */ /* 0x000f620000000a00 */
[----:B----4-:R-:W-:Y:S01]  /*4b60*/  PRMT R0, R19, 0x9910, RZ ;  /* 0x0000991013007816 */ /* 0x010fe200000000ff */
[----:B------:R-:W-:Y:S01]  /*4b70*/  IMAD R25, R2, 0x200, R25 ;  /* 0x0000020002197824 */ /* 0x000fe200078e0219 */
[----:B------:R-:W-:Y:S02]  /*4b80*/  ULDC UR4, c[0x0][0x248] ;  /* 0x0000920000047ab9 */ /* 0x000fe40000000800 */
[----:B------:R-:W-:Y:S01]  /*4b90*/  ISETP.GT.AND P0, PT, R0, 0x9, PT ;  /* 0x000000090000780c */ /* 0x000fe20003f04270 */
[----:B------:R-:W-:-:S05]  /*4ba0*/  IMAD R25, R25, UR4, RZ ;  /* 0x0000000419197c24 */ /* 0x000fca000f8e02ff */
[----:B-----5:R-:W-:-:S05]  /*4bb0*/  IADD3 R8, P1, R25, R8, RZ ;  /* 0x0000000819087210 */ /* 0x020fca0007f3e0ff */
        /* <DEDUP_REMOVED lines=10> */
[----:B--2---:R-:W-:Y:S02]  /*4c60*/  IMAD.U32 R3, R3, 0x10000, RZ ;  /* 0x0001000003037824 */ /* 0x004fe400078e00ff */
[----:B------:R-:W-:-:S04]  /*4c70*/  IMAD.MOV.U32 R25, RZ, RZ, R23 ;  /* 0x000000ffff197224 */ /* 0x000fc800078e0017 */
[----:B------:R-:W2:Y:S02]  /*4c80*/  F2I.FTZ.TRUNC.NTZ R3, R3 ;  /* 0x0000000300037305 */ /* 0x000ea4000021f100 */
[----:B--2---:R2:W-:Y:S01]  /*4c90*/  STG.E.U8 desc[UR36][R8.64], R3 ;  /* 0x0000000308007986 */ /* 0x0045e2000c101124 */
[----:B------:R-:W-:Y:S05]  /*4ca0*/  BRA `(.L_x_3029) ;  /* 0x0000000c00e87947 */ /* 0x000fea0003800000 */
.L_x_3033:
[----:B--2---:R-:W-:Y:S02]  /*4cb0*/  IMAD.U32 R5, R3, 0x10000, RZ ;  /* 0x0001000003057824 */ /* 0x004fe400078e00ff */
[----:B------:R-:W-:-:S04]  /*4cc0*/  IMAD.MOV.U32 R25, RZ, RZ, R23 ;  /* 0x000000ffff197224 */ /* 0x000fc800078e0017 */
[----:B------:R-:W2:Y:S02]  /*4cd0*/  F2I.S64.TRUNC R4, R5 ;  /* 0x0000000500047311 */ /* 0x000ea4000020d900 */
[----:B--2---:R2:W-:Y:S01]  /*4ce0*/  STG.E.U8 desc[UR36][R8.64], R4 ;  /* 0x0000000408007986 */ /* 0x0045e2000c101124 */
[----:B------:R-:W-:Y:S05]  /*4cf0*/  BRA `(.L_x_3029) ;  /* 0x0000000c00d47947 */ /* 0x000fea0003800000 */
.L_x_3032:
[----:B------:R-:W-:-:S13]  /*4d00*/  ISETP.NE.AND P0, PT, R0, 0x2, PT ;  /* 0x000000020000780c */ /* 0x000fda0003f05270 */
[----:B------:R-:W-:Y:S05]  /*4d10*/  @!P0 BRA `(.L_x_3035) ;  /* 0x0000000000388947 */ /* 0x000fea0003800000 */
[----:B------:R-:W-:-:S13]  /*4d20*/  ISETP.NE.AND P0, PT, R0, 0x3, PT ;  /* 0x000000030000780c */ /* 0x000fda0003f05270 */
[----:B------:R-:W-:Y:S05]  /*4d30*/  @!P0 BRA `(.L_x_3036) ;  /* 0x00000000001c8947 */ /* 0x000fea0003800000 */
[----:B------:R-:W-:-:S13]  /*4d40*/  ISETP.NE.AND P0, PT, R0, 0x4, PT ;  /* 0x000000040000780c */ /* 0x000fda0003f05270 */
[----:B------:R-:W-:Y:S05]  /*4d50*/  @P0 BRA `(.L_x_3034) ;  /* 0x0000000c00500947 */ /* 0x000fea0003800000 */
[----:B--2---:R-:W-:Y:S02]  /*4d60*/  IMAD.U32 R4, R3, 0x10000, RZ ;  /* 0x0001000003047824 */ /* 0x004fe400078e00ff */
[----:B------:R-:W-:-:S04]  /*4d70*/  IMAD.MOV.U32 R25, RZ, RZ, R23 ;  /* 0x000000ffff197224 */ /* 0x000fc800078e0017 */
[----:B------:R-:W2:Y:S02]  /*4d80*/  F2I.S64.TRUNC R4, R4 ;  /* 0x0000000400047311 */ /* 0x000ea4000020d900 */
[----:B--2---:R2:W-:Y:S01]  /*4d90*/  STG.E.64 desc[UR36][R8.64], R4 ;  /* 0x0000000408007986 */ /* 0x0045e2000c101b24 */
[----:B------:R-:W-:Y:S05]  /*4da0*/  BRA `(.L_x_3029) ;  /* 0x0000000c00a87947 */ /* 0x000fea0003800000 */
.L_x_3036:
[----:B--2---:R-:W-:Y:S02]  /*4db0*/  IMAD.U32 R3, R3, 0x10000, RZ ;  /* 0x0001000003037824 */ /* 0x004fe400078e00ff */
[----:B------:R-:W-:-:S04]  /*4dc0*/  IMAD.MOV.U32 R25, RZ, RZ, R23 ;  /* 0x000000ffff197224 */ /* 0x000fc800078e0017 */
[----:B------:R-:W2:Y:S02]  /*4dd0*/  F2I.FTZ.TRUNC.NTZ R3, R3 ;  /* 0x0000000300037305 */ /* 0x000ea4000021f100 */
[----:B--2---:R2:W-:Y:S01]  /*4de0*/  STG.E desc[UR36][R8.64], R3 ;  /* 0x0000000308007986 */ /* 0x0045e2000c101924 */
[----:B------:R-:W-:Y:S05]  /*4df0*/  BRA `(.L_x_3029) ;  /* 0x0000000c00947947 */ /* 0x000fea0003800000 */
.L_x_3035:
[----:B--2---:R-:W-:Y:S02]  /*4e00*/  IMAD.U32 R3, R3, 0x10000, RZ ;  /* 0x0001000003037824 */ /* 0x004fe400078e00ff */
[----:B------:R-:W-:-:S04]  /*4e10*/  IMAD.MOV.U32 R25, RZ, RZ, R23 ;  /* 0x000000ffff197224 */ /* 0x000fc800078e0017 */
[----:B------:R-:W2:Y:S02]  /*4e20*/  F2I.FTZ.TRUNC.NTZ R3, R3 ;  /* 0x0000000300037305 */ /* 0x000ea4000021f100 */
[----:B--2---:R2:W-:Y:S01]  /*4e30*/  STG.E.U16 desc[UR36][R8.64], R3 ;  /* 0x0000000308007986 */ /* 0x0045e2000c101524 */
[----:B------:R-:W-:Y:S05]  /*4e40*/  BRA `(.L_x_3029) ;  /* 0x0000000c00807947 */ /* 0x000fea0003800000 */
.L_x_3031:
[----:B------:R-:W-:-:S13]  /*4e50*/  ISETP.GT.AND P0, PT, R0, 0x6, PT ;  /* 0x000000060000780c */ /* 0x000fda0003f04270 */
[----:B------:R-:W-:Y:S05]  /*4e60*/  @P0 BRA `(.L_x_3037) ;  /* 0x0000000000340947 */ /* 0x000fea0003800000 */
[----:B------:R-:W-:-:S13]  /*4e70*/  ISETP.NE.AND P0, PT, R0, 0x5, PT ;  /* 0x000000050000780c */ /* 0x000fda0003f05270 */
[----:B------:R-:W-:Y:S05]  /*4e80*/  @!P0 BRA `(.L_x_3038) ;  /* 0x0000000000188947 */ /* 0x000fea0003800000 */
[----:B------:R-:W-:-:S13]  /*4e90*/  ISETP.NE.AND P0, PT, R0, 0x6, PT ;  /* 0x000000060000780c */ /* 0x000fda0003f05270 */
[----:B------:R-:W-:Y:S05]  /*4ea0*/  @P0 BRA `(.L_x_3034) ;  /* 0x0000000800fc0947 */ /* 0x000fea0003800000 */
[----:B--2---:R-:W-:Y:S02]  /*4eb0*/  IMAD.U32 R3, R3, 0x10000, RZ ;  /* 0x0001000003037824 */ /* 0x004fe400078e00ff */
[----:B------:R-:W-:-:S03]  /*4ec0*/  IMAD.MOV.U32 R25, RZ, RZ, R23 ;  /* 0x000000ffff197224 */ /* 0x000fc600078e0017 */
[----:B------:R2:W-:Y:S01]  /*4ed0*/  STG.E desc[UR36][R8.64], R3 ;  /* 0x0000000308007986 */ /* 0x0005e2000c101924 */
[----:B------:R-:W-:Y:S05]  /*4ee0*/  BRA `(.L_x_3029) ;  /* 0x0000000c00587947 */ /* 0x000fea0003800000 */
.L_x_3038:
[----:B--2---:R-:W-:Y:S02]  /*4ef0*/  IMAD.U32 R0, R3, 0x10000, RZ ;  /* 0x0001000003007824 */ /* 0x004fe400078e00ff */
[----:B------:R-:W-:-:S03]  /*4f00*/  IMAD.MOV.U32 R25, RZ, RZ, R23 ;  /* 0x000000ffff197224 */ /* 0x000fc600078e0017 */
[----:B------:R-:W-:-:S05]  /*4f10*/  F2FP.F16.F32.PACK_AB R0, RZ, R0 ;  /* 0x00000000ff00723e */ /* 0x000fca00000000ff */
[----:B------:R2:W-:Y:S01]  /*4f20*/  STG.E.U16 desc[UR36][R8.64], R0 ;  /* 0x0000000008007986 */ /* 0x0005e2000c101524 */
[----:B------:R-:W-:Y:S05]  /*4f30*/  BRA `(.L_x_3029) ;  /* 0x0000000c00447947 */ /* 0x000fea0003800000 */
.L_x_3037:
[----:B------:R-:W-:-:S13]  /*4f40*/  ISETP.NE.AND P0, PT, R0, 0x7, PT ;  /* 0x000000070000780c */ /* 0x000fda0003f05270 */
[----:B------:R-:W-:Y:S05]  /*4f50*/  @!P0 BRA `(.L_x_3039) ;  /* 0x00000000003c8947 */ /* 0x000fea0003800000 */
[----:B------:R-:W-:-:S13]  /*4f60*/  ISETP.NE.AND P0, PT, R0, 0x8, PT ;  /* 0x000000080000780c */ /* 0x000fda0003f05270 */
[----:B------:R-:W-:Y:S05]  /*4f70*/  @!P0 BRA `(.L_x_3040) ;  /* 0x00000000001c8947 */ /* 0x000fea0003800000 */
[----:B------:R-:W-:-:S13]  /*4f80*/  ISETP.NE.AND P0, PT, R0, 0x9, PT ;  /* 0x000000090000780c */ /* 0x000fda0003f05270 */
[----:B------:R-:W-:Y:S05]  /*4f90*/  @P0 BRA `(.L_x_3034) ;  /* 0x0000000800c00947 */ /* 0x000fea0003800000 */
[----:B--2---:R-:W-:Y:S02]  /*4fa0*/  IMAD.U32 R4, R3, 0x10000, RZ ;  /* 0x0001000003047824 */ /* 0x004fe400078e00ff */
[----:B------:R-:W-:Y:S02]  /*4fb0*/  IMAD.MOV.U32 R5, RZ, RZ, RZ ;  /* 0x000000ffff057224 */ /* 0x000fe400078e00ff */
[----:B------:R-:W-:-:S03]  /*4fc0*/  IMAD.MOV.U32 R25, RZ, RZ, R23 ;  /* 0x000000ffff197224 */ /* 0x000fc600078e0017 */
[----:B------:R2:W-:Y:S01]  /*4fd0*/  STG.E.64 desc[UR36][R8.64], R4 ;  /* 0x0000000408007986 */ /* 0x0005e2000c101b24 */
[----:B------:R-:W-:Y:S05]  /*4fe0*/  BRA `(.L_x_3029) ;  /* 0x0000000c00187947 */ /* 0x000fea0003800000 */
.L_x_3040:
[----:B--2---:R-:W-:Y:S02]  /*4ff0*/  IMAD.U32 R3, R3, 0x10000, RZ ;  /* 0x0001000003037824 */ /* 0x004fe400078e00ff */
[----:B------:R-:W-:-:S03]  /*5000*/  IMAD.MOV.U32 R25, RZ, RZ, R23 ;  /* 0x000000ffff197224 */ /* 0x000fc600078e0017 */
[----:B------:R-:W-:-:S04]  /*5010*/  F2FP.F16.F32.PACK_AB R3, RZ, R3 ;  /* 0x00000003ff03723e */ /* 0x000fc800000000ff */
[----:B------:R-:W-:-:S05]  /*5020*/  PRMT R3, R3, 0x5410, RZ ;  /* 0x0000541003037816 */ /* 0x000fca00000000ff */
[----:B------:R2:W-:Y:S01]  /*5030*/  STG.E desc[UR36][R8.64], R3 ;  /* 0x0000000308007986 */ /* 0x0005e2000c101924 */
[----:B------:R-:W-:Y:S05]  /*5040*/  BRA `(.L_x_3029) ;  /* 0x0000000c00007947 */ /* 0x000fea0003800000 */
.L_x_3039:
[----:B--2---:R-:W-:Y:S02]  /*5050*/  IMAD.U32 R4, R3, 0x10000, RZ ;  /* 0x0001000003047824 */ /* 0x004fe400078e00ff */
[----:B------:R-:W-:Y:S02]  /*5060*/  IMAD.MOV.U32 R25, RZ, RZ, R23 ;  /* 0x000000ffff197224 */ /* 0x000fe400078e0017 */
[----:B------:R-:W-:-:S06]  /*5070*/  FMUL.FTZ R4, R4, 1 ;  /* 0x3f80000004047820 */ /* 0x000fcc0000410000 */
[----:B------:R-:W2:Y:S02]  /*5080*/  F2F.F64.F32 R4, R4 ;  /* 0x0000000400047310 */ /* 0x000ea40000201800 */
[----:B--2---:R2:W-:Y:S01]  /*5090*/  STG.E.64 desc[UR36][R8.64], R4 ;  /* 0x0000000408007986 */ /* 0x0045e2000c101b24 */
[----:B------:R-:W-:Y:S05]  /*50a0*/  BRA `(.L_x_3029) ;  /* 0x0000000800e87947 */ /* 0x000fea0003800000 */
.L_x_3030:
        /* <DEDUP_REMOVED lines=10> */
[----:B------:R-:W-:-:S04]  /*5150*/  FSETP.NEU.FTZ.AND P0, PT, R3, RZ, PT ;  /* 0x000000ff0300720b */ /* 0x000fc80003f1d000 */
[----:B------:R-:W-:-:S05]  /*5160*/  SEL R3, RZ, 0x1, !P0 ;  /* 0x00000001ff037807 */ /* 0x000fca0004000000 */
[----:B------:R2:W-:Y:S01]  /*5170*/  STG.E.U8 desc[UR36][R8.64], R3 ;  /* 0x0000000308007986 */ /* 0x0005e2000c101124 */
[----:B------:R-:W-:Y:S05]  /*5180*/  BRA `(.L_x_3029) ;  /* 0x0000000800b07947 */ /* 0x000fea0003800000 */
.L_x_3043:
[----:B--2---:R-:W-:Y:S01]  /*5190*/  IMAD.U32 R3, R3, 0x10000, RZ ;  /* 0x0001000003037824 */ /* 0x004fe200078e00ff */
[----:B------:R-:W-:Y:S01]  /*51a0*/  CS2R R6, SRZ ;  /* 0x0000000000067805 */ /* 0x000fe2000001ff00 */
[----:B------:R-:W-:Y:S02]  /*51b0*/  IMAD.MOV.U32 R25, RZ, RZ, R23 ;  /* 0x000000ffff197224 */ /* 0x000fe400078e0017 */
[----:B------:R-:W-:-:S04]  /*51c0*/  FMUL.FTZ R3, R3, 1 ;  /* 0x3f80000003037820 */ /* 0x000fc80000410000 */
[----:B------:R-:W2:Y:S02]  /*51d0*/  F2F.F64.F32 R4, R3 ;  /* 0x0000000300047310 */ /* 0x000ea40000201800 */
[----:B--2---:R2:W-:Y:S01]  /*51e0*/  STG.E.128 desc[UR36][R8.64], R4 ;  /* 0x0000000408007986 */ /* 0x0045e2000c101d24 */
[----:B------:R-:W-:Y:S05]  /*51f0*/  BRA `(.L_x_3029) ;  /* 0x0000000800947947 */ /* 0x000fea0003800000 */
.L_x_3042:
[----:B------:R-:W-:-:S13]  /*5200*/  ISETP.NE.AND P0, PT, R0, 0xf, PT ;  /* 0x0000000f0000780c */ /* 0x000fda0003f05270 */
[----:B------:R-:W-:Y:S05]  /*5210*/  @!P0 BRA `(.L_x_3044) ;  /* 0x0000000000bc8947 */ /* 0x000fea0003800000 */
[----:B------:R-:W-:-:S13]  /*5220*/  ISETP.NE.AND P0, PT, R0, 0x17, PT ;  /* 0x000000170000780c */ /* 0x000fda0003f05270 */
[----:B------:R-:W-:Y:S05]  /*5230*/  @!P0 BRA `(.L_x_3045) ;  /* 0x0000000000588947 */ /* 0x000fea0003800000 */
[----:B------:R-:W-:-:S13]  /*5240*/  ISETP.NE.AND P0, PT, R0, 0x18, PT ;  /* 0x000000180000780c */ /* 0x000fda0003f05270 */
[----:B------:R-:W-:Y:S05]  /*5250*/  @P0 BRA `(.L_x_3034) ;  /* 0x0000000800100947 */ /* 0x000fea0003800000 */
[----:B--2---:R-:W-:Y:S01]  /*5260*/  IMAD.U32 R7, R3, 0x10000, RZ ;  /* 0x0001000003077824 */ /* 0x004fe200078e00ff */
        /* <DEDUP_REMOVED lines=14> */
.L_x_3047:
[----:B------:R-:W-:Y:S05]  /*5350*/  BSYNC B0 ;  /* 0x0000000000007941 */ /* 0x000fea0003800000 */
.L_x_3046:
[----:B------:R-:W-:Y:S01]  /*5360*/  LOP3.LUT R5, R0, R5, RZ, 0xfc, !PT ;  /* 0x0000000500057212 */ /* 0x000fe200078efcff */
[----:B------:R-:W-:-:S04]  /*5370*/  IMAD.MOV.U32 R25, RZ, RZ, R23 ;  /* 0x000000ffff197224 */ /* 0x000fc800078e0017 */
[----:B------:R2:W-:Y:S01]  /*5380*/  STG.E.U8 desc[UR36][R8.64], R5 ;  /* 0x0000000508007986 */ /* 0x0005e2000c101124 */
[----:B------:R-:W-:Y:S05]  /*5390*/  BRA `(.L_x_3029) ;  /* 0x00000008002c7947 */ /* 0x000fea0003800000 */
.L_x_3045:
[----:B--2---:R-:W-:Y:S01]  /*53a0*/  IMAD.U32 R5, R3, 0x10000, RZ ;  /* 0x0001000003057824 */ /* 0x004fe200078e00ff */
        /* <DEDUP_REMOVED lines=12> */
.L_x_3049:
[----:B------:R-:W-:Y:S01]  /*5470*/  IMAD.MOV.U32 R0, RZ, RZ, 0x7f ;  /* 0x0000007fff007424 */ /* 0x000fe200078e00ff */
[----:B------:R-:W-:-:S04]  /*5480*/  ISETP.GT.U32.AND P0, PT, R3, 0x7f800000, PT ;  /* 0x7f8000000300780c */ /* 0x000fc80003f04070 */
[----:B------:R-:W-:-:S09]  /*5490*/  SEL R0, R0, 0x7c, P0 ;  /* 0x0000007c00007807 */ /* 0x000fd20000000000 */
.L_x_3050:
[----:B------:R-:W-:Y:S05]  /*54a0*/  BSYNC B0 ;  /* 0x0000000000007941 */ /* 0x000fea0003800000 */
.L_x_3048:
[----:B------:R-:W-:Y:S01]  /*54b0*/  LOP3.LUT R3, R5, 0x80000000, RZ, 0xc0, !PT ;  /* 0x8000000005037812 */ /* 0x000fe200078ec0ff */
[----:B------:R-:W-:-:S03]  /*54c0*/  IMAD.MOV.U32 R25, RZ, RZ, R23 ;  /* 0x000000ffff197224 */ /* 0x000fc600078e0017 */
[----:B------:R-:W-:-:S04]  /*54d0*/  SHF.R.U32.HI R3, RZ, 0x18, R3 ;  /* 0x00000018ff037819 */ /* 0x000fc80000011603 */
[----:B------:R-:W-:-:S05]  /*54e0*/  LOP3.LUT R3, R0, R3, RZ, 0xfc, !PT ;  /* 0x0000000300037212 */ /* 0x000fca00078efcff */
[----:B------:R2:W-:Y:S01]  /*54f0*/  STG.E.U8 desc[UR36][R8.64], R3 ;  /* 0x0000000308007986 */ /* 0x0005e2000c101124 */
[----:B------:R-:W-:Y:S05]  /*5500*/  BRA `(.L_x_3029) ;  /* 0x0000000400d07947 */ /* 0x000fea0003800000 */
.L_x_3044:
[----:B--2---:R2:W-:Y:S01]  /*5510*/  STG.E.U16 desc[UR36][R8.64], R3 ;  /* 0x0000000308007986 */ /* 0x0045e2000c101524 */
[----:B------:R-:W-:Y:S01]  /*5520*/  IMAD.MOV.U32 R25, RZ, RZ, R23 ;  /* 0x000000ffff197224 */ /* 0x000fe200078e0017 */
[----:B------:R-:W-:Y:S06]  /*5530*/  BRA `(.L_x_3029) ;  /* 0x0000000400c47947 */ /* 0x000fec0003800000 */
.L_x_3041:
        /* <DEDUP_REMOVED lines=10> */
[----:B------:R-:W2:Y:S02]  /*55e0*/  F2I.FTZ.U32.TRUNC.NTZ R3, R3 ;  /* 0x0000000300037305 */ /* 0x000ea4000021f000 */
[----:B--2---:R2:W-:Y:S01]  /*55f0*/  STG.E.U16 desc[UR36][R8.64], R3 ;  /* 0x0000000308007986 */ /* 0x0045e2000c101524 */
[----:B------:R-:W-:Y:S05]  /*5600*/  BRA `(.L_x_3029) ;  /* 0x0000000400907947 */ /* 0x000fea0003800000 */
.L_x_3053:
[----:B--2---:R-:W-:Y:S01]  /*5610*/  IMAD.U32 R5, R3, 0x10000, RZ ;  /* 0x0001000003057824 */ /* 0x004fe200078e00ff */
        /* <DEDUP_REMOVED lines=16> */
.L_x_3056:
[----:B------:R-:W-:-:S04]  /*5720*/  LOP3.LUT R3, R5, 0x80000000, RZ, 0xc0, !PT ;  /* 0x8000000005037812 */ /* 0x000fc800078ec0ff */
[----:B------:R-:W-:-:S04]  /*5730*/  SHF.R.U32.HI R3, RZ, 0x18, R3 ;  /* 0x00000018ff037819 */ /* 0x000fc80000011603 */
[----:B------:R-:W-:-:S04]  /*5740*/  LOP3.LUT R0, R0, R3, RZ, 0xfc, !PT ;  /* 0x0000000300007212 */ /* 0x000fc800078efcff */
[----:B------:R-:W-:-:S07]  /*5750*/  PRMT R4, R0, 0x7610, R4 ;  /* 0x0000761000047816 */ /* 0x000fce0000000004 */
.L_x_3055:
[----:B------:R-:W-:Y:S05]  /*5760*/  BSYNC B0 ;  /* 0x0000000000007941 */ /* 0x000fea0003800000 */
.L_x_3054:
[----:B------:R2:W-:Y:S01]  /*5770*/  STG.E.U8 desc[UR36][R8.64], R4 ;  /* 0x0000000408007986 */ /* 0x0005e2000c101124 */
[----:B------:R-:W-:Y:S01]  /*5780*/  IMAD.MOV.U32 R25, RZ, RZ, R23 ;  /* 0x000000ffff197224 */ /* 0x000fe200078e0017 */
[----:B------:R-:W-:Y:S06]  /*5790*/  BRA `(.L_x_3029) ;  /* 0x00000004002c7947 */ /* 0x000fec0003800000 */
.L_x_3052:
        /* <DEDUP_REMOVED lines=17> */
.L_x_3059:
[----:B------:R-:W-:-:S04]  /*58b0*/  LOP3.LUT R3, R5, 0x80000000, RZ, 0xc0, !PT ;  /* 0x8000000005037812 */ /* 0x000fc800078ec0ff */
[----:B------:R-:W-:-:S04]  /*58c0*/  SHF.R.U32.HI R3, RZ, 0x18, R3 ;  /* 0x00000018ff037819 */ /* 0x000fc80000011603 */
[----:B------:R-:W-:-:S04]  /*58d0*/  LOP3.LUT R0, R0, R3, RZ, 0xfc, !PT ;  /* 0x0000000300007212 */ /* 0x000fc800078efcff */
[----:B------:R-:W-:-:S07]  /*58e0*/  PRMT R4, R0, 0x7610, R4 ;  /* 0x0000761000047816 */ /* 0x000fce0000000004 */
.L_x_3058:
[----:B------:R-:W-:Y:S05]  /*58f0*/  BSYNC B0 ;  /* 0x0000000000007941 */ /* 0x000fea0003800000 */
.L_x_3057:
[----:B------:R2:W-:Y:S01]  /*5900*/  STG.E.U8 desc[UR36][R8.64], R4 ;  /* 0x0000000408007986 */ /* 0x0005e2000c101124 */
[----:B------:R-:W-:Y:S01]  /*5910*/  IMAD.MOV.U32 R25, RZ, RZ, R23 ;  /* 0x000000ffff197224 */ /* 0x000fe200078e0017 */
[----:B------:R-:W-:Y:S06]  /*5920*/  BRA `(.L_x_3029) ;  /* 0x0000000000c87947 */ /* 0x000fec0003800000 */
.L_x_3051:
[----:B------:R-:W-:-:S13]  /*5930*/  ISETP.NE.AND P0, PT, R0, 0x1c, PT ;  /* 0x0000001c0000780c */ /* 0x000fda0003f05270 */
[----:B------:R-:W-:Y:S05]  /*5940*/  @!P0 BRA `(.L_x_3060) ;  /* 0x0000000000b08947 */ /* 0x000fea0003800000 */
[----:B------:R-:W-:-:S13]  /*5950*/  ISETP.NE.AND P0, PT, R0, 0x1d, PT ;  /* 0x0000001d0000780c */ /* 0x000fda0003f05270 */
[----:B------:R-:W-:Y:S05]  /*5960*/  @!P0 BRA `(.L_x_3061) ;  /* 0x0000000000948947 */ /* 0x000fea0003800000 */
[----:B------:R-:W-:-:S13]  /*5970*/  ISETP.NE.AND P0, PT, R0, 0x2c, PT ;  /* 0x0000002c0000780c */ /* 0x000fda0003f05270 */
[----:B------:R-:W-:Y:S05]  /*5980*/  @P0 BRA `(.L_x_3034) ;  /* 0x0000000000440947 */ /* 0x000fea0003800000 */
[----:B--2---:R-:W-:Y:S02]  /*5990*/  IMAD.U32 R4, R3, 0x10000, RZ ;  /* 0x0001000003047824 */ /* 0x004fe400078e00ff */
        /* <DEDUP_REMOVED lines=16> */
.L_x_3034:
[----:B------:R-:W-:Y:S01]  /*5aa0*/  MOV R14, 0x0 ;  /* 0x00000000000e7802 */ /* 0x000fe20000000f00 */
[----:B------:R-:W-:Y:S01]  /*5ab0*/  ULDC.64 UR4, c[0x4][0x128] ;  /* 0x01004a0000047ab9 */ /* 0x000fe20000000a00 */
[----:B------:R-:W-:Y:S01]  /*5ac0*/  ULDC.64 UR6, c[0x4][0x130] ;  /* 0x01004c0000067ab9 */ /* 0x000fe20000000a00 */
[----:B------:R-:W-:Y:S02]  /*5ad0*/  IMAD.U32 R4, RZ, RZ, UR4 ;  /* 0x00000004ff047e24 */ /* 0x000fe4000f8e00ff */
[----:B------:R-:W-:Y:S01]  /*5ae0*/  IMAD.U32 R5, RZ, RZ, UR5 ;  /* 0x00000005ff057e24 */ /* 0x000fe2000f8e00ff */
[----:B------:R-:W4:Y:S01]  /*5af0*/  LDC.64 R14, c[0x4][R14] ;  /* 0x010000000e0e7b82 */ /* 0x000f220000000a00 */
        /* <DEDUP_REMOVED lines=9> */
[----:B01234-:R-:W-:Y:S05]  /*5b90*/  CALL.ABS.NOINC R14 ;  /* 0x000000000e007343 */ /* 0x01ffea0003c00000 */
.L_x_3062:
[----:B------:R-:W-:Y:S01]  /*5ba0*/  IMAD.MOV.U32 R25, RZ, RZ, R23 ;  /* 0x000000ffff197224 */ /* 0x000fe200078e0017 */
[----:B------:R-:W-:Y:S06]  /*5bb0*/  BRA `(.L_x_3029) ;  /* 0x0000000000247947 */ /* 0x000fec0003800000 */
.L_x_3061:
[----:B--2---:R-:W-:Y:S02]  /*5bc0*/  IMAD.U32 R4, R3, 0x10000, RZ ;  /* 0x0001000003047824 */ /* 0x004fe400078e00ff */
[----:B------:R-:W-:-:S04]  /*5bd0*/  IMAD.MOV.U32 R25, RZ, RZ, R23 ;  /* 0x000000ffff197224 */ /* 0x000fc800078e0017 */
[----:B------:R-:W2:Y:S02]  /*5be0*/  F2I.U64.TRUNC R4, R4 ;  /* 0x0000000400047311 */ /* 0x000ea4000020d800 */
[----:B--2---:R2:W-:Y:S01]  /*5bf0*/  STG.E.64 desc[UR36][R8.64], R4 ;  /* 0x0000000408007986 */ /* 0x0045e2000c101b24 */
[----:B------:R-:W-:Y:S05]  /*5c00*/  BRA `(.L_x_3029) ;  /* 0x0000000000107947 */ /* 0x000fea0003800000 */
.L_x_3060:
[----:B--2---:R-:W-:Y:S02]  /*5c10*/  IMAD.U32 R3, R3, 0x10000, RZ ;  /* 0x0001000003037824 */ /* 0x004fe400078e00ff */
[----:B------:R-:W-:-:S04]  /*5c20*/  IMAD.MOV.U32 R25, RZ, RZ, R23 ;  /* 0x000000ffff197224 */ /* 0x000fc800078e0017 */
[----:B------:R-:W2:Y:S02]  /*5c30*/  F2I.FTZ.U32.TRUNC.NTZ R3, R3 ;  /* 0x0000000300037305 */ /* 0x000ea4000021f000 */
[----:B--2---:R2:W-:Y:S02]  /*5c40*/  STG.E desc[UR36][R8.64], R3 ;  /* 0x0000000308007986 */ /* 0x0045e4000c101924 */
.L_x_3029:
[----:B------:R-:W-:Y:S05]  /*5c50*/  BSYNC B6 ;  /* 0x0000000000067941 */ /* 0x000fea0003800000 */
.L_x_3028:
[----:B------:R-:W-:Y:S01]  /*5c60*/  ISETP.GE.AND P0, PT, R25, R16, PT ;  /* 0x000000101900720c */ /* 0x000fe20003f06270 */
[----:B------:R-:W-:-:S12]  /*5c70*/  BSSY B6, `(.L_x_3063) ;  /* 0x00001fc000067945 */ /* 0x000fd80003800000 */
[----:B------:R-:W-:Y:S05]  /*5c80*/  @P0 BRA `(.L_x_3064) ;  /* 0x0000001c00e80947 */ /* 0x000fea0003800000 */
[----:B--2---:R-:W2:Y:S01]  /*5c90*/  LDC.64 R8, c[0x0][0x228] ;  /* 0x00008a00ff087b82 */ /* 0x004ea20000000a00 */
[----:B------:R-:W-:Y:S01]  /*5ca0*/  IMAD R0, R2, 0x200, R25 ;  /* 0x0000020002007824 */ /* 0x000fe200078e0219 */
[----:B----4-:R-:W-:Y:S01]  /*5cb0*/  PRMT R4, R19, 0x9910, RZ ;  /* 0x0000991013047816 */ /* 0x010fe200000000ff */
[----:B------:R-:W-:Y:S02]  /*5cc0*/  ULDC UR4, c[0x0][0x248] ;  /* 0x0000920000047ab9 */ /* 0x000fe40000000800 */
[----:B------:R-:W-:Y:S02]  /*5cd0*/  IMAD R3, R0, UR4, RZ ;  /* 0x0000000400037c24 */ /* 0x000fe4000f8e02ff */
[----:B------:R-:W-:-:S05]  /*5ce0*/  IMAD.MOV.U32 R0, RZ, RZ, R4 ;  /* 0x000000ffff007224 */ /* 0x000fca00078e0004 */
[----:B------:R-:W-:Y:S02]  /*5cf0*/  ISETP.GT.AND P1, PT, R0, 0x9, PT ;  /* 0x000000090000780c */ /* 0x000fe40003f24270 */
[----:B--2---:R-:W-:-:S05]  /*5d00*/  IADD3 R8, P0, R3, R8, RZ ;  /* 0x0000000803087210 */ /* 0x004fca0007f1e0ff */
        /* <DEDUP_REMOVED lines=10> */
[----:B---3--:R-:W-:-:S04]  /*5db0*/  IMAD.U32 R22, R22, 0x10000, RZ ;  /* 0x0001000016167824 */ /* 0x008fc800078e00ff */
[----:B------:R-:W2:Y:S02]  /*5dc0*/  F2I.FTZ.TRUNC.NTZ R3, R22 ;  /* 0x0000001600037305 */ /* 0x000ea4000021f100 */
[----:B--2---:R2:W-:Y:S01]  /*5dd0*/  STG.E.U8 desc[UR36][R8.64], R3 ;  /* 0x0000000308007986 */ /* 0x0045e2000c101124 */
[----:B------:R-:W-:Y:S05]  /*5de0*/  BRA `(.L_x_3070) ;  /* 0x0000000c00947947 */ /* 0x000fea0003800000 */
.L_x_3068:
[----:B---3--:R-:W-:-:S06]  /*5df0*/  IMAD.U32 R5, R22, 0x10000, RZ ;  /* 0x0001000016057824 */ /* 0x008fcc00078e00ff */
[----:B------:R-:W2:Y:S02]  /*5e00*/  F2I.S64.TRUNC R4, R5 ;  /* 0x0000000500047311 */ /* 0x000ea4000020d900 */
[----:B--2---:R2:W-:Y:S01]  /*5e10*/  STG.E.U8 desc[UR36][R8.64], R4 ;  /* 0x0000000408007986 */ /* 0x0045e2000c101124 */
[----:B------:R-:W-:Y:S05]  /*5e20*/  BRA `(.L_x_3070) ;  /* 0x0000000c00847947 */ /* 0x000fea0003800000 */
.L_x_3067:
[----:B------:R-:W-:-:S13]  /*5e30*/  ISETP.NE.AND P0, PT, R0, 0x2, PT ;  /* 0x000000020000780c */ /* 0x000fda0003f05270 */
[----:B------:R-:W-:Y:S05]  /*5e40*/  @!P0 BRA `(.L_x_3071) ;  /* 0x0000000000308947 */ /* 0x000fea0003800000 */
[----:B------:R-:W-:-:S13]  /*5e50*/  ISETP.NE.AND P0, PT, R0, 0x3, PT ;  /* 0x000000030000780c */ /* 0x000fda0003f05270 */
[----:B------:R-:W-:Y:S05]  /*5e60*/  @!P0 BRA `(.L_x_3072) ;  /* 0x0000000000188947 */ /* 0x000fea0003800000 */
[----:B------:R-:W-:-:S13]  /*5e70*/  ISETP.NE.AND P0, PT, R0, 0x4, PT ;  /* 0x000000040000780c */ /* 0x000fda0003f05270 */
[----:B------:R-:W-:Y:S05]  /*5e80*/  @P0 BRA `(.L_x_3069) ;  /* 0x0000000c000c0947 */ /* 0x000fea0003800000 */
[----:B---3--:R-:W-:-:S06]  /*5e90*/  IMAD.U32 R4, R22, 0x10000, RZ ;  /* 0x0001000016047824 */ /* 0x008fcc00078e00ff */
[----:B------:R-:W2:Y:S02]  /*5ea0*/  F2I.S64.TRUNC R4, R4 ;  /* 0x0000000400047311 */ /* 0x000ea4000020d900 */
[----:B--2---:R2:W-:Y:S01]  /*5eb0*/  STG.E.64 desc[UR36][R8.64], R4 ;  /* 0x0000000408007986 */ /* 0x0045e2000c101b24 */
[----:B------:R-:W-:Y:S05]  /*5ec0*/  BRA `(.L_x_3070) ;  /* 0x0000000c005c7947 */ /* 0x000fea0003800000 */
.L_x_3072:
[----:B---3--:R-:W-:-:S04]  /*5ed0*/  IMAD.U32 R22, R22, 0x10000, RZ ;  /* 0x0001000016167824 */ /* 0x008fc800078e00ff */
[----:B------:R-:W2:Y:S02]  /*5ee0*/  F2I.FTZ.TRUNC.NTZ R3, R22 ;  /* 0x0000001600037305 */ /* 0x000ea4000021f100 */
[----:B--2---:R2:W-:Y:S01]  /*5ef0*/  STG.E desc[UR36][R8.64], R3 ;  /* 0x0000000308007986 */ /* 0x0045e2000c101924 */
[----:B------:R-:W-:Y:S05]  /*5f00*/  BRA `(.L_x_3070) ;  /* 0x0000000c004c7947 */ /* 0x000fea0003800000 */
.L_x_3071:
[----:B---3--:R-:W-:-:S04]  /*5f10*/  IMAD.U32 R22, R22, 0x10000, RZ ;  /* 0x0001000016167824 */ /* 0x008fc800078e00ff */
[----:B------:R-:W2:Y:S02]  /*5f20*/  F2I.FTZ.TRUNC.NTZ R3, R22 ;  /* 0x0000001600037305 */ /* 0x000ea4000021f100 */
[----:B--2---:R2:W-:Y:S01]  /*5f30*/  STG.E.U16 desc[UR36][R8.64], R3 ;  /* 0x0000000308007986 */ /* 0x0045e2000c101524 */
[----:B------:R-:W-:Y:S05]  /*5f40*/  BRA `(.L_x_3070) ;  /* 0x0000000c003c7947 */ /* 0x000fea0003800000 */
.L_x_3066:
[----:B------:R-:W-:-:S13]  /*5f50*/  ISETP.GT.AND P0, PT, R0, 0x6, PT ;  /* 0x000000060000780c */ /* 0x000fda0003f04270 */
[----:B------:R-:W-:Y:S05]  /*5f60*/  @P0 BRA `(.L_x_3073) ;  /* 0x00000000002c0947 */ /* 0x000fea0003800000 */
[----:B------:R-:W-:-:S13]  /*5f70*/  ISETP.NE.AND P0, PT, R0, 0x5, PT ;  /* 0x000000050000780c */ /* 0x000fda0003f05270 */
[----:B------:R-:W-:Y:S05]  /*5f80*/  @!P0 BRA `(.L_x_3074) ;  /* 0x0000000000148947 */ /* 0x000fea0003800000 */
[----:B------:R-:W-:-:S13]  /*5f90*/  ISETP.NE.AND P0, PT, R0, 0x6, PT ;  /* 0x000000060000780c */ /* 0x000fda0003f05270 */
[----:B------:R-:W-:Y:S05]  /*5fa0*/  @P0 BRA `(.L_x_3069) ;  /* 0x0000000800c40947 */ /* 0x000fea0003800000 */
[----:B---3--:R-:W-:-:S05]  /*5fb0*/  IMAD.U32 R3, R22, 0x10000, RZ ;  /* 0x0001000016037824 */ /* 0x008fca00078e00ff */
[----:B------:R2:W-:Y:S01]  /*5fc0*/  STG.E desc[UR36][R8.64], R3 ;  /* 0x0000000308007986 */ /* 0x0005e2000c101924 */
[----:B------:R-:W-:Y:S05]  /*5fd0*/  BRA `(.L_x_3070) ;  /* 0x0000000c00187947 */ /* 0x000fea0003800000 */
.L_x_3074:
[----:B---3--:R-:W-:-:S05]  /*5fe0*/  IMAD.U32 R0, R22, 0x10000, RZ ;  /* 0x0001000016007824 */ /* 0x008fca00078e00ff */
[----:B------:R-:W-:-:S05]  /*5ff0*/  F2FP.F16.F32.PACK_AB R0, RZ, R0 ;  /* 0x00000000ff00723e */ /* 0x000fca00000000ff */
[----:B------:R2:W-:Y:S01]  /*6000*/  STG.E.U16 desc[UR36][R8.64], R0 ;  /* 0x0000000008007986 */ /* 0x0005e2000c101524 */
[----:B------:R-:W-:Y:S05]  /*6010*/  BRA `(.L_x_3070) ;  /* 0x0000000c00087947 */ /* 0x000fea0003800000 */
.L_x_3073:
[----:B------:R-:W-:-:S13]  /*6020*/  ISETP.NE.AND P0, PT, R0, 0x7, PT ;  /* 0x000000070000780c */ /* 0x000fda0003f05270 */
[----:B------:R-:W-:Y:S05]  /*6030*/  @!P0 BRA `(.L_x_3075) ;  /* 0x0000000000348947 */ /* 0x000fea0003800000 */
[----:B------:R-:W-:-:S13]  /*6040*/  ISETP.NE.AND P0, PT, R0, 0x8, PT ;  /* 0x000000080000780c */ /* 0x000fda0003f05270 */
[----:B------:R-:W-:Y:S05]  /*6050*/  @!P0 BRA `(.L_x_3076) ;  /* 0x0000000000188947 */ /* 0x000fea0003800000 */
[----:B------:R-:W-:-:S13]  /*6060*/  ISETP.NE.AND P0, PT, R0, 0x9, PT ;  /* 0x000000090000780c */ /* 0x000fda0003f05270 */
[----:B------:R-:W-:Y:S05]  /*6070*/  @P0 BRA `(.L_x_3069) ;  /* 0x0000000800900947 */ /* 0x000fea0003800000 */
[----:B---3--:R-:W-:Y:S02]  /*6080*/  IMAD.U32 R22, R22, 0x10000, RZ ;  /* 0x0001000016167824 */ /* 0x008fe400078e00ff */
[----:B------:R-:W-:-:S05]  /*6090*/  IMAD.MOV.U32 R23, RZ, RZ, RZ ;  /* 0x000000ffff177224 */ /* 0x000fca00078e00ff */
[----:B------:R2:W-:Y:S01]  /*60a0*/  STG.E.64 desc[UR36][R8.64], R22 ;  /* 0x0000001608007986 */ /* 0x0005e2000c101b24 */
[----:B------:R-:W-:Y:S05]  /*60b0*/  BRA `(.L_x_3070) ;  /* 0x0000000800e07947 */ /* 0x000fea0003800000 */
.L_x_3076:
[----:B---3--:R-:W-:-:S05]  /*60c0*/  IMAD.U32 R22, R22, 0x10000, RZ ;  /* 0x0001000016167824 */ /* 0x008fca00078e00ff */
[----:B------:R-:W-:-:S04]  /*60d0*/  F2FP.F16.F32.PACK_AB R3, RZ, R22 ;  /* 0x00000016ff03723e */ /* 0x000fc800000000ff */
[----:B------:R-:W-:-:S05]  /*60e0*/  PRMT R3, R3, 0x5410, RZ ;  /* 0x0000541003037816 */ /* 0x000fca00000000ff */
[----:B------:R2:W-:Y:S01]  /*60f0*/  STG.E desc[UR36][R8.64], R3 ;  /* 0x0000000308007986 */ /* 0x0005e2000c101924 */
[----:B------:R-:W-:Y:S05]  /*6100*/  BRA `(.L_x_3070) ;  /* 0x0000000800cc7947 */ /* 0x000fea0003800000 */
.L_x_3075:
[----:B---3--:R-:W-:-:S04]  /*6110*/  IMAD.U32 R4, R22, 0x10000, RZ ;  /* 0x0001000016047824 */ /* 0x008fc800078e00ff */
[----:B------:R-:W-:-:S06]  /*6120*/  FMUL.FTZ R4, R4, 1 ;  /* 0x3f80000004047820 */ /* 0x000fcc0000410000 */
[----:B------:R-:W2:Y:S02]  /*6130*/  F2F.F64.F32 R4, R4 ;  /* 0x0000000400047310 */ /* 0x000ea40000201800 */
[----:B--2---:R2:W-:Y:S01]  /*6140*/  STG.E.64 desc[UR36][R8.64], R4 ;  /* 0x0000000408007986 */ /* 0x0045e2000c101b24 */
[----:B------:R-:W-:Y:S05]  /*6150*/  BRA `(.L_x_3070) ;  /* 0x0000000800b87947 */ /* 0x000fea0003800000 */
.L_x_3065:
        /* <DEDUP_REMOVED lines=8> */
[----:B---3--:R-:W-:-:S05]  /*61e0*/  IMAD.U32 R22, R22, 0x10000, RZ ;  /* 0x0001000016167824 */ /* 0x008fca00078e00ff */
[----:B------:R-:W-:-:S04]  /*61f0*/  FSETP.NEU.FTZ.AND P0, PT, R22, RZ, PT ;  /* 0x000000ff1600720b */ /* 0x000fc80003f1d000 */
[----:B------:R-:W-:-:S05]  /*6200*/  SEL R3, RZ, 0x1, !P0 ;  /* 0x00000001ff037807 */ /* 0x000fca0004000000 */
[----:B------:R2:W-:Y:S01]  /*6210*/  STG.E.U8 desc[UR36][R8.64], R3 ;  /* 0x0000000308007986 */ /* 0x0005e2000c101124 */
[----:B------:R-:W-:Y:S05]  /*6220*/  BRA `(.L_x_3070) ;  /* 0x0000000800847947 */ /* 0x000fea0003800000 */
.L_x_3079:
[----:B---3--:R-:W-:Y:S01]  /*6230*/  IMAD.U32 R22, R22, 0x10000, RZ ;  /* 0x0001000016167824 */ /* 0x008fe200078e00ff */
[----:B------:R-:W-:-:S03]  /*6240*/  CS2R R6, SRZ ;  /* 0x0000000000067805 */ /* 0x000fc6000001ff00 */
[----:B------:R-:W-:-:S06]  /*6250*/  FMUL.FTZ R4, R22, 1 ;  /* 0x3f80000016047820 */ /* 0x000fcc0000410000 */
[----:B------:R-:W2:Y:S02]  /*6260*/  F2F.F64.F32 R4, R4 ;  /* 0x0000000400047310 */ /* 0x000ea40000201800 */
[----:B--2---:R2:W-:Y:S01]  /*6270*/  STG.E.128 desc[UR36][R8.64], R4 ;  /* 0x0000000408007986 */ /* 0x0045e2000c101d24 */
[----:B------:R-:W-:Y:S05]  /*6280*/  BRA `(.L_x_3070) ;  /* 0x00000008006c7947 */ /* 0x000fea0003800000 */
.L_x_3078:
[----:B------:R-:W-:-:S13]  /*6290*/  ISETP.NE.AND P0, PT, R0, 0xf, PT ;  /* 0x0000000f0000780c */ /* 0x000fda0003f05270 */
[----:B------:R-:W-:Y:S05]  /*62a0*/  @!P0 BRA `(.L_x_3080) ;  /* 0x0000000000b48947 */ /* 0x000fea0003800000 */
[----:B------:R-:W-:-:S13]  /*62b0*/  ISETP.NE.AND P0, PT, R0, 0x17, PT ;  /* 0x000000170000780c */ /* 0x000fda0003f05270 */
[----:B------:R-:W-:Y:S05]  /*62c0*/  @!P0 BRA `(.L_x_3081) ;  /* 0x0000000000548947 */ /* 0x000fea0003800000 */
[----:B------:R-:W-:-:S13]  /*62d0*/  ISETP.NE.AND P0, PT, R0, 0x18, PT ;  /* 0x000000180000780c */ /* 0x000fda0003f05270 */
[----:B------:R-:W-:Y:S05]  /*62e0*/  @P0 BRA `(.L_x_3069) ;  /* 0x0000000400f40947 */ /* 0x000fea0003800000 */
[----:B---3--:R-:W-:Y:S01]  /*62f0*/  IMAD.U32 R7, R22, 0x10000, RZ ;  /* 0x0001000016077824 */ /* 0x008fe200078e00ff */
        /* <DEDUP_REMOVED lines=14> */
.L_x_3083:
[----:B------:R-:W-:Y:S05]  /*63e0*/  BSYNC B0 ;  /* 0x0000000000007941 */ /* 0x000fea0003800000 */
.L_x_3082:
[----:B------:R-:W-:-:S05]  /*63f0*/  LOP3.LUT R5, R0, R5, RZ, 0xfc, !PT ;  /* 0x0000000500057212 */ /* 0x000fca00078efcff */
[----:B------:R2:W-:Y:S01]  /*6400*/  STG.E.U8 desc[UR36][R8.64], R5 ;  /* 0x0000000508007986 */ /* 0x0005e2000c101124 */
[----:B------:R-:W-:Y:S05]  /*6410*/  BRA `(.L_x_3070) ;  /* 0x0000000800087947 */ /* 0x000fea0003800000 */
.L_x_3081:
[----:B---3--:R-:W-:Y:S01]  /*6420*/  IMAD.U32 R5, R22, 0x10000, RZ ;  /* 0x0001000016057824 */ /* 0x008fe200078e00ff */
        /* <DEDUP_REMOVED lines=12> */
.L_x_3085:
[----:B------:R-:W-:Y:S01]  /*64f0*/  IMAD.MOV.U32 R0, RZ, RZ, 0x7f ;  /* 0x0000007fff007424 */ /* 0x000fe200078e00ff */
[----:B------:R-:W-:-:S04]  /*6500*/  ISETP.GT.U32.AND P0, PT, R3, 0x7f800000, PT ;  /* 0x7f8000000300780c */ /* 0x000fc80003f04070 */
[----:B------:R-:W-:-:S09]  /*6510*/  SEL R0, R0, 0x7c, P0 ;  /* 0x0000007c00007807 */ /* 0x000fd20000000000 */
.L_x_3086:
[----:B------:R-:W-:Y:S05]  /*6520*/  BSYNC B0 ;  /* 0x0000000000007941 */ /* 0x000fea0003800000 */
.L_x_3084:
[----:B------:R-:W-:-:S04]  /*6530*/  LOP3.LUT R3, R5, 0x80000000, RZ, 0xc0, !PT ;  /* 0x8000000005037812 */ /* 0x000fc800078ec0ff */
[----:B------:R-:W-:-:S04]  /*6540*/  SHF.R.U32.HI R3, RZ, 0x18, R3 ;  /* 0x00000018ff037819 */ /* 0x000fc80000011603 */
[----:B------:R-:W-:-:S05]  /*6550*/  LOP3.LUT R3, R0, R3, RZ, 0xfc, !PT ;  /* 0x0000000300037212 */ /* 0x000fca00078efcff */
[----:B------:R2:W-:Y:S01]  /*6560*/  STG.E.U8 desc[UR36][R8.64], R3 ;  /* 0x0000000308007986 */ /* 0x0005e2000c101124 */
[----:B------:R-:W-:Y:S05]  /*6570*/  BRA `(.L_x_3070) ;  /* 0x0000000400b07947 */ /* 0x000fea0003800000 */
.L_x_3080:
[----:B---3--:R2:W-:Y:S01]  /*6580*/  STG.E.U16 desc[UR36][R8.64], R22 ;  /* 0x0000001608007986 */ /* 0x0085e2000c101524 */
[----:B------:R-:W-:Y:S05]  /*6590*/  BRA `(.L_x_3070) ;  /* 0x0000000400a87947 */ /* 0x000fea0003800000 */
.L_x_3077:
        /* <DEDUP_REMOVED lines=8> */
[----:B---3--:R-:W-:-:S06]  /*6620*/  IMAD.U32 R3, R22, 0x10000, RZ ;  /* 0x0001000016037824 */ /* 0x008fcc00078e00ff */
[----:B------:R-:W2:Y:S02]  /*6630*/  F2I.FTZ.U32.TRUNC.NTZ R3, R3 ;  /* 0x0000000300037305 */ /* 0x000ea4000021f000 */
[----:B--2---:R2:W-:Y:S01]  /*6640*/  STG.E.U16 desc[UR36][R8.64], R3 ;  /* 0x0000000308007986 */ /* 0x0045e2000c101524 */
[----:B------:R-:W-:Y:S05]  /*6650*/  BRA `(.L_x_3070) ;  /* 0x0000000400787947 */ /* 0x000fea0003800000 */
.L_x_3089:
[----:B---3--:R-:W-:Y:S01]  /*6660*/  IMAD.U32 R5, R22, 0x10000, RZ ;  /* 0x0001000016057824 */ /* 0x008fe200078e00ff */
        /* <DEDUP_REMOVED lines=16> */
.L_x_3092:
[----:B------:R-:W-:-:S04]  /*6770*/  LOP3.LUT R3, R5, 0x80000000, RZ, 0xc0, !PT ;  /* 0x8000000005037812 */ /* 0x000fc800078ec0ff */
[----:B------:R-:W-:-:S04]  /*6780*/  SHF.R.U32.HI R3, RZ, 0x18, R3 ;  /* 0x00000018ff037819 */ /* 0x000fc80000011603 */
[----:B------:R-:W-:-:S04]  /*6790*/  LOP3.LUT R0, R0, R3, RZ, 0xfc, !PT ;  /* 0x0000000300007212 */ /* 0x000fc800078efcff */
[----:B------:R-:W-:-:S07]  /*67a0*/  PRMT R4, R0, 0x7610, R4 ;  /* 0x0000761000047816 */ /* 0x000fce0000000004 */
.L_x_3091:
[----:B------:R-:W-:Y:S05]  /*67b0*/  BSYNC B0 ;  /* 0x0000000000007941 */ /* 0x000fea0003800000 */
.L_x_3090:
[----:B------:R2:W-:Y:S01]  /*67c0*/  STG.E.U8 desc[UR36][R8.64], R4 ;  /* 0x0000000408007986 */ /* 0x0005e2000c101124 */
[----:B------:R-:W-:Y:S05]  /*67d0*/  BRA `(.L_x_3070) ;  /* 0x0000000400187947 */ /* 0x000fea0003800000 */
.L_x_3088:
        /* <DEDUP_REMOVED lines=17> */
.L_x_3095:
[----:B------:R-:W-:-:S04]  /*68f0*/  LOP3.LUT R3, R5, 0x80000000, RZ, 0xc0, !PT ;  /* 0x8000000005037812 */ /* 0x000fc800078ec0ff */
[----:B------:R-:W-:-:S04]  /*6900*/  SHF.R.U32.HI R3, RZ, 0x18, R3 ;  /* 0x00000018ff037819 */ /* 0x000fc80000011603 */
[----:B------:R-:W-:-:S04]  /*6910*/  LOP3.LUT R0, R0, R3, RZ, 0xfc, !PT ;  /* 0x0000000300007212 */ /* 0x000fc800078efcff */
[----:B------:R-:W-:-:S07]  /*6920*/  PRMT R4, R0, 0x7610, R4 ;  /* 0x0000761000047816 */ /* 0x000fce0000000004 */
.L_x_3094:
[----:B------:R-:W-:Y:S05]  /*6930*/  BSYNC B0 ;  /* 0x0000000000007941 */ /* 0x000fea0003800000 */
.L_x_3093:
[----:B------:R2:W-:Y:S01]  /*6940*/  STG.E.U8 desc[UR36][R8.64], R4 ;  /* 0x0000000408007986 */ /* 0x0005e2000c101124 */
[----:B------:R-:W-:Y:S05]  /*6950*/  BRA `(.L_x_3070) ;  /* 0x0000000000b87947 */ /* 0x000fea0003800000 */
.L_x_3087:
[----:B------:R-:W-:-:S13]  /*6960*/  ISETP.NE.AND P0, PT, R0, 0x1c, PT ;  /* 0x0000001c0000780c */ /* 0x000fda0003f05270 */
[----:B------:R-:W-:Y:S05]  /*6970*/  @!P0 BRA `(.L_x_3096) ;  /* 0x0000000000a48947 */ /* 0x000fea0003800000 */
[----:B------:R-:W-:-:S13]  /*6980*/  ISETP.NE.AND P0, PT, R0, 0x1d, PT ;  /* 0x0000001d0000780c */ /* 0x000fda0003f05270 */
[----:B------:R-:W-:Y:S05]  /*6990*/  @!P0 BRA `(.L_x_3097) ;  /* 0x00000000008c8947 */ /* 0x000fea0003800000 */
[----:B------:R-:W-:-:S13]  /*69a0*/  ISETP.NE.AND P0, PT, R0, 0x2c, PT ;  /* 0x0000002c0000780c */ /* 0x000fda0003f05270 */
[----:B------:R-:W-:Y:S05]  /*69b0*/  @P0 BRA `(.L_x_3069) ;  /* 0x0000000000400947 */ /* 0x000fea0003800000 */
[----:B---3--:R-:W-:-:S05]  /*69c0*/  IMAD.U32 R22, R22, 0x10000, RZ ;  /* 0x0001000016167824 */ /* 0x008fca00078e00ff */
        /* <DEDUP_REMOVED lines=15> */
.L_x_3069:
[----:B------:R-:W-:Y:S01]  /*6ac0*/  MOV R14, 0x0 ;  /* 0x00000000000e7802 */ /* 0x000fe20000000f00 */
[----:B------:R-:W-:Y:S01]  /*6ad0*/  ULDC.64 UR4, c[0x4][0x128] ;  /* 0x01004a0000047ab9 */ /* 0x000fe20000000a00 */
[----:B------:R-:W-:Y:S01]  /*6ae0*/  ULDC.64 UR6, c[0x4][0x40] ;  /* 0x0100100000067ab9 */ /* 0x000fe20000000a00 */
[----:B------:R-:W-:Y:S02]  /*6af0*/  IMAD.U32 R4, RZ, RZ, UR4 ;  /* 0x00000004ff047e24 */ /* 0x000fe4000f8e00ff */
[----:B------:R-:W-:Y:S01]  /*6b00*/  IMAD.U32 R5, RZ, RZ, UR5 ;  /* 0x00000005ff057e24 */ /* 0x000fe2000f8e00ff */
[----:B------:R-:W2:Y:S01]  /*6b10*/  LDC.64 R14, c[0x4][R14] ;  /* 0x010000000e0e7b82 */ /* 0x000ea20000000a00 */
        /* <DEDUP_REMOVED lines=9> */
[----:B0123--:R-:W-:Y:S05]  /*6bb0*/  CALL.ABS.NOINC R14 ;  /* 0x000000000e007343 */ /* 0x00ffea0003c00000 */
.L_x_3098:
[----:B------:R-:W-:Y:S05]  /*6bc0*/  BRA `(.L_x_3070) ;  /* 0x00000000001c7947 */ /* 0x000fea0003800000 */
.L_x_3097:
[----:B---3--:R-:W-:-:S06]  /*6bd0*/  IMAD.U32 R4, R22, 0x10000, RZ ;  /* 0x0001000016047824 */ /* 0x008fcc00078e00ff */
[----:B------:R-:W2:Y:S02]  /*6be0*/  F2I.U64.TRUNC R4, R4 ;  /* 0x0000000400047311 */ /* 0x000ea4000020d800 */
[----:B--2---:R4:W-:Y:S01]  /*6bf0*/  STG.E.64 desc[UR36][R8.64], R4 ;  /* 0x0000000408007986 */ /* 0x0049e2000c101b24 */
[----:B------:R-:W-:Y:S05]  /*6c00*/  BRA `(.L_x_3070) ;  /* 0x00000000000c7947 */ /* 0x000fea0003800000 */
.L_x_3096:
[----:B---3--:R-:W-:-:S04]  /*6c10*/  IMAD.U32 R22, R22, 0x10000, RZ ;  /* 0x0001000016167824 */ /* 0x008fc800078e00ff */
[----:B------:R-:W2:Y:S02]  /*6c20*/  F2I.FTZ.U32.TRUNC.NTZ R3, R22 ;  /* 0x0000001600037305 */ /* 0x000ea4000021f000 */
[----:B--2---:R2:W-:Y:S02]  /*6c30*/  STG.E desc[UR36][R8.64], R3 ;  /* 0x0000000308007986 */ /* 0x0045e4000c101924 */
.L_x_3070:
[----:B------:R-:W-:-:S05]  /*6c40*/  VIADD R25, R25, 0x80 ;  /* 0x0000008019197836 */ /* 0x000fca0000000000 */
[----:B------:R-:W-:-:S13]  /*6c50*/  ISETP.GE.AND P0, PT, R25, R16, PT ;  /* 0x000000101900720c */ /* 0x000fda0003f06270 */
[----:B------:R-:W-:Y:S05]  /*6c60*/  @P0 BRA `(.L_x_3064) ;  /* 0x0000000c00f00947 */ /* 0x000fea0003800000 */
[----:B--234-:R-:W2:Y:S01]  /*6c70*/  LDC.64 R8, c[0x0][0x228] ;  /* 0x00008a00ff087b82 */ /* 0x01cea20000000a00 */
[----:B------:R-:W-:Y:S01]  /*6c80*/  IMAD R0, R2, 0x200, R25 ;  /* 0x0000020002007824 */ /* 0x000fe200078e0219 */
[----:B------:R-:W-:Y:S01]  /*6c90*/  PRMT R4, R19, 0x9910, RZ ;  /* 0x0000991013047816 */ /* 0x000fe200000000ff */
        /* <DEDUP_REMOVED lines=15> */
[----:B0-----:R-:W-:-:S06]  /*6d90*/  IMAD.U32 R17, R17, 0x10000, RZ ;  /* 0x0001000011117824 */ /* 0x001fcc00078e00ff */
[----:B------:R-:W0:Y:S02]  /*6da0*/  F2I.FTZ.TRUNC.NTZ R17, R17 ;  /* 0x0000001100117305 */ /* 0x000e24000021f100 */
[----:B0-----:R0:W-:Y:S01]  /*6db0*/  STG.E.U8 desc[UR36][R8.64], R17 ;  /* 0x0000001108007986 */ /* 0x0011e2000c101124 */
[----:B------:R-:W-:Y:S05]  /*6dc0*/  BRA `(.L_x_3104) ;  /* 0x0000000c00947947 */ /* 0x000fea0003800000 */
.L_x_3102:
[----:B0-----:R-:W-:-:S06]  /*6dd0*/  IMAD.U32 R5, R17, 0x10000, RZ ;  /* 0x0001000011057824 */ /* 0x001fcc00078e00ff */
[----:B------:R-:W0:Y:S02]  /*6de0*/  F2I.S64.TRUNC R4, R5 ;  /* 0x0000000500047311 */ /* 0x000e24000020d900 */
[----:B0-----:R4:W-:Y:S01]  /*6df0*/  STG.E.U8 desc[UR36][R8.64], R4 ;  /* 0x0000000408007986 */ /* 0x0019e2000c101124 */
[----:B------:R-:W-:Y:S05]  /*6e00*/  BRA `(.L_x_3104) ;  /* 0x0000000c00847947 */ /* 0x000fea0003800000 */
.L_x_3101:
        /* <DEDUP_REMOVED lines=10> */
.L_x_3106:
[----:B0-----:R-:W-:-:S06]  /*6eb0*/  IMAD.U32 R17, R17, 0x10000, RZ ;  /* 0x0001000011117824 */ /* 0x001fcc00078e00ff */
[----:B------:R-:W0:Y:S02]  /*6ec0*/  F2I.FTZ.TRUNC.NTZ R17, R17 ;  /* 0x0000001100117305 */ /* 0x000e24000021f100 */
[----:B0-----:R3:W-:Y:S01]  /*6ed0*/  STG.E desc[UR36][R8.64], R17 ;  /* 0x0000001108007986 */ /* 0x0017e2000c101924 */
[----:B------:R-:W-:Y:S05]  /*6ee0*/  BRA `(.L_x_3104) ;  /* 0x0000000c004c7947 */ /* 0x000fea0003800000 */
.L_x_3105:
[----:B0-----:R-:W-:-:S06]  /*6ef0*/  IMAD.U32 R17, R17, 0x10000, RZ ;  /* 0x0001000011117824 */ /* 0x001fcc00078e00ff */
[----:B------:R-:W0:Y:S02]  /*6f00*/  F2I.FTZ.TRUNC.NTZ R17, R17 ;  /* 0x0000001100117305 */ /* 0x000e24000021f100 */
[----:B0-----:R0:W-:Y:S01]  /*6f10*/  STG.E.U16 desc[UR36][R8.64], R17 ;  /* 0x0000001108007986 */ /* 0x0011e2000c101524 */
[----:B------:R-:W-:Y:S05]  /*6f20*/  BRA `(.L_x_3104) ;  /* 0x0000000c003c7947 */ /* 0x000fea0003800000 */
.L_x_3100:
        /* <DEDUP_REMOVED lines=9> */
.L_x_3108:
[----:B0-----:R-:W-:-:S05]  /*6fc0*/  IMAD.U32 R0, R17, 0x10000, RZ ;  /* 0x0001000011007824 */ /* 0x001fca00078e00ff */
[----:B------:R-:W-:-:S05]  /*6fd0*/  F2FP.F16.F32.PACK_AB R0, RZ, R0 ;  /* 0x00000000ff00723e */ /* 0x000fca00000000ff */
[----:B------:R0:W-:Y:S01]  /*6fe0*/  STG.E.U16 desc[UR36][R8.64], R0 ;  /* 0x0000000008007986 */ /* 0x0001e2000c101524 */
[----:B------:R-:W-:Y:S05]  /*6ff0*/  BRA `(.L_x_3104) ;  /* 0x0000000c00087947 */ /* 0x000fea0003800000 */
.L_x_3107:
        /* <DEDUP_REMOVED lines=10> */
.L_x_3110:
[----:B0-----:R-:W-:-:S05]  /*70a0*/  IMAD.U32 R17, R17, 0x10000, RZ ;  /* 0x0001000011117824 */ /* 0x001fca00078e00ff */
[----:B------:R-:W-:-:S04]  /*70b0*/  F2FP.F16.F32.PACK_AB R3, RZ, R17 ;  /* 0x00000011ff03723e */ /* 0x000fc800000000ff */
[----:B------:R-:W-:-:S05]  /*70c0*/  PRMT R3, R3, 0x5410, RZ ;  /* 0x0000541003037816 */ /* 0x000fca00000000ff */
[----:B------:R0:W-:Y:S01]  /*70d0*/  STG.E desc[UR36][R8.64], R3 ;  /* 0x0000000308007986 */ /* 0x0001e2000c101924 */
[----:B------:R-:W-:Y:S05]  /*70e0*/  BRA `(.L_x_3104) ;  /* 0x0000000800cc7947 */ /* 0x000fea0003800000 */
.L_x_3109:
[----:B0-----:R-:W-:-:S04]  /*70f0*/  IMAD.U32 R4, R17, 0x10000, RZ ;  /* 0x0001000011047824 */ /* 0x001fc800078e00ff */
[----:B------:R-:W-:-:S06]  /*7100*/  FMUL.FTZ R4, R4, 1 ;  /* 0x3f80000004047820 */ /* 0x000fcc0000410000 */
[----:B------:R-:W0:Y:S02]  /*7110*/  F2F.F64.F32 R4, R4 ;  /* 0x0000000400047310 */ /* 0x000e240000201800 */
[----:B0-----:R0:W-:Y:S01]  /*7120*/  STG.E.64 desc[UR36][R8.64], R4 ;  /* 0x0000000408007986 */ /* 0x0011e2000c101b24 */
[----:B------:R-:W-:Y:S05]  /*7130*/  BRA `(.L_x_3104) ;  /* 0x0000000800b87947 */ /* 0x000fea0003800000 */
.L_x_3099:
        /* <DEDUP_REMOVED lines=13> */
.L_x_3113:
[----:B0-----:R-:W-:Y:S01]  /*7210*/  IMAD.U32 R17, R17, 0x10000, RZ ;  /* 0x0001000011117824 */ /* 0x001fe200078e00ff */
[----:B------:R-:W-:-:S03]  /*7220*/  CS2R R6, SRZ ;  /* 0x0000000000067805 */ /* 0x000fc6000001ff00 */
[----:B------:R-:W-:-:S06]  /*7230*/  FMUL.FTZ R4, R17, 1 ;  /* 0x3f80000011047820 */ /* 0x000fcc0000410000 */
[----:B------:R-:W0:Y:S02]  /*7240*/  F2F.F64.F32 R4, R4 ;  /* 0x0000000400047310 */ /* 0x000e240000201800 */
[----:B0-----:R0:W-:Y:S01]  /*7250*/  STG.E.128 desc[UR36][R8.64], R4 ;  /* 0x0000000408007986 */ /* 0x0011e2000c101d24 */
[----:B------:R-:W-:Y:S05]  /*7260*/  BRA `(.L_x_3104) ;  /* 0x00000008006c7947 */ /* 0x000fea0003800000 */
.L_x_3112:
        /* <DEDUP_REMOVED lines=21> */
.L_x_3117:
[----:B------:R-:W-:Y:S05]  /*73c0*/  BSYNC B0 ;  /* 0x0000000000007941 */ /* 0x000fea0003800000 */
.L_x_3116:
[----:B------:R-:W-:-:S05]  /*73d0*/  LOP3.LUT R5, R0, R5, RZ, 0xfc, !PT ;  /* 0x0000000500057212 */ /* 0x000fca00078efcff */
[----:B------:R0:W-:Y:S01]  /*73e0*/  STG.E.U8 desc[UR36][R8.64], R5 ;  /* 0x0000000508007986 */ /* 0x0001e2000c101124 */
[----:B------:R-:W-:Y:S05]  /*73f0*/  BRA `(.L_x_3104) ;  /* 0x0000000800087947 */ /* 0x000fea0003800000 */
.L_x_3115:
        /* <DEDUP_REMOVED lines=13> */
.L_x_3119:
[----:B------:R-:W-:Y:S01]  /*74d0*/  IMAD.MOV.U32 R0, RZ, RZ, 0x7f ;  /* 0x0000007fff007424 */ /* 0x000fe200078e00ff */
[----:B------:R-:W-:-:S04]  /*74e0*/  ISETP.GT.U32.AND P0, PT, R3, 0x7f800000, PT ;  /* 0x7f8000000300780c */ /* 0x000fc80003f04070 */
[----:B------:R-:W-:-:S09]  /*74f0*/  SEL R0, R0, 0x7c, P0 ;  /* 0x0000007c00007807 */ /* 0x000fd20000000000 */
.L_x_3120:
[----:B------:R-:W-:Y:S05]  /*7500*/  BSYNC B0 ;  /* 0x0000000000007941 */ /* 0x000fea0003800000 */
.L_x_3118:
[----:B------:R-:W-:-:S04]  /*7510*/  LOP3.LUT R3, R17, 0x80000000, RZ, 0xc0, !PT ;  /* 0x8000000011037812 */ /* 0x000fc800078ec0ff */
[----:B------:R-:W-:-:S04]  /*7520*/  SHF.R.U32.HI R3, RZ, 0x18, R3 ;  /* 0x00000018ff037819 */ /* 0x000fc80000011603 */
[----:B------:R-:W-:-:S05]  /*7530*/  LOP3.LUT R3, R0, R3, RZ, 0xfc, !PT ;  /* 0x0000000300037212 */ /* 0x000fca00078efcff */
[----:B------:R0:W-:Y:S01]  /*7540*/  STG.E.U8 desc[UR36][R8.64], R3 ;  /* 0x0000000308007986 */ /* 0x0001e2000c101124 */
[----:B------:R-:W-:Y:S05]  /*7550*/  BRA `(.L_x_3104) ;  /* 0x0000000400b07947 */ /* 0x000fea0003800000 */
.L_x_3114:
[----:B0-----:R0:W-:Y:S01]  /*7560*/  STG.E.U16 desc[UR36][R8.64], R17 ;  /* 0x0000001108007986 */ /* 0x0011e2000c101524 */
[----:B------:R-:W-:Y:S05]  /*7570*/  BRA `(.L_x_3104) ;  /* 0x0000000400a87947 */ /* 0x000fea0003800000 */
.L_x_3111:
        /* <DEDUP_REMOVED lines=12> */
.L_x_3123:
        /* <DEDUP_REMOVED lines=17> */
.L_x_3126:
[----:B------:R-:W-:-:S04]  /*7750*/  LOP3.LUT R3, R17, 0x80000000, RZ, 0xc0, !PT ;  /* 0x8000000011037812 */ /* 0x000fc800078ec0ff */
[----:B------:R-:W-:-:S04]  /*7760*/  SHF.R.U32.HI R3, RZ, 0x18, R3 ;  /* 0x00000018ff037819 */ /* 0x000fc80000011603 */
[----:B------:R-:W-:-:S04]  /*7770*/  LOP3.LUT R0, R0, R3, RZ, 0xfc, !PT ;  /* 0x0000000300007212 */ /* 0x000fc800078efcff */
[----:B------:R-:W-:-:S07]  /*7780*/  PRMT R4, R0, 0x7610, R4 ;  /* 0x0000761000047816 */ /* 0x000fce0000000004 */
.L_x_3125:
[----:B------:R-:W-:Y:S05]  /*7790*/  BSYNC B0 ;  /* 0x0000000000007941 */ /* 0x000fea0003800000 */
.L_x_3124:
[----:B------:R0:W-:Y:S01]  /*77a0*/  STG.E.U8 desc[UR36][R8.64], R4 ;  /* 0x0000000408007986 */ /* 0x0001e2000c101124 */
[----:B------:R-:W-:Y:S05]  /*77b0*/  BRA `(.L_x_3104) ;  /* 0x0000000400187947 */ /* 0x000fea0003800000 */
.L_x_3122:
        /* <DEDUP_REMOVED lines=17> */
.L_x_3129:
[----:B------:R-:W-:-:S04]  /*78d0*/  LOP3.LUT R3, R17, 0x80000000, RZ, 0xc0, !PT ;  /* 0x8000000011037812 */ /* 0x000fc800078ec0ff */
[----:B------:R-:W-:-:S04]  /*78e0*/  SHF.R.U32.HI R3, RZ, 0x18, R3 ;  /* 0x00000018ff037819 */ /* 0x000fc80000011603 */
[----:B------:R-:W-:-:S04]  /*78f0*/  LOP3.LUT R0, R0, R3, RZ, 0xfc, !PT ;  /* 0x0000000300007212 */ /* 0x000fc800078efcff */
[----:B------:R-:W-:-:S07]  /*7900*/  PRMT R4, R0, 0x7610, R4 ;  /* 0x0000761000047816 */ /* 0x000fce0000000004 */
.L_x_3128:
[----:B------:R-:W-:Y:S05]  /*7910*/  BSYNC B0 ;  /* 0x0000000000007941 */ /* 0x000fea0003800000 */
.L_x_3127:
[----:B------:R0:W-:Y:S01]  /*7920*/  STG.E.U8 desc[UR36][R8.64], R4 ;  /* 0x0000000408007986 */ /* 0x0001e2000c101124 */
[----:B------:R-:W-:Y:S05]  /*7930*/  BRA `(.L_x_3104) ;  /* 0x0000000000b87947 */ /* 0x000fea0003800000 */
.L_x_3121:
        /* <DEDUP_REMOVED lines=22> */
.L_x_3103:
        /* <DEDUP_REMOVED lines=15> */
[----:B012---:R-:W-:Y:S05]  /*7b90*/  CALL.ABS.NOINC R14 ;  /* 0x000000000e007343 */ /* 0x007fea0003c00000 */
.L_x_3132:
[----:B------:R-:W-:Y:S05]  /*7ba0*/  BRA `(.L_x_3104) ;  /* 0x00000000001c7947 */ /* 0x000fea0003800000 */
.L_x_3131:
[----:B0-----:R-:W-:-:S06]  /*7bb0*/  IMAD.U32 R4, R17, 0x10000, RZ ;  /* 0x0001000011047824 */ /* 0x001fcc00078e00ff */
[----:B------:R-:W0:Y:S02]  /*7bc0*/  F2I.U64.TRUNC R4, R4 ;  /* 0x0000000400047311 */ /* 0x000e24000020d800 */
[----:B0-----:R0:W-:Y:S01]  /*7bd0*/  STG.E.64 desc[UR36][R8.64], R4 ;  /* 0x0000000408007986 */ /* 0x0011e2000c101b24 */
[----:B------:R-:W-:Y:S05]  /*7be0*/  BRA `(.L_x_3104) ;  /* 0x00000000000c7947 */ /* 0x000fea0003800000 */
.L_x_3130:
[----:B0-----:R-:W-:-:S06]  /*7bf0*/  IMAD.U32 R17, R17, 0x10000, RZ ;  /* 0x0001000011117824 */ /* 0x001fcc00078e00ff */
[----:B------:R-:W0:Y:S02]  /*7c00*/  F2I.FTZ.U32.TRUNC.NTZ R17, R17 ;  /* 0x0000001100117305 */ /* 0x000e24000021f000 */
[----:B0-----:R0:W-:Y:S02]  /*7c10*/  STG.E desc[UR36][R8.64], R17 ;  /* 0x0000001108007986 */ /* 0x0011e4000c101924 */
.L_x_3104:
[----:B------:R-:W-:-:S07]  /*7c20*/  VIADD R25, R25, 0x80 ;  /* 0x0000008019197836 */ /* 0x000fce0000000000 */
.L_x_3064:
[----:B------:R-:W-:Y:S05]  /*7c30*/  BSYNC B6 ;  /* 0x0000000000067941 */ /* 0x000fea0003800000 */
.L_x_3063:
[----:B------:R-:W-:-:S13]  /*7c40*/  ISETP.GE.AND P0, PT, R25, R16, PT ;  /* 0x000000101900720c */ /* 0x000fda0003f06270 */
[----:B------:R-:W-:Y:S05]  /*7c50*/  @P0 EXIT ;  /* 0x000000000000094d */ /* 0x000fea0003800000 */
[----:B0-2-4-:R-:W0:Y:S01]  /*7c60*/  LDC.64 R4, c[0x0][0x228] ;  /* 0x00008a00ff047b82 */ /* 0x015e220000000a00 */
[----:B------:R-:W-:Y:S01]  /*7c70*/  PRMT R0, R19, 0x9910, RZ ;  /* 0x0000991013007816 */ /* 0x000fe200000000ff */
[----:B------:R-:W-:Y:S01]  /*7c80*/  IMAD R2, R2, 0x200, R25 ;  /* 0x0000020002027824 */ /* 0x000fe200078e0219 */
[----:B------:R-:W-:Y:S02]  /*7c90*/  ULDC UR4, c[0x0][0x248] ;  /* 0x0000920000047ab9 */ /* 0x000fe40000000800 */
[----:B------:R-:W-:Y:S01]  /*7ca0*/  ISETP.GT.AND P1, PT, R0, 0x9, PT ;  /* 0x000000090000780c */ /* 0x000fe20003f24270 */
[----:B---3--:R-:W-:-:S05]  /*7cb0*/  IMAD R3, R2, UR4, RZ ;  /* 0x0000000402037c24 */ /* 0x008fca000f8e02ff */
        /* <DEDUP_REMOVED lines=11> */
[----:B-1----:R-:W-:-:S04]  /*7d70*/  IMAD.U32 R18, R18, 0x10000, RZ ;  /* 0x0001000012127824 */ /* 0x002fc800078e00ff */
[----:B------:R-:W0:Y:S02]  /*7d80*/  F2I.FTZ.TRUNC.NTZ R5, R18 ;  /* 0x0000001200057305 */ /* 0x000e24000021f100 */
[----:B0-----:R-:W-:Y:S01]  /*7d90*/  STG.E.U8 desc[UR36][R2.64], R5 ;  /* 0x0000000502007986 */ /* 0x001fe2000c101124 */
[----:B------:R-:W-:Y:S05]  /*7da0*/  EXIT ;  /* 0x000000000000794d */ /* 0x000fea0003800000 */
.L_x_3136:
[----:B-1----:R-:W-:-:S06]  /*7db0*/  IMAD.U32 R5, R18, 0x10000, RZ ;  /* 0x0001000012057824 */ /* 0x002fcc00078e00ff */
[----:B------:R-:W0:Y:S02]  /*7dc0*/  F2I.S64.TRUNC R4, R5 ;  /* 0x0000000500047311 */ /* 0x000e24000020d900 */
[----:B0-----:R-:W-:Y:S01]  /*7dd0*/  STG.E.U8 desc[UR36][R2.64], R4 ;  /* 0x0000000402007986 */ /* 0x001fe2000c101124 */
[----:B------:R-:W-:Y:S05]  /*7de0*/  EXIT ;  /* 0x000000000000794d */ /* 0x000fea0003800000 */
.L_x_3135:
[----:B------:R-:W-:-:S13]  /*7df0*/  ISETP.NE.AND P0, PT, R0, 0x2, PT ;  /* 0x000000020000780c */ /* 0x000fda0003f05270 */
[----:B------:R-:W-:Y:S05]  /*7e00*/  @!P0 BRA `(.L_x_3138) ;  /* 0x0000000000308947 */ /* 0x000fea0003800000 */
[----:B------:R-:W-:-:S13]  /*7e10*/  ISETP.NE.AND P0, PT, R0, 0x3, PT ;  /* 0x000000030000780c */ /* 0x000fda0003f05270 */
[----:B------:R-:W-:Y:S05]  /*7e20*/  @!P0 BRA `(.L_x_3139) ;  /* 0x0000000000188947 */ /* 0x000fea0003800000 */
[----:B------:R-:W-:-:S13]  /*7e30*/  ISETP.NE.AND P0, PT, R0, 0x4, PT ;  /* 0x000000040000780c */ /* 0x000fda0003f05270 */
[----:B------:R-:W-:Y:S05]  /*7e40*/  @P0 BRA `(.L_x_3137) ;  /* 0x0000000c000c0947 */ /* 0x000fea0003800000 */
[----:B-1----:R-:W-:-:S06]  /*7e50*/  IMAD.U32 R4, R18, 0x10000, RZ ;  /* 0x0001000012047824 */ /* 0x002fcc00078e00ff */
[----:B------:R-:W0:Y:S02]  /*7e60*/  F2I.S64.TRUNC R4, R4 ;  /* 0x0000000400047311 */ /* 0x000e24000020d900 */
[----:B0-----:R-:W-:Y:S01]  /*7e70*/  STG.E.64 desc[UR36][R2.64], R4 ;  /* 0x0000000402007986 */ /* 0x001fe2000c101b24 */
[----:B------:R-:W-:Y:S05]  /*7e80*/  EXIT ;  /* 0x000000000000794d */ /* 0x000fea0003800000 */
.L_x_3139:
[----:B-1----:R-:W-:-:S04]  /*7e90*/  IMAD.U32 R18, R18, 0x10000, RZ ;  /* 0x0001000012127824 */ /* 0x002fc800078e00ff */
[----:B------:R-:W0:Y:S02]  /*7ea0*/  F2I.FTZ.TRUNC.NTZ R5, R18 ;  /* 0x0000001200057305 */ /* 0x000e24000021f100 */
[----:B0-----:R-:W-:Y:S01]  /*7eb0*/  STG.E desc[UR36][R2.64], R5 ;  /* 0x0000000502007986 */ /* 0x001fe2000c101924 */
[----:B------:R-:W-:Y:S05]  /*7ec0*/  EXIT ;  /* 0x000000000000794d */ /* 0x000fea0003800000 */
.L_x_3138:
[----:B-1----:R-:W-:-:S04]  /*7ed0*/  IMAD.U32 R18, R18, 0x10000, RZ ;  /* 0x0001000012127824 */ /* 0x002fc800078e00ff */
[----:B------:R-:W0:Y:S02]  /*7ee0*/  F2I.FTZ.TRUNC.NTZ R5, R18 ;  /* 0x0000001200057305 */ /* 0x000e24000021f100 */
[----:B0-----:R-:W-:Y:S01]  /*7ef0*/  STG.E.U16 desc[UR36][R2.64], R5 ;  /* 0x0000000502007986 */ /* 0x001fe2000c101524 */
[----:B------:R-:W-:Y:S05]  /*7f00*/  EXIT ;  /* 0x000000000000794d */ /* 0x000fea0003800000 */
.L_x_3134:
[----:B------:R-:W-:-:S13]  /*7f10*/  ISETP.GT.AND P0, PT, R0, 0x6, PT ;  /* 0x000000060000780c */ /* 0x000fda0003f04270 */
[----:B------:R-:W-:Y:S05]  /*7f20*/  @P0 BRA `(.L_x_3140) ;  /* 0x00000000002c0947 */ /* 0x000fea0003800000 */
[----:B------:R-:W-:-:S13]  /*7f30*/  ISETP.NE.AND P0, PT, R0, 0x5, PT ;  /* 0x000000050000780c */ /* 0x000fda0003f05270 */
[----:B------:R-:W-:Y:S05]  /*7f40*/  @!P0 BRA `(.L_x_3141) ;  /* 0x0000000000148947 */ /* 0x000fea0003800000 */
[----:B------:R-:W-:-:S13]  /*7f50*/  ISETP.NE.AND P0, PT, R0, 0x6, PT ;  /* 0x000000060000780c */ /* 0x000fda0003f05270 */
[----:B------:R-:W-:Y:S05]  /*7f60*/  @P0 BRA `(.L_x_3137) ;  /* 0x0000000800c40947 */ /* 0x000fea0003800000 */
[----:B-1----:R-:W-:-:S05]  /*7f70*/  IMAD.U32 R5, R18, 0x10000, RZ ;  /* 0x0001000012057824 */ /* 0x002fca00078e00ff */
[----:B------:R-:W-:Y:S01]  /*7f80*/  STG.E desc[UR36][R2.64], R5 ;  /* 0x0000000502007986 */ /* 0x000fe2000c101924 */
[----:B------:R-:W-:Y:S05]  /*7f90*/  EXIT ;  /* 0x000000000000794d */ /* 0x000fea0003800000 */
.L_x_3141:
[----:B-1----:R-:W-:-:S05]  /*7fa0*/  IMAD.U32 R0, R18, 0x10000, RZ ;  /* 0x0001000012007824 */ /* 0x002fca00078e00ff */
[----:B------:R-:W-:-:S05]  /*7fb0*/  F2FP.F16.F32.PACK_AB R0, RZ, R0 ;  /* 0x00000000ff00723e */ /* 0x000fca00000000ff */
[----:B------:R-:W-:Y:S01]  /*7fc0*/  STG.E.U16 desc[UR36][R2.64], R0 ;  /* 0x0000000002007986 */ /* 0x000fe2000c101524 */
[----:B------:R-:W-:Y:S05]  /*7fd0*/  EXIT ;  /* 0x000000000000794d */ /* 0x000fea0003800000 */
.L_x_3140:
[----:B------:R-:W-:-:S13]  /*7fe0*/  ISETP.NE.AND P0, PT, R0, 0x7, PT ;  /* 0x000000070000780c */ /* 0x000fda0003f05270 */
[----:B------:R-:W-:Y:S05]  /*7ff0*/  @!P0 BRA `(.L_x_3142) ;  /* 0x0000000000348947 */ /* 0x000fea0003800000 */
[----:B------:R-:W-:-:S13]  /*8000*/  ISETP.NE.AND P0, PT, R0, 0x8, PT ;  /* 0x000000080000780c */ /* 0x000fda0003f05270 */
[----:B------:R-:W-:Y:S05]  /*8010*/  @!P0 BRA `(.L_x_3143) ;  /* 0x0000000000188947 */ /* 0x000fea0003800000 */
[----:B------:R-:W-:-:S13]  /*8020*/  ISETP.NE.AND P0, PT, R0, 0x9, PT ;  /* 0x000000090000780c */ /* 0x000fda0003f05270 */
[----:B------:R-:W-:Y:S05]  /*8030*/  @P0 BRA `(.L_x_3137) ;  /* 0x0000000800900947 */ /* 0x000fea0003800000 */
[----:B-1----:R-:W-:Y:S02]  /*8040*/  IMAD.U32 R18, R18, 0x10000, RZ ;  /* 0x0001000012127824 */ /* 0x002fe400078e00ff */
[----:B------:R-:W-:-:S05]  /*8050*/  IMAD.MOV.U32 R19, RZ, RZ, RZ ;  /* 0x000000ffff137224 */ /* 0x000fca00078e00ff */
[----:B------:R-:W-:Y:S01]  /*8060*/  STG.E.64 desc[UR36][R2.64], R18 ;  /* 0x0000001202007986 */ /* 0x000fe2000c101b24 */
[----:B------:R-:W-:Y:S05]  /*8070*/  EXIT ;  /* 0x000000000000794d */ /* 0x000fea0003800000 */
.L_x_3143:
[----:B-1----:R-:W-:-:S05]  /*8080*/  IMAD.U32 R18, R18, 0x10000, RZ ;  /* 0x0001000012127824 */ /* 0x002fca00078e00ff */
[----:B------:R-:W-:-:S04]  /*8090*/  F2FP.F16.F32.PACK_AB R5, RZ, R18 ;  /* 0x00000012ff05723e */ /* 0x000fc800000000ff */
[----:B------:R-:W-:-:S05]  /*80a0*/  PRMT R5, R5, 0x5410, RZ ;  /* 0x0000541005057816 */ /* 0x000fca00000000ff */
[----:B------:R-:W-:Y:S01]  /*80b0*/  STG.E desc[UR36][R2.64], R5 ;  /* 0x0000000502007986 */ /* 0x000fe2000c101924 */
[----:B------:R-:W-:Y:S05]  /*80c0*/  EXIT ;  /* 0x000000000000794d */ /* 0x000fea0003800000 */
.L_x_3142:
[----:B-1----:R-:W-:-:S04]  /*80d0*/  IMAD.U32 R4, R18, 0x10000, RZ ;  /* 0x0001000012047824 */ /* 0x002fc800078e00ff */
[----:B------:R-:W-:-:S06]  /*80e0*/  FMUL.FTZ R4, R4, 1 ;  /* 0x3f80000004047820 */ /* 0x000fcc0000410000 */
[----:B------:R-:W0:Y:S02]  /*80f0*/  F2F.F64.F32 R4, R4 ;  /* 0x0000000400047310 */ /* 0x000e240000201800 */
[----:B0-----:R-:W-:Y:S01]  /*8100*/  STG.E.64 desc[UR36][R2.64], R4 ;  /* 0x0000000402007986 */ /* 0x001fe2000c101b24 */
[----:B------:R-:W-:Y:S05]  /*8110*/  EXIT ;  /* 0x000000000000794d */ /* 0x000fea0003800000 */
.L_x_3133:
        /* <DEDUP_REMOVED lines=8> */
[----:B-1----:R-:W-:-:S05]  /*81a0*/  IMAD.U32 R18, R18, 0x10000, RZ ;  /* 0x0001000012127824 */ /* 0x002fca00078e00ff */
[----:B------:R-:W-:-:S04]  /*81b0*/  FSETP.NEU.FTZ.AND P0, PT, R18, RZ, PT ;  /* 0x000000ff1200720b */ /* 0x000fc80003f1d000 */
[----:B------:R-:W-:-:S05]  /*81c0*/  SEL R5, RZ, 0x1, !P0 ;  /* 0x00000001ff057807 */ /* 0x000fca0004000000 */
[----:B------:R-:W-:Y:S01]  /*81d0*/  STG.E.U8 desc[UR36][R2.64], R5 ;  /* 0x0000000502007986 */ /* 0x000fe2000c101124 */
[----:B------:R-:W-:Y:S05]  /*81e0*/  EXIT ;  /* 0x000000000000794d */ /* 0x000fea0003800000 */
.L_x_3146:
[----:B-1----:R-:W-:Y:S01]  /*81f0*/  IMAD.U32 R18, R18, 0x10000, RZ ;  /* 0x0001000012127824 */ /* 0x002fe200078e00ff */
[----:B------:R-:W-:-:S03]  /*8200*/  CS2R R6, SRZ ;  /* 0x0000000000067805 */ /* 0x000fc6000001ff00 */
[----:B------:R-:W-:-:S06]  /*8210*/  FMUL.FTZ R4, R18, 1 ;  /* 0x3f80000012047820 */ /* 0x000fcc0000410000 */
[----:B------:R-:W0:Y:S02]  /*8220*/  F2F.F64.F32 R4, R4 ;  /* 0x0000000400047310 */ /* 0x000e240000201800 */
[----:B0-----:R-:W-:Y:S01]  /*8230*/  STG.E.128 desc[UR36][R2.64], R4 ;  /* 0x0000000402007986 */ /* 0x001fe2000c101d24 */
[----:B------:R-:W-:Y:S05]  /*8240*/  EXIT ;  /* 0x000000000000794d */ /* 0x000fea0003800000 */
.L_x_3145:
        /* <DEDUP_REMOVED lines=21> */
.L_x_3150:
[----:B------:R-:W-:Y:S05]  /*83a0*/  BSYNC B0 ;  /* 0x0000000000007941 */ /* 0x000fea0003800000 */
.L_x_3149:
[----:B------:R-:W-:-:S05]  /*83b0*/  LOP3.LUT R5, R0, R5, RZ, 0xfc, !PT ;  /* 0x0000000500057212 */ /* 0x000fca00078efcff */
[----:B------:R-:W-:Y:S01]  /*83c0*/  STG.E.U8 desc[UR36][R2.64], R5 ;  /* 0x0000000502007986 */ /* 0x000fe2000c101124 */
[----:B------:R-:W-:Y:S05]  /*83d0*/  EXIT ;  /* 0x000000000000794d */ /* 0x000fea0003800000 */
.L_x_3148:
        /* <DEDUP_REMOVED lines=13> */
.L_x_3152:
[----:B------:R-:W-:Y:S01]  /*84b0*/  IMAD.MOV.U32 R0, RZ, RZ, 0x7f ;  /* 0x0000007fff007424 */ /* 0x000fe200078e00ff */
[----:B------:R-:W-:-:S04]  /*84c0*/  ISETP.GT.U32.AND P0, PT, R4, 0x7f800000, PT ;  /* 0x7f8000000400780c */ /* 0x000fc80003f04070 */
[----:B------:R-:W-:-:S09]  /*84d0*/  SEL R0, R0, 0x7c, P0 ;  /* 0x0000007c00007807 */ /* 0x000fd20000000000 */
.L_x_3153:
[----:B------:R-:W-:Y:S05]  /*84e0*/  BSYNC B0 ;  /* 0x0000000000007941 */ /* 0x000fea0003800000 */
.L_x_3151:
[----:B------:R-:W-:-:S04]  /*84f0*/  LOP3.LUT R4, R5, 0x80000000, RZ, 0xc0, !PT ;  /* 0x8000000005047812 */ /* 0x000fc800078ec0ff */
[----:B------:R-:W-:-:S04]  /*8500*/  SHF.R.U32.HI R5, RZ, 0x18, R4 ;  /* 0x00000018ff057819 */ /* 0x000fc80000011604 */
[----:B------:R-:W-:-:S05]  /*8510*/  LOP3.LUT R5, R0, R5, RZ, 0xfc, !PT ;  /* 0x0000000500057212 */ /* 0x000fca00078efcff */
[----:B------:R-:W-:Y:S01]  /*8520*/  STG.E.U8 desc[UR36][R2.64], R5 ;  /* 0x0000000502007986 */ /* 0x000fe2000c101124 */
[----:B------:R-:W-:Y:S05]  /*8530*/  EXIT ;  /* 0x000000000000794d */ /* 0x000fea0003800000 */
.L_x_3147:
[----:B-1----:R-:W-:Y:S01]  /*8540*/  STG.E.U16 desc[UR36][R2.64], R18 ;  /* 0x0000001202007986 */ /* 0x002fe2000c101524 */
[----:B------:R-:W-:Y:S05]  /*8550*/  EXIT ;  /* 0x000000000000794d */ /* 0x000fea0003800000 */
.L_x_3144:
        /* <DEDUP_REMOVED lines=8> */
[----:B-1----:R-:W-:-:S06]  /*85e0*/  IMAD.U32 R5, R18, 0x10000, RZ ;  /* 0x0001000012057824 */ /* 0x002fcc00078e00ff */
[----:B------:R-:W0:Y:S02]  /*85f0*/  F2I.FTZ.U32.TRUNC.NTZ R5, R5 ;  /* 0x0000000500057305 */ /* 0x000e24000021f000 */
[----:B0-----:R-:W-:Y:S01]  /*8600*/  STG.E.U16 desc[UR36][R2.64], R5 ;  /* 0x0000000502007986 */ /* 0x001fe2000c101524 */
[----:B------:R-:W-:Y:S05]  /*8610*/  EXIT ;  /* 0x000000000000794d */ /* 0x000fea0003800000 */
.L_x_3156:
[----:B-1----:R-:W-:Y:S01]  /*8620*/  IMAD.U32 R7, R18, 0x10000, RZ ;  /* 0x0001000012077824 */ /* 0x002fe200078e00ff */
        /* <DEDUP_REMOVED lines=16> */
.L_x_3159:
[----:B------:R-:W-:-:S04]  /*8730*/  LOP3.LUT R0, R7, 0x80000000, RZ, 0xc0, !PT ;  /* 0x8000000007007812 */ /* 0x000fc800078ec0ff */
[----:B------:R-:W-:-:S04]  /*8740*/  SHF.R.U32.HI R5, RZ, 0x18, R0 ;  /* 0x00000018ff057819 */ /* 0x000fc80000011600 */
[----:B------:R-:W-:-:S04]  /*8750*/  LOP3.LUT R4, R4, R5, RZ, 0xfc, !PT ;  /* 0x0000000504047212 */ /* 0x000fc800078efcff */
[----:B------:R-:W-:-:S07]  /*8760*/  PRMT R0, R4, 0x7610, R0 ;  /* 0x0000761004007816 */ /* 0x000fce0000000000 */
.L_x_3158:
[----:B------:R-:W-:Y:S05]  /*8770*/  BSYNC B0 ;  /* 0x0000000000007941 */ /* 0x000fea0003800000 */
.L_x_3157:
[----:B------:R-:W-:Y:S01]  /*8780*/  STG.E.U8 desc[UR36][R2.64], R0 ;  /* 0x0000000002007986 */ /* 0x000fe2000c101124 */
[----:B------:R-:W-:Y:S05]  /*8790*/  EXIT ;  /* 0x000000000000794d */ /* 0x000fea0003800000 */
.L_x_3155:
        /* <DEDUP_REMOVED lines=17> */
.L_x_3162:
[----:B------:R-:W-:-:S04]  /*88b0*/  LOP3.LUT R0, R7, 0x80000000, RZ, 0xc0, !PT ;  /* 0x8000000007007812 */ /* 0x000fc800078ec0ff */
[----:B------:R-:W-:-:S04]  /*88c0*/  SHF.R.U32.HI R5, RZ, 0x18, R0 ;  /* 0x00000018ff057819 */ /* 0x000fc80000011600 */
[----:B------:R-:W-:-:S04]  /*88d0*/  LOP3.LUT R4, R4, R5, RZ, 0xfc, !PT ;  /* 0x0000000504047212 */ /* 0x000fc800078efcff */
[----:B------:R-:W-:-:S07]  /*88e0*/  PRMT R0, R4, 0x7610, R0 ;  /* 0x0000761004007816 */ /* 0x000fce0000000000 */
.L_x_3161:
[----:B------:R-:W-:Y:S05]  /*88f0*/  BSYNC B0 ;  /* 0x0000000000007941 */ /* 0x000fea0003800000 */
.L_x_3160:
[----:B------:R-:W-:Y:S01]  /*8900*/  STG.E.U8 desc[UR36][R2.64], R0 ;  /* 0x0000000002007986 */ /* 0x000fe2000c101124 */
[----:B------:R-:W-:Y:S05]  /*8910*/  EXIT ;  /* 0x000000000000794d */ /* 0x000fea0003800000 */
.L_x_3154:
[----:B------:R-:W-:-:S13]  /*8920*/  ISETP.NE.AND P0, PT, R0, 0x1c, PT ;  /* 0x0000001c0000780c */ /* 0x000fda0003f05270 */
[----:B------:R-:W-:Y:S05]  /*8930*/  @!P0 BRA `(.L_x_3163) ;  /* 0x0000000000a48947 */ /* 0x000fea0003800000 */
[----:B------:R-:W-:-:S13]  /*8940*/  ISETP.NE.AND P0, PT, R0, 0x1d, PT ;  /* 0x0000001d0000780c */ /* 0x000fda0003f05270 */
[----:B------:R-:W-:Y:S05]  /*8950*/  @!P0 BRA `(.L_x_3164) ;  /* 0x00000000008c8947 */ /* 0x000fea0003800000 */
[----:B------:R-:W-:-:S13]  /*8960*/  ISETP.NE.AND P0, PT, R0, 0x2c, PT ;  /* 0x0000002c0000780c */ /* 0x000fda0003f05270 */
[----:B------:R-:W-:Y:S05]  /*8970*/  @P0 BRA `(.L_x_3137) ;  /* 0x0000000000400947 */ /* 0x000fea0003800000 */
[----:B-1----:R-:W-:-:S05]  /*8980*/  IMAD.U32 R5, R18, 0x10000, RZ ;  /* 0x0001000012057824 */ /* 0x002fca00078e00ff */
        /* <DEDUP_REMOVED lines=15> */
.L_x_3137:
[----:B------:R-:W-:Y:S01]  /*8a80*/  MOV R0, 0x0 ;  /* 0x0000000000007802 */ /* 0x000fe20000000f00 */
[----:B------:R-:W-:Y:S01]  /*8a90*/  ULDC.64 UR4, c[0x4][0x128] ;  /* 0x01004a0000047ab9 */ /* 0x000fe20000000a00 */
[----:B------:R-:W-:Y:S01]  /*8aa0*/  ULDC.64 UR6, c[0x4][0x40] ;  /* 0x0100100000067ab9 */ /* 0x000fe20000000a00 */
[----:B------:R-:W-:Y:S01]  /*8ab0*/  IMAD.U32 R4, RZ, RZ, UR4 ;  /* 0x00000004ff047e24 */ /* 0x000fe2000f8e00ff */
[----:B------:R0:W2:Y:S01]  /*8ac0*/  LDC.64 R2, c[0x4][R0] ;  /* 0x0100000000027b82 */ /* 0x0000a20000000a00 */
        /* <DEDUP_REMOVED lines=10> */
[----:B-12---:R-:W-:Y:S05]  /*8b70*/  CALL.ABS.NOINC R2 ;  /* 0x0000000002007343 */ /* 0x006fea0003c00000 */
.L_x_3165:
[----:B------:R-:W-:Y:S05]  /*8b80*/  EXIT ;  /* 0x000000000000794d */ /* 0x000fea0003800000 */
.L_x_3164:
[----:B-1----:R-:W-:-:S06]  /*8b90*/  IMAD.U32 R4, R18, 0x10000, RZ ;  /* 0x0001000012047824 */ /* 0x002fcc00078e00ff */
[----:B------:R-:W0:Y:S02]  /*8ba0*/  F2I.U64.TRUNC R4, R4 ;  /* 0x0000000400047311 */ /* 0x000e24000020d800 */
[----:B0-----:R-:W-:Y:S01]  /*8bb0*/  STG.E.64 desc[UR36][R2.64], R4 ;  /* 0x0000000402007986 */ /* 0x001fe2000c101b24 */
[----:B------:R-:W-:Y:S05]  /*8bc0*/  EXIT ;  /* 0x000000000000794d */ /* 0x000fea0003800000 */
.L_x_3163:
[----:B-1----:R-:W-:-:S04]  /*8bd0*/  IMAD.U32 R18, R18, 0x10000, RZ ;  /* 0x0001000012127824 */ /* 0x002fc800078e00ff */
[----:B------:R-:W0:Y:S02]  /*8be0*/  F2I.FTZ.U32.TRUNC.NTZ R5, R18 ;  /* 0x0000001200057305 */ /* 0x000e24000021f000 */
[----:B0-----:R-:W-:Y:S01]  /*8bf0*/  STG.E desc[UR36][R2.64], R5 ;  /* 0x0000000502007986 */ /* 0x001fe2000c101924 */
[----:B------:R-:W-:Y:S05]  /*8c00*/  EXIT ;  /* 0x000000000000794d */ /* 0x000fea0003800000 */
.L_x_3166:
        /* <DEDUP_REMOVED lines=15> */
.L_x_11175:


//--------------------- .text._ZN2at6native18elementwise_kernelILi128ELi4EZNS0_22gpu_kernel_impl_nocastIZZZNS0_17logit_kernel_cudaERNS_18TensorIteratorBaseERKN3c106ScalarEENKUlvE_clEvENKUlvE2_clEvEUlNS5_8BFloat16EE0_EEvS4_RKT_EUliE_EEviT1_ --------------------------
	.section	.text._ZN2at6native18elementwise_kernelILi128ELi4EZNS0_22gpu_kernel_impl_nocastIZZZNS0_17logit_kernel_cudaERNS_18TensorIteratorBaseERKN3c106ScalarEENKUlvE_clEvENKUlvE2_clEvEUlNS5_8BFloat16EE0_EEvS4_RKT_EUliE_EEviT1_,"ax",@progbits
	.align	128
        .global         _ZN2at6native18elementwise_kernelILi128ELi4EZNS0_22gpu_kernel_impl_nocastIZZZNS0_17logit_kernel_cudaERNS_18TensorIteratorBaseERKN3c106ScalarEENKUlvE_clEvENKUlvE2_clEvEUlNS5_8BFloat16EE0_EEvS4_RKT_EUliE_EEviT1_
        .type           _ZN2at6native18elementwise_kernelILi128ELi4EZNS0_22gpu_kernel_impl_nocastIZZZNS0_17logit_kernel_cudaERNS_18TensorIteratorBaseERKN3c106ScalarEENKUlvE_clEvENKUlvE2_clEvEUlNS5_8BFloat16EE0_EEvS4_RKT_EUliE_EEviT1_,@function
        .size           _ZN2at6native18elementwise_kernelILi128ELi4EZNS0_22gpu_kernel_impl_nocastIZZZNS0_17logit_kernel_cudaERNS_18TensorIteratorBaseERKN3c106ScalarEENKUlvE_clEvENKUlvE2_clEvEUlNS5_8BFloat16EE0_EEvS4_RKT_EUliE_EEviT1_,(.L_x_11176 - _ZN2at6native18elementwise_kernelILi128ELi4EZNS0_22gpu_kernel_impl_nocastIZZZNS0_17logit_kernel_cudaERNS_18TensorIteratorBaseERKN3c106ScalarEENKUlvE_clEvENKUlvE2_clEvEUlNS5_8BFloat16EE0_EEvS4_RKT_EUliE_EEviT1_)
        .other          _ZN2at6native18elementwise_kernelILi128ELi4EZNS0_22gpu_kernel_impl_nocastIZZZNS0_17logit_kernel_cudaERNS_18TensorIteratorBaseERKN3c106ScalarEENKUlvE_clEvENKUlvE2_clEvEUlNS5_8BFloat16EE0_EEvS4_RKT_EUliE_EEviT1_,@"STO_CUDA_ENTRY STV_DEFAULT"
_ZN2at6native18elementwise_kernelILi128ELi4EZNS0_22gpu_kernel_impl_nocastIZZZNS0_17logit_kernel_cudaERNS_18TensorIteratorBaseERKN3c106ScalarEENKUlvE_clEvENKUlvE2_clEvEUlNS5_8BFloat16EE0_EEvS4_RKT_EUliE_EEviT1_:
.text._ZN2at6native18elementwise_kernelILi128ELi4EZNS0_22gpu_kernel_impl_nocastIZZZNS0_17logit_kernel_cudaERNS_18TensorIteratorBaseERKN3c106ScalarEENKUlvE_clEvENKUlvE2_clEvEUlNS5_8BFloat16EE0_EEvS4_RKT_EUliE_EEviT1_:
[----:B------:R-:W-:Y:S01]  /*0000*/  LDC R1, c[0x0][0x28] ;  /* 0x00000a00ff017b82 */ /* 0x000fe20000000800 */
[----:B------:R-:W0:Y:S01]  /*0010*/  S2R R3, SR_CTAID.X ;  /* 0x0000000000037919 */ /* 0x000e220000002500 */
[----:B------:R-:W-:Y:S01]  /*0020*/  ULDC UR6, c[0x0][0x210] ;  /* 0x0000840000067ab9 */ /* 0x000fe20000000800 */
[----:B------:R-:W-:Y:S01]  /*0030*/  ULDC UR7, c[0x0][0x420] ;  /* 0x0001080000077ab9 */ /* 0x000fe20000000800 */
[----:B------:R-:W-:Y:S01]  /*0040*/  ULDC.64 UR4, c[0x0][0x208] ;  /* 0x0000820000047ab9 */ /* 0x000fe20000000a00 */
[----:B------:R-:W0:Y:S01]  /*0050*/  S2R R0, SR_TID.X ;  /* 0x0000000000007919 */ /* 0x000e220000002100 */
[----:B------:R-:W-:Y:S01]  /*0060*/  BSSY B0, `(.L_x_3167) ;  /* 0x000014e000007945 */ /* 0x000fe20003800000 */
[----:B0-----:R-:W-:Y:S02]  /*0070*/  LEA R3, R3, R0, 0x9 ;  /* 0x0000000003037211 */ /* 0x001fe400078e48ff */
[----:B------:R-:W-:Y:S02]  /*0080*/  MOV R0, UR7 ;  /* 0x0000000700007c02 */ /* 0x000fe40008000f00 */
        /* <DEDUP_REMOVED lines=9> */
[----:B------:R-:W-:Y:S02]  /*0120*/  MOV R5, R3 ;  /* 0x0000000300057202 */ /* 0x000fe40000000f00 */
[----:B------:R-:W-:Y:S01]  /*0130*/  ISETP.NE.AND P0, PT, R10, 0x1, PT ;  /* 0x000000010a00780c */ /* 0x000fe20003f05270 */
        /* <DEDUP_REMOVED lines=294> */
.L_x_3169:
[----:B------:R-:W-:Y:S02]  /*13a0*/  ULDC.64 UR8, c[0x0][0x418] ;  /* 0x0001060000087ab9 */ /* 0x000fe40000000a00 */
[----:B------:R-:W-:Y:S01]  /*13b0*/  IADD3 R6, P0, R2, UR8, RZ ;  /* 0x0000000802067c10 */ /* 0x000fe2000ff1e0ff */
[----:B------:R-:W-:-:S03]  /*13c0*/  ULDC UR8, c[0x0][0x420] ;  /* 0x0001080000087ab9 */ /* 0x000fc60000000800 */
[----:B------:R-:W-:-:S05]  /*13d0*/  IADD3.X R7, RZ, UR9, RZ, P0, !PT ;  /* 0x00000009ff077c10 */ /* 0x000fca00087fe4ff */
[----:B------:R-:W2:Y:S01]  /*13e0*/  LDG.E.U16 R6, desc[UR4][R6.64] ;  /* 0x0000000406067981 */ /* 0x000ea2000c1e1500 */
[----:B------:R-:W-:Y:S01]  /*13f0*/  BSSY B1, `(.L_x_3170) ;  /* 0x000000c000017945 */ /* 0x000fe20003800000 */
[----:B------:R-:W-:Y:S02]  /*1400*/  MOV R2, UR7 ;  /* 0x0000000700027c02 */ /* 0x000fe40008000f00 */
[----:B--2---:R-:W-:-:S04]  /*1410*/  SHF.L.U32 R8, R6, 0x10, RZ ;  /* 0x0000001006087819 */ /* 0x004fc800000006ff */
[----:B------:R-:W-:Y:S01]  /*1420*/  FSETP.GEU.FTZ.AND P0, PT, R8, UR8, PT ;  /* 0x0000000808007c0b */ /* 0x000fe2000bf1e000 */
[----:B------:R-:W-:Y:S02]  /*1430*/  ULDC.64 UR8, c[0x0][0x410] ;  /* 0x0001040000087ab9 */ /* 0x000fe40000000a00 */
[----:B------:R-:W-:-:S04]  /*1440*/  IADD3 R4, P1, R5, UR8, RZ ;  /* 0x0000000805047c10 */ /* 0x000fc8000ff3e0ff */
[----:B------:R-:W-:-:S06]  /*1450*/  IADD3.X R5, RZ, UR9, RZ, P1, !PT ;  /* 0x00000009ff057c10 */ /* 0x000fcc0008ffe4ff */
[----:B------:R-:W-:Y:S05]  /*1460*/  @!P0 BRA `(.L_x_3171) ;  /* 0x0000000000108947 */ /* 0x000fea0003800000 */
[----:B------:R-:W-:Y:S01]  /*1470*/  ULDC UR8, c[0x0][0x424] ;  /* 0x0001090000087ab9 */ /* 0x000fe20000000800 */
[----:B------:R-:W-:Y:S01]  /*1480*/  IMAD.MOV.U32 R2, RZ, RZ, R8 ;  /* 0x000000ffff027224 */ /* 0x000fe200078e0008 */
[----:B------:R-:W-:-:S13]  /*1490*/  FSETP.GT.FTZ.AND P0, PT, R8, UR8, PT ;  /* 0x0000000808007c0b */ /* 0x000fda000bf14000 */
[----:B------:R-:W0:Y:S02]  /*14a0*/  @P0 LDC R2, c[0x0][0x424] ;  /* 0x00010900ff020b82 */ /* 0x000e240000000800 */
.L_x_3171:
[----:B------:R-:W-:Y:S05]  /*14b0*/  BSYNC B1 ;  /* 0x0000000000017941 */ /* 0x000fea0003800000 */
.L_x_3170:
[----:B0-----:R-:W-:Y:S01]  /*14c0*/  FADD.FTZ R6, -R2, 1 ;  /* 0x3f80000002067421 */ /* 0x001fe20000010100 */
[----:B------:R-:W-:-:S03]  /*14d0*/  IADD3 R3, R3, 0x80, RZ ;  /* 0x0000008003037810 */ /* 0x000fc60007ffe0ff */
[----:B------:R-:W0:Y:S02]  /*14e0*/  MUFU.RCP R7, R6 ;  /* 0x0000000600077308 */ /* 0x000e240000001000 */
[----:B0-----:R-:W-:-:S06]  /*14f0*/  FMUL.FTZ R2, R7, R2 ;  /* 0x0000000207027220 */ /* 0x001fcc0000410000 */
[----:B------:R-:W0:Y:S02]  /*1500*/  MUFU.LG2 R2, R2 ;  /* 0x0000000200027308 */ /* 0x000e240000000c00 */
[----:B0-----:R-:W-:-:S05]  /*1510*/  FMUL.FTZ R7, R2, 0.69314718246459960938 ;  /* 0x3f31721802077820 */ /* 0x001fca0000410000 */
[----:B------:R-:W-:-:S05]  /*1520*/  F2FP.BF16.F32.PACK_AB R7, RZ, R7 ;  /* 0x00000007ff07723e */ /* 0x000fca00000010ff */
[----:B------:R0:W-:Y:S02]  /*1530*/  STG.E.U16 desc[UR4][R4.64], R7 ;  /* 0x0000000704007986 */ /* 0x0001e4000c101504 */
.L_x_3168:
[----:B------:R-:W-:Y:S05]  /*1540*/  BSYNC B0 ;  /* 0x0000000000007941 */ /* 0x000fea0003800000 */
.L_x_3167:
        /* <DEDUP_REMOVED lines=305> */
.L_x_3174:
        /* <DEDUP_REMOVED lines=14> */
[----:B------:R-:W-:Y:S02]  /*2940*/  MOV R2, R8 ;  /* 0x0000000800027202 */ /* 0x000fe40000000f00 */
[----:B------:R-:W-:-:S13]  /*2950*/  FSETP.GT.FTZ.AND P0, PT, R8, UR8, PT ;  /* 0x0000000808007c0b */ /* 0x000fda000bf14000 */
[----:B------:R-:W0:Y:S02]  /*2960*/  @P0 LDC R2, c[0x0][0x424] ;  /* 0x00010900ff020b82 */ /* 0x000e240000000800 */
.L_x_3176:
[----:B------:R-:W-:Y:S05]  /*2970*/  BSYNC B1 ;  /* 0x0000000000017941 */ /* 0x000fea0003800000 */
.L_x_3175:
[----:B0-----:R-:W-:Y:S01]  /*2980*/  FADD.FTZ R6, -R2, 1 ;  /* 0x3f80000002067421 */ /* 0x001fe20000010100 */
[----:B------:R-:W-:-:S03]  /*2990*/  IADD3 R3, R3, 0x80, RZ ;  /* 0x0000008003037810 */ /* 0x000fc60007ffe0ff */
[----:B------:R-:W0:Y:S01]  /*29a0*/  MUFU.RCP R7, R6 ;  /* 0x0000000600077308 */ /* 0x000e220000001000 */
[----:B------:R-:W-:Y:S01]  /*29b0*/  ISETP.GE.AND P0, PT, R3, UR6, PT ;  /* 0x0000000603007c0c */ /* 0x000fe2000bf06270 */
[----:B0-----:R-:W-:-:S06]  /*29c0*/  FMUL.FTZ R2, R7, R2 ;  /* 0x0000000207027220 */ /* 0x001fcc0000410000 */
[----:B------:R-:W0:Y:S02]  /*29d0*/  MUFU.LG2 R2, R2 ;  /* 0x0000000200027308 */ /* 0x000e240000000c00 */
[----:B0-----:R-:W-:-:S05]  /*29e0*/  FMUL.FTZ R7, R2, 0.69314718246459960938 ;  /* 0x3f31721802077820 */ /* 0x001fca0000410000 */
[----:B------:R-:W-:-:S05]  /*29f0*/  F2FP.BF16.F32.PACK_AB R7, RZ, R7 ;  /* 0x00000007ff07723e */ /* 0x000fca00000010ff */
[----:B------:R1:W-:Y:S01]  /*2a00*/  STG.E.U16 desc[UR4][R4.64], R7 ;  /* 0x0000000704007986 */ /* 0x0003e2000c101504 */
        /* <DEDUP_REMOVED lines=290> */
[----:B------:R-:W-:-:S03]  /*3c30*/  @P0 MOV R10, RZ ;  /* 0x000000ff000a0202 */ /* 0x000fc60000000f00 */
[----:B------:R-:W1:Y:S01]  /*3c40*/  @P0 LDC R15, c[0x0][0x33c] ;  /* 0x0000cf00ff0f0b82 */ /* 0x000e620000000800 */
[----:B------:R-:W-:-:S04]  /*3c50*/  IMAD.MOV R6, RZ, RZ, -R11 ;  /* 0x000000ffff067224 */ /* 0x000fc800078e0a0b */
[----:B------:R-:W-:-:S03]  /*3c60*/  IMAD R6, R6, UR10, R7 ;  /* 0x0000000a06067c24 */ /* 0x000fc6000f8e0207 */
        /* <DEDUP_REMOVED lines=9> */
.L_x_3177:
        /* <DEDUP_REMOVED lines=17> */
.L_x_3179:
[----:B------:R-:W-:Y:S05]  /*3e10*/  BSYNC B1 ;  /* 0x0000000000017941 */ /* 0x000fea0003800000 */
.L_x_3178:
        /* <DEDUP_REMOVED lines=8> */
.L_x_3173:
[----:B------:R-:W-:Y:S05]  /*3ea0*/  BSYNC B0 ;  /* 0x0000000000007941 */ /* 0x000fea0003800000 */
.L_x_3172:
[----:B------:R-:W-:-:S13]  /*3eb0*/  ISETP.GE.AND P0, PT, R3, UR6, PT ;  /* 0x0000000603007c0c */ /* 0x000fda000bf06270 */
[----:B------:R-:W-:Y:S05]  /*3ec0*/  @P0 EXIT ;  /* 0x000000000000094d */ /* 0x000fea0003800000 */
[----:B012---:R-:W0:Y:S01]  /*3ed0*/  LDC R4, c[0x0][0x218] ;  /* 0x00008600ff047b82 */ /* 0x007e220000000800 */
[----:B------:R-:W-:Y:S01]  /*3ee0*/  HFMA2.MMA R2, -RZ, RZ, 0, 0 ;  /* 0x00000000ff027435 */ /* 0x000fe200000001ff */
[----:B------:R-:W-:Y:S02]  /*3ef0*/  MOV R5, RZ ;  /* 0x000000ff00057202 */ /* 0x000fe40000000f00 */
        /* <DEDUP_REMOVED lines=287> */
[----:B------:R-:W-:Y:S01]  /*50f0*/  IADD3 R6, -R11, RZ, RZ ;  /* 0x000000ff0b067210 */ /* 0x000fe20007ffe1ff */
[----:B------:R-:W1:Y:S04]  /*5100*/  @P0 LDC R3, c[0x0][0x33c] ;  /* 0x0000cf00ff030b82 */ /* 0x000e680000000800 */
[----:B------:R-:W-:-:S04]  /*5110*/  IMAD R6, R6, UR8, R7 ;  /* 0x0000000806067c24 */ /* 0x000fc8000f8e0207 */
        /* <DEDUP_REMOVED lines=9> */
.L_x_3180:
[----:B------:R-:W-:Y:S02]  /*51b0*/  ULDC.64 UR6, c[0x0][0x418] ;  /* 0x0001060000067ab9 */ /* 0x000fe40000000a00 */
[----:B------:R-:W-:Y:S01]  /*51c0*/  IADD3 R2, P0, R2, UR6, RZ ;  /* 0x0000000602027c10 */ /* 0x000fe2000ff1e0ff */
[----:B------:R-:W-:-:S03]  /*51d0*/  ULDC UR6, c[0x0][0x420] ;  /* 0x0001080000067ab9 */ /* 0x000fc60000000800 */
[----:B------:R-:W-:-:S05]  /*51e0*/  IADD3.X R3, RZ, UR7, RZ, P0, !PT ;  /* 0x00000007ff037c10 */ /* 0x000fca00087fe4ff */
[----:B------:R-:W2:Y:S01]  /*51f0*/  LDG.E.U16 R2, desc[UR4][R2.64] ;  /* 0x0000000402027981 */ /* 0x000ea2000c1e1500 */
[----:B------:R-:W-:Y:S01]  /*5200*/  BSSY B0, `(.L_x_3181) ;  /* 0x000000b000007945 */ /* 0x000fe20003800000 */
        /* <DEDUP_REMOVED lines=10> */
.L_x_3182:
[----:B------:R-:W-:Y:S05]  /*52b0*/  BSYNC B0 ;  /* 0x0000000000007941 */ /* 0x000fea0003800000 */
.L_x_3181:
[----:B0-----:R-:W-:-:S04]  /*52c0*/  FADD.FTZ R2, -R0, 1 ;  /* 0x3f80000000027421 */ /* 0x001fc80000010100 */
[----:B------:R-:W0:Y:S02]  /*52d0*/  MUFU.RCP R3, R2 ;  /* 0x0000000200037308 */ /* 0x000e240000001000 */
[----:B0-----:R-:W-:-:S06]  /*52e0*/  FMUL.FTZ R0, R3, R0 ;  /* 0x0000000003007220 */ /* 0x001fcc0000410000 */
[----:B------:R-:W0:Y:S02]  /*52f0*/  MUFU.LG2 R0, R0 ;  /* 0x0000000000007308 */ /* 0x000e240000000c00 */
[----:B0-----:R-:W-:-:S05]  /*5300*/  FMUL.FTZ R3, R0, 0.69314718246459960938 ;  /* 0x3f31721800037820 */ /* 0x001fca0000410000 */
[----:B------:R-:W-:-:S05]  /*5310*/  F2FP.BF16.F32.PACK_AB R3, RZ, R3 ;  /* 0x00000003ff03723e */ /* 0x000fca00000010ff */
[----:B------:R-:W-:Y:S01]  /*5320*/  STG.E.U16 desc[UR4][R4.64], R3 ;  /* 0x0000000304007986 */ /* 0x000fe2000c101504 */
[----:B------:R-:W-:Y:S05]  /*5330*/  EXIT ;  /* 0x000000000000794d */ /* 0x000fea0003800000 */
.L_x_3183:
        /* <DEDUP_REMOVED lines=12> */
.L_x_11176:


//--------------------- .text._ZN2at6native27unrolled_elementwise_kernelIZZZNS0_17logit_kernel_cudaERNS_18TensorIteratorBaseERKN3c106ScalarEENKUlvE_clEvENKUlvE2_clEvEUlNS4_8BFloat16EE0_St5arrayIPcLm2EELi4E23TrivialOffsetCalculatorILi1EjESG_NS0_6memory15LoadWithoutCastENSH_16StoreWithoutCastEEEviT_T0_T2_T3_T4_T5_ --------------------------
	.section	.text._ZN2at6native27unrolled_elementwise_kernelIZZZNS0_17logit_kernel_cudaERNS_18TensorIteratorBaseERKN3c106ScalarEENKUlvE_clEvENKUlvE2_clEvEUlNS4_8BFloat16EE0_St5arrayIPcLm2EELi4E23TrivialOffsetCalculatorILi1EjESG_NS0_6memory15LoadWithoutCastENSH_16StoreWithoutCastEEEviT_T0_T2_T3_T4_T5_,"ax",@progbits
	.align	128
        .global         _ZN2at6native27unrolled_elementwise_kernelIZZZNS0_17logit_kernel_cudaERNS_18TensorIteratorBaseERKN3c106ScalarEENKUlvE_clEvENKUlvE2_clEvEUlNS4_8BFloat16EE0_St5arrayIPcLm2EELi4E23TrivialOffsetCalculatorILi1EjESG_NS0_6memory15LoadWithoutCastENSH_16StoreWithoutCastEEEviT_T0_T2_T3_T4_T5_
        .type           _ZN2at6native27unrolled_elementwise_kernelIZZZNS0_17logit_kernel_cudaERNS_18TensorIteratorBaseERKN3c106ScalarEENKUlvE_clEvENKUlvE2_clEvEUlNS4_8BFloat16EE0_St5arrayIPcLm2EELi4E23TrivialOffsetCalculatorILi1EjESG_NS0_6memory15LoadWithoutCastENSH_16StoreWithoutCastEEEviT_T0_T2_T3_T4_T5_,@function
        .size           _ZN2at6native27unrolled_elementwise_kernelIZZZNS0_17logit_kernel_cudaERNS_18TensorIteratorBaseERKN3c106ScalarEENKUlvE_clEvENKUlvE2_clEvEUlNS4_8BFloat16EE0_St5arrayIPcLm2EELi4E23TrivialOffsetCalculatorILi1EjESG_NS0_6memory15LoadWithoutCastENSH_16StoreWithoutCastEEEviT_T0_T2_T3_T4_T5_,(.L_x_11177 - _ZN2at6native27unrolled_elementwise_kernelIZZZNS0_17logit_kernel_cudaERNS_18TensorIteratorBaseERKN3c106ScalarEENKUlvE_clEvENKUlvE2_clEvEUlNS4_8BFloat16EE0_St5arrayIPcLm2EELi4E23TrivialOffsetCalculatorILi1EjESG_NS0_6memory15LoadWithoutCastENSH_16StoreWithoutCastEEEviT_T0_T2_T3_T4_T5_)
        .other          _ZN2at6native27unrolled_elementwise_kernelIZZZNS0_17logit_kernel_cudaERNS_18TensorIteratorBaseERKN3c106ScalarEENKUlvE_clEvENKUlvE2_clEvEUlNS4_8BFloat16EE0_St5arrayIPcLm2EELi4E23TrivialOffsetCalculatorILi1EjESG_NS0_6memory15LoadWithoutCastENSH_16StoreWithoutCastEEEviT_T0_T2_T3_T4_T5_,@"STO_CUDA_ENTRY STV_DEFAULT"
_ZN2at6native27unrolled_elementwise_kernelIZZZNS0_17logit_kernel_cudaERNS_18TensorIteratorBaseERKN3c106ScalarEENKUlvE_clEvENKUlvE2_clEvEUlNS4_8BFloat16EE0_St5arrayIPcLm2EELi4E23TrivialOffsetCalculatorILi1EjESG_NS0_6memory15LoadWithoutCastENSH_16StoreWithoutCastEEEviT_T0_T2_T3_T4_T5_:
.text._ZN2at6native27unrolled_elementwise_kernelIZZZNS0_17logit_kernel_cudaERNS_18TensorIteratorBaseERKN3c106ScalarEENKUlvE_clEvENKUlvE2_clEvEUlNS4_8BFloat16EE0_St5arrayIPcLm2EELi4E23TrivialOffsetCalculatorILi1EjESG_NS0_6memory15LoadWithoutCastENSH_16StoreWithoutCastEEEviT_T0_T2_T3_T4_T5_:
[----:B------:R-:W-:Y:S01]  /*0000*/  LDC R1, c[0x0][0x28] ;  /* 0x00000a00ff017b82 */ /* 0x000fe20000000800 */
[----:B------:R-:W0:Y:S07]  /*0010*/  S2R R0, SR_CTAID.X ;  /* 0x0000000000007919 */ /* 0x000e2e0000002500 */
[----:B------:R-:W0:Y:S01]  /*0020*/  LDC R5, c[0x0][0x210] ;  /* 0x00008400ff057b82 */ /* 0x000e220000000800 */
[----:B------:R-:W-:Y:S01]  /*0030*/  PRMT R16, RZ, 0x7610, R16 ;  /* 0x00007610ff107816 */ /* 0x000fe20000000010 */
        /* <DEDUP_REMOVED lines=12> */
[----:B------:R-:W-:Y:S01]  /*0100*/  ISETP.GE.AND P3, PT, R13, R2, PT ;  /* 0x000000020d00720c */ /* 0x000fe20003f66270 */
[----:B0-----:R-:W-:-:S12]  /*0110*/  @!P0 IMAD.WIDE.U32 R4, R15, 0x2, R4 ;  /* 0x000000020f048825 */ /* 0x001fd800078e0004 */
[----:B------:R-:W-:Y:S01]  /*0120*/  @!P3 LEA R19, R0, R13, 0x9 ;  /* 0x0000000d0013b211 */ /* 0x000fe200078e48ff */
[----:B------:R-:W-:Y:S01]  /*0130*/  @!P3 VIADD R13, R13, 0x80 ;  /* 0x000000800d0db836 */ /* 0x000fe20000000000 */
[----:B------:R-:W0:Y:S01]  /*0140*/  @!P3 LDC.64 R8, c[0x0][0x230] ;  /* 0x00008c00ff08bb82 */ /* 0x000e220000000a00 */
[----:B-1----:R-:W-:-:S03]  /*0150*/  @!P1 IMAD.WIDE.U32 R10, R17, 0x2, R10 ;  /* 0x00000002110a9825 */ /* 0x002fc600078e000a */
[----:B------:R-:W-:Y:S02]  /*0160*/  ISETP.GE.AND P2, PT, R13, R2, PT ;  /* 0x000000020d00720c */ /* 0x000fe40003f46270 */
[----:B------:R-:W-:Y:S01]  /*0170*/  PRMT R17, RZ, 0x7610, R17 ;  /* 0x00007610ff117816 */ /* 0x000fe20000000011 */
[----:B------:R1:W5:Y:S05]  /*0180*/  @!P1 LDG.E.U16 R16, desc[UR4][R10.64] ;  /* 0x000000040a109981 */ /* 0x00036a000c1e1500 */
[----:B------:R1:W5:Y:S05]  /*0190*/  @!P0 LDG.E.U16 R17, desc[UR4][R4.64] ;  /* 0x0000000404118981 */ /* 0x00036a000c1e1500 */
[----:B------:R-:W2:Y:S01]  /*01a0*/  @!P2 LDC.64 R6, c[0x0][0x230] ;  /* 0x00008c00ff06ab82 */ /* 0x000ea20000000a00 */
[----:B------:R-:W-:-:S02]  /*01b0*/  @!P2 IMAD R13, R0, 0x200, R13 ;  /* 0x00000200000da824 */ /* 0x000fc400078e020d */
[----:B0-----:R-:W-:Y:S01]  /*01c0*/  @!P3 IMAD.WIDE.U32 R14, R19, 0x2, R8 ;  /* 0x00000002130eb825 */ /* 0x001fe200078e0008 */
[----:B------:R-:W-:-:S06]  /*01d0*/  PRMT R8, RZ, 0x7610, R8 ;  /* 0x00007610ff087816 */ /* 0x000fcc0000000008 */
[----:B------:R1:W5:Y:S01]  /*01e0*/  @!P3 LDG.E.U16 R8, desc[UR4][R14.64] ;  /* 0x000000040e08b981 */ /* 0x000362000c1e1500 */
[----:B--2---:R-:W-:Y:S01]  /*01f0*/  @!P2 IMAD.WIDE.U32 R12, R13, 0x2, R6 ;  /* 0x000000020d0ca825 */ /* 0x004fe200078e0006 */
[----:B------:R-:W-:-:S06]  /*0200*/  PRMT R6, RZ, 0x7610, R6 ;  /* 0x00007610ff067816 */ /* 0x000fcc0000000006 */
[----:B------:R1:W5:Y:S01]  /*0210*/  @!P2 LDG.E.U16 R6, desc[UR4][R12.64] ;  /* 0x000000040c06a981 */ /* 0x000362000c1e1500 */
[----:B------:R-:W-:Y:S01]  /*0220*/  ULDC UR7, c[0x0][0x218] ;  /* 0x0000860000077ab9 */ /* 0x000fe20000000800 */
[----:B------:R-:W-:Y:S01]  /*0230*/  BSSY B0, `(.L_x_3184) ;  /* 0x0000015000007945 */ /* 0x000fe20003800000 */
[----:B------:R-:W-:Y:S01]  /*0240*/  MOV R9, UR7 ;  /* 0x0000000700097c02 */ /* 0x000fe20008000f00 */
[----:B------:R-:W-:Y:S02]  /*0250*/  IMAD.MOV.U32 R7, RZ, RZ, R3 ;  /* 0x000000ffff077224 */ /* 0x000fe400078e0003 */
[----:B------:R-:W-:Y:S05]  /*0260*/  @P0 BRA `(.L_x_3185) ;  /* 0x0000000000440947 */ /* 0x000fea0003800000 */
[----:B-----5:R-:W-:Y:S01]  /*0270*/  SHF.L.U32 R17, R17, 0x10, RZ ;  /* 0x0000001011117819 */ /* 0x020fe200000006ff */
[----:B------:R-:W-:Y:S01]  /*0280*/  ULDC UR6, c[0x0][0x218] ;  /* 0x0000860000067ab9 */ /* 0x000fe20000000800 */
[----:B------:R-:W-:Y:S01]  /*0290*/  BSSY B1, `(.L_x_3186) ;  /* 0x0000008000017945 */ /* 0x000fe20003800000 */
[----:B-1----:R-:W-:Y:S01]  /*02a0*/  IMAD.U32 R4, RZ, RZ, UR7 ;  /* 0x00000007ff047e24 */ /* 0x002fe2000f8e00ff */
[----:B------:R-:W-:-:S13]  /*02b0*/  FSETP.GEU.FTZ.AND P1, PT, R17, UR6, PT ;  /* 0x0000000611007c0b */ /* 0x000fda000bf3e000 */
[----:B------:R-:W-:Y:S05]  /*02c0*/  @!P1 BRA `(.L_x_3187) ;  /* 0x0000000000109947 */ /* 0x000fea0003800000 */
[----:B------:R-:W-:Y:S01]  /*02d0*/  ULDC UR6, c[0x0][0x21c] ;  /* 0x0000870000067ab9 */ /* 0x000fe20000000800 */
[----:B------:R-:W-:Y:S02]  /*02e0*/  MOV R4, R17 ;  /* 0x0000001100047202 */ /* 0x000fe40000000f00 */
[----:B------:R-:W-:-:S13]  /*02f0*/  FSETP.GT.FTZ.AND P1, PT, R17, UR6, PT ;  /* 0x0000000611007c0b */ /* 0x000fda000bf34000 */
[----:B------:R-:W0:Y:S02]  /*0300*/  @P1 LDC R4, c[0x0][0x21c] ;  /* 0x00008700ff041b82 */ /* 0x000e240000000800 */
.L_x_3187:
[----:B------:R-:W-:Y:S05]  /*0310*/  BSYNC B1 ;  /* 0x0000000000017941 */ /* 0x000fea0003800000 */
.L_x_3186:
[----:B0-----:R-:W-:-:S06]  /*0320*/  FADD.FTZ R5, -R4, 1 ;  /* 0x3f80000004057421 */ /* 0x001fcc0000010100 */
[----:B------:R-:W0:Y:S02]  /*0330*/  MUFU.RCP R5, R5 ;  /* 0x0000000500057308 */ /* 0x000e240000001000 */
[----:B0-----:R-:W-:-:S06]  /*0340*/  FMUL.FTZ R10, R5, R4 ;  /* 0x00000004050a7220 */ /* 0x001fcc0000410000 */
[----:B------:R-:W0:Y:S02]  /*0350*/  MUFU.LG2 R10, R10 ;  /* 0x0000000a000a7308 */ /* 0x000e240000000c00 */
[----:B0-----:R-:W-:-:S05]  /*0360*/  FMUL.FTZ R4, R10, 0.69314718246459960938 ;  /* 0x3f3172180a047820 */ /* 0x001fca0000410000 */
[----:B------:R-:W-:-:S07]  /*0370*/  F2FP.BF16.F32.PACK_AB R4, RZ, R4 ;  /* 0x00000004ff04723e */ /* 0x000fce00000010ff */
.L_x_3185:
[----:B------:R-:W-:Y:S05]  /*0380*/  BSYNC B0 ;  /* 0x0000000000007941 */ /* 0x000fea0003800000 */
.L_x_3184:
[----:B-1----:R-:W-:Y:S01]  /*0390*/  VIADD R5, R7, 0x80 ;  /* 0x0000008007057836 */ /* 0x002fe20000000000 */
[----:B------:R-:W-:Y:S04]  /*03a0*/  BSSY B0, `(.L_x_3188) ;  /* 0x0000014000007945 */ /* 0x000fe80003800000 */
[----:B------:R-:W-:-:S13]  /*03b0*/  ISETP.GE.AND P1, PT, R5, R2, PT ;  /* 0x000000020500720c */ /* 0x000fda0003f26270 */
[----:B------:R-:W-:Y:S05]  /*03c0*/  @P1 BRA `(.L_x_3189) ;  /* 0x0000000000441947 */ /* 0x000fea0003800000 */
[----:B-----5:R-:W-:Y:S01]  /*03d0*/  SHF.L.U32 R16, R16, 0x10, RZ ;  /* 0x0000001010107819 */ /* 0x020fe200000006ff */
[----:B------:R-:W-:Y:S01]  /*03e0*/  ULDC UR6, c[0x0][0x218] ;  /* 0x0000860000067ab9 */ /* 0x000fe20000000800 */
[----:B------:R-:W-:Y:S01]  /*03f0*/  BSSY B1, `(.L_x_3190) ;  /* 0x0000008000017945 */ /* 0x000fe20003800000 */
[----:B------:R-:W-:Y:S01]  /*0400*/  IMAD.U32 R5, RZ, RZ, UR7 ;  /* 0x00000007ff057e24 */ /* 0x000fe2000f8e00ff */
[----:B------:R-:W-:-:S13]  /*0410*/  FSETP.GEU.FTZ.AND P1, PT, R16, UR6, PT ;  /* 0x0000000610007c0b */ /* 0x000fda000bf3e000 */
[----:B------:R-:W-:Y:S05]  /*0420*/  @!P1 BRA `(.L_x_3191) ;  /* 0x0000000000109947 */ /* 0x000fea0003800000 */
[----:B------:R-:W-:Y:S01]  /*0430*/  ULDC UR6, c[0x0][0x21c] ;  /* 0x0000870000067ab9 */ /* 0x000fe20000000800 */
[----:B------:R-:W-:Y:S02]  /*0440*/  MOV R5, R16 ;  /* 0x0000001000057202 */ /* 0x000fe40000000f00 */
[----:B------:R-:W-:-:S13]  /*0450*/  FSETP.GT.FTZ.AND P1, PT, R16, UR6, PT ;  /* 0x0000000610007c0b */ /* 0x000fda000bf34000 */
[----:B------:R-:W0:Y:S02]  /*0460*/  @P1 LDC R5, c[0x0][0x21c] ;  /* 0x00008700ff051b82 */ /* 0x000e240000000800 */
.L_x_3191:
[----:B------:R-:W-:Y:S05]  /*0470*/  BSYNC B1 ;  /* 0x0000000000017941 */ /* 0x000fea0003800000 */
.L_x_3190:
[----:B0-----:R-:W-:-:S06]  /*0480*/  FADD.FTZ R10, -R5, 1 ;  /* 0x3f800000050a7421 */ /* 0x001fcc0000010100 */
[----:B------:R-:W0:Y:S02]  /*0490*/  MUFU.RCP R10, R10 ;  /* 0x0000000a000a7308 */ /* 0x000e240000001000 */
[----:B0-----:R-:W-:-:S06]  /*04a0*/  FMUL.FTZ R11, R10, R5 ;  /* 0x000000050a0b7220 */ /* 0x001fcc0000410000 */
[----:B------:R-:W0:Y:S02]  /*04b0*/  MUFU.LG2 R11, R11 ;  /* 0x0000000b000b7308 */ /* 0x000e240000000c00 */
[----:B0-----:R-:W-:-:S05]  /*04c0*/  FMUL.FTZ R5, R11, 0.69314718246459960938 ;  /* 0x3f3172180b057820 */ /* 0x001fca0000410000 */
[----:B------:R-:W-:-:S07]  /*04d0*/  F2FP.BF16.F32.PACK_AB R5, RZ, R5 ;  /* 0x00000005ff05723e */ /* 0x000fce00000010ff */
.L_x_3189:
[----:B------:R-:W-:Y:S05]  /*04e0*/  BSYNC B0 ;  /* 0x0000000000007941 */ /* 0x000fea0003800000 */
.L_x_3188:
[----:B------:R-:W-:Y:S01]  /*04f0*/  VIADD R11, R7, 0x100 ;  /* 0x00000100070b7836 */ /* 0x000fe20000000000 */
        /* <DEDUP_REMOVED lines=13> */
.L_x_3195:
[----:B------:R-:W-:Y:S05]  /*05d0*/  BSYNC B1 ;  /* 0x0000000000017941 */ /* 0x000fea0003800000 */
.L_x_3194:
[----:B0-----:R-:W-:-:S04]  /*05e0*/  FADD.FTZ R10, -R8, 1 ;  /* 0x3f800000080a7421 */ /* 0x001fc80000010100 */
[----:B------:R-:W0:Y:S02]  /*05f0*/  MUFU.RCP R11, R10 ;  /* 0x0000000a000b7308 */ /* 0x000e240000001000 */
[----:B0-----:R-:W-:-:S06]  /*0600*/  FMUL.FTZ R11, R11, R8 ;  /* 0x000000080b0b7220 */ /* 0x001fcc0000410000 */
[----:B------:R-:W0:Y:S02]  /*0610*/  MUFU.LG2 R11, R11 ;  /* 0x0000000b000b7308 */ /* 0x000e240000000c00 */
[----:B0-----:R-:W-:-:S05]  /*0620*/  FMUL.FTZ R8, R11, 0.69314718246459960938 ;  /* 0x3f3172180b087820 */ /* 0x001fca0000410000 */
[----:B------:R-:W-:-:S07]  /*0630*/  F2FP.BF16.F32.PACK_AB R8, RZ, R8 ;  /* 0x00000008ff08723e */ /* 0x000fce00000010ff */
.L_x_3193:
[----:B------:R-:W-:Y:S05]  /*0640*/  BSYNC B0 ;  /* 0x0000000000007941 */ /* 0x000fea0003800000 */
.L_x_3192:
[----:B------:R-:W-:Y:S01]  /*0650*/  VIADD R11, R7, 0x180 ;  /* 0x00000180070b7836 */ /* 0x000fe20000000000 */
[----:B------:R-:W-:Y:S04]  /*0660*/  BSSY B0, `(.L_x_3196) ;  /* 0x0000013000007945 */ /* 0x000fe80003800000 */
[----:B------:R-:W-:-:S13]  /*0670*/  ISETP.GE.AND P1, PT, R11, R2, PT ;  /* 0x000000020b00720c */ /* 0x000fda0003f26270 */
[----:B------:R-:W-:Y:S05]  /*0680*/  @P1 BRA `(.L_x_3197) ;  /* 0x0000000000401947 */ /* 0x000fea0003800000 */
[----:B-----5:R-:W-:Y:S01]  /*0690*/  SHF.L.U32 R6, R6, 0x10, RZ ;  /* 0x0000001006067819 */ /* 0x020fe200000006ff */
[----:B------:R-:W-:Y:S01]  /*06a0*/  ULDC UR6, c[0x0][0x218] ;  /* 0x0000860000067ab9 */ /* 0x000fe20000000800 */
[----:B------:R-:W-:Y:S02]  /*06b0*/  BSSY B1, `(.L_x_3198) ;  /* 0x0000007000017945 */ /* 0x000fe40003800000 */
[----:B------:R-:W-:-:S13]  /*06c0*/  FSETP.GEU.FTZ.AND P1, PT, R6, UR6, PT ;  /* 0x0000000606007c0b */ /* 0x000fda000bf3e000 */
[----:B------:R-:W-:Y:S05]  /*06d0*/  @!P1 BRA `(.L_x_3199) ;  /* 0x0000000000109947 */ /* 0x000fea0003800000 */
[----:B------:R-:W-:Y:S01]  /*06e0*/  ULDC UR6, c[0x0][0x21c] ;  /* 0x0000870000067ab9 */ /* 0x000fe20000000800 */
[----:B------:R-:W-:Y:S01]  /*06f0*/  IMAD.MOV.U32 R9, RZ, RZ, R6 ;  /* 0x000000ffff097224 */ /* 0x000fe200078e0006 */
[----:B------:R-:W-:-:S13]  /*0700*/  FSETP.GT.FTZ.AND P1, PT, R6, UR6, PT ;  /* 0x0000000606007c0b */ /* 0x000fda000bf34000 */
[----:B------:R-:W0:Y:S02]  /*0710*/  @P1 LDC R9, c[0x0][0x21c] ;  /* 0x00008700ff091b82 */ /* 0x000e240000000800 */
.L_x_3199:
[----:B------:R-:W-:Y:S05]  /*0720*/  BSYNC B1 ;  /* 0x0000000000017941 */ /* 0x000fea0003800000 */
.L_x_3198:
[----:B0-----:R-:W-:-:S06]  /*0730*/  FADD.FTZ R6, -R9, 1 ;  /* 0x3f80000009067421 */ /* 0x001fcc0000010100 */
[----:B------:R-:W0:Y:S02]  /*0740*/  MUFU.RCP R6, R6 ;  /* 0x0000000600067308 */ /* 0x000e240000001000 */
[----:B0-----:R-:W-:-:S06]  /*0750*/  FMUL.FTZ R9, R6, R9 ;  /* 0x0000000906097220 */ /* 0x001fcc0000410000 */
[----:B------:R-:W0:Y:S02]  /*0760*/  MUFU.LG2 R9, R9 ;  /* 0x0000000900097308 */ /* 0x000e240000000c00 */
[----:B0-----:R-:W-:-:S05]  /*0770*/  FMUL.FTZ R10, R9, 0.69314718246459960938 ;  /* 0x3f317218090a7820 */ /* 0x001fca0000410000 */
[----:B------:R-:W-:-:S07]  /*0780*/  F2FP.BF16.F32.PACK_AB R12, RZ, R10 ;  /* 0x0000000aff0c723e */ /* 0x000fce00000010ff */
.L_x_3197:
[----:B------:R-:W-:Y:S05]  /*0790*/  BSYNC B0 ;  /* 0x0000000000007941 */ /* 0x000fea0003800000 */
.L_x_3196:
[----:B------:R-:W0:Y:S01]  /*07a0*/  @!P0 LDC.64 R10, c[0x0][0x228] ;  /* 0x00008a00ff0a8b82 */ /* 0x000e220000000a00 */
[----:B------:R-:W-:Y:S01]  /*07b0*/  @!P0 IADD3 R7, R3, 0x80, RZ ;  /* 0x0000008003078810 */ /* 0x000fe20007ffe0ff */
[----:B------:R-:W-:Y:S01]  /*07c0*/  @!P0 IMAD R3, R0, 0x200, R3 ;  /* 0x0000020000038824 */ /* 0x000fe200078e0203 */
[----:B------:R-:W-:Y:S02]  /*07d0*/  BSSY B0, `(.L_x_3200) ;  /* 0x0000010000007945 */ /* 0x000fe40003800000 */
[----:B------:R-:W-:Y:S01]  /*07e0*/  ISETP.GE.AND P1, PT, R7, R2, PT ;  /* 0x000000020700720c */ /* 0x000fe20003f26270 */
[----:B0-----:R-:W-:-:S05]  /*07f0*/  @!P0 IMAD.WIDE.U32 R10, R3, 0x2, R10 ;  /* 0x00000002030a8825 */ /* 0x001fca00078e000a */
[----:B------:R0:W-:Y:S07]  /*0800*/  @!P0 STG.E.U16 desc[UR4][R10.64], R4 ;  /* 0x000000040a008986 */ /* 0x0001ee000c101504 */
[----:B------:R-:W-:Y:S05]  /*0810*/  @P1 BRA `(.L_x_3201) ;  /* 0x00000000002c1947 */ /* 0x000fea0003800000 */
[----:B0-----:R-:W0:Y:S01]  /*0820*/  LDC.64 R10, c[0x0][0x228] ;  /* 0x00008a00ff0a7b82 */ /* 0x001e220000000a00 */
[----:B------:R-:W-:Y:S01]  /*0830*/  LEA R3, R0, R7, 0x9 ;  /* 0x0000000700037211 */ /* 0x000fe200078e48ff */
[----:B------:R-:W-:Y:S01]  /*0840*/  VIADD R7, R7, 0x80 ;  /* 0x0000008007077836 */ /* 0x000fe20000000000 */
[----:B-----5:R-:W-:-:S04]  /*0850*/  PRMT R6, R5, 0x7610, R6 ;  /* 0x0000761005067816 */ /* 0x020fc80000000006 */
[----:B------:R-:W-:-:S13]  /*0860*/  ISETP.GE.AND P0, PT, R7, R2, PT ;  /* 0x000000020700720c */ /* 0x000fda0003f06270 */
[----:B------:R-:W-:Y:S01]  /*0870*/  @!P0 LEA R9, R0, R7, 0x9 ;  /* 0x0000000700098211 */ /* 0x000fe200078e48ff */
[----:B------:R-:W-:Y:S02]  /*0880*/  @!P0 VIADD R7, R7, 0x80 ;  /* 0x0000008007078836 */ /* 0x000fe40000000000 */
[----:B0-----:R-:W-:-:S04]  /*0890*/  IMAD.WIDE.U32 R4, R3, 0x2, R10 ;  /* 0x0000000203047825 */ /* 0x001fc800078e000a */
[----:B------:R-:W-:Y:S01]  /*08a0*/  @!P0 IMAD.WIDE.U32 R10, R9, 0x2, R10 ;  /* 0x00000002090a8825 */ /* 0x000fe200078e000a */
[----:B------:R1:W-:Y:S04]  /*08b0*/  STG.E.U16 desc[UR4][R4.64], R6 ;  /* 0x0000000604007986 */ /* 0x0003e8000c101504 */
[----:B------:R1:W-:Y:S02]  /*08c0*/  @!P0 STG.E.U16 desc[UR4][R10.64], R8 ;  /* 0x000000080a008986 */ /* 0x0003e4000c101504 */
.L_x_3201:
[----:B------:R-:W-:Y:S05]  /*08d0*/  BSYNC B0 ;  /* 0x0000000000007941 */ /* 0x000fea0003800000 */
.L_x_3200:
[----:B------:R-:W-:-:S13]  /*08e0*/  ISETP.GE.AND P0, PT, R7, R2, PT ;  /* 0x000000020700720c */ /* 0x000fda0003f06270 */
[----:B------:R-:W-:Y:S05]  /*08f0*/  @P0 EXIT ;  /* 0x000000000000094d */ /* 0x000fea0003800000 */
[----:B------:R-:W2:Y:S01]  /*0900*/  LDC.64 R2, c[0x0][0x228] ;  /* 0x00008a00ff027b82 */ /* 0x000ea20000000a00 */
[----:B------:R-:W-:-:S05]  /*0910*/  LEA R7, R0, R7, 0x9 ;  /* 0x0000000700077211 */ /* 0x000fca00078e48ff */
[----:B--2---:R-:W-:-:S05]  /*0920*/  IMAD.WIDE.U32 R2, R7, 0x2, R2 ;  /* 0x0000000207027825 */ /* 0x004fca00078e0002 */
[----:B------:R-:W-:Y:S01]  /*0930*/  STG.E.U16 desc[UR4][R2.64], R12 ;  /* 0x0000000c02007986 */ /* 0x000fe2000c101504 */
[----:B------:R-:W-:Y:S05]  /*0940*/  EXIT ;  /* 0x000000000000794d */ /* 0x000fea0003800000 */
.L_x_3202:
        /* <DEDUP_REMOVED lines=11> */
.L_x_11177:


//--------------------- .text._ZN2at6native29vectorized_elementwise_kernelILi2EZZZNS0_17logit_kernel_cudaERNS_18TensorIteratorBaseERKN3c106ScalarEENKUlvE_clEvENKUlvE2_clEvEUlNS4_8BFloat16EE0_St5arrayIPcLm2EEEEviT0_T1_ --------------------------
	.section	.text._ZN2at6native29vectorized_elementwise_kernelILi2EZZZNS0_17logit_kernel_cudaERNS_18TensorIteratorBaseERKN3c106ScalarEENKUlvE_clEvENKUlvE2_clEvEUlNS4_8BFloat16EE0_St5arrayIPcLm2EEEEviT0_T1_,"ax",@progbits
	.align	128
        .global         _ZN2at6native29vectorized_elementwise_kernelILi2EZZZNS0_17logit_kernel_cudaERNS_18TensorIteratorBaseERKN3c106ScalarEENKUlvE_clEvENKUlvE2_clEvEUlNS4_8BFloat16EE0_St5arrayIPcLm2EEEEviT0_T1_
        .type           _ZN2at6native29vectorized_elementwise_kernelILi2EZZZNS0_17logit_kernel_cudaERNS_18TensorIteratorBaseERKN3c106ScalarEENKUlvE_clEvENKUlvE2_clEvEUlNS4_8BFloat16EE0_St5arrayIPcLm2EEEEviT0_T1_,@function
        .size           _ZN2at6native29vectorized_elementwise_kernelILi2EZZZNS0_17logit_kernel_cudaERNS_18TensorIteratorBaseERKN3c106ScalarEENKUlvE_clEvENKUlvE2_clEvEUlNS4_8BFloat16EE0_St5arrayIPcLm2EEEEviT0_T1_,(.L_x_11178 - _ZN2at6native29vectorized_elementwise_kernelILi2EZZZNS0_17logit_kernel_cudaERNS_18TensorIteratorBaseERKN3c106ScalarEENKUlvE_clEvENKUlvE2_clEvEUlNS4_8BFloat16EE0_St5arrayIPcLm2EEEEviT0_T1_)
        .other          _ZN2at6native29vectorized_elementwise_kernelILi2EZZZNS0_17logit_kernel_cudaERNS_18TensorIteratorBaseERKN3c106ScalarEENKUlvE_clEvENKUlvE2_clEvEUlNS4_8BFloat16EE0_St5arrayIPcLm2EEEEviT0_T1_,@"STO_CUDA_ENTRY STV_DEFAULT"
_ZN2at6native29vectorized_elementwise_kernelILi2EZZZNS0_17logit_kernel_cudaERNS_18TensorIteratorBaseERKN3c106ScalarEENKUlvE_clEvENKUlvE2_clEvEUlNS4_8BFloat16EE0_St5arrayIPcLm2EEEEviT0_T1_:
.text._ZN2at6native29vectorized_elementwise_kernelILi2EZZZNS0_17logit_kernel_cudaERNS_18TensorIteratorBaseERKN3c106ScalarEENKUlvE_clEvENKUlvE2_clEvEUlNS4_8BFloat16EE0_St5arrayIPcLm2EEEEviT0_T1_:
[----:B------:R-:W-:Y:S01]  /*0000*/  LDC R1, c[0x0][0x28] ;  /* 0x00000a00ff017b82 */ /* 0x000fe20000000800 */
[----:B------:R-:W0:Y:S01]  /*0010*/  S2R R0, SR_CTAID.X ;  /* 0x0000000000007919 */ /* 0x000e220000002500 */
[----:B------:R-:W-:Y:S01]  /*0020*/  ULDC UR4, c[0x0][0x210] ;  /* 0x0000840000047ab9 */ /* 0x000fe20000000800 */
[----:B------:R-:W-:Y:S02]  /*0030*/  ULDC UR8, c[0x0][0x218] ;  /* 0x0000860000087ab9 */ /* 0x000fe40000000800 */
[----:B------:R-:W-:Y:S02]  /*0040*/  IMAD.U32 R17, RZ, RZ, UR8 ;  /* 0x00000008ff117e24 */ /* 0x000fe4000f8e00ff */
[----:B0-----:R-:W-:-:S05]  /*0050*/  IMAD.SHL.U32 R0, R0, 0x400, RZ ;  /* 0x0000040000007824 */ /* 0x001fca00078e00ff */
[----:B------:R-:W-:Y:S01]  /*0060*/  IADD3 R16, -R0, UR4, RZ ;  /* 0x0000000400107c10 */ /* 0x000fe2000fffe1ff */
[----:B------:R-:W-:-:S03]  /*0070*/  ULDC.64 UR4, c[0x0][0x208] ;  /* 0x0000820000047ab9 */ /* 0x000fc60000000a00 */
[----:B------:R-:W-:-:S13]  /*0080*/  ISETP.GE.U32.AND P0, PT, R16, 0x400, PT ;  /* 0x000004001000780c */ /* 0x000fda0003f06070 */
[----:B------:R-:W-:Y:S05]  /*0090*/  @!P0 BRA `(.L_x_3203) ;  /* 0x0000000800408947 */ /* 0x000fea0003800000 */
[----:B------:R-:W0:Y:S01]  /*00a0*/  S2R R2, SR_TID.X ;  /* 0x0000000000027919 */ /* 0x000e220000002100 */
[----:B------:R-:W1:Y:S01]  /*00b0*/  LDC.64 R4, c[0x0][0x230] ;  /* 0x00008c00ff047b82 */ /* 0x000e620000000a00 */
[----:B------:R-:W-:Y:S01]  /*00c0*/  ULDC UR6, c[0x0][0x218] ;  /* 0x0000860000067ab9 */ /* 0x000fe20000000800 */
[----:B-1----:R-:W-:-:S04]  /*00d0*/  IMAD.WIDE R4, R0, 0x2, R4 ;  /* 0x0000000200047825 */ /* 0x002fc800078e0204 */
[----:B0-----:R-:W-:-:S05]  /*00e0*/  IMAD.WIDE.U32 R6, R2, 0x4, R4 ;  /* 0x0000000402067825 */ /* 0x001fca00078e0004 */
[----:B------:R-:W2:Y:S04]  /*00f0*/  LDG.E R9, desc[UR4][R6.64] ;  /* 0x0000000406097981 */ /* 0x000ea8000c1e1900 */
[----:B------:R0:W5:Y:S04]  /*0100*/  LDG.E R10, desc[UR4][R6.64+0x200] ;  /* 0x00020004060a7981 */ /* 0x000168000c1e1900 */
[----:B------:R0:W5:Y:S04]  /*0110*/  LDG.E R3, desc[UR4][R6.64+0x400] ;  /* 0x0004000406037981 */ /* 0x000168000c1e1900 */
[----:B------:R0:W5:Y:S01]  /*0120*/  LDG.E R4, desc[UR4][R6.64+0x600] ;  /* 0x0006000406047981 */ /* 0x000162000c1e1900 */
[----:B------:R-:W-:Y:S01]  /*0130*/  BSSY B0, `(.L_x_3204) ;  /* 0x0000009000007945 */ /* 0x000fe20003800000 */
[----:B------:R-:W-:Y:S01]  /*0140*/  IMAD.U32 R8, RZ, RZ, UR8 ;  /* 0x00000008ff087e24 */ /* 0x000fe2000f8e00ff */
[----:B--2---:R-:W-:-:S04]  /*0150*/  SHF.L.U32 R5, R9, 0x10, RZ ;  /* 0x0000001009057819 */ /* 0x004fc800000006ff */
[----:B------:R-:W-:-:S13]  /*0160*/  FSETP.GEU.FTZ.AND P0, PT, R5, UR6, PT ;  /* 0x0000000605007c0b */ /* 0x000fda000bf1e000 */
[----:B0-----:R-:W-:Y:S05]  /*0170*/  @!P0 BRA `(.L_x_3205) ;  /* 0x0000000000108947 */ /* 0x001fea0003800000 */
[----:B------:R-:W-:Y:S01]  /*0180*/  ULDC UR7, c[0x0][0x21c] ;  /* 0x0000870000077ab9 */ /* 0x000fe20000000800 */
[----:B------:R-:W-:Y:S01]  /*0190*/  IMAD.MOV.U32 R8, RZ, RZ, R5 ;  /* 0x000000ffff087224 */ /* 0x000fe200078e0005 */
[----:B------:R-:W-:-:S13]  /*01a0*/  FSETP.GT.FTZ.AND P0, PT, R5, UR7, PT ;  /* 0x0000000705007c0b */ /* 0x000fda000bf14000 */
[----:B------:R-:W0:Y:S02]  /*01b0*/  @P0 LDC R8, c[0x0][0x21c] ;  /* 0x00008700ff080b82 */ /* 0x000e240000000800 */
.L_x_3205:
[----:B------:R-:W-:Y:S05]  /*01c0*/  BSYNC B0 ;  /* 0x0000000000007941 */ /* 0x000fea0003800000 */
.L_x_3204:
[----:B------:R-:W-:Y:S01]  /*01d0*/  PRMT R5, R9, 0x7632, R5 ;  /* 0x0000763209057816 */ /* 0x000fe20000000005 */
[----:B0-----:R-:W-:Y:S01]  /*01e0*/  FADD.FTZ R6, -R8, 1 ;  /* 0x3f80000008067421 */ /* 0x001fe20000010100 */
[----:B------:R-:W-:Y:S01]  /*01f0*/  BSSY B0, `(.L_x_3206) ;  /* 0x000000a000007945 */ /* 0x000fe20003800000 */
[----:B------:R-:W-:Y:S01]  /*0200*/  IMAD.U32 R7, RZ, RZ, UR8 ;  /* 0x00000008ff077e24 */ /* 0x000fe2000f8e00ff */
[----:B------:R-:W-:Y:S01]  /*0210*/  SHF.L.U32 R5, R5, 0x10, RZ ;  /* 0x0000001005057819 */ /* 0x000fe200000006ff */
[----:B------:R0:W1:Y:S03]  /*0220*/  MUFU.RCP R13, R6 ;  /* 0x00000006000d7308 */ /* 0x0000660000001000 */
[----:B------:R-:W-:-:S13]  /*0230*/  FSETP.GEU.FTZ.AND P0, PT, R5, UR6, PT ;  /* 0x0000000605007c0b */ /* 0x000fda000bf1e000 */
[----:B------:R-:W-:Y:S05]  /*0240*/  @!P0 BRA `(.L_x_3207) ;  /* 0x0000000000108947 */ /* 0x000fea0003800000 */
[----:B------:R-:W-:Y:S01]  /*0250*/  ULDC UR7, c[0x0][0x21c] ;  /* 0x0000870000077ab9 */ /* 0x000fe20000000800 */
[----:B------:R-:W-:Y:S01]  /*0260*/  IMAD.MOV.U32 R7, RZ, RZ, R5 ;  /* 0x000000ffff077224 */ /* 0x000fe200078e0005 */
[----:B------:R-:W-:-:S13]  /*0270*/  FSETP.GT.FTZ.AND P0, PT, R5, UR7, PT ;  /* 0x0000000705007c0b */ /* 0x000fda000bf14000 */
[----:B------:R-:W2:Y:S02]  /*0280*/  @P0 LDC R7, c[0x0][0x21c] ;  /* 0x00008700ff070b82 */ /* 0x000ea40000000800 */
.L_x_3207:
[----:B------:R-:W-:Y:S05]  /*0290*/  BSYNC B0 ;  /* 0x0000000000007941 */ /* 0x000fea0003800000 */
.L_x_3206:
[----:B0----5:R-:W-:Y:S01]  /*02a0*/  SHF.L.U32 R6, R10, 0x10, RZ ;  /* 0x000000100a067819 */ /* 0x021fe200000006ff */
[----:B--2---:R-:W-:Y:S01]  /*02b0*/  FADD.FTZ R5, -R7, 1 ;  /* 0x3f80000007057421 */ /* 0x004fe20000010100 */
[----:B------:R-:W-:Y:S01]  /*02c0*/  BSSY B0, `(.L_x_3208) ;  /* 0x0000009000007945 */ /* 0x000fe20003800000 */
[----:B------:R-:W-:Y:S01]  /*02d0*/  IMAD.U32 R9, RZ, RZ, UR8 ;  /* 0x00000008ff097e24 */ /* 0x000fe2000f8e00ff */
[----:B------:R-:W-:Y:S01]  /*02e0*/  FSETP.GEU.FTZ.AND P0, PT, R6, UR6, PT ;  /* 0x0000000606007c0b */ /* 0x000fe2000bf1e000 */
[----:B------:R0:W2:-:S12]  /*02f0*/  MUFU.RCP R12, R5 ;  /* 0x00000005000c7308 */ /* 0x0000980000001000 */
[----:B0-----:R-:W-:Y:S05]  /*0300*/  @!P0 BRA `(.L_x_3209) ;  /* 0x0000000000108947 */ /* 0x001fea0003800000 */
[----:B------:R-:W-:Y:S01]  /*0310*/  ULDC UR7, c[0x0][0x21c] ;  /* 0x0000870000077ab9 */ /* 0x000fe20000000800 */
[----:B------:R-:W-:Y:S01]  /*0320*/  IMAD.MOV.U32 R9, RZ, RZ, R6 ;  /* 0x000000ffff097224 */ /* 0x000fe200078e0006 */
[----:B------:R-:W-:-:S13]  /*0330*/  FSETP.GT.FTZ.AND P0, PT, R6, UR7, PT ;  /* 0x0000000706007c0b */ /* 0x000fda000bf14000 */
[----:B------:R-:W0:Y:S02]  /*0340*/  @P0 LDC R9, c[0x0][0x21c] ;  /* 0x00008700ff090b82 */ /* 0x000e240000000800 */
.L_x_3209:
[----:B------:R-:W-:Y:S05]  /*0350*/  BSYNC B0 ;  /* 0x0000000000007941 */ /* 0x000fea0003800000 */
.L_x_3208:
[----:B------:R-:W-:Y:S01]  /*0360*/  PRMT R6, R10, 0x7632, R6 ;  /* 0x000076320a067816 */ /* 0x000fe20000000006 */
[----:B0-----:R-:W-:Y:S01]  /*0370*/  FADD.FTZ R5, -R9, 1 ;  /* 0x3f80000009057421 */ /* 0x001fe20000010100 */
[----:B------:R-:W-:Y:S01]  /*0380*/  BSSY B0, `(.L_x_3210) ;  /* 0x000000a000007945 */ /* 0x000fe20003800000 */
[----:B------:R-:W-:Y:S01]  /*0390*/  IMAD.U32 R10, RZ, RZ, UR8 ;  /* 0x00000008ff0a7e24 */ /* 0x000fe2000f8e00ff */
[----:B------:R-:W-:Y:S01]  /*03a0*/  SHF.L.U32 R6, R6, 0x10, RZ ;  /* 0x0000001006067819 */ /* 0x000fe200000006ff */
[----:B------:R0:W3:Y:S03]  /*03b0*/  MUFU.RCP R14, R5 ;  /* 0x00000005000e7308 */ /* 0x0000e60000001000 */
[----:B------:R-:W-:-:S13]  /*03c0*/  FSETP.GEU.FTZ.AND P0, PT, R6, UR6, PT ;  /* 0x0000000606007c0b */ /* 0x000fda000bf1e000 */
[----:B------:R-:W-:Y:S05]  /*03d0*/  @!P0 BRA `(.L_x_3211) ;  /* 0x0000000000108947 */ /* 0x000fea0003800000 */
[----:B------:R-:W-:Y:S01]  /*03e0*/  ULDC UR7, c[0x0][0x21c] ;  /* 0x0000870000077ab9 */ /* 0x000fe20000000800 */
[----:B------:R-:W-:Y:S01]  /*03f0*/  IMAD.MOV.U32 R10, RZ, RZ, R6 ;  /* 0x000000ffff0a7224 */ /* 0x000fe200078e0006 */
[----:B------:R-:W-:-:S13]  /*0400*/  FSETP.GT.FTZ.AND P0, PT, R6, UR7, PT ;  /* 0x0000000706007c0b */ /* 0x000fda000bf14000 */
[----:B------:R-:W4:Y:S02]  /*0410*/  @P0 LDC R10, c[0x0][0x21c] ;  /* 0x00008700ff0a0b82 */ /* 0x000f240000000800 */
.L_x_3211:
[----:B------:R-:W-:Y:S05]  /*0420*/  BSYNC B0 ;  /* 0x0000000000007941 */ /* 0x000fea0003800000 */
.L_x_3210:
[----:B----4-:R-:W-:Y:S01]  /*0430*/  FADD.FTZ R11, -R10, 1 ;  /* 0x3f8000000a0b7421 */ /* 0x010fe20000010100 */
[----:B01----:R-:W-:Y:S01]  /*0440*/  FMUL.FTZ R5, R13, R8 ;  /* 0x000000080d057220 */ /* 0x003fe20000410000 */
[----:B--2---:R-:W-:Y:S01]  /*0450*/  FMUL.FTZ R6, R12, R7 ;  /* 0x000000070c067220 */ /* 0x004fe20000410000 */
[----:B------:R-:W-:Y:S01]  /*0460*/  SHF.L.U32 R8, R3, 0x10, RZ ;  /* 0x0000001003087819 */ /* 0x000fe200000006ff */
[----:B---3--:R-:W-:Y:S01]  /*0470*/  FMUL.FTZ R7, R14, R9 ;  /* 0x000000090e077220 */ /* 0x008fe20000410000 */
[----:B------:R-:W-:Y:S01]  /*0480*/  BSSY B0, `(.L_x_3212) ;  /* 0x000000e000007945 */ /* 0x000fe20003800000 */
[----:B------:R-:W0:Y:S01]  /*0490*/  MUFU.RCP R11, R11 ;  /* 0x0000000b000b7308 */ /* 0x000e220000001000 */
[----:B------:R-:W-:Y:S01]  /*04a0*/  FSETP.GEU.FTZ.AND P0, PT, R8, UR6, PT ;  /* 0x0000000608007c0b */ /* 0x000fe2000bf1e000 */
[----:B------:R-:W-:-:S06]  /*04b0*/  IMAD.U32 R9, RZ, RZ, UR8 ;  /* 0x00000008ff097e24 */ /* 0x000fcc000f8e00ff */
[----:B------:R-:W1:Y:S08]  /*04c0*/  MUFU.LG2 R5, R5 ;  /* 0x0000000500057308 */ /* 0x000e700000000c00 */
[----:B------:R-:W2:Y:S01]  /*04d0*/  MUFU.LG2 R6, R6 ;  /* 0x0000000600067308 */ /* 0x000ea20000000c00 */
[----:B0-----:R-:W-:-:S07]  /*04e0*/  FMUL.FTZ R10, R11, R10 ;  /* 0x0000000a0b0a7220 */ /* 0x001fce0000410000 */
[----:B------:R-:W0:Y:S08]  /*04f0*/  MUFU.LG2 R7, R7 ;  /* 0x0000000700077308 */ /* 0x000e300000000c00 */
[----:B------:R-:W3:Y:S01]  /*0500*/  MUFU.LG2 R10, R10 ;  /* 0x0000000a000a7308 */ /* 0x000ee20000000c00 */
[----:B-12---:R-:W-:Y:S05]  /*0510*/  @!P0 BRA `(.L_x_3213) ;  /* 0x0000000000108947 */ /* 0x006fea0003800000 */
[----:B------:R-:W-:Y:S01]  /*0520*/  ULDC UR7, c[0x0][0x21c] ;  /* 0x0000870000077ab9 */ /* 0x000fe20000000800 */
[----:B------:R-:W-:Y:S01]  /*0530*/  IMAD.MOV.U32 R9, RZ, RZ, R8 ;  /* 0x000000ffff097224 */ /* 0x000fe200078e0008 */
[----:B------:R-:W-:-:S13]  /*0540*/  FSETP.GT.FTZ.AND P0, PT, R8, UR7, PT ;  /* 0x0000000708007c0b */ /* 0x000fda000bf14000 */
[----:B------:R-:W1:Y:S02]  /*0550*/  @P0 LDC R9, c[0x0][0x21c] ;  /* 0x00008700ff090b82 */ /* 0x000e640000000800 */
.L_x_3213:
[----:B------:R-:W-:Y:S05]  /*0560*/  BSYNC B0 ;  /* 0x0000000000007941 */ /* 0x000fea0003800000 */
.L_x_3212:
[----:B------:R-:W-:Y:S01]  /*0570*/  PRMT R8, R3, 0x7632, R8 ;  /* 0x0000763203087816 */ /* 0x000fe20000000008 */
[----:B-1----:R-:W-:Y:S01]  /*0580*/  FADD.FTZ R3, -R9, 1 ;  /* 0x3f80000009037421 */ /* 0x002fe20000010100 */
[----:B------:R-:W-:Y:S01]  /*0590*/  BSSY B0, `(.L_x_3214) ;  /* 0x000000a000007945 */ /* 0x000fe20003800000 */
[----:B------:R-:W-:Y:S01]  /*05a0*/  IMAD.U32 R11, RZ, RZ, UR8 ;  /* 0x00000008ff0b7e24 */ /* 0x000fe2000f8e00ff */
[----:B------:R-:W-:Y:S01]  /*05b0*/  SHF.L.U32 R8, R8, 0x10, RZ ;  /* 0x0000001008087819 */ /* 0x000fe200000006ff */
[----:B------:R1:W2:Y:S03]  /*05c0*/  MUFU.RCP R14, R3 ;  /* 0x00000003000e7308 */ /* 0x0002a60000001000 */
[----:B------:R-:W-:-:S13]  /*05d0*/  FSETP.GEU.FTZ.AND P0, PT, R8, UR6, PT ;  /* 0x0000000608007c0b */ /* 0x000fda000bf1e000 */
[----:B------:R-:W-:Y:S05]  /*05e0*/  @!P0 BRA `(.L_x_3215) ;  /* 0x0000000000108947 */ /* 0x000fea0003800000 */
[----:B------:R-:W-:Y:S01]  /*05f0*/  ULDC UR7, c[0x0][0x21c] ;  /* 0x0000870000077ab9 */ /* 0x000fe20000000800 */
[----:B------:R-:W-:Y:S01]  /*0600*/  IMAD.MOV.U32 R11, RZ, RZ, R8 ;  /* 0x000000ffff0b7224 */ /* 0x000fe200078e0008 */
[----:B------:R-:W-:-:S13]  /*0610*/  FSETP.GT.FTZ.AND P0, PT, R8, UR7, PT ;  /* 0x0000000708007c0b */ /* 0x000fda000bf14000 */
[----:B------:R-:W4:Y:S02]  /*0620*/  @P0 LDC R11, c[0x0][0x21c] ;  /* 0x00008700ff0b0b82 */ /* 0x000f240000000800 */
.L_x_3215:
[----:B------:R-:W-:Y:S05]  /*0630*/  BSYNC B0 ;  /* 0x0000000000007941 */ /* 0x000fea0003800000 */
.L_x_3214:
[----:B------:R-:W-:Y:S01]  /*0640*/  SHF.L.U32 R8, R4, 0x10, RZ ;  /* 0x0000001004087819 */ /* 0x000fe200000006ff */
[----:B-1--4-:R-:W-:Y:S01]  /*0650*/  FADD.FTZ R3, -R11, 1 ;  /* 0x3f8000000b037421 */ /* 0x012fe20000010100 */
[----:B------:R-:W-:Y:S01]  /*0660*/  BSSY B0, `(.L_x_3216) ;  /* 0x0000009000007945 */ /* 0x000fe20003800000 */
[----:B------:R-:W-:Y:S01]  /*0670*/  IMAD.U32 R12, RZ, RZ, UR8 ;  /* 0x00000008ff0c7e24 */ /* 0x000fe2000f8e00ff */
[----:B------:R-:W-:Y:S01]  /*0680*/  FSETP.GEU.FTZ.AND P0, PT, R8, UR6, PT ;  /* 0x0000000608007c0b */ /* 0x000fe2000bf1e000 */
[----:B------:R1:W4:-:S12]  /*0690*/  MUFU.RCP R16, R3 ;  /* 0x0000000300107308 */ /* 0x0003180000001000 */
[----:B-1----:R-:W-:Y:S05]  /*06a0*/  @!P0 BRA `(.L_x_3217) ;  /* 0x0000000000108947 */ /* 0x002fea0003800000 */
[----:B------:R-:W-:Y:S01]  /*06b0*/  ULDC UR7, c[0x0][0x21c] ;  /* 0x0000870000077ab9 */ /* 0x000fe20000000800 */
[----:B------:R-:W-:Y:S01]  /*06c0*/  IMAD.MOV.U32 R12, RZ, RZ, R8 ;  /* 0x000000ffff0c7224 */ /* 0x000fe200078e0008 */
[----:B------:R-:W-:-:S13]  /*06d0*/  FSETP.GT.FTZ.AND P0, PT, R8, UR7, PT ;  /* 0x0000000708007c0b */ /* 0x000fda000bf14000 */
[----:B------:R-:W1:Y:S02]  /*06e0*/  @P0 LDC R12, c[0x0][0x21c] ;  /* 0x00008700ff0c0b82 */ /* 0x000e640000000800 */
.L_x_3217:
[----:B------:R-:W-:Y:S05]  /*06f0*/  BSYNC B0 ;  /* 0x0000000000007941 */ /* 0x000fea0003800000 */
.L_x_3216:
[----:B------:R-:W-:Y:S01]  /*0700*/  PRMT R4, R4, 0x7632, R4 ;  /* 0x0000763204047816 */ /* 0x000fe20000000004 */
[----:B-1----:R-:W-:Y:S01]  /*0710*/  FADD.FTZ R3, -R12, 1 ;  /* 0x3f8000000c037421 */ /* 0x002fe20000010100 */
[----:B------:R-:W-:Y:S02]  /*0720*/  BSSY B0, `(.L_x_3218) ;  /* 0x0000009000007945 */ /* 0x000fe40003800000 */
[----:B------:R-:W-:Y:S01]  /*0730*/  SHF.L.U32 R4, R4, 0x10, RZ ;  /* 0x0000001004047819 */ /* 0x000fe200000006ff */
[----:B------:R1:W0:Y:S03]  /*0740*/  MUFU.RCP R13, R3 ;  /* 0x00000003000d7308 */ /* 0x0002260000001000 */
[----:B------:R-:W-:-:S13]  /*0750*/  FSETP.GEU.FTZ.AND P0, PT, R4, UR6, PT ;  /* 0x0000000604007c0b */ /* 0x000fda000bf1e000 */
[----:B------:R-:W-:Y:S05]  /*0760*/  @!P0 BRA `(.L_x_3219) ;  /* 0x0000000000108947 */ /* 0x000fea0003800000 */
[----:B------:R-:W-:Y:S01]  /*0770*/  ULDC UR6, c[0x0][0x21c] ;  /* 0x0000870000067ab9 */ /* 0x000fe20000000800 */
[----:B------:R-:W-:Y:S01]  /*0780*/  IMAD.MOV.U32 R17, RZ, RZ, R4 ;  /* 0x000000ffff117224 */ /* 0x000fe200078e0004 */
[----:B------:R-:W-:-:S13]  /*0790*/  FSETP.GT.FTZ.AND P0, PT, R4, UR6, PT ;  /* 0x0000000604007c0b */ /* 0x000fda000bf14000 */
[----:B------:R-:W0:Y:S02]  /*07a0*/  @P0 LDC R17, c[0x0][0x21c] ;  /* 0x00008700ff110b82 */ /* 0x000e240000000800 */
.L_x_3219:
[----:B------:R-:W-:Y:S05]  /*07b0*/  BSYNC B0 ;  /* 0x0000000000007941 */ /* 0x000fea0003800000 */
.L_x_3218:
[----:B0-----:R-:W-:Y:S01]  /*07c0*/  FADD.FTZ R4, -R17, 1 ;  /* 0x3f80000011047421 */ /* 0x001fe20000010100 */
[----:B-12---:R-:W-:Y:S01]  /*07d0*/  FMUL.FTZ R3, R14, R9 ;  /* 0x000000090e037220 */ /* 0x006fe20000410000 */
[----:B----4-:R-:W-:Y:S01]  /*07e0*/  FMUL.FTZ R11, R16, R11 ;  /* 0x0000000b100b7220 */ /* 0x010fe20000410000 */
[----:B------:R-:W0:Y:S01]  /*07f0*/  LDC.64 R8, c[0x0][0x228] ;  /* 0x00008a00ff087b82 */ /* 0x000e220000000a00 */
[----:B------:R-:W-:Y:S01]  /*0800*/  FMUL.FTZ R12, R13, R12 ;  /* 0x0000000c0d0c7220 */ /* 0x000fe20000410000 */
[----:B------:R-:W-:Y:S01]  /*0810*/  FMUL.FTZ R5, R5, 0.69314718246459960938 ;  /* 0x3f31721805057820 */ /* 0x000fe20000410000 */
[----:B------:R-:W1:Y:S01]  /*0820*/  MUFU.RCP R4, R4 ;  /* 0x0000000400047308 */ /* 0x000e620000001000 */
[----:B------:R-:W-:Y:S01]  /*0830*/  FMUL.FTZ R6, R6, 0.69314718246459960938 ;  /* 0x3f31721806067820 */ /* 0x000fe20000410000 */
[----:B------:R-:W-:Y:S01]  /*0840*/  FMUL.FTZ R7, R7, 0.69314718246459960938 ;  /* 0x3f31721807077820 */ /* 0x000fe20000410000 */
[----:B---3--:R-:W-:-:S05]  /*0850*/  FMUL.FTZ R10, R10, 0.69314718246459960938 ;  /* 0x3f3172180a0a7820 */ /* 0x008fca0000410000 */
[----:B------:R-:W2:Y:S08]  /*0860*/  MUFU.LG2 R3, R3 ;  /* 0x0000000300037308 */ /* 0x000eb00000000c00 */
[----:B------:R-:W3:Y:S01]  /*0870*/  MUFU.LG2 R11, R11 ;  /* 0x0000000b000b7308 */ /* 0x000ee20000000c00 */
[----:B-1----:R-:W-:Y:S01]  /*0880*/  FMUL.FTZ R17, R4, R17 ;  /* 0x0000001104117220 */ /* 0x002fe20000410000 */
[----:B0-----:R-:W-:-:S06]  /*0890*/  IMAD.WIDE.U32 R8, R0, 0x2, R8 ;  /* 0x0000000200087825 */ /* 0x001fcc00078e0008 */
[----:B------:R-:W0:Y:S01]  /*08a0*/  MUFU.LG2 R12, R12 ;  /* 0x0000000c000c7308 */ /* 0x000e220000000c00 */
[----:B--2---:R-:W-:Y:S01]  /*08b0*/  FMUL.FTZ R4, R3, 0.69314718246459960938 ;  /* 0x3f31721803047820 */ /* 0x004fe20000410000 */
[----:B------:R-:W-:Y:S01]  /*08c0*/  F2FP.BF16.F32.PACK_AB R3, R6, R5 ;  /* 0x000000050603723e */ /* 0x000fe200000010ff */
[----:B------:R-:W-:Y:S01]  /*08d0*/  IMAD.WIDE R8, R2, 0x4, R8 ;  /* 0x0000000402087825 */ /* 0x000fe200078e0208 */
[----:B------:R-:W-:-:S04]  /*08e0*/  F2FP.BF16.F32.PACK_AB R5, R10, R7 ;  /* 0x000000070a05723e */ /* 0x000fc800000010ff */
[----:B------:R-:W1:Y:S01]  /*08f0*/  MUFU.LG2 R17, R17 ;  /* 0x0000001100117308 */ /* 0x000e620000000c00 */
[----:B---3--:R-:W-:Y:S01]  /*0900*/  FMUL.FTZ R11, R11, 0.69314718246459960938 ;  /* 0x3f3172180b0b7820 */ /* 0x008fe20000410000 */
[----:B------:R-:W-:Y:S04]  /*0910*/  STG.E desc[UR4][R8.64], R3 ;  /* 0x0000000308007986 */ /* 0x000fe8000c101904 */
[----:B------:R-:W-:Y:S01]  /*0920*/  F2FP.BF16.F32.PACK_AB R7, R11, R4 ;  /* 0x000000040b07723e */ /* 0x000fe200000010ff */
[----:B------:R-:W-:Y:S01]  /*0930*/  STG.E desc[UR4][R8.64+0x200], R5 ;  /* 0x0002000508007986 */ /* 0x000fe2000c101904 */
[----:B0-----:R-:W-:-:S03]  /*0940*/  FMUL.FTZ R13, R12, 0.69314718246459960938 ;  /* 0x3f3172180c0d7820 */ /* 0x001fc60000410000 */
[----:B------:R-:W-:Y:S01]  /*0950*/  STG.E desc[UR4][R8.64+0x400], R7 ;  /* 0x0004000708007986 */ /* 0x000fe2000c101904 */
[----:B-1----:R-:W-:-:S05]  /*0960*/  FMUL.FTZ R0, R17, 0.69314718246459960938 ;  /* 0x3f31721811007820 */ /* 0x002fca0000410000 */
[----:B------:R-:W-:-:S05]  /*0970*/  F2FP.BF16.F32.PACK_AB R11, R0, R13 ;  /* 0x0000000d000b723e */ /* 0x000fca00000010ff */
[----:B------:R-:W-:Y:S01]  /*0980*/  STG.E desc[UR4][R8.64+0x600], R11 ;  /* 0x0006000b08007986 */ /* 0x000fe2000c101904 */
[----:B------:R-:W-:Y:S05]  /*0990*/  EXIT ;  /* 0x000000000000794d */ /* 0x000fea0003800000 */
.L_x_3203:
[----:B------:R-:W0:Y:S01]  /*09a0*/  S2R R19, SR_TID.X ;  /* 0x0000000000137919 */ /* 0x000e220000002100 */
[----:B------:R-:W-:Y:S02]  /*09b0*/  PRMT R18, RZ, 0x7610, R18 ;  /* 0x00007610ff127816 */ /* 0x000fe40000000012 */
[----:B0-----:R-:W-:Y:S01]  /*09c0*/  ISETP.GE.AND P0, PT, R19, R16, PT ;  /* 0x000000101300720c */ /* 0x001fe20003f06270 */
[----:B------:R-:W-:-:S12]  /*09d0*/  IMAD.MOV.U32 R25, RZ, RZ, R19 ;  /* 0x000000ffff197224 */ /* 0x000fd800078e0013 */
[----:B------:R-:W-:Y:S01]  /*09e0*/  @!P0 IADD3 R25, R19, 0x80, RZ ;  /* 0x0000008013198810 */ /* 0x000fe20007ffe0ff */
[----:B------:R-:W0:Y:S03]  /*09f0*/  @!P0 LDC.64 R8, c[0x0][0x230] ;  /* 0x00008c00ff088b82 */ /* 0x000e260000000a00 */
[----:B------:R-:W-:-:S13]  /*0a00*/  ISETP.GE.AND P6, PT, R25, R16, PT ;  /* 0x000000101900720c */ /* 0x000fda0003fc6270 */
[----:B------:R-:W-:Y:S01]  /*0a10*/  @!P6 IMAD.IADD R5, R0, 0x1, R25 ;  /* 0x000000010005e824 */ /* 0x000fe200078e0219 */
[----:B------:R-:W1:Y:S01]  /*0a20*/  @!P6 LDC.64 R2, c[0x0][0x230] ;  /* 0x00008c00ff02eb82 */ /* 0x000e620000000a00 */
[----:B------:R-:W-:-:S05]  /*0a30*/  @!P6 VIADD R25, R25, 0x80 ;  /* 0x000000801919e836 */ /* 0x000fca0000000000 */
[----:B------:R-:W-:-:S13]  /*0a40*/  ISETP.GE.AND P5, PT, R25, R16, PT ;  /* 0x000000101900720c */ /* 0x000fda0003fa6270 */
[----:B------:R-:W-:Y:S01]  /*0a50*/  @!P5 IADD3 R20, R0, R25, RZ ;  /* 0x000000190014d210 */ /* 0x000fe20007ffe0ff */
[----:B------:R-:W-:Y:S01]  /*0a60*/  @!P5 VIADD R25, R25, 0x80 ;  /* 0x000000801919d836 */ /* 0x000fe20000000000 */
[----:B------:R-:W2:Y:S01]  /*0a70*/  @!P5 LDC.64 R12, c[0x0][0x230] ;  /* 0x00008c00ff0cdb82 */ /* 0x000ea20000000a00 */
[----:B-1----:R-:W-:-:S03]  /*0a80*/  @!P6 IMAD.WIDE.U32 R2, R5, 0x2, R2 ;  /* 0x000000020502e825 */ /* 0x002fc600078e0002 */
[CC--:B------:R-:W-:Y:S02]  /*0a90*/  ISETP.GE.AND P4, PT, R25.reuse, R16.reuse, PT ;  /* 0x000000101900720c */ /* 0x0c0fe40003f86270 */
[----:B------:R1:W5:Y:S11]  /*0aa0*/  @!P6 LDG.E.U16 R18, desc[UR4][R2.64] ;  /* 0x000000040212e981 */ /* 0x000376000c1e1500 */
[----:B------:R-:W-:Y:S01]  /*0ab0*/  @!P4 IADD3 R29, R0, R25, RZ ;  /* 0x00000019001dc210 */ /* 0x000fe20007ffe0ff */
[----:B------:R-:W-:Y:S01]  /*0ac0*/  @!P4 VIADD R25, R25, 0x80 ;  /* 0x000000801919c836 */ /* 0x000fe20000000000 */
[----:B------:R-:W3:Y:S04]  /*0ad0*/  @!P4 LDC.64 R14, c[0x0][0x230] ;  /* 0x00008c00ff0ecb82 */ /* 0x000ee80000000a00 */
[----:B------:R-:W-:-:S13]  /*0ae0*/  ISETP.GE.AND P3, PT, R25, R16, PT ;  /* 0x000000101900720c */ /* 0x000fda0003f66270 */
[----:B------:R-:W-:Y:S01]  /*0af0*/  @!P3 IADD3 R27, R0, R25, RZ ;  /* 0x00000019001bb210 */ /* 0x000fe20007ffe0ff */
[----:B------:R-:W-:Y:S01]  /*0b00*/  @!P3 VIADD R25, R25, 0x80 ;  /* 0x000000801919b836 */ /* 0x000fe20000000000 */
[----:B------:R-:W4:Y:S04]  /*0b10*/  @!P3 LDC.64 R10, c[0x0][0x230] ;  /* 0x00008c00ff0abb82 */ /* 0x000f280000000a00 */
[----:B------:R-:W-:-:S13]  /*0b20*/  ISETP.GE.AND P2, PT, R25, R16, PT ;  /* 0x000000101900720c */ /* 0x000fda0003f46270 */
[----:B------:R-:W-:Y:S01]  /*0b30*/  @!P2 IADD3 R23, R0, R25, RZ ;  /* 0x000000190017a210 */ /* 0x000fe20007ffe0ff */
[----:B------:R-:W-:Y:S01]  /*0b40*/  @!P2 VIADD R25, R25, 0x80 ;  /* 0x000000801919a836 */ /* 0x000fe20000000000 */
[----:B-1----:R-:W1:Y:S04]  /*0b50*/  @!P2 LDC.64 R2, c[0x0][0x230] ;  /* 0x00008c00ff02ab82 */ /* 0x002e680000000a00 */
[----:B------:R-:W-:-:S13]  /*0b60*/  ISETP.GE.AND P1, PT, R25, R16, PT ;  /* 0x000000101900720c */ /* 0x000fda0003f26270 */
[----:B------:R-:W-:Y:S01]  /*0b70*/  @!P1 IADD3 R21, R0, R25, RZ ;  /* 0x0000001900159210 */ /* 0x000fe20007ffe0ff */
[----:B------:R-:W-:Y:S01]  /*0b80*/  @!P1 VIADD R25, R25, 0x80 ;  /* 0x0000008019199836 */ /* 0x000fe20000000000 */
[----:B------:R-:W0:Y:S04]  /*0b90*/  @!P1 LDC.64 R4, c[0x0][0x230] ;  /* 0x00008c00ff049b82 */ /* 0x000e280000000a00 */
[----:B------:R-:W-:-:S13]  /*0ba0*/  ISETP.GE.AND P6, PT, R25, R16, PT ;  /* 0x000000101900720c */ /* 0x000fda0003fc6270 */
[----:B------:R-:W4:Y:S01]  /*0bb0*/  @!P6 LDC.64 R6, c[0x0][0x230] ;  /* 0x00008c00ff06eb82 */ /* 0x000f220000000a00 */
[----:B--2---:R-:W-:Y:S01]  /*0bc0*/  @!P5 IMAD.WIDE.U32 R12, R20, 0x2, R12 ;  /* 0x00000002140cd825 */ /* 0x004fe200078e000c */
[----:B------:R-:W-:Y:S02]  /*0bd0*/  PRMT R20, RZ, 0x7610, R20 ;  /* 0x00007610ff147816 */ /* 0x000fe40000000014 */
[----:B------:R-:W-:Y:S01]  /*0be0*/  PRMT R22, RZ, 0x7610, R22 ;  /* 0x00007610ff167816 */ /* 0x000fe20000000016 */
[----:B---3--:R-:W-:Y:S01]  /*0bf0*/  @!P4 IMAD.WIDE.U32 R14, R29, 0x2, R14 ;  /* 0x000000021d0ec825 */ /* 0x008fe200078e000e */
[C---:B------:R-:W-:Y:S02]  /*0c00*/  @!P6 IADD3 R29, R0.reuse, R25, RZ ;  /* 0x00000019001de210 */ /* 0x040fe40007ffe0ff */
[----:B------:R2:W5:Y:S01]  /*0c10*/  @!P5 LDG.E.U16 R20, desc[UR4][R12.64] ;  /* 0x000000040c14d981 */ /* 0x000562000c1e1500 */
[----:B------:R-:W-:Y:S02]  /*0c20*/  @!P0 IMAD.IADD R25, R0, 0x1, R19 ;  /* 0x0000000100198824 */ /* 0x000fe400078e0213 */
[----:B-1----:R-:W-:Y:S01]  /*0c30*/  @!P2 IMAD.WIDE.U32 R2, R23, 0x2, R2 ;  /* 0x000000021702a825 */ /* 0x002fe200078e0002 */
[----:B------:R1:W5:Y:S01]  /*0c40*/  @!P4 LDG.E.U16 R22, desc[UR4][R14.64] ;  /* 0x000000040e16c981 */ /* 0x000362000c1e1500 */
[----:B------:R-:W-:-:S02]  /*0c50*/  PRMT R23, RZ, 0x7610, R23 ;  /* 0x00007610ff177816 */ /* 0x000fc40000000017 */
[----:B0-----:R-:W-:Y:S01]  /*0c60*/  @!P1 IMAD.WIDE.U32 R4, R21, 0x2, R4 ;  /* 0x0000000215049825 */ /* 0x001fe200078e0004 */
[----:B------:R-:W-:Y:S02]  /*0c70*/  PRMT R21, RZ, 0x7610, R21 ;  /* 0x00007610ff157816 */ /* 0x000fe40000000015 */
[----:B--2---:R-:W-:Y:S01]  /*0c80*/  PRMT R13, RZ, 0x7610, R13 ;  /* 0x00007610ff0d7816 */ /* 0x004fe2000000000d */
[----:B----4-:R-:W-:Y:S01]  /*0c90*/  @!P3 IMAD.WIDE.U32 R10, R27, 0x2, R10 ;  /* 0x000000021b0ab825 */ /* 0x010fe200078e000a */
[----:B------:R-:W-:Y:S02]  /*0ca0*/  PRMT R12, RZ, 0x7610, R12 ;  /* 0x00007610ff0c7816 */ /* 0x000fe4000000000c */
[----:B-1----:R-:W-:Y:S01]  /*0cb0*/  PRMT R14, RZ, 0x7610, R14 ;  /* 0x00007610ff0e7816 */ /* 0x002fe2000000000e */
[----:B------:R-:W-:Y:S01]  /*0cc0*/  @!P0 IMAD.WIDE.U32 R8, R25, 0x2, R8 ;  /* 0x0000000219088825 */ /* 0x000fe200078e0008 */
[----:B------:R0:W5:Y:S03]  /*0cd0*/  @!P3 LDG.E.U16 R23, desc[UR4][R10.64] ;  /* 0x000000040a17b981 */ /* 0x000166000c1e1500 */
[----:B------:R-:W-:Y:S01]  /*0ce0*/  @!P6 IMAD.WIDE.U32 R6, R29, 0x2, R6 ;  /* 0x000000021d06e825 */ /* 0x000fe200078e0006 */
[----:B------:R0:W5:Y:S04]  /*0cf0*/  @!P2 LDG.E.U16 R21, desc[UR4][R2.64] ;  /* 0x000000040215a981 */ /* 0x000168000c1e1500 */
[----:B------:R0:W5:Y:S04]  /*0d00*/  @!P1 LDG.E.U16 R13, desc[UR4][R4.64] ;  /* 0x00000004040d9981 */ /* 0x000168000c1e1500 */
[----:B------:R0:W5:Y:S04]  /*0d10*/  @!P6 LDG.E.U16 R12, desc[UR4][R6.64] ;  /* 0x00000004060ce981 */ /* 0x000168000c1e1500 */
[----:B------:R0:W5:Y:S01]  /*0d20*/  @!P0 LDG.E.U16 R14, desc[UR4][R8.64] ;  /* 0x00000004080e8981 */ /* 0x000162000c1e1500 */
[----:B------:R-:W-:Y:S04]  /*0d30*/  BSSY B0, `(.L_x_3220) ;  /* 0x0000013000007945 */ /* 0x000fe80003800000 */
[----:B------:R-:W-:Y:S05]  /*0d40*/  @P0 BRA `(.L_x_3221) ;  /* 0x0000000000440947 */ /* 0x000fea0003800000 */
[----:B-----5:R-:W-:Y:S01]  /*0d50*/  SHF.L.U32 R14, R14, 0x10, RZ ;  /* 0x000000100e0e7819 */ /* 0x020fe200000006ff */
[----:B------:R-:W-:Y:S01]  /*0d60*/  ULDC UR6, c[0x0][0x218] ;  /* 0x0000860000067ab9 */ /* 0x000fe20000000800 */
[----:B------:R-:W-:Y:S01]  /*0d70*/  BSSY B1, `(.L_x_3222) ;  /* 0x0000008000017945 */ /* 0x000fe20003800000 */
[----:B0-----:R-:W-:Y:S01]  /*0d80*/  IMAD.U32 R2, RZ, RZ, UR8 ;  /* 0x00000008ff027e24 */ /* 0x001fe2000f8e00ff */
[----:B------:R-:W-:-:S13]  /*0d90*/  FSETP.GEU.FTZ.AND P1, PT, R14, UR6, PT ;  /* 0x000000060e007c0b */ /* 0x000fda000bf3e000 */
[----:B------:R-:W-:Y:S05]  /*0da0*/  @!P1 BRA `(.L_x_3223) ;  /* 0x0000000000109947 */ /* 0x000fea0003800000 */
[----:B------:R-:W-:Y:S01]  /*0db0*/  ULDC UR6, c[0x0][0x21c] ;  /* 0x0000870000067ab9 */ /* 0x000fe20000000800 */
[----:B------:R-:W-:Y:S02]  /*0dc0*/  MOV R2, R14 ;  /* 0x0000000e00027202 */ /* 0x000fe40000000f00 */
[----:B------:R-:W-:-:S13]  /*0dd0*/  FSETP.GT.FTZ.AND P1, PT, R14, UR6, PT ;  /* 0x000000060e007c0b */ /* 0x000fda000bf34000 */
[----:B------:R-:W0:Y:S02]  /*0de0*/  @P1 LDC R2, c[0x0][0x21c] ;  /* 0x00008700ff021b82 */ /* 0x000e240000000800 */
.L_x_3223:
[----:B------:R-:W-:Y:S05]  /*0df0*/  BSYNC B1 ;  /* 0x0000000000017941 */ /* 0x000fea0003800000 */
.L_x_3222:
[----:B0-----:R-:W-:-:S06]  /*0e00*/  FADD.FTZ R3, -R2, 1 ;  /* 0x3f80000002037421 */ /* 0x001fcc0000010100 */
[----:B------:R-:W0:Y:S02]  /*0e10*/  MUFU.RCP R3, R3 ;  /* 0x0000000300037308 */ /* 0x000e240000001000 */
[----:B0-----:R-:W-:-:S06]  /*0e20*/  FMUL.FTZ R2, R3, R2 ;  /* 0x0000000203027220 */ /* 0x001fcc0000410000 */
[----:B------:R-:W0:Y:S02]  /*0e30*/  MUFU.LG2 R2, R2 ;  /* 0x0000000200027308 */ /* 0x000e240000000c00 */
[----:B0-----:R-:W-:-:S05]  /*0e40*/  FMUL.FTZ R7, R2, 0.69314718246459960938 ;  /* 0x3f31721802077820 */ /* 0x001fca0000410000 */
[----:B------:R-:W-:-:S07]  /*0e50*/  F2FP.BF16.F32.PACK_AB R7, RZ, R7 ;  /* 0x00000007ff07723e */ /* 0x000fce00000010ff */
.L_x_3221:
[----:B------:R-:W-:Y:S05]  /*0e60*/  BSYNC B0 ;  /* 0x0000000000007941 */ /* 0x000fea0003800000 */
.L_x_3220:
[----:B0-----:R-:W-:Y:S01]  /*0e70*/  VIADD R3, R19, 0x80 ;  /* 0x0000008013037836 */ /* 0x001fe20000000000 */
        /* <DEDUP_REMOVED lines=13> */
.L_x_3227:
[----:B------:R-:W-:Y:S05]  /*0f50*/  BSYNC B1 ;  /* 0x0000000000017941 */ /* 0x000fea0003800000 */
.L_x_3226:
[----:B0-----:R-:W-:-:S06]  /*0f60*/  FADD.FTZ R3, -R2, 1 ;  /* 0x3f80000002037421 */ /* 0x001fcc0000010100 */
[----:B------:R-:W0:Y:S02]  /*0f70*/  MUFU.RCP R3, R3 ;  /* 0x0000000300037308 */ /* 0x000e240000001000 */
[----:B0-----:R-:W-:-:S06]  /*0f80*/  FMUL.FTZ R2, R3, R2 ;  /* 0x0000000203027220 */ /* 0x001fcc0000410000 */
[----:B------:R-:W0:Y:S02]  /*0f90*/  MUFU.LG2 R2, R2 ;  /* 0x0000000200027308 */ /* 0x000e240000000c00 */
[----:B0-----:R-:W-:-:S05]  /*0fa0*/  FMUL.FTZ R8, R2, 0.69314718246459960938 ;  /* 0x3f31721802087820 */ /* 0x001fca0000410000 */
[----:B------:R-:W-:-:S07]  /*0fb0*/  F2FP.BF16.F32.PACK_AB R8, RZ, R8 ;  /* 0x00000008ff08723e */ /* 0x000fce00000010ff */
.L_x_3225:
[----:B------:R-:W-:Y:S05]  /*0fc0*/  BSYNC B0 ;  /* 0x0000000000007941 */ /* 0x000fea0003800000 */
.L_x_3224:
        /* <DEDUP_REMOVED lines=14> */
.L_x_3231:
[----:B------:R-:W-:Y:S05]  /*10b0*/  BSYNC B1 ;  /* 0x0000000000017941 */ /* 0x000fea0003800000 */
.L_x_3230:
[----:B0-----:R-:W-:-:S06]  /*10c0*/  FADD.FTZ R3, -R2, 1 ;  /* 0x3f80000002037421 */ /* 0x001fcc0000010100 */
[----:B------:R-:W0:Y:S02]  /*10d0*/  MUFU.RCP R3, R3 ;  /* 0x0000000300037308 */ /* 0x000e240000001000 */
[----:B0-----:R-:W-:-:S06]  /*10e0*/  FMUL.FTZ R2, R3, R2 ;  /* 0x0000000203027220 */ /* 0x001fcc0000410000 */
[----:B------:R-:W0:Y:S02]  /*10f0*/  MUFU.LG2 R2, R2 ;  /* 0x0000000200027308 */ /* 0x000e240000000c00 */
[----:B0-----:R-:W-:-:S05]  /*1100*/  FMUL.FTZ R9, R2, 0.69314718246459960938 ;  /* 0x3f31721802097820 */ /* 0x001fca0000410000 */
[----:B------:R-:W-:-:S07]  /*1110*/  F2FP.BF16.F32.PACK_AB R9, RZ, R9 ;  /* 0x00000009ff09723e */ /* 0x000fce00000010ff */
.L_x_3229:
[----:B------:R-:W-:Y:S05]  /*1120*/  BSYNC B0 ;  /* 0x0000000000007941 */ /* 0x000fea0003800000 */
.L_x_3228:
        /* <DEDUP_REMOVED lines=14> */
.L_x_3235:
[----:B------:R-:W-:Y:S05]  /*1210*/  BSYNC B1 ;  /* 0x0000000000017941 */ /* 0x000fea0003800000 */
.L_x_3234:
[----:B0-----:R-:W-:-:S04]  /*1220*/  FADD.FTZ R4, -R2, 1 ;  /* 0x3f80000002047421 */ /* 0x001fc80000010100 */
[----:B------:R-:W0:Y:S02]  /*1230*/  MUFU.RCP R3, R4 ;  /* 0x0000000400037308 */ /* 0x000e240000001000 */
[----:B0-----:R-:W-:-:S06]  /*1240*/  FMUL.FTZ R2, R3, R2 ;  /* 0x0000000203027220 */ /* 0x001fcc0000410000 */
[----:B------:R-:W0:Y:S02]  /*1250*/  MUFU.LG2 R2, R2 ;  /* 0x0000000200027308 */ /* 0x000e240000000c00 */
[----:B0-----:R-:W-:-:S05]  /*1260*/  FMUL.FTZ R3, R2, 0.69314718246459960938 ;  /* 0x3f31721802037820 */ /* 0x001fca0000410000 */
[----:B------:R-:W-:-:S07]  /*1270*/  F2FP.BF16.F32.PACK_AB R3, RZ, R3 ;  /* 0x00000003ff03723e */ /* 0x000fce00000010ff */
.L_x_3233:
[----:B------:R-:W-:Y:S05]  /*1280*/  BSYNC B0 ;  /* 0x0000000000007941 */ /* 0x000fea0003800000 */
.L_x_3232:
        /* <DEDUP_REMOVED lines=14> */
.L_x_3239:
[----:B------:R-:W-:Y:S05]  /*1370*/  BSYNC B1 ;  /* 0x0000000000017941 */ /* 0x000fea0003800000 */
.L_x_3238:
[----:B0-----:R-:W-:-:S04]  /*1380*/  FADD.FTZ R4, -R2, 1 ;  /* 0x3f80000002047421 */ /* 0x001fc80000010100 */
[----:B------:R-:W0:Y:S02]  /*1390*/  MUFU.RCP R5, R4 ;  /* 0x0000000400057308 */ /* 0x000e240000001000 */
[----:B0-----:R-:W-:-:S06]  /*13a0*/  FMUL.FTZ R5, R5, R2 ;  /* 0x0000000205057220 */ /* 0x001fcc0000410000 */
[----:B------:R-:W0:Y:S02]  /*13b0*/  MUFU.LG2 R5, R5 ;  /* 0x0000000500057308 */ /* 0x000e240000000c00 */
[----:B0-----:R-:W-:-:S05]  /*13c0*/  FMUL.FTZ R2, R5, 0.69314718246459960938 ;  /* 0x3f31721805027820 */ /* 0x001fca0000410000 */
[----:B------:R-:W-:-:S07]  /*13d0*/  F2FP.BF16.F32.PACK_AB R2, RZ, R2 ;  /* 0x00000002ff02723e */ /* 0x000fce00000010ff */
.L_x_3237:
[----:B------:R-:W-:Y:S05]  /*13e0*/  BSYNC B0 ;  /* 0x0000000000007941 */ /* 0x000fea0003800000 */
.L_x_3236:
        /* <DEDUP_REMOVED lines=14> */
.L_x_3243:
[----:B------:R-:W-:Y:S05]  /*14d0*/  BSYNC B1 ;  /* 0x0000000000017941 */ /* 0x000fea0003800000 */
.L_x_3242:
[----:B0-----:R-:W-:-:S06]  /*14e0*/  FADD.FTZ R5, -R4, 1 ;  /* 0x3f80000004057421 */ /* 0x001fcc0000010100 */
[----:B------:R-:W0:Y:S02]  /*14f0*/  MUFU.RCP R5, R5 ;  /* 0x0000000500057308 */ /* 0x000e240000001000 */
[----:B0-----:R-:W-:-:S06]  /*1500*/  FMUL.FTZ R6, R5, R4 ;  /* 0x0000000405067220 */ /* 0x001fcc0000410000 */
[----:B------:R-:W0:Y:S02]  /*1510*/  MUFU.LG2 R6, R6 ;  /* 0x0000000600067308 */ /* 0x000e240000000c00 */
[----:B0-----:R-:W-:-:S05]  /*1520*/  FMUL.FTZ R4, R6, 0.69314718246459960938 ;  /* 0x3f31721806047820 */ /* 0x001fca0000410000 */
[----:B------:R-:W-:-:S07]  /*1530*/  F2FP.BF16.F32.PACK_AB R4, RZ, R4 ;  /* 0x00000004ff04723e */ /* 0x000fce00000010ff */
.L_x_3241:
[----:B------:R-:W-:Y:S05]  /*1540*/  BSYNC B0 ;  /* 0x0000000000007941 */ /* 0x000fea0003800000 */
.L_x_3240:
        /* <DEDUP_REMOVED lines=14> */
.L_x_3247:
[----:B------:R-:W-:Y:S05]  /*1630*/  BSYNC B1 ;  /* 0x0000000000017941 */ /* 0x000fea0003800000 */
.L_x_3246:
[----:B0-----:R-:W-:-:S06]  /*1640*/  FADD.FTZ R6, -R5, 1 ;  /* 0x3f80000005067421 */ /* 0x001fcc0000010100 */
[----:B------:R-:W0:Y:S02]  /*1650*/  MUFU.RCP R6, R6 ;  /* 0x0000000600067308 */ /* 0x000e240000001000 */
[----:B0-----:R-:W-:-:S06]  /*1660*/  FMUL.FTZ R10, R6, R5 ;  /* 0x00000005060a7220 */ /* 0x001fcc0000410000 */
[----:B------:R-:W0:Y:S02]  /*1670*/  MUFU.LG2 R10, R10 ;  /* 0x0000000a000a7308 */ /* 0x000e240000000c00 */
[----:B0-----:R-:W-:-:S05]  /*1680*/  FMUL.FTZ R5, R10, 0.69314718246459960938 ;  /* 0x3f3172180a057820 */ /* 0x001fca0000410000 */
[----:B------:R-:W-:-:S07]  /*1690*/  F2FP.BF16.F32.PACK_AB R5, RZ, R5 ;  /* 0x00000005ff05723e */ /* 0x000fce00000010ff */
.L_x_3245:
[----:B------:R-:W-:Y:S05]  /*16a0*/  BSYNC B0 ;  /* 0x0000000000007941 */ /* 0x000fea0003800000 */
.L_x_3244:
        /* <DEDUP_REMOVED lines=13> */
.L_x_3251:
[----:B------:R-:W-:Y:S05]  /*1780*/  BSYNC B1 ;  /* 0x0000000000017941 */ /* 0x000fea0003800000 */
.L_x_3250:
[----:B0-----:R-:W-:-:S06]  /*1790*/  FADD.FTZ R10, -R17, 1 ;  /* 0x3f800000110a7421 */ /* 0x001fcc0000010100 */
[----:B------:R-:W0:Y:S02]  /*17a0*/  MUFU.RCP R10, R10 ;  /* 0x0000000a000a7308 */ /* 0x000e240000001000 */
[----:B0-----:R-:W-:-:S06]  /*17b0*/  FMUL.FTZ R17, R10, R17 ;  /* 0x000000110a117220 */ /* 0x001fcc0000410000 */
[----:B------:R-:W0:Y:S02]  /*17c0*/  MUFU.LG2 R17, R17 ;  /* 0x0000001100117308 */ /* 0x000e240000000c00 */
[----:B0-----:R-:W-:-:S05]  /*17d0*/  FMUL.FTZ R6, R17, 0.69314718246459960938 ;  /* 0x3f31721811067820 */ /* 0x001fca0000410000 */
[----:B------:R-:W-:-:S07]  /*17e0*/  F2FP.BF16.F32.PACK_AB R6, RZ, R6 ;  /* 0x00000006ff06723e */ /* 0x000fce00000010ff */
.L_x_3249:
[----:B------:R-:W-:Y:S05]  /*17f0*/  BSYNC B0 ;  /* 0x0000000000007941 */ /* 0x000fea0003800000 */
.L_x_3248:
[----:B------:R-:W0:Y:S01]  /*1800*/  @!P0 LDC.64 R10, c[0x0][0x228] ;  /* 0x00008a00ff0a8b82 */ /* 0x000e220000000a00 */
[----:B-----5:R-:W-:Y:S01]  /*1810*/  @!P0 IADD3 R13, R0, R19, RZ ;  /* 0x00000013000d8210 */ /* 0x020fe20007ffe0ff */
[----:B------:R-:W-:Y:S01]  /*1820*/  @!P0 VIADD R19, R19, 0x80 ;  /* 0x0000008013138836 */ /* 0x000fe20000000000 */
[----:B------:R-:W-:Y:S04]  /*1830*/  BSSY B0, `(.L_x_3252) ;  /* 0x000002f000007945 */ /* 0x000fe80003800000 */
[----:B------:R-:W-:Y:S01]  /*1840*/  BSSY B1, `(.L_x_3253) ;  /* 0x0000027000017945 */ /* 0x000fe20003800000 */
[----:B0-----:R-:W-:-:S05]  /*1850*/  @!P0 IMAD.WIDE.U32 R10, R13, 0x2, R10 ;  /* 0x000000020d0a8825 */ /* 0x001fca00078e000a */
[----:B------:R0:W-:Y:S01]  /*1860*/  @!P0 STG.E.U16 desc[UR4][R10.64], R7 ;  /* 0x000000070a008986 */ /* 0x0001e2000c101504 */
[----:B------:R-:W-:-:S13]  /*1870*/  ISETP.GE.AND P0, PT, R19, R16, PT ;  /* 0x000000101300720c */ /* 0x000fda0003f06270 */
[----:B0-----:R-:W-:Y:S05]  /*1880*/  @P0 BRA `(.L_x_3254) ;  /* 0x0000000000300947 */ /* 0x001fea0003800000 */
[----:B------:R-:W0:Y:S01]  /*1890*/  LDC.64 R10, c[0x0][0x228] ;  /* 0x00008a00ff0a7b82 */ /* 0x000e220000000a00 */
[----:B------:R-:W-:Y:S01]  /*18a0*/  IADD3 R7, R0, R19, RZ ;  /* 0x0000001300077210 */ /* 0x000fe20007ffe0ff */
        /* <DEDUP_REMOVED lines=10> */
.L_x_3254:
[----:B------:R-:W-:-:S13]  /*1950*/  ISETP.GE.AND P0, PT, R19, R16, PT ;  /* 0x000000101300720c */ /* 0x000fda0003f06270 */
[----:B------:R-:W-:Y:S05]  /*1960*/  @P0 BRA `(.L_x_3256) ;  /* 0x0000000000300947 */ /* 0x000fea0003800000 */
[----:B0-----:R-:W0:Y:S01]  /*1970*/  LDC.64 R8, c[0x0][0x228] ;  /* 0x00008a00ff087b82 */ /* 0x001e220000000a00 */
[----:B------:R-:W-:Y:S01]  /*1980*/  IADD3 R7, R0, R19, RZ ;  /* 0x0000001300077210 */ /* 0x000fe20007ffe0ff */
[----:B------:R-:W-:-:S04]  /*1990*/  VIADD R19, R19, 0x80 ;  /* 0x0000008013137836 */ /* 0x000fc80000000000 */
[----:B0-----:R-:W-:-:S05]  /*19a0*/  IMAD.WIDE.U32 R8, R7, 0x2, R8 ;  /* 0x0000000207087825 */ /* 0x001fca00078e0008 */
[----:B------:R1:W-:Y:S02]  /*19b0*/  STG.E.U16 desc[UR4][R8.64], R3 ;  /* 0x0000000308007986 */ /* 0x0003e4000c101504 */
.L_x_3255:
[----:B------:R-:W-:-:S13]  /*19c0*/  ISETP.GE.AND P0, PT, R19, R16, PT ;  /* 0x000000101300720c */ /* 0x000fda0003f06270 */
[----:B------:R-:W-:Y:S05]  /*19d0*/  @P0 BRA `(.L_x_3257) ;  /* 0x0000000000340947 */ /* 0x000fea0003800000 */
[----:B01----:R-:W0:Y:S01]  /*19e0*/  LDC.64 R8, c[0x0][0x228] ;  /* 0x00008a00ff087b82 */ /* 0x003e220000000a00 */
[----:B------:R-:W-:Y:S01]  /*19f0*/  IADD3 R3, R0, R19, RZ ;  /* 0x0000001300037210 */ /* 0x000fe20007ffe0ff */
[----:B------:R-:W-:-:S04]  /*1a00*/  VIADD R19, R19, 0x80 ;  /* 0x0000008013137836 */ /* 0x000fc80000000000 */
[----:B0-----:R-:W-:-:S05]  /*1a10*/  IMAD.WIDE.U32 R8, R3, 0x2, R8 ;  /* 0x0000000203087825 */ /* 0x001fca00078e0008 */
[----:B------:R1:W-:Y:S02]  /*1a20*/  STG.E.U16 desc[UR4][R8.64], R2 ;  /* 0x0000000208007986 */ /* 0x0003e4000c101504 */
.L_x_3256:
[----:B------:R-:W-:-:S13]  /*1a30*/  ISETP.GE.AND P0, PT, R19, R16, PT ;  /* 0x000000101300720c */ /* 0x000fda0003f06270 */
[----:B------:R-:W-:Y:S05]  /*1a40*/  @P0 BREAK B1 ;  /* 0x0000000000010942 */ /* 0x000fea0003800000 */
[----:B------:R-:W-:Y:S05]  /*1a50*/  @P0 BRA `(.L_x_3258) ;  /* 0x0000000000300947 */ /* 0x000fea0003800000 */
[----:B-1----:R-:W1:Y:S01]  /*1a60*/  LDC.64 R2, c[0x0][0x228] ;  /* 0x00008a00ff027b82 */ /* 0x002e620000000a00 */
[----:B------:R-:W-:Y:S01]  /*1a70*/  IADD3 R7, R0, R19, RZ ;  /* 0x0000001300077210 */ /* 0x000fe20007ffe0ff */
[----:B------:R-:W-:-:S04]  /*1a80*/  VIADD R19, R19, 0x80 ;  /* 0x0000008013137836 */ /* 0x000fc80000000000 */
[----:B-1----:R-:W-:-:S05]  /*1a90*/  IMAD.WIDE.U32 R2, R7, 0x2, R2 ;  /* 0x0000000207027825 */ /* 0x002fca00078e0002 */
[----:B------:R2:W-:Y:S02]  /*1aa0*/  STG.E.U16 desc[UR4][R2.64], R4 ;  /* 0x0000000402007986 */ /* 0x0005e4000c101504 */
.L_x_3257:
[----:B------:R-:W-:Y:S05]  /*1ab0*/  BSYNC B1 ;  /* 0x0000000000017941 */ /* 0x000fea0003800000 */
.L_x_3253:
[----:B------:R-:W-:-:S13]  /*1ac0*/  ISETP.GE.AND P0, PT, R19, R16, PT ;  /* 0x000000101300720c */ /* 0x000fda0003f06270 */
[----:B-12---:R-:W1:Y:S01]  /*1ad0*/  @!P0 LDC.64 R2, c[0x0][0x228] ;  /* 0x00008a00ff028b82 */ /* 0x006e620000000a00 */
[----:B------:R-:W-:Y:S01]  /*1ae0*/  @!P0 IADD3 R7, R0, R19, RZ ;  /* 0x0000001300078210 */ /* 0x000fe20007ffe0ff */
[----:B------:R-:W-:-:S04]  /*1af0*/  @!P0 VIADD R19, R19, 0x80 ;  /* 0x0000008013138836 */ /* 0x000fc80000000000 */
[----:B-1----:R-:W-:-:S05]  /*1b00*/  @!P0 IMAD.WIDE.U32 R2, R7, 0x2, R2 ;  /* 0x0000000207028825 */ /* 0x002fca00078e0002 */
[----:B------:R2:W-:Y:S02]  /*1b10*/  @!P0 STG.E.U16 desc[UR4][R2.64], R5 ;  /* 0x0000000502008986 */ /* 0x0005e4000c101504 */
.L_x_3258:
[----:B------:R-:W-:Y:S05]  /*1b20*/  BSYNC B0 ;  /* 0x0000000000007941 */ /* 0x000fea0003800000 */
.L_x_3252:
[----:B------:R-:W-:Y:S05]  /*1b30*/  WARPSYNC.ALL ;  /* 0x0000000000007948 */ /* 0x000fea0003800000 */
[----:B------:R-:W-:-:S13]  /*1b40*/  ISETP.GE.AND P0, PT, R19, R16, PT ;  /* 0x000000101300720c */ /* 0x000fda0003f06270 */
[----:B------:R-:W-:Y:S05]  /*1b50*/  @P0 EXIT ;  /* 0x000000000000094d */ /* 0x000fea0003800000 */
[----:B-12---:R-:W1:Y:S01]  /*1b60*/  LDC.64 R2, c[0x0][0x228] ;  /* 0x00008a00ff027b82 */ /* 0x006e620000000a00 */
[----:B------:R-:W-:-:S05]  /*1b70*/  IADD3 R19, R0, R19, RZ ;  /* 0x0000001300137210 */ /* 0x000fca0007ffe0ff */
[----:B-1----:R-:W-:-:S05]  /*1b80*/  IMAD.WIDE.U32 R2, R19, 0x2, R2 ;  /* 0x0000000213027825 */ /* 0x002fca00078e0002 */
[----:B------:R-:W-:Y:S01]  /*1b90*/  STG.E.U16 desc[UR4][R2.64], R6 ;  /* 0x0000000602007986 */ /* 0x000fe2000c101504 */
[----:B------:R-:W-:Y:S05]  /*1ba0*/  EXIT ;  /* 0x000000000000794d */ /* 0x000fea0003800000 */
.L_x_3259:
        /* <DEDUP_REMOVED lines=13> */
.L_x_11178:


//--------------------- .text._ZN2at6native29vectorized_elementwise_kernelILi4EZZZNS0_17logit_kernel_cudaERNS_18TensorIteratorBaseERKN3c106ScalarEENKUlvE_clEvENKUlvE2_clEvEUlNS4_8BFloat16EE0_St5arrayIPcLm2EEEEviT0_T1_ --------------------------
	.section	.text._ZN2at6native29vectorized_elementwise_kernelILi4EZZZNS0_17logit_kernel_cudaERNS_18TensorIteratorBaseERKN3c106ScalarEENKUlvE_clEvENKUlvE2_clEvEUlNS4_8BFloat16EE0_St5arrayIPcLm2EEEEviT0_T1_,"ax",@progbits
	.align	128
        .global         _ZN2at6native29vectorized_elementwise_kernelILi4EZZZNS0_17logit_kernel_cudaERNS_18TensorIteratorBaseERKN3c106ScalarEENKUlvE_clEvENKUlvE2_clEvEUlNS4_8BFloat16EE0_St5arrayIPcLm2EEEEviT0_T1_
        .type           _ZN2at6native29vectorized_elementwise_kernelILi4EZZZNS0_17logit_kernel_cudaERNS_18TensorIteratorBaseERKN3c106ScalarEENKUlvE_clEvENKUlvE2_clEvEUlNS4_8BFloat16EE0_St5arrayIPcLm2EEEEviT0_T1_,@function
        .size           _ZN2at6native29vectorized_elementwise_kernelILi4EZZZNS0_17logit_kernel_cudaERNS_18TensorIteratorBaseERKN3c106ScalarEENKUlvE_clEvENKUlvE2_clEvEUlNS4_8BFloat16EE0_St5arrayIPcLm2EEEEviT0_T1_,(.L_x_11179 - _ZN2at6native29vectorized_elementwise_kernelILi4EZZZNS0_17logit_kernel_cudaERNS_18TensorIteratorBaseERKN3c106ScalarEENKUlvE_clEvENKUlvE2_clEvEUlNS4_8BFloat16EE0_St5arrayIPcLm2EEEEviT0_T1_)
        .other          _ZN2at6native29vectorized_elementwise_kernelILi4EZZZNS0_17logit_kernel_cudaERNS_18TensorIteratorBaseERKN3c106ScalarEENKUlvE_clEvENKUlvE2_clEvEUlNS4_8BFloat16EE0_St5arrayIPcLm2EEEEviT0_T1_,@"STO_CUDA_ENTRY STV_DEFAULT"
_ZN2at6native29vectorized_elementwise_kernelILi4EZZZNS0_17logit_kernel_cudaERNS_18TensorIteratorBaseERKN3c106ScalarEENKUlvE_clEvENKUlvE2_clEvEUlNS4_8BFloat16EE0_St5arrayIPcLm2EEEEviT0_T1_:
.text._ZN2at6native29vectorized_elementwise_kernelILi4EZZZNS0_17logit_kernel_cudaERNS_18TensorIteratorBaseERKN3c106ScalarEENKUlvE_clEvENKUlvE2_clEvEUlNS4_8BFloat16EE0_St5arrayIPcLm2EEEEviT0_T1_:
        /* <DEDUP_REMOVED lines=15> */
[----:B------:R-:W2:Y:S04]  /*00f0*/  LDG.E.64 R6, desc[UR4][R8.64] ;  /* 0x0000000408067981 */ /* 0x000ea8000c1e1b00 */
[----:B------:R0:W5:Y:S01]  /*0100*/  LDG.E.64 R2, desc[UR4][R8.64+0x400] ;  /* 0x0004000408027981 */ /* 0x000162000c1e1b00 */
[----:B------:R-:W-:Y:S01]  /*0110*/  BSSY B0, `(.L_x_3261) ;  /* 0x000000a000007945 */ /* 0x000fe20003800000 */
[----:B------:R-:W-:Y:S01]  /*0120*/  IMAD.U32 R10, RZ, RZ, UR8 ;  /* 0x00000008ff0a7e24 */ /* 0x000fe2000f8e00ff */
[C---:B--2---:R-:W-:Y:S02]  /*0130*/  SHF.L.U32 R5, R6.reuse, 0x10, RZ ;  /* 0x0000001006057819 */ /* 0x044fe400000006ff */
[----:B------:R-:W-:Y:S02]  /*0140*/  PRMT R6, R6, 0x7632, R6 ;  /* 0x0000763206067816 */ /* 0x000fe40000000006 */
[----:B------:R-:W-:-:S13]  /*0150*/  FSETP.GEU.FTZ.AND P0, PT, R5, UR6, PT ;  /* 0x0000000605007c0b */ /* 0x000fda000bf1e000 */
[----:B0-----:R-:W-:Y:S05]  /*0160*/  @!P0 BRA `(.L_x_3262) ;  /* 0x0000000000108947 */ /* 0x001fea0003800000 */
[----:B------:R-:W-:Y:S01]  /*0170*/  ULDC UR7, c[0x0][0x21c] ;  /* 0x0000870000077ab9 */ /* 0x000fe20000000800 */
[----:B------:R-:W-:Y:S01]  /*0180*/  IMAD.MOV.U32 R10, RZ, RZ, R5 ;  /* 0x000000ffff0a7224 */ /* 0x000fe200078e0005 */
[----:B------:R-:W-:-:S13]  /*0190*/  FSETP.GT.FTZ.AND P0, PT, R5, UR7, PT ;  /* 0x0000000705007c0b */ /* 0x000fda000bf14000 */
[----:B------:R-:W0:Y:S02]  /*01a0*/  @P0 LDC R10, c[0x0][0x21c] ;  /* 0x00008700ff0a0b82 */ /* 0x000e240000000800 */
.L_x_3262:
[----:B------:R-:W-:Y:S05]  /*01b0*/  BSYNC B0 ;  /* 0x0000000000007941 */ /* 0x000fea0003800000 */
.L_x_3261:
[----:B------:R-:W-:Y:S01]  /*01c0*/  SHF.L.U32 R6, R6, 0x10, RZ ;  /* 0x0000001006067819 */ /* 0x000fe200000006ff */
[----:B0-----:R-:W-:Y:S01]  /*01d0*/  FADD.FTZ R5, -R10, 1 ;  /* 0x3f8000000a057421 */ /* 0x001fe20000010100 */
[----:B------:R-:W-:Y:S01]  /*01e0*/  BSSY B0, `(.L_x_3263) ;  /* 0x0000009000007945 */ /* 0x000fe20003800000 */
[----:B------:R-:W-:Y:S01]  /*01f0*/  IMAD.U32 R8, RZ, RZ, UR8 ;  /* 0x00000008ff087e24 */ /* 0x000fe2000f8e00ff */
[----:B------:R-:W-:Y:S01]  /*0200*/  FSETP.GEU.FTZ.AND P0, PT, R6, UR6, PT ;  /* 0x0000000606007c0b */ /* 0x000fe2000bf1e000 */
[----:B------:R0:W1:-:S12]  /*0210*/  MUFU.RCP R13, R5 ;  /* 0x00000005000d7308 */ /* 0x0000580000001000 */
[----:B------:R-:W-:Y:S05]  /*0220*/  @!P0 BRA `(.L_x_3264) ;  /* 0x0000000000108947 */ /* 0x000fea0003800000 */
[----:B------:R-:W-:Y:S01]  /*0230*/  ULDC UR7, c[0x0][0x21c] ;  /* 0x0000870000077ab9 */ /* 0x000fe20000000800 */
[----:B------:R-:W-:Y:S01]  /*0240*/  IMAD.MOV.U32 R8, RZ, RZ, R6 ;  /* 0x000000ffff087224 */ /* 0x000fe200078e0006 */
[----:B------:R-:W-:-:S13]  /*0250*/  FSETP.GT.FTZ.AND P0, PT, R6, UR7, PT ;  /* 0x0000000706007c0b */ /* 0x000fda000bf14000 */
[----:B------:R-:W2:Y:S02]  /*0260*/  @P0 LDC R8, c[0x0][0x21c] ;  /* 0x00008700ff080b82 */ /* 0x000ea40000000800 */
.L_x_3264:
[----:B------:R-:W-:Y:S05]  /*0270*/  BSYNC B0 ;  /* 0x0000000000007941 */ /* 0x000fea0003800000 */
.L_x_3263:
[----:B------:R-:W-:Y:S01]  /*0280*/  SHF.L.U32 R6, R7, 0x10, RZ ;  /* 0x0000001007067819 */ /* 0x000fe200000006ff */
[----:B0-2---:R-:W-:Y:S01]  /*0290*/  FADD.FTZ R5, -R8, 1 ;  /* 0x3f80000008057421 */ /* 0x005fe20000010100 */
        /* <DEDUP_REMOVED lines=9> */
.L_x_3266:
[----:B------:R-:W-:Y:S05]  /*0330*/  BSYNC B0 ;  /* 0x0000000000007941 */ /* 0x000fea0003800000 */
.L_x_3265:
        /* <DEDUP_REMOVED lines=12> */
.L_x_3268:
[----:B------:R-:W-:Y:S05]  /*0400*/  BSYNC B0 ;  /* 0x0000000000007941 */ /* 0x000fea0003800000 */
.L_x_3267:
[----:B----4-:R-:W-:Y:S01]  /*0410*/  FADD.FTZ R12, -R11, 1 ;  /* 0x3f8000000b0c7421 */ /* 0x010fe20000010100 */
[----:B---3--:R-:W-:Y:S01]  /*0420*/  FMUL.FTZ R7, R14, R9 ;  /* 0x000000090e077220 */ /* 0x008fe20000410000 */
[----:B--2---:R-:W-:Y:S01]  /*0430*/  FMUL.FTZ R6, R15, R8 ;  /* 0x000000080f067220 */ /* 0x004fe20000410000 */
[----:B-----5:R-:W-:Y:S01]  /*0440*/  SHF.L.U32 R9, R2, 0x10, RZ ;  /* 0x0000001002097819 */ /* 0x020fe200000006ff */
[----:B01----:R-:W-:Y:S01]  /*0450*/  FMUL.FTZ R5, R13, R10 ;  /* 0x0000000a0d057220 */ /* 0x003fe20000410000 */
        /* <DEDUP_REMOVED lines=14> */
.L_x_3270:
[----:B------:R-:W-:Y:S05]  /*0540*/  BSYNC B0 ;  /* 0x0000000000007941 */ /* 0x000fea0003800000 */
.L_x_3269:
        /* <DEDUP_REMOVED lines=12> */
.L_x_3272:
[----:B------:R-:W-:Y:S05]  /*0610*/  BSYNC B0 ;  /* 0x0000000000007941 */ /* 0x000fea0003800000 */
.L_x_3271:
        /* <DEDUP_REMOVED lines=11> */
.L_x_3274:
[----:B------:R-:W-:Y:S05]  /*06d0*/  BSYNC B0 ;  /* 0x0000000000007941 */ /* 0x000fea0003800000 */
.L_x_3273:
        /* <DEDUP_REMOVED lines=11> */
.L_x_3276:
[----:B------:R-:W-:Y:S05]  /*0790*/  BSYNC B0 ;  /* 0x0000000000007941 */ /* 0x000fea0003800000 */
.L_x_3275:
[----:B0-----:R-:W-:Y:S01]  /*07a0*/  FADD.FTZ R9, -R17, 1 ;  /* 0x3f80000011097421 */ /* 0x001fe20000010100 */
[----:B-1----:R-:W0:Y:S01]  /*07b0*/  LDC.64 R2, c[0x0][0x228] ;  /* 0x00008a00ff027b82 */ /* 0x002e220000000a00 */
[----:B--2---:R-:W-:Y:S01]  /*07c0*/  FMUL.FTZ R10, R13, R10 ;  /* 0x0000000a0d0a7220 */ /* 0x004fe20000410000 */
[----:B----4-:R-:W-:Y:S01]  /*07d0*/  FMUL.FTZ R11, R14, R11 ;  /* 0x0000000b0e0b7220 */ /* 0x010fe20000410000 */
[----:B------:R-:W1:Y:S01]  /*07e0*/  MUFU.RCP R16, R9 ;  /* 0x0000000900107308 */ /* 0x000e620000001000 */
[----:B------:R-:W-:Y:S01]  /*07f0*/  FMUL.FTZ R12, R15, R12 ;  /* 0x0000000c0f0c7220 */ /* 0x000fe20000410000 */
[----:B------:R-:W-:Y:S01]  /*0800*/  FMUL.FTZ R5, R5, 0.69314718246459960938 ;  /* 0x3f31721805057820 */ /* 0x000fe20000410000 */
[----:B------:R-:W-:Y:S01]  /*0810*/  FMUL.FTZ R6, R6, 0.69314718246459960938 ;  /* 0x3f31721806067820 */ /* 0x000fe20000410000 */
[----:B------:R-:W-:Y:S01]  /*0820*/  FMUL.FTZ R7, R7, 0.69314718246459960938 ;  /* 0x3f31721807077820 */ /* 0x000fe20000410000 */
[----:B---3--:R-:W-:-:S03]  /*0830*/  FMUL.FTZ R8, R8, 0.69314718246459960938 ;  /* 0x3f31721808087820 */ /* 0x008fc60000410000 */
[----:B------:R-:W2:Y:S08]  /*0840*/  MUFU.LG2 R10, R10 ;  /* 0x0000000a000a7308 */ /* 0x000eb00000000c00 */
[----:B------:R-:W3:Y:S01]  /*0850*/  MUFU.LG2 R11, R11 ;  /* 0x0000000b000b7308 */ /* 0x000ee20000000c00 */
[----:B-1----:R-:W-:Y:S01]  /*0860*/  FMUL.FTZ R17, R16, R17 ;  /* 0x0000001110117220 */ /* 0x002fe20000410000 */
[----:B0-----:R-:W-:-:S06]  /*0870*/  IMAD.WIDE.U32 R2, R0, 0x2, R2 ;  /* 0x0000000200027825 */ /* 0x001fcc00078e0002 */
[----:B------:R-:W0:Y:S01]  /*0880*/  MUFU.LG2 R12, R12 ;  /* 0x0000000c000c7308 */ /* 0x000e220000000c00 */
[----:B--2---:R-:W-:Y:S01]  /*0890*/  FMUL.FTZ R10, R10, 0.69314718246459960938 ;  /* 0x3f3172180a0a7820 */ /* 0x004fe20000410000 */
[----:B------:R-:W-:Y:S01]  /*08a0*/  IMAD.WIDE R2, R4, 0x8, R2 ;  /* 0x0000000804027825 */ /* 0x000fe200078e0202 */
[----:B------:R-:W-:Y:S02]  /*08b0*/  F2FP.BF16.F32.PACK_AB R4, R6, R5 ;  /* 0x000000050604723e */ /* 0x000fe400000010ff */
[----:B------:R-:W-:-:S03]  /*08c0*/  F2FP.BF16.F32.PACK_AB R5, R8, R7 ;  /* 0x000000070805723e */ /* 0x000fc600000010ff */
[----:B------:R-:W1:Y:S01]  /*08d0*/  MUFU.LG2 R17, R17 ;  /* 0x0000001100117308 */ /* 0x000e620000000c00 */
[----:B---3--:R-:W-:Y:S01]  /*08e0*/  FMUL.FTZ R11, R11, 0.69314718246459960938 ;  /* 0x3f3172180b0b7820 */ /* 0x008fe20000410000 */
[----:B------:R-:W-:Y:S04]  /*08f0*/  STG.E.64 desc[UR4][R2.64], R4 ;  /* 0x0000000402007986 */ /* 0x000fe8000c101b04 */
[----:B------:R-:W-:Y:S01]  /*0900*/  F2FP.BF16.F32.PACK_AB R6, R11, R10 ;  /* 0x0000000a0b06723e */ /* 0x000fe200000010ff */
[----:B0-----:R-:W-:Y:S01]  /*0910*/  FMUL.FTZ R9, R12, 0.69314718246459960938 ;  /* 0x3f3172180c097820 */ /* 0x001fe20000410000 */
[----:B-1----:R-:W-:-:S05]  /*0920*/  FMUL.FTZ R0, R17, 0.69314718246459960938 ;  /* 0x3f31721811007820 */ /* 0x002fca0000410000 */
[----:B------:R-:W-:-:S05]  /*0930*/  F2FP.BF16.F32.PACK_AB R7, R0, R9 ;  /* 0x000000090007723e */ /* 0x000fca00000010ff */
[----:B------:R-:W-:Y:S01]  /*0940*/  STG.E.64 desc[UR4][R2.64+0x400], R6 ;  /* 0x0004000602007986 */ /* 0x000fe2000c101b04 */
[----:B------:R-:W-:Y:S05]  /*0950*/  EXIT ;  /* 0x000000000000794d */ /* 0x000fea0003800000 */
.L_x_3260:
        /* <DEDUP_REMOVED lines=69> */
.L_x_3280:
[----:B------:R-:W-:Y:S05]  /*0db0*/  BSYNC B1 ;  /* 0x0000000000017941 */ /* 0x000fea0003800000 */
.L_x_3279:
[----:B0-----:R-:W-:-:S06]  /*0dc0*/  FADD.FTZ R3, -R2, 1 ;  /* 0x3f80000002037421 */ /* 0x001fcc0000010100 */
[----:B------:R-:W0:Y:S02]  /*0dd0*/  MUFU.RCP R3, R3 ;  /* 0x0000000300037308 */ /* 0x000e240000001000 */
[----:B0-----:R-:W-:-:S06]  /*0de0*/  FMUL.FTZ R2, R3, R2 ;  /* 0x0000000203027220 */ /* 0x001fcc0000410000 */
[----:B------:R-:W0:Y:S02]  /*0df0*/  MUFU.LG2 R2, R2 ;  /* 0x0000000200027308 */ /* 0x000e240000000c00 */
[----:B0-----:R-:W-:-:S05]  /*0e00*/  FMUL.FTZ R7, R2, 0.69314718246459960938 ;  /* 0x3f31721802077820 */ /* 0x001fca0000410000 */
[----:B------:R-:W-:-:S07]  /*0e10*/  F2FP.BF16.F32.PACK_AB R7, RZ, R7 ;  /* 0x00000007ff07723e */ /* 0x000fce00000010ff */
.L_x_3278:
[----:B------:R-:W-:Y:S05]  /*0e20*/  BSYNC B0 ;  /* 0x0000000000007941 */ /* 0x000fea0003800000 */
.L_x_3277:
        /* <DEDUP_REMOVED lines=14> */
.L_x_3284:
[----:B------:R-:W-:Y:S05]  /*0f10*/  BSYNC B1 ;  /* 0x0000000000017941 */ /* 0x000fea0003800000 */
.L_x_3283:
[----:B0-----:R-:W-:-:S06]  /*0f20*/  FADD.FTZ R3, -R2, 1 ;  /* 0x3f80000002037421 */ /* 0x001fcc0000010100 */
[----:B------:R-:W0:Y:S02]  /*0f30*/  MUFU.RCP R3, R3 ;  /* 0x0000000300037308 */ /* 0x000e240000001000 */
[----:B0-----:R-:W-:-:S06]  /*0f40*/  FMUL.FTZ R2, R3, R2 ;  /* 0x0000000203027220 */ /* 0x001fcc0000410000 */
[----:B------:R-:W0:Y:S02]  /*0f50*/  MUFU.LG2 R2, R2 ;  /* 0x0000000200027308 */ /* 0x000e240000000c00 */
[----:B0-----:R-:W-:-:S05]  /*0f60*/  FMUL.FTZ R8, R2, 0.69314718246459960938 ;  /* 0x3f31721802087820 */ /* 0x001fca0000410000 */
[----:B------:R-:W-:-:S07]  /*0f70*/  F2FP.BF16.F32.PACK_AB R8, RZ, R8 ;  /* 0x00000008ff08723e */ /* 0x000fce00000010ff */
.L_x_3282:
[----:B------:R-:W-:Y:S05]  /*0f80*/  BSYNC B0 ;  /* 0x0000000000007941 */ /* 0x000fea0003800000 */
.L_x_3281:
        /* <DEDUP_REMOVED lines=14> */
.L_x_3288:
[----:B------:R-:W-:Y:S05]  /*1070*/  BSYNC B1 ;  /* 0x0000000000017941 */ /* 0x000fea0003800000 */
.L_x_3287:
[----:B0-----:R-:W-:-:S06]  /*1080*/  FADD.FTZ R3, -R2, 1 ;  /* 0x3f80000002037421 */ /* 0x001fcc0000010100 */
[----:B------:R-:W0:Y:S02]  /*1090*/  MUFU.RCP R3, R3 ;  /* 0x0000000300037308 */ /* 0x000e240000001000 */
[----:B0-----:R-:W-:-:S06]  /*10a0*/  FMUL.FTZ R2, R3, R2 ;  /* 0x0000000203027220 */ /* 0x001fcc0000410000 */
[----:B------:R-:W0:Y:S02]  /*10b0*/  MUFU.LG2 R2, R2 ;  /* 0x0000000200027308 */ /* 0x000e240000000c00 */
[----:B0-----:R-:W-:-:S05]  /*10c0*/  FMUL.FTZ R9, R2, 0.69314718246459960938 ;  /* 0x3f31721802097820 */ /* 0x001fca0000410000 */
[----:B------:R-:W-:-:S07]  /*10d0*/  F2FP.BF16.F32.PACK_AB R9, RZ, R9 ;  /* 0x00000009ff09723e */ /* 0x000fce00000010ff */
.L_x_3286:
[----:B------:R-:W-:Y:S05]  /*10e0*/  BSYNC B0 ;  /* 0x0000000000007941 */ /* 0x000fea0003800000 */
.L_x_3285:
        /* <DEDUP_REMOVED lines=14> */
.L_x_3292:
[----:B------:R-:W-:Y:S05]  /*11d0*/  BSYNC B1 ;  /* 0x0000000000017941 */ /* 0x000fea0003800000 */
.L_x_3291:
[----:B0-----:R-:W-:-:S04]  /*11e0*/  FADD.FTZ R4, -R2, 1 ;  /* 0x3f80000002047421 */ /* 0x001fc80000010100 */
[----:B------:R-:W0:Y:S02]  /*11f0*/  MUFU.RCP R3, R4 ;  /* 0x0000000400037308 */ /* 0x000e240000001000 */
[----:B0-----:R-:W-:-:S06]  /*1200*/  FMUL.FTZ R2, R3, R2 ;  /* 0x0000000203027220 */ /* 0x001fcc0000410000 */
[----:B------:R-:W0:Y:S02]  /*1210*/  MUFU.LG2 R2, R2 ;  /* 0x0000000200027308 */ /* 0x000e240000000c00 */
[----:B0-----:R-:W-:-:S05]  /*1220*/  FMUL.FTZ R3, R2, 0.69314718246459960938 ;  /* 0x3f31721802037820 */ /* 0x001fca0000410000 */
[----:B------:R-:W-:-:S07]  /*1230*/  F2FP.BF16.F32.PACK_AB R3, RZ, R3 ;  /* 0x00000003ff03723e */ /* 0x000fce00000010ff */
.L_x_3290:
[----:B------:R-:W-:Y:S05]  /*1240*/  BSYNC B0 ;  /* 0x0000000000007941 */ /* 0x000fea0003800000 */
.L_x_3289:
        /* <DEDUP_REMOVED lines=14> */
.L_x_3296:
[----:B------:R-:W-:Y:S05]  /*1330*/  BSYNC B1 ;  /* 0x0000000000017941 */ /* 0x000fea0003800000 */
.L_x_3295:
[----:B0-----:R-:W-:-:S04]  /*1340*/  FADD.FTZ R4, -R2, 1 ;  /* 0x3f80000002047421 */ /* 0x001fc80000010100 */
[----:B------:R-:W0:Y:S02]  /*1350*/  MUFU.RCP R5, R4 ;  /* 0x0000000400057308 */ /* 0x000e240000001000 */
[----:B0-----:R-:W-:-:S06]  /*1360*/  FMUL.FTZ R5, R5, R2 ;  /* 0x0000000205057220 */ /* 0x001fcc0000410000 */
[----:B------:R-:W0:Y:S02]  /*1370*/  MUFU.LG2 R5, R5 ;  /* 0x0000000500057308 */ /* 0x000e240000000c00 */
[----:B0-----:R-:W-:-:S05]  /*1380*/  FMUL.FTZ R2, R5, 0.69314718246459960938 ;  /* 0x3f31721805027820 */ /* 0x001fca0000410000 */
[----:B------:R-:W-:-:S07]  /*1390*/  F2FP.BF16.F32.PACK_AB R2, RZ, R2 ;  /* 0x00000002ff02723e */ /* 0x000fce00000010ff */
.L_x_3294:
[----:B------:R-:W-:Y:S05]  /*13a0*/  BSYNC B0 ;  /* 0x0000000000007941 */ /* 0x000fea0003800000 */
.L_x_3293:
        /* <DEDUP_REMOVED lines=14> */
.L_x_3300:
[----:B------:R-:W-:Y:S05]  /*1490*/  BSYNC B1 ;  /* 0x0000000000017941 */ /* 0x000fea0003800000 */
.L_x_3299:
[----:B0-----:R-:W-:-:S06]  /*14a0*/  FADD.FTZ R5, -R4, 1 ;  /* 0x3f80000004057421 */ /* 0x001fcc0000010100 */
[----:B------:R-:W0:Y:S02]  /*14b0*/  MUFU.RCP R5, R5 ;  /* 0x0000000500057308 */ /* 0x000e240000001000 */
[----:B0-----:R-:W-:-:S06]  /*14c0*/  FMUL.FTZ R6, R5, R4 ;  /* 0x0000000405067220 */ /* 0x001fcc0000410000 */
[----:B------:R-:W0:Y:S02]  /*14d0*/  MUFU.LG2 R6, R6 ;  /* 0x0000000600067308 */ /* 0x000e240000000c00 */
[----:B0-----:R-:W-:-:S05]  /*14e0*/  FMUL.FTZ R4, R6, 0.69314718246459960938 ;  /* 0x3f31721806047820 */ /* 0x001fca0000410000 */
[----:B------:R-:W-:-:S07]  /*14f0*/  F2FP.BF16.F32.PACK_AB R4, RZ, R4 ;  /* 0x00000004ff04723e */ /* 0x000fce00000010ff */
.L_x_3298:
[----:B------:R-:W-:Y:S05]  /*1500*/  BSYNC B0 ;  /* 0x0000000000007941 */ /* 0x000fea0003800000 */
.L_x_3297:
        /* <DEDUP_REMOVED lines=14> */
.L_x_3304:
[----:B------:R-:W-:Y:S05]  /*15f0*/  BSYNC B1 ;  /* 0x0000000000017941 */ /* 0x000fea0003800000 */
.L_x_3303:
[----:B0-----:R-:W-:-:S06]  /*1600*/  FADD.FTZ R6, -R5, 1 ;  /* 0x3f80000005067421 */ /* 0x001fcc0000010100 */
[----:B------:R-:W0:Y:S02]  /*1610*/  MUFU.RCP R6, R6 ;  /* 0x0000000600067308 */ /* 0x000e240000001000 */
[----:B0-----:R-:W-:-:S06]  /*1620*/  FMUL.FTZ R10, R6, R5 ;  /* 0x00000005060a7220 */ /* 0x001fcc0000410000 */
[----:B------:R-:W0:Y:S02]  /*1630*/  MUFU.LG2 R10, R10 ;  /* 0x0000000a000a7308 */ /* 0x000e240000000c00 */
[----:B0-----:R-:W-:-:S05]  /*1640*/  FMUL.FTZ R5, R10, 0.69314718246459960938 ;  /* 0x3f3172180a057820 */ /* 0x001fca0000410000 */
[----:B------:R-:W-:-:S07]  /*1650*/  F2FP.BF16.F32.PACK_AB R5, RZ, R5 ;  /* 0x00000005ff05723e */ /* 0x000fce00000010ff */
.L_x_3302:
[----:B------:R-:W-:Y:S05]  /*1660*/  BSYNC B0 ;  /* 0x0000000000007941 */ /* 0x000fea0003800000 */
.L_x_3301:
        /* <DEDUP_REMOVED lines=13> */
.L_x_3308:
[----:B------:R-:W-:Y:S05]  /*1740*/  BSYNC B1 ;  /* 0x0000000000017941 */ /* 0x000fea0003800000 */
.L_x_3307:
[----:B0-----:R-:W-:-:S06]  /*1750*/  FADD.FTZ R10, -R17, 1 ;  /* 0x3f800000110a7421 */ /* 0x001fcc0000010100 */
[----:B------:R-:W0:Y:S02]  /*1760*/  MUFU.RCP R10, R10 ;  /* 0x0000000a000a7308 */ /* 0x000e240000001000 */
[----:B0-----:R-:W-:-:S06]  /*1770*/  FMUL.FTZ R17, R10, R17 ;  /* 0x000000110a117220 */ /* 0x001fcc0000410000 */
[----:B------:R-:W0:Y:S02]  /*1780*/  MUFU.LG2 R17, R17 ;  /* 0x0000001100117308 */ /* 0x000e240000000c00 */
[----:B0-----:R-:W-:-:S05]  /*1790*/  FMUL.FTZ R6, R17, 0.69314718246459960938 ;  /* 0x3f31721811067820 */ /* 0x001fca0000410000 */
[----:B------:R-:W-:-:S07]  /*17a0*/  F2FP.BF16.F32.PACK_AB R6, RZ, R6 ;  /* 0x00000006ff06723e */ /* 0x000fce00000010ff */
.L_x_3306:
[----:B------:R-:W-:Y:S05]  /*17b0*/  BSYNC B0 ;  /* 0x0000000000007941 */ /* 0x000fea0003800000 */
.L_x_3305:
        /* <DEDUP_REMOVED lines=21> */
.L_x_3311:
[----:B------:R-:W-:-:S13]  /*1910*/  ISETP.GE.AND P0, PT, R19, R16, PT ;  /* 0x000000101300720c */ /* 0x000fda0003f06270 */
[----:B------:R-:W-:Y:S05]  /*1920*/  @P0 BRA `(.L_x_3313) ;  /* 0x0000000000300947 */ /* 0x000fea0003800000 */
[----:B0-----:R-:W0:Y:S01]  /*1930*/  LDC.64 R8, c[0x0][0x228] ;  /* 0x00008a00ff087b82 */ /* 0x001e220000000a00 */
[----:B------:R-:W-:Y:S01]  /*1940*/  IADD3 R7, R0, R19, RZ ;  /* 0x0000001300077210 */ /* 0x000fe20007ffe0ff */
[----:B------:R-:W-:-:S04]  /*1950*/  VIADD R19, R19, 0x80 ;  /* 0x0000008013137836 */ /* 0x000fc80000000000 */
[----:B0-----:R-:W-:-:S05]  /*1960*/  IMAD.WIDE.U32 R8, R7, 0x2, R8 ;  /* 0x0000000207087825 */ /* 0x001fca00078e0008 */
[----:B------:R1:W-:Y:S02]  /*1970*/  STG.E.U16 desc[UR4][R8.64], R3 ;  /* 0x0000000308007986 */ /* 0x0003e4000c101504 */
.L_x_3312:
[----:B------:R-:W-:-:S13]  /*1980*/  ISETP.GE.AND P0, PT, R19, R16, PT ;  /* 0x000000101300720c */ /* 0x000fda0003f06270 */
[----:B------:R-:W-:Y:S05]  /*1990*/  @P0 BRA `(.L_x_3314) ;  /* 0x0000000000340947 */ /* 0x000fea0003800000 */
[----:B01----:R-:W0:Y:S01]  /*19a0*/  LDC.64 R8, c[0x0][0x228] ;  /* 0x00008a00ff087b82 */ /* 0x003e220000000a00 */
[----:B------:R-:W-:Y:S01]  /*19b0*/  IADD3 R3, R0, R19, RZ ;  /* 0x0000001300037210 */ /* 0x000fe20007ffe0ff */
[----:B------:R-:W-:-:S04]  /*19c0*/  VIADD R19, R19, 0x80 ;  /* 0x0000008013137836 */ /* 0x000fc80000000000 */
[----:B0-----:R-:W-:-:S05]  /*19d0*/  IMAD.WIDE.U32 R8, R3, 0x2, R8 ;  /* 0x0000000203087825 */ /* 0x001fca00078e0008 */
[----:B------:R1:W-:Y:S02]  /*19e0*/  STG.E.U16 desc[UR4][R8.64], R2 ;  /* 0x0000000208007986 */ /* 0x0003e4000c101504 */
.L_x_3313:
        /* <DEDUP_REMOVED lines=8> */
.L_x_3314:
[----:B------:R-:W-:Y:S05]  /*1a70*/  BSYNC B1 ;  /* 0x0000000000017941 */ /* 0x000fea0003800000 */
.L_x_3310:
[----:B------:R-:W-:-:S13]  /*1a80*/  ISETP.GE.AND P0, PT, R19, R16, PT ;  /* 0x000000101300720c */ /* 0x000fda0003f06270 */
[----:B-12---:R-:W1:Y:S01]  /*1a90*/  @!P0 LDC.64 R2, c[0x0][0x228] ;  /* 0x00008a00ff028b82 */ /* 0x006e620000000a00 */
[----:B------:R-:W-:Y:S01]  /*1aa0*/  @!P0 IADD3 R7, R0, R19, RZ ;  /* 0x0000001300078210 */ /* 0x000fe20007ffe0ff */
[----:B------:R-:W-:-:S04]  /*1ab0*/  @!P0 VIADD R19, R19, 0x80 ;  /* 0x0000008013138836 */ /* 0x000fc80000000000 */
[----:B-1----:R-:W-:-:S05]  /*1ac0*/  @!P0 IMAD.WIDE.U32 R2, R7, 0x2, R2 ;  /* 0x0000000207028825 */ /* 0x002fca00078e0002 */
[----:B------:R2:W-:Y:S02]  /*1ad0*/  @!P0 STG.E.U16 desc[UR4][R2.64], R5 ;  /* 0x0000000502008986 */ /* 0x0005e4000c101504 */
.L_x_3315:
[----:B------:R-:W-:Y:S05]  /*1ae0*/  BSYNC B0 ;  /* 0x0000000000007941 */ /* 0x000fea0003800000 */
.L_x_3309:
        /* <DEDUP_REMOVED lines=8> */
.L_x_3316:
        /* <DEDUP_REMOVED lines=9> */
.L_x_11179:


//--------------------- .text._ZN2at6native29vectorized_elementwise_kernelILi8EZZZNS0_17logit_kernel_cudaERNS_18TensorIteratorBaseERKN3c106ScalarEENKUlvE_clEvENKUlvE2_clEvEUlNS4_8BFloat16EE0_St5arrayIPcLm2EEEEviT0_T1_ --------------------------
	.section	.text._ZN2at6native29vectorized_elementwise_kernelILi8EZZZNS0_17logit_kernel_cudaERNS_18TensorIteratorBaseERKN3c106ScalarEENKUlvE_clEvENKUlvE2_clEvEUlNS4_8BFloat16EE0_St5arrayIPcLm2EEEEviT0_T1_,"ax",@progbits
	.align	128
        .global         _ZN2at6native29vectorized_elementwise_kernelILi8EZZZNS0_17logit_kernel_cudaERNS_18TensorIteratorBaseERKN3c106ScalarEENKUlvE_clEvENKUlvE2_clEvEUlNS4_8BFloat16EE0_St5arrayIPcLm2EEEEviT0_T1_
        .type           _ZN2at6native29vectorized_elementwise_kernelILi8EZZZNS0_17logit_kernel_cudaERNS_18TensorIteratorBaseERKN3c106ScalarEENKUlvE_clEvENKUlvE2_clEvEUlNS4_8BFloat16EE0_St5arrayIPcLm2EEEEviT0_T1_,@function
        .size           _ZN2at6native29vectorized_elementwise_kernelILi8EZZZNS0_17logit_kernel_cudaERNS_18TensorIteratorBaseERKN3c106ScalarEENKUlvE_clEvENKUlvE2_clEvEUlNS4_8BFloat16EE0_St5arrayIPcLm2EEEEviT0_T1_,(.L_x_11180 - _ZN2at6native29vectorized_elementwise_kernelILi8EZZZNS0_17logit_kernel_cudaERNS_18TensorIteratorBaseERKN3c106ScalarEENKUlvE_clEvENKUlvE2_clEvEUlNS4_8BFloat16EE0_St5arrayIPcLm2EEEEviT0_T1_)
        .other          _ZN2at6native29vectorized_elementwise_kernelILi8EZZZNS0_17logit_kernel_cudaERNS_18TensorIteratorBaseERKN3c106ScalarEENKUlvE_clEvENKUlvE2_clEvEUlNS4_8BFloat16EE0_St5arrayIPcLm2EEEEviT0_T1_,@"STO_CUDA_ENTRY STV_DEFAULT"
_ZN2at6native29vectorized_elementwise_kernelILi8EZZZNS0_17logit_kernel_cudaERNS_18TensorIteratorBaseERKN3c106ScalarEENKUlvE_clEvENKUlvE2_clEvEUlNS4_8BFloat16EE0_St5arrayIPcLm2EEEEviT0_T1_:
.text._ZN2at6native29vectorized_elementwise_kernelILi8EZZZNS0_17logit_kernel_cudaERNS_18TensorIteratorBaseERKN3c106ScalarEENKUlvE_clEvENKUlvE2_clEvEUlNS4_8BFloat16EE0_St5arrayIPcLm2EEEEviT0_T1_:
        /* <DEDUP_REMOVED lines=14> */
[----:B0-----:R-:W-:-:S06]  /*00e0*/  IMAD.WIDE.U32 R4, R2, 0x10, R4 ;  /* 0x0000001002047825 */ /* 0x001fcc00078e0004 */
[----:B------:R-:W2:Y:S01]  /*00f0*/  LDG.E.128 R4, desc[UR4][R4.64] ;  /* 0x0000000404047981 */ /* 0x000ea2000c1e1d00 */
[----:B------:R-:W-:Y:S01]  /*0100*/  BSSY B0, `(.L_x_3318) ;  /* 0x000000a000007945 */ /* 0x000fe20003800000 */
[----:B------:R-:W-:Y:S01]  /*0110*/  IMAD.U32 R9, RZ, RZ, UR8 ;  /* 0x00000008ff097e24 */ /* 0x000fe2000f8e00ff */
[C---:B--2---:R-:W-:Y:S02]  /*0120*/  SHF.L.U32 R3, R4.reuse, 0x10, RZ ;  /* 0x0000001004037819 */ /* 0x044fe400000006ff */
[----:B------:R-:W-:Y:S02]  /*0130*/  PRMT R8, R4, 0x7632, R8 ;  /* 0x0000763204087816 */ /* 0x000fe40000000008 */
[----:B------:R-:W-:-:S13]  /*0140*/  FSETP.GEU.FTZ.AND P0, PT, R3, UR6, PT ;  /* 0x0000000603007c0b */ /* 0x000fda000bf1e000 */
[----:B------:R-:W-:Y:S05]  /*0150*/  @!P0 BRA `(.L_x_3319) ;  /* 0x0000000000108947 */ /* 0x000fea0003800000 */
[----:B------:R-:W-:Y:S01]  /*0160*/  ULDC UR7, c[0x0][0x21c] ;  /* 0x0000870000077ab9 */ /* 0x000fe20000000800 */
[----:B------:R-:W-:Y:S01]  /*0170*/  IMAD.MOV.U32 R9, RZ, RZ, R3 ;  /* 0x000000ffff097224 */ /* 0x000fe200078e0003 */
[----:B------:R-:W-:-:S13]  /*0180*/  FSETP.GT.FTZ.AND P0, PT, R3, UR7, PT ;  /* 0x0000000703007c0b */ /* 0x000fda000bf14000 */
[----:B------:R-:W0:Y:S02]  /*0190*/  @P0 LDC R9, c[0x0][0x21c] ;  /* 0x00008700ff090b82 */ /* 0x000e240000000800 */
.L_x_3319:
[----:B------:R-:W-:Y:S05]  /*01a0*/  BSYNC B0 ;  /* 0x0000000000007941 */ /* 0x000fea0003800000 */
.L_x_3318:
        /* <DEDUP_REMOVED lines=11> */
.L_x_3321:
[----:B------:R-:W-:Y:S05]  /*0260*/  BSYNC B0 ;  /* 0x0000000000007941 */ /* 0x000fea0003800000 */
.L_x_3320:
        /* <DEDUP_REMOVED lines=11> */
.L_x_3323:
[----:B------:R-:W-:Y:S05]  /*0320*/  BSYNC B0 ;  /* 0x0000000000007941 */ /* 0x000fea0003800000 */
.L_x_3322:
        /* <DEDUP_REMOVED lines=12> */
.L_x_3325:
[----:B------:R-:W-:Y:S05]  /*03f0*/  BSYNC B0 ;  /* 0x0000000000007941 */ /* 0x000fea0003800000 */
.L_x_3324:
[----:B----4-:R-:W-:Y:S01]  /*0400*/  FADD.FTZ R11, -R8, 1 ;  /* 0x3f800000080b7421 */ /* 0x010fe20000010100 */
[----:B01----:R-:W-:Y:S01]  /*0410*/  FMUL.FTZ R3, R12, R9 ;  /* 0x000000090c037220 */ /* 0x003fe20000410000 */
[----:B------:R-:W-:Y:S01]  /*0420*/  SHF.L.U32 R9, R6, 0x10, RZ ;  /* 0x0000001006097819 */ /* 0x000fe200000006ff */
[----:B--2---:R-:W-:Y:S01]  /*0430*/  FMUL.FTZ R4, R13, R4 ;  /* 0x000000040d047220 */ /* 0x004fe20000410000 */
        /* <DEDUP_REMOVED lines=15> */
.L_x_3327:
[----:B------:R-:W-:Y:S05]  /*0530*/  BSYNC B0 ;  /* 0x0000000000007941 */ /* 0x000fea0003800000 */
.L_x_3326:
        /* <DEDUP_REMOVED lines=12> */
.L_x_3329:
[----:B------:R-:W-:Y:S05]  /*0600*/  BSYNC B0 ;  /* 0x0000000000007941 */ /* 0x000fea0003800000 */
.L_x_3328:
[----:B-1----:R-:W-:Y:S01]  /*0610*/  SHF.L.U32 R9, R7, 0x10, RZ ;  /* 0x0000001007097819 */ /* 0x002fe200000006ff */
[----:B----4-:R-:W-:Y:S01]  /*0620*/  FADD.FTZ R6, -R11, 1 ;  /* 0x3f8000000b067421 */ /* 0x010fe20000010100 */
[----:B------:R-:W-:Y:S01]  /*0630*/  BSSY B0, `(.L_x_3330) ;  /* 0x000000a000007945 */ /* 0x000fe20003800000 */
[----:B------:R-:W-:Y:S01]  /*0640*/  PRMT R7, R7, 0x7632, R7 ;  /* 0x0000763207077816 */ /* 0x000fe20000000007 */
        /* <DEDUP_REMOVED lines=8> */
.L_x_3331:
[----:B------:R-:W-:Y:S05]  /*06d0*/  BSYNC B0 ;  /* 0x0000000000007941 */ /* 0x000fea0003800000 */
.L_x_3330:
[----:B------:R-:W-:Y:S01]  /*06e0*/  SHF.L.U32 R7, R7, 0x10, RZ ;  /* 0x0000001007077819 */ /* 0x000fe200000006ff */
[----:B-1----:R-:W-:Y:S01]  /*06f0*/  FADD.FTZ R6, -R12, 1 ;  /* 0x3f8000000c067421 */ /* 0x002fe20000010100 */
[----:B------:R-:W-:Y:S02]  /*0700*/  BSSY B0, `(.L_x_3332) ;  /* 0x0000008000007945 */ /* 0x000fe40003800000 */
[----:B------:R-:W-:Y:S01]  /*0710*/  FSETP.GEU.FTZ.AND P0, PT, R7, UR6, PT ;  /* 0x0000000607007c0b */ /* 0x000fe2000bf1e000 */
[----:B------:R1:W0:-:S12]  /*0720*/  MUFU.RCP R15, R6 ;  /* 0x00000006000f7308 */ /* 0x0002180000001000 */
[----:B------:R-:W-:Y:S05]  /*0730*/  @!P0 BRA `(.L_x_3333) ;  /* 0x0000000000108947 */ /* 0x000fea0003800000 */
[----:B------:R-:W-:Y:S01]  /*0740*/  ULDC UR6, c[0x0][0x21c] ;  /* 0x0000870000067ab9 */ /* 0x000fe20000000800 */
[----:B------:R-:W-:Y:S01]  /*0750*/  IMAD.MOV.U32 R17, RZ, RZ, R7 ;  /* 0x000000ffff117224 */ /* 0x000fe200078e0007 */
[----:B------:R-:W-:-:S13]  /*0760*/  FSETP.GT.FTZ.AND P0, PT, R7, UR6, PT ;  /* 0x0000000607007c0b */ /* 0x000fda000bf14000 */
[----:B------:R-:W0:Y:S02]  /*0770*/  @P0 LDC R17, c[0x0][0x21c] ;  /* 0x00008700ff110b82 */ /* 0x000e240000000800 */
.L_x_3333:
[----:B------:R-:W-:Y:S05]  /*0780*/  BSYNC B0 ;  /* 0x0000000000007941 */ /* 0x000fea0003800000 */
.L_x_3332:
[----:B0-----:R-:W-:Y:S01]  /*0790*/  FADD.FTZ R9, -R17, 1 ;  /* 0x3f80000011097421 */ /* 0x001fe20000010100 */
[----:B-1----:R-:W0:Y:S01]  /*07a0*/  LDC.64 R6, c[0x0][0x228] ;  /* 0x00008a00ff067b82 */ /* 0x002e220000000a00 */
[----:B--2---:R-:W-:Y:S01]  /*07b0*/  FMUL.FTZ R10, R13, R10 ;  /* 0x0000000a0d0a7220 */ /* 0x004fe20000410000 */
[----:B----4-:R-:W-:Y:S01]  /*07c0*/  FMUL.FTZ R11, R14, R11 ;  /* 0x0000000b0e0b7220 */ /* 0x010fe20000410000 */
[----:B------:R1:W2:Y:S01]  /*07d0*/  MUFU.RCP R16, R9 ;  /* 0x0000000900107308 */ /* 0x0002a20000001000 */
[----:B------:R-:W-:Y:S01]  /*07e0*/  FMUL.FTZ R12, R15, R12 ;  /* 0x0000000c0f0c7220 */ /* 0x000fe20000410000 */
[----:B------:R-:W-:Y:S01]  /*07f0*/  FMUL.FTZ R4, R4, 0.69314718246459960938 ;  /* 0x3f31721804047820 */ /* 0x000fe20000410000 */
[----:B------:R-:W-:Y:S01]  /*0800*/  FMUL.FTZ R5, R5, 0.69314718246459960938 ;  /* 0x3f31721805057820 */ /* 0x000fe20000410000 */
[----:B---3--:R-:W-:-:S04]  /*0810*/  FMUL.FTZ R8, R8, 0.69314718246459960938 ;  /* 0x3f31721808087820 */ /* 0x008fc80000410000 */
[----:B------:R-:W3:Y:S01]  /*0820*/  MUFU.LG2 R10, R10 ;  /* 0x0000000a000a7308 */ /* 0x000ee20000000c00 */
[----:B-1----:R-:W-:Y:S01]  /*0830*/  FMUL.FTZ R9, R3, 0.69314718246459960938 ;  /* 0x3f31721803097820 */ /* 0x002fe20000410000 */
[----:B------:R-:W-:-:S04]  /*0840*/  F2FP.BF16.F32.PACK_AB R5, R8, R5 ;  /* 0x000000050805723e */ /* 0x000fc800000010ff */
[----:B------:R-:W-:Y:S02]  /*0850*/  F2FP.BF16.F32.PACK_AB R4, R4, R9 ;  /* 0x000000090404723e */ /* 0x000fe400000010ff */
[----:B------:R-:W1:Y:S01]  /*0860*/  MUFU.LG2 R11, R11 ;  /* 0x0000000b000b7308 */ /* 0x000e620000000c00 */
[----:B--2---:R-:W-:Y:S01]  /*0870*/  FMUL.FTZ R17, R16, R17 ;  /* 0x0000001110117220 */ /* 0x004fe20000410000 */
[----:B0-----:R-:W-:-:S06]  /*0880*/  IMAD.WIDE.U32 R6, R0, 0x2, R6 ;  /* 0x0000000200067825 */ /* 0x001fcc00078e0006 */
[----:B------:R-:W0:Y:S01]  /*0890*/  MUFU.LG2 R12, R12 ;  /* 0x0000000c000c7308 */ /* 0x000e220000000c00 */
[----:B---3--:R-:W-:Y:S01]  /*08a0*/  FMUL.FTZ R10, R10, 0.69314718246459960938 ;  /* 0x3f3172180a0a7820 */ /* 0x008fe20000410000 */
[----:B------:R-:W-:-:S06]  /*08b0*/  IMAD.WIDE R2, R2, 0x10, R6 ;  /* 0x0000001002027825 */ /* 0x000fcc00078e0206 */
[----:B------:R-:W2:Y:S01]  /*08c0*/  MUFU.LG2 R17, R17 ;  /* 0x0000001100117308 */ /* 0x000ea20000000c00 */
[----:B-1----:R-:W-:-:S05]  /*08d0*/  FMUL.FTZ R11, R11, 0.69314718246459960938 ;  /* 0x3f3172180b0b7820 */ /* 0x002fca0000410000 */
[----:B------:R-:W-:Y:S01]  /*08e0*/  F2FP.BF16.F32.PACK_AB R6, R11, R10 ;  /* 0x0000000a0b06723e */ /* 0x000fe200000010ff */
[----:B0-----:R-:W-:Y:S01]  /*08f0*/  FMUL.FTZ R13, R12, 0.69314718246459960938 ;  /* 0x3f3172180c0d7820 */ /* 0x001fe20000410000 */
[----:B--2---:R-:W-:-:S05]  /*0900*/  FMUL.FTZ R0, R17, 0.69314718246459960938 ;  /* 0x3f31721811007820 */ /* 0x004fca0000410000 */
[----:B------:R-:W-:-:S05]  /*0910*/  F2FP.BF16.F32.PACK_AB R7, R0, R13 ;  /* 0x0000000d0007723e */ /* 0x000fca00000010ff */
[----:B------:R-:W-:Y:S01]  /*0920*/  STG.E.128 desc[UR4][R2.64], R4 ;  /* 0x0000000402007986 */ /* 0x000fe2000c101d04 */
[----:B------:R-:W-:Y:S05]  /*0930*/  EXIT ;  /* 0x000000000000794d */ /* 0x000fea0003800000 */
.L_x_3317:
        /* <DEDUP_REMOVED lines=69> */
.L_x_3337:
[----:B------:R-:W-:Y:S05]  /*0d90*/  BSYNC B1 ;  /* 0x0000000000017941 */ /* 0x000fea0003800000 */
.L_x_3336:
[----:B0-----:R-:W-:-:S06]  /*0da0*/  FADD.FTZ R3, -R2, 1 ;  /* 0x3f80000002037421 */ /* 0x001fcc0000010100 */
[----:B------:R-:W0:Y:S02]  /*0db0*/  MUFU.RCP R3, R3 ;  /* 0x0000000300037308 */ /* 0x000e240000001000 */
[----:B0-----:R-:W-:-:S06]  /*0dc0*/  FMUL.FTZ R2, R3, R2 ;  /* 0x0000000203027220 */ /* 0x001fcc0000410000 */
[----:B------:R-:W0:Y:S02]  /*0dd0*/  MUFU.LG2 R2, R2 ;  /* 0x0000000200027308 */ /* 0x000e240000000c00 */
[----:B0-----:R-:W-:-:S05]  /*0de0*/  FMUL.FTZ R7, R2, 0.69314718246459960938 ;  /* 0x3f31721802077820 */ /* 0x001fca0000410000 */
[----:B------:R-:W-:-:S07]  /*0df0*/  F2FP.BF16.F32.PACK_AB R7, RZ, R7 ;  /* 0x00000007ff07723e */ /* 0x000fce00000010ff */
.L_x_3335:
[----:B------:R-:W-:Y:S05]  /*0e00*/  BSYNC B0 ;  /* 0x0000000000007941 */ /* 0x000fea0003800000 */
.L_x_3334:
        /* <DEDUP_REMOVED lines=14> */
.L_x_3341:
[----:B------:R-:W-:Y:S05]  /*0ef0*/  BSYNC B1 ;  /* 0x0000000000017941 */ /* 0x000fea0003800000 */
.L_x_3340:
[----:B0-----:R-:W-:-:S06]  /*0f00*/  FADD.FTZ R3, -R2, 1 ;  /* 0x3f80000002037421 */ /* 0x001fcc0000010100 */
[----:B------:R-:W0:Y:S02]  /*0f10*/  MUFU.RCP R3, R3 ;  /* 0x0000000300037308 */ /* 0x000e240000001000 */
[----:B0-----:R-:W-:-:S06]  /*0f20*/  FMUL.FTZ R2, R3, R2 ;  /* 0x0000000203027220 */ /* 0x001fcc0000410000 */
[----:B------:R-:W0:Y:S02]  /*0f30*/  MUFU.LG2 R2, R2 ;  /* 0x0000000200027308 */ /* 0x000e240000000c00 */
[----:B0-----:R-:W-:-:S05]  /*0f40*/  FMUL.FTZ R8, R2, 0.69314718246459960938 ;  /* 0x3f31721802087820 */ /* 0x001fca0000410000 */
[----:B------:R-:W-:-:S07]  /*0f50*/  F2FP.BF16.F32.PACK_AB R8, RZ, R8 ;  /* 0x00000008ff08723e */ /* 0x000fce00000010ff */
.L_x_3339:
[----:B------:R-:W-:Y:S05]  /*0f60*/  BSYNC B0 ;  /* 0x0000000000007941 */ /* 0x000fea0003800000 */
.L_x_3338:
        /* <DEDUP_REMOVED lines=14> */
.L_x_3345:
[----:B------:R-:W-:Y:S05]  /*1050*/  BSYNC B1 ;  /* 0x0000000000017941 */ /* 0x000fea0003800000 */
.L_x_3344:
[----:B0-----:R-:W-:-:S06]  /*1060*/  FADD.FTZ R3, -R2, 1 ;  /* 0x3f80000002037421 */ /* 0x001fcc0000010100 */
[----:B------:R-:W0:Y:S02]  /*1070*/  MUFU.RCP R3, R3 ;  /* 0x0000000300037308 */ /* 0x000e240000001000 */
[----:B0-----:R-:W-:-:S06]  /*1080*/  FMUL.FTZ R2, R3, R2 ;  /* 0x0000000203027220 */ /* 0x001fcc0000410000 */
[----:B------:R-:W0:Y:S02]  /*1090*/  MUFU.LG2 R2, R2 ;  /* 0x0000000200027308 */ /* 0x000e240000000c00 */
[----:B0-----:R-:W-:-:S05]  /*10a0*/  FMUL.FTZ R9, R2, 0.69314718246459960938 ;  /* 0x3f31721802097820 */ /* 0x001fca0000410000 */
[----:B------:R-:W-:-:S07]  /*10b0*/  F2FP.BF16.F32.PACK_AB R9, RZ, R9 ;  /* 0x00000009ff09723e */ /* 0x000fce00000010ff */
.L_x_3343:
[----:B------:R-:W-:Y:S05]  /*10c0*/  BSYNC B0 ;  /* 0x0000000000007941 */ /* 0x000fea0003800000 */
.L_x_3342:
        /* <DEDUP_REMOVED lines=14> */
.L_x_3349:
[----:B------:R-:W-:Y:S05]  /*11b0*/  BSYNC B1 ;  /* 0x0000000000017941 */ /* 0x000fea0003800000 */
.L_x_3348:
[----:B0-----:R-:W-:-:S04]  /*11c0*/  FADD.FTZ R4, -R2, 1 ;  /* 0x3f80000002047421 */ /* 0x001fc80000010100 */
[----:B------:R-:W0:Y:S02]  /*11d0*/  MUFU.RCP R3, R4 ;  /* 0x0000000400037308 */ /* 0x000e240000001000 */
[----:B0-----:R-:W-:-:S06]  /*11e0*/  FMUL.FTZ R2, R3, R2 ;  /* 0x0000000203027220 */ /* 0x001fcc0000410000 */
[----:B------:R-:W0:Y:S02]  /*11f0*/  MUFU.LG2 R2, R2 ;  /* 0x0000000200027308 */ /* 0x000e240000000c00 */
[----:B0-----:R-:W-:-:S05]  /*1200*/  FMUL.FTZ R3, R2, 0.69314718246459960938 ;  /* 0x3f31721802037820 */ /* 0x001fca0000410000 */
[----:B------:R-:W-:-:S07]  /*1210*/  F2FP.BF16.F32.PACK_AB R3, RZ, R3 ;  /* 0x00000003ff03723e */ /* 0x000fce00000010ff */
.L_x_3347:
[----:B------:R-:W-:Y:S05]  /*1220*/  BSYNC B0 ;  /* 0x0000000000007941 */ /* 0x000fea0003800000 */
.L_x_3346:
        /* <DEDUP_REMOVED lines=14> */
.L_x_3353:
[----:B------:R-:W-:Y:S05]  /*1310*/  BSYNC B1 ;  /* 0x0000000000017941 */ /* 0x000fea0003800000 */
.L_x_3352:
[----:B0-----:R-:W-:-:S04]  /*1320*/  FADD.FTZ R4, -R2, 1 ;  /* 0x3f80000002047421 */ /* 0x001fc80000010100 */
[----:B------:R-:W0:Y:S02]  /*1330*/  MUFU.RCP R5, R4 ;  /* 0x0000000400057308 */ /* 0x000e240000001000 */
[----:B0-----:R-:W-:-:S06]  /*1340*/  FMUL.FTZ R5, R5, R2 ;  /* 0x0000000205057220 */ /* 0x001fcc0000410000 */
[----:B------:R-:W0:Y:S02]  /*1350*/  MUFU.LG2 R5, R5 ;  /* 0x0000000500057308 */ /* 0x000e240000000c00 */
[----:B0-----:R-:W-:-:S05]  /*1360*/  FMUL.FTZ R2, R5, 0.69314718246459960938 ;  /* 0x3f31721805027820 */ /* 0x001fca0000410000 */
[----:B------:R-:W-:-:S07]  /*1370*/  F2FP.BF16.F32.PACK_AB R2, RZ, R2 ;  /* 0x00000002ff02723e */ /* 0x000fce00000010ff */
.L_x_3351:
[----:B------:R-:W-:Y:S05]  /*1380*/  BSYNC B0 ;  /* 0x0000000000007941 */ /* 0x000fea0003800000 */
.L_x_3350:
        /* <DEDUP_REMOVED lines=14> */
.L_x_3357:
[----:B------:R-:W-:Y:S05]  /*1470*/  BSYNC B1 ;  /* 0x0000000000017941 */ /* 0x000fea0003800000 */
.L_x_3356:
[----:B0-----:R-:W-:-:S06]  /*1480*/  FADD.FTZ R5, -R4, 1 ;  /* 0x3f80000004057421 */ /* 0x001fcc0000010100 */
[----:B------:R-:W0:Y:S02]  /*1490*/  MUFU.RCP R5, R5 ;  /* 0x0000000500057308 */ /* 0x000e240000001000 */
[----:B0-----:R-:W-:-:S06]  /*14a0*/  FMUL.FTZ R6, R5, R4 ;  /* 0x0000000405067220 */ /* 0x001fcc0000410000 */
[----:B------:R-:W0:Y:S02]  /*14b0*/  MUFU.LG2 R6, R6 ;  /* 0x0000000600067308 */ /* 0x000e240000000c00 */
[----:B0-----:R-:W-:-:S05]  /*14c0*/  FMUL.FTZ R4, R6, 0.69314718246459960938 ;  /* 0x3f31721806047820 */ /* 0x001fca0000410000 */
[----:B------:R-:W-:-:S07]  /*14d0*/  F2FP.BF16.F32.PACK_AB R4, RZ, R4 ;  /* 0x00000004ff04723e */ /* 0x000fce00000010ff */
.L_x_3355:
[----:B------:R-:W-:Y:S05]  /*14e0*/  BSYNC B0 ;  /* 0x0000000000007941 */ /* 0x000fea0003800000 */
.L_x_3354:
        /* <DEDUP_REMOVED lines=14> */
.L_x_3361:
[----:B------:R-:W-:Y:S05]  /*15d0*/  BSYNC B1 ;  /* 0x0000000000017941 */ /* 0x000fea0003800000 */
.L_x_3360:
[----:B0-----:R-:W-:-:S06]  /*15e0*/  FADD.FTZ R6, -R5, 1 ;  /* 0x3f80000005067421 */ /* 0x001fcc0000010100 */
[----:B------:R-:W0:Y:S02]  /*15f0*/  MUFU.RCP R6, R6 ;  /* 0x0000000600067308 */ /* 0x000e240000001000 */
[----:B0-----:R-:W-:-:S06]  /*1600*/  FMUL.FTZ R10, R6, R5 ;  /* 0x00000005060a7220 */ /* 0x001fcc0000410000 */
[----:B------:R-:W0:Y:S02]  /*1610*/  MUFU.LG2 R10, R10 ;  /* 0x0000000a000a7308 */ /* 0x000e240000000c00 */
[----:B0-----:R-:W-:-:S05]  /*1620*/  FMUL.FTZ R5, R10, 0.69314718246459960938 ;  /* 0x3f3172180a057820 */ /* 0x001fca0000410000 */
[----:B------:R-:W-:-:S07]  /*1630*/  F2FP.BF16.F32.PACK_AB R5, RZ, R5 ;  /* 0x00000005ff05723e */ /* 0x000fce00000010ff */
.L_x_3359:
[----:B------:R-:W-:Y:S05]  /*1640*/  BSYNC B0 ;  /* 0x0000000000007941 */ /* 0x000fea0003800000 */
.L_x_3358:
        /* <DEDUP_REMOVED lines=13> */
.L_x_3365:
[----:B------:R-:W-:Y:S05]  /*1720*/  BSYNC B1 ;  /* 0x0000000000017941 */ /* 0x000fea0003800000 */
.L_x_3364:
[----:B0-----:R-:W-:-:S06]  /*1730*/  FADD.FTZ R10, -R17, 1 ;  /* 0x3f800000110a7421 */ /* 0x001fcc0000010100 */
[----:B------:R-:W0:Y:S02]  /*1740*/  MUFU.RCP R10, R10 ;  /* 0x0000000a000a7308 */ /* 0x000e240000001000 */
[----:B0-----:R-:W-:-:S06]  /*1750*/  FMUL.FTZ R17, R10, R17 ;  /* 0x000000110a117220 */ /* 0x001fcc0000410000 */
[----:B------:R-:W0:Y:S02]  /*1760*/  MUFU.LG2 R17, R17 ;  /* 0x0000001100117308 */ /* 0x000e240000000c00 */
[----:B0-----:R-:W-:-:S05]  /*1770*/  FMUL.FTZ R6, R17, 0.69314718246459960938 ;  /* 0x3f31721811067820 */ /* 0x001fca0000410000 */
[----:B------:R-:W-:-:S07]  /*1780*/  F2FP.BF16.F32.PACK_AB R6, RZ, R6 ;  /* 0x00000006ff06723e */ /* 0x000fce00000010ff */
.L_x_3363:
[----:B------:R-:W-:Y:S05]  /*1790*/  BSYNC B0 ;  /* 0x0000000000007941 */ /* 0x000fea0003800000 */
.L_x_3362:
        /* <DEDUP_REMOVED lines=21> */
.L_x_3368:
[----:B------:R-:W-:-:S13]  /*18f0*/  ISETP.GE.AND P0, PT, R19, R16, PT ;  /* 0x000000101300720c */ /* 0x000fda0003f06270 */
[----:B------:R-:W-:Y:S05]  /*1900*/  @P0 BRA `(.L_x_3370) ;  /* 0x0000000000300947 */ /* 0x000fea0003800000 */
[----:B0-----:R-:W0:Y:S01]  /*1910*/  LDC.64 R8, c[0x0][0x228] ;  /* 0x00008a00ff087b82 */ /* 0x001e220000000a00 */
[----:B------:R-:W-:Y:S01]  /*1920*/  IADD3 R7, R0, R19, RZ ;  /* 0x0000001300077210 */ /* 0x000fe20007ffe0ff */
[----:B------:R-:W-:-:S04]  /*1930*/  VIADD R19, R19, 0x80 ;  /* 0x0000008013137836 */ /* 0x000fc80000000000 */
[----:B0-----:R-:W-:-:S05]  /*1940*/  IMAD.WIDE.U32 R8, R7, 0x2, R8 ;  /* 0x0000000207087825 */ /* 0x001fca00078e0008 */
[----:B------:R1:W-:Y:S02]  /*1950*/  STG.E.U16 desc[UR4][R8.64], R3 ;  /* 0x0000000308007986 */ /* 0x0003e4000c101504 */
.L_x_3369:
[----:B------:R-:W-:-:S13]  /*1960*/  ISETP.GE.AND P0, PT, R19, R16, PT ;  /* 0x000000101300720c */ /* 0x000fda0003f06270 */
[----:B------:R-:W-:Y:S05]  /*1970*/  @P0 BRA `(.L_x_3371) ;  /* 0x0000000000340947 */ /* 0x000fea0003800000 */
[----:B01----:R-:W0:Y:S01]  /*1980*/  LDC.64 R8, c[0x0][0x228] ;  /* 0x00008a00ff087b82 */ /* 0x003e220000000a00 */
[----:B------:R-:W-:Y:S01]  /*1990*/  IADD3 R3, R0, R19, RZ ;  /* 0x0000001300037210 */ /* 0x000fe20007ffe0ff */
[----:B------:R-:W-:-:S04]  /*19a0*/  VIADD R19, R19, 0x80 ;  /* 0x0000008013137836 */ /* 0x000fc80000000000 */
[----:B0-----:R-:W-:-:S05]  /*19b0*/  IMAD.WIDE.U32 R8, R3, 0x2, R8 ;  /* 0x0000000203087825 */ /* 0x001fca00078e0008 */
[----:B------:R1:W-:Y:S02]  /*19c0*/  STG.E.U16 desc[UR4][R8.64], R2 ;  /* 0x0000000208007986 */ /* 0x0003e4000c101504 */
.L_x_3370:
        /* <DEDUP_REMOVED lines=8> */
.L_x_3371:
[----:B------:R-:W-:Y:S05]  /*1a50*/  BSYNC B1 ;  /* 0x0000000000017941 */ /* 0x000fea0003800000 */
.L_x_3367:
[----:B------:R-:W-:-:S13]  /*1a60*/  ISETP.GE.AND P0, PT, R19, R16, PT ;  /* 0x000000101300720c */ /* 0x000fda0003f06270 */
[----:B-12---:R-:W1:Y:S01]  /*1a70*/  @!P0 LDC.64 R2, c[0x0][0x228] ;  /* 0x00008a00ff028b82 */ /* 0x006e620000000a00 */
[----:B------:R-:W-:Y:S01]  /*1a80*/  @!P0 IADD3 R7, R0, R19, RZ ;  /* 0x0000001300078210 */ /* 0x000fe20007ffe0ff */
[----:B------:R-:W-:-:S04]  /*1a90*/  @!P0 VIADD R19, R19, 0x80 ;  /* 0x0000008013138836 */ /* 0x000fc80000000000 */
[----:B-1----:R-:W-:-:S05]  /*1aa0*/  @!P0 IMAD.WIDE.U32 R2, R7, 0x2, R2 ;  /* 0x0000000207028825 */ /* 0x002fca00078e0002 */
[----:B------:R2:W-:Y:S02]  /*1ab0*/  @!P0 STG.E.U16 desc[UR4][R2.64], R5 ;  /* 0x0000000502008986 */ /* 0x0005e4000c101504 */
.L_x_3372:
[----:B------:R-:W-:Y:S05]  /*1ac0*/  BSYNC B0 ;  /* 0x0000000000007941 */ /* 0x000fea0003800000 */
.L_x_3366:
        /* <DEDUP_REMOVED lines=8> */
.L_x_3373:
        /* <DEDUP_REMOVED lines=11> */
.L_x_11180:


//--------------------- .text._ZN2at6native18elementwise_kernelILi128ELi4EZNS0_15gpu_kernel_implIZZZNS0_17logit_kernel_cudaERNS_18TensorIteratorBaseERKN3c106ScalarEENKUlvE_clEvENKUlvE2_clEvEUlNS5_8BFloat16EE_EEvS4_RKT_EUliE_EEviT1_ --------------------------
	.section	.text._ZN2at6native18elementwise_kernelILi128ELi4EZNS0_15gpu_kernel_implIZZZNS0_17logit_kernel_cudaERNS_18TensorIteratorBaseERKN3c106ScalarEENKUlvE_clEvENKUlvE2_clEvEUlNS5_8BFloat16EE_EEvS4_RKT_EUliE_EEviT1_,"ax",@progbits
	.align	128
        .global         _ZN2at6native18elementwise_kernelILi128ELi4EZNS0_15gpu_kernel_implIZZZNS0_17logit_kernel_cudaERNS_18TensorIteratorBaseERKN3c106ScalarEENKUlvE_clEvENKUlvE2_clEvEUlNS5_8BFloat16EE_EEvS4_RKT_EUliE_EEviT1_
        .type           _ZN2at6native18elementwise_kernelILi128ELi4EZNS0_15gpu_kernel_implIZZZNS0_17logit_kernel_cudaERNS_18TensorIteratorBaseERKN3c106ScalarEENKUlvE_clEvENKUlvE2_clEvEUlNS5_8BFloat16EE_EEvS4_RKT_EUliE_EEviT1_,@function
        .size           _ZN2at6native18elementwise_kernelILi128ELi4EZNS0_15gpu_kernel_implIZZZNS0_17logit_kernel_cudaERNS_18TensorIteratorBaseERKN3c106ScalarEENKUlvE_clEvENKUlvE2_clEvEUlNS5_8BFloat16EE_EEvS4_RKT_EUliE_EEviT1_,(.L_x_11181 - _ZN2at6native18elementwise_kernelILi128ELi4EZNS0_15gpu_kernel_implIZZZNS0_17logit_kernel_cudaERNS_18TensorIteratorBaseERKN3c106ScalarEENKUlvE_clEvENKUlvE2_clEvEUlNS5_8BFloat16EE_EEvS4_RKT_EUliE_EEviT1_)
        .other          _ZN2at6native18elementwise_kernelILi128ELi4EZNS0_15gpu_kernel_implIZZZNS0_17logit_kernel_cudaERNS_18TensorIteratorBaseERKN3c106ScalarEENKUlvE_clEvENKUlvE2_clEvEUlNS5_8BFloat16EE_EEvS4_RKT_EUliE_EEviT1_,@"STO_CUDA_ENTRY STV_DEFAULT"
_ZN2at6native18elementwise_kernelILi128ELi4EZNS0_15gpu_kernel_implIZZZNS0_17logit_kernel_cudaERNS_18TensorIteratorBaseERKN3c106ScalarEENKUlvE_clEvENKUlvE2_clEvEUlNS5_8BFloat16EE_EEvS4_RKT_EUliE_EEviT1_:
.text._ZN2at6native18elementwise_kernelILi128ELi4EZNS0_15gpu_kernel_implIZZZNS0_17logit_kernel_cudaERNS_18TensorIteratorBaseERKN3c106ScalarEENKUlvE_clEvENKUlvE2_clEvEUlNS5_8BFloat16EE_EEvS4_RKT_EUliE_EEviT1_:
        /* <DEDUP_REMOVED lines=313> */
.L_x_3376:
        /* <DEDUP_REMOVED lines=22> */
.L_x_3380:
[----:B------:R-:W2:Y:S02]  /*14f0*/  LDG.E.U8 R2, desc[UR36][R2.64] ;  /* 0x0000002402027981 */ /* 0x000ea4000c1e1100 */
[----:B--2---:R-:W-:-:S04]  /*1500*/  I2FP.F32.U32 R0, R2 ;  /* 0x0000000200007245 */ /* 0x004fc80000201000 */
[----:B------:R-:W-:Y:S01]  /*1510*/  F2FP.BF16.F32.PACK_AB R0, RZ, R0 ;  /* 0x00000000ff00723e */ /* 0x000fe200000010ff */
[----:B------:R-:W-:Y:S06]  /*1520*/  BRA `(.L_x_3382) ;  /* 0x0000000c00907947 */ /* 0x000fec0003800000 */
.L_x_3379:
        /* <DEDUP_REMOVED lines=10> */
.L_x_3384:
[----:B------:R-:W2:Y:S02]  /*15d0*/  LDG.E R2, desc[UR36][R2.64] ;  /* 0x0000002402027981 */ /* 0x000ea4000c1e1900 */
[----:B--2---:R-:W-:-:S04]  /*15e0*/  I2FP.F32.S32 R0, R2 ;  /* 0x0000000200007245 */ /* 0x004fc80000201400 */
[----:B------:R-:W-:Y:S01]  /*15f0*/  F2FP.BF16.F32.PACK_AB R0, RZ, R0 ;  /* 0x00000000ff00723e */ /* 0x000fe200000010ff */
[----:B------:R-:W-:Y:S06]  /*1600*/  BRA `(.L_x_3382) ;  /* 0x0000000c00587947 */ /* 0x000fec0003800000 */
.L_x_3383:
[----:B------:R-:W2:Y:S02]  /*1610*/  LDG.E.U16 R2, desc[UR36][R2.64] ;  /* 0x0000002402027981 */ /* 0x000ea4000c1e1500 */
[----:B--2---:R-:W0:Y:S02]  /*1620*/  I2F.S16 R0, R2 ;  /* 0x0000000200007306 */ /* 0x004e240000101400 */
[----:B0-----:R-:W-:Y:S01]  /*1630*/  F2FP.BF16.F32.PACK_AB R0, RZ, R0 ;  /* 0x00000000ff00723e */ /* 0x001fe200000010ff */
[----:B------:R-:W-:Y:S06]  /*1640*/  BRA `(.L_x_3382) ;  /* 0x0000000c00487947 */ /* 0x000fec0003800000 */
.L_x_3378:
        /* <DEDUP_REMOVED lines=9> */
.L_x_3386:
[----:B------:R-:W2:Y:S02]  /*16e0*/  LDG.E.U16 R0, desc[UR36][R2.64] ;  /* 0x0000002402007981 */ /* 0x000ea4000c1e1500 */
[----:B--2---:R-:W-:-:S05]  /*16f0*/  HADD2.F32 R0, -RZ, R0.H0_H0 ;  /* 0x20000000ff007230 */ /* 0x004fca0000004100 */
[----:B------:R-:W-:Y:S01]  /*1700*/  F2FP.BF16.F32.PACK_AB R0, RZ, R0 ;  /* 0x00000000ff00723e */ /* 0x000fe200000010ff */
[----:B------:R-:W-:Y:S06]  /*1710*/  BRA `(.L_x_3382) ;  /* 0x0000000c00147947 */ /* 0x000fec0003800000 */
.L_x_3385:
        /* <DEDUP_REMOVED lines=9> */
.L_x_3388:
[----:B------:R-:W2:Y:S02]  /*17b0*/  LDG.E.U16 R2, desc[UR36][R2.64] ;  /* 0x0000002402027981 */ /* 0x000ea4000c1e1500 */
[----:B--2---:R-:W-:-:S05]  /*17c0*/  HADD2.F32 R0, -RZ, R2.H0_H0 ;  /* 0x20000002ff007230 */ /* 0x004fca0000004100 */
[----:B------:R-:W-:Y:S01]  /*17d0*/  F2FP.BF16.F32.PACK_AB R0, RZ, R0 ;  /* 0x00000000ff00723e */ /* 0x000fe200000010ff */
[----:B------:R-:W-:Y:S06]  /*17e0*/  BRA `(.L_x_3382) ;  /* 0x0000000800e07947 */ /* 0x000fec0003800000 */
.L_x_3387:
        /* <DEDUP_REMOVED lines=8> */
.L_x_3377:
        /* <DEDUP_REMOVED lines=13> */
.L_x_3391:
        /* <DEDUP_REMOVED lines=8> */
.L_x_3390:
        /* <DEDUP_REMOVED lines=28> */
.L_x_3393:
        /* <DEDUP_REMOVED lines=15> */
.L_x_3392:
[----:B------:R0:W5:Y:S01]  /*1c70*/  LDG.E.U16 R0, desc[UR36][R2.64] ;  /* 0x0000002402007981 */ /* 0x000162000c1e1500 */
[----:B------:R-:W-:Y:S05]  /*1c80*/  BRA `(.L_x_3382) ;  /* 0x0000000400b87947 */ /* 0x000fea0003800000 */
.L_x_3389:
        /* <DEDUP_REMOVED lines=12> */
.L_x_3396:
        /* <DEDUP_REMOVED lines=21> */
.L_x_3400:
[----:B------:R-:W-:Y:S05]  /*1ea0*/  BSYNC B1 ;  /* 0x0000000000017941 */ /* 0x000fea0003800000 */
.L_x_3399:
[----:B------:R-:W-:Y:S01]  /*1eb0*/  LEA R3, R0, 0x3b800000, 0x17 ;  /* 0x3b80000000037811 */ /* 0x000fe200078eb8ff */
[----:B------:R-:W-:-:S05]  /*1ec0*/  IMAD.SHL.U32 R0, R2, 0x100000, RZ ;  /* 0x0010000002007824 */ /* 0x000fca00078e00ff */
[----:B------:R-:W-:-:S07]  /*1ed0*/  LOP3.LUT R0, R3, R0, R4, 0xfe, !PT ;  /* 0x0000000003007212 */ /* 0x000fce00078efe04 */
.L_x_3398:
[----:B------:R-:W-:Y:S05]  /*1ee0*/  BSYNC B0 ;  /* 0x0000000000007941 */ /* 0x000fea0003800000 */
.L_x_3397:
[----:B------:R-:W-:Y:S01]  /*1ef0*/  F2FP.BF16.F32.PACK_AB R0, RZ, R0 ;  /* 0x00000000ff00723e */ /* 0x000fe200000010ff */
[----:B------:R-:W-:Y:S06]  /*1f00*/  BRA `(.L_x_3382) ;  /* 0x0000000400187947 */ /* 0x000fec0003800000 */
.L_x_3395:
        /* <DEDUP_REMOVED lines=21> */
.L_x_3404:
[----:B------:R-:W-:Y:S05]  /*2060*/  BSYNC B1 ;  /* 0x0000000000017941 */ /* 0x000fea0003800000 */
.L_x_3403:
[----:B------:R-:W-:Y:S01]  /*2070*/  LEA R3, R0, 0x37800000, 0x17 ;  /* 0x3780000000037811 */ /* 0x000fe200078eb8ff */
[----:B------:R-:W-:-:S05]  /*2080*/  IMAD.SHL.U32 R0, R2, 0x200000, RZ ;  /* 0x0020000002007824 */ /* 0x000fca00078e00ff */
[----:B------:R-:W-:-:S07]  /*2090*/  LOP3.LUT R0, R3, R0, R4, 0xfe, !PT ;  /* 0x0000000003007212 */ /* 0x000fce00078efe04 */
.L_x_3402:
[----:B------:R-:W-:Y:S05]  /*20a0*/  BSYNC B0 ;  /* 0x0000000000007941 */ /* 0x000fea0003800000 */
.L_x_3401:
[----:B------:R-:W-:Y:S01]  /*20b0*/  F2FP.BF16.F32.PACK_AB R0, RZ, R0 ;  /* 0x00000000ff00723e */ /* 0x000fe200000010ff */
[----:B------:R-:W-:Y:S06]  /*20c0*/  BRA `(.L_x_3382) ;  /* 0x0000000000a87947 */ /* 0x000fec0003800000 */
.L_x_3394:
        /* <DEDUP_REMOVED lines=14> */
.L_x_3408:
[----:B------:R-:W-:Y:S05]  /*21b0*/  BSYNC B0 ;  /* 0x0000000000007941 */ /* 0x000fea0003800000 */
.L_x_3407:
[----:B------:R-:W-:Y:S01]  /*21c0*/  F2FP.BF16.F32.PACK_AB R0, RZ, R0 ;  /* 0x00000000ff00723e */ /* 0x000fe200000010ff */
[----:B------:R-:W-:Y:S06]  /*21d0*/  BRA `(.L_x_3382) ;  /* 0x0000000000647947 */ /* 0x000fec0003800000 */
.L_x_3381:
        /* <DEDUP_REMOVED lines=16> */
.L_x_3409:
[----:B------:R-:W-:Y:S01]  /*22e0*/  PRMT R0, RZ, 0x7610, R0 ;  /* 0x00007610ff007816 */ /* 0x000fe20000000000 */
[----:B------:R-:W-:Y:S06]  /*22f0*/  BRA `(.L_x_3382) ;  /* 0x00000000001c7947 */ /* 0x000fec0003800000 */
.L_x_3406:
[----:B------:R-:W2:Y:S02]  /*2300*/  LDG.E.64 R2, desc[UR36][R2.64] ;  /* 0x0000002402027981 */ /* 0x000ea4000c1e1b00 */
[----:B--2---:R-:W0:Y:S02]  /*2310*/  I2F.U64 R0, R2 ;  /* 0x0000000200007312 */ /* 0x004e240000301000 */
[----:B0-----:R-:W-:Y:S01]  /*2320*/  F2FP.BF16.F32.PACK_AB R0, RZ, R0 ;  /* 0x00000000ff00723e */ /* 0x001fe200000010ff */
[----:B------:R-:W-:Y:S06]  /*2330*/  BRA `(.L_x_3382) ;  /* 0x00000000000c7947 */ /* 0x000fec0003800000 */
.L_x_3405:
[----:B------:R-:W2:Y:S02]  /*2340*/  LDG.E R2, desc[UR36][R2.64] ;  /* 0x0000002402027981 */ /* 0x000ea4000c1e1900 */
[----:B--2---:R-:W-:-:S04]  /*2350*/  I2FP.F32.U32 R0, R2 ;  /* 0x0000000200007245 */ /* 0x004fc80000201000 */
[----:B------:R-:W-:-:S07]  /*2360*/  F2FP.BF16.F32.PACK_AB R0, RZ, R0 ;  /* 0x00000000ff00723e */ /* 0x000fce00000010ff */
.L_x_3382:
[----:B-----5:R-:W-:Y:S01]  /*2370*/  IMAD.U32 R0, R0, 0x10000, RZ ;  /* 0x0001000000007824 */ /* 0x020fe200078e00ff */
[----:B------:R-:W1:Y:S03]  /*2380*/  LDC.U8 R5, c[0x0][0x421] ;  /* 0x00010840ff057b82 */ /* 0x000e660000000000 */
[----:B0-----:R-:W-:-:S04]  /*2390*/  FADD.FTZ R2, -R0, 1 ;  /* 0x3f80000000027421 */ /* 0x001fc80000010100 */
[----:B------:R-:W0:Y:S02]  /*23a0*/  MUFU.RCP R3, R2 ;  /* 0x0000000200037308 */ /* 0x000e240000001000 */
[----:B0-----:R-:W-:Y:S01]  /*23b0*/  FMUL.FTZ R0, R0, R3 ;  /* 0x0000000300007220 */ /* 0x001fe20000410000 */
[----:B-1----:R-:W-:-:S04]  /*23c0*/  PRMT R4, R5, 0x9910, RZ ;  /* 0x0000991005047816 */ /* 0x002fc800000000ff */
[----:B------:R-:W-:Y:S01]  /*23d0*/  ISETP.GT.AND P0, PT, R4, 0x9, PT ;  /* 0x000000090400780c */ /* 0x000fe20003f04270 */
[----:B------:R-:W0:Y:S02]  /*23e0*/  MUFU.LG2 R0, R0 ;  /* 0x0000000000007308 */ /* 0x000e240000000c00 */
[----:B0-----:R-:W-:-:S06]  /*23f0*/  FMUL.FTZ R3, R0, 0.69314718246459960938 ;  /* 0x3f31721800037820 */ /* 0x001fcc0000410000 */
[----:B------:R-:W0:Y:S04]  /*2400*/  F2F.BF16.F32 R3, R3 ;  /* 0x0000000300037304 */ /* 0x000e280000202000 */
        /* <DEDUP_REMOVED lines=13> */
.L_x_3413:
[----:B0-----:R-:W-:-:S06]  /*24e0*/  IMAD.U32 R3, R3, 0x10000, RZ ;  /* 0x0001000003037824 */ /* 0x001fcc00078e00ff */
[----:B------:R-:W0:Y:S02]  /*24f0*/  F2I.S64.TRUNC R2, R3 ;  /* 0x0000000300027311 */ /* 0x000e24000020d900 */
[----:B0-----:R3:W-:Y:S01]  /*2500*/  STG.E.U8 desc[UR36][R16.64], R2 ;  /* 0x0000000210007986 */ /* 0x0017e2000c101124 */
[----:B------:R-:W-:Y:S05]  /*2510*/  BRA `(.L_x_3415) ;  /* 0x0000000c00847947 */ /* 0x000fea0003800000 */
.L_x_3412:
        /* <DEDUP_REMOVED lines=10> */
.L_x_3417:
[----:B0-----:R-:W-:-:S06]  /*25c0*/  IMAD.U32 R3, R3, 0x10000, RZ ;  /* 0x0001000003037824 */ /* 0x001fcc00078e00ff */
[----:B------:R-:W0:Y:S02]  /*25d0*/  F2I.FTZ.TRUNC.NTZ R3, R3 ;  /* 0x0000000300037305 */ /* 0x000e24000021f100 */
[----:B0-----:R1:W-:Y:S01]  /*25e0*/  STG.E desc[UR36][R16.64], R3 ;  /* 0x0000000310007986 */ /* 0x0013e2000c101924 */
[----:B------:R-:W-:Y:S05]  /*25f0*/  BRA `(.L_x_3415) ;  /* 0x0000000c004c7947 */ /* 0x000fea0003800000 */
.L_x_3416:
[----:B0-----:R-:W-:-:S06]  /*2600*/  IMAD.U32 R3, R3, 0x10000, RZ ;  /* 0x0001000003037824 */ /* 0x001fcc00078e00ff */
[----:B------:R-:W0:Y:S02]  /*2610*/  F2I.FTZ.TRUNC.NTZ R3, R3 ;  /* 0x0000000300037305 */ /* 0x000e24000021f100 */
[----:B0-----:R2:W-:Y:S01]  /*2620*/  STG.E.U16 desc[UR36][R16.64], R3 ;  /* 0x0000000310007986 */ /* 0x0015e2000c101524 */
[----:B------:R-:W-:Y:S05]  /*2630*/  BRA `(.L_x_3415) ;  /* 0x0000000c003c7947 */ /* 0x000fea0003800000 */
.L_x_3411:
        /* <DEDUP_REMOVED lines=9> */
.L_x_3419:
[----:B0-----:R-:W-:-:S05]  /*26d0*/  IMAD.U32 R0, R3, 0x10000, RZ ;  /* 0x0001000003007824 */ /* 0x001fca00078e00ff */
[----:B------:R-:W-:-:S05]  /*26e0*/  F2FP.F16.F32.PACK_AB R0, RZ, R0 ;  /* 0x00000000ff00723e */ /* 0x000fca00000000ff */
[----:B------:R0:W-:Y:S01]  /*26f0*/  STG.E.U16 desc[UR36][R16.64], R0 ;  /* 0x0000000010007986 */ /* 0x0001e2000c101524 */
[----:B------:R-:W-:Y:S05]  /*2700*/  BRA `(.L_x_3415) ;  /* 0x0000000c00087947 */ /* 0x000fea0003800000 */
.L_x_3418:
        /* <DEDUP_REMOVED lines=10> */
.L_x_3421:
[----:B0-----:R-:W-:-:S05]  /*27b0*/  IMAD.U32 R3, R3, 0x10000, RZ ;  /* 0x0001000003037824 */ /* 0x001fca00078e00ff */
[----:B------:R-:W-:-:S04]  /*27c0*/  F2FP.F16.F32.PACK_AB R3, RZ, R3 ;  /* 0x00000003ff03723e */ /* 0x000fc800000000ff */
[----:B------:R-:W-:-:S05]  /*27d0*/  PRMT R3, R3, 0x5410, RZ ;  /* 0x0000541003037816 */ /* 0x000fca00000000ff */
[----:B------:R0:W-:Y:S01]  /*27e0*/  STG.E desc[UR36][R16.64], R3 ;  /* 0x0000000310007986 */ /* 0x0001e2000c101924 */
[----:B------:R-:W-:Y:S05]  /*27f0*/  BRA `(.L_x_3415) ;  /* 0x0000000800cc7947 */ /* 0x000fea0003800000 */
.L_x_3420:
[----:B0-----:R-:W-:-:S04]  /*2800*/  IMAD.U32 R2, R3, 0x10000, RZ ;  /* 0x0001000003027824 */ /* 0x001fc800078e00ff */
[----:B------:R-:W-:-:S06]  /*2810*/  FMUL.FTZ R2, R2, 1 ;  /* 0x3f80000002027820 */ /* 0x000fcc0000410000 */
[----:B------:R-:W0:Y:S02]  /*2820*/  F2F.F64.F32 R2, R2 ;  /* 0x0000000200027310 */ /* 0x000e240000201800 */
[----:B0-----:R0:W-:Y:S01]  /*2830*/  STG.E.64 desc[UR36][R16.64], R2 ;  /* 0x0000000210007986 */ /* 0x0011e2000c101b24 */
[----:B------:R-:W-:Y:S05]  /*2840*/  BRA `(.L_x_3415) ;  /* 0x0000000800b87947 */ /* 0x000fea0003800000 */
.L_x_3410:
        /* <DEDUP_REMOVED lines=13> */
.L_x_3424:
[----:B0-----:R-:W-:Y:S01]  /*2920*/  IMAD.U32 R3, R3, 0x10000, RZ ;  /* 0x0001000003037824 */ /* 0x001fe200078e00ff */
[----:B------:R-:W-:-:S03]  /*2930*/  CS2R R6, SRZ ;  /* 0x0000000000067805 */ /* 0x000fc6000001ff00 */
[----:B------:R-:W-:-:S04]  /*2940*/  FMUL.FTZ R3, R3, 1 ;  /* 0x3f80000003037820 */ /* 0x000fc80000410000 */
[----:B------:R-:W0:Y:S02]  /*2950*/  F2F.F64.F32 R4, R3 ;  /* 0x0000000300047310 */ /* 0x000e240000201800 */
[----:B0-----:R0:W-:Y:S01]  /*2960*/  STG.E.128 desc[UR36][R16.64], R4 ;  /* 0x0000000410007986 */ /* 0x0011e2000c101d24 */
[----:B------:R-:W-:Y:S05]  /*2970*/  BRA `(.L_x_3415) ;  /* 0x00000008006c7947 */ /* 0x000fea0003800000 */
.L_x_3423:
        /* <DEDUP_REMOVED lines=21> */
.L_x_3428:
[----:B------:R-:W-:Y:S05]  /*2ad0*/  BSYNC B0 ;  /* 0x0000000000007941 */ /* 0x000fea0003800000 */
.L_x_3427:
[----:B------:R-:W-:-:S05]  /*2ae0*/  LOP3.LUT R3, R0, R3, RZ, 0xfc, !PT ;  /* 0x0000000300037212 */ /* 0x000fca00078efcff */
[----:B------:R0:W-:Y:S01]  /*2af0*/  STG.E.U8 desc[UR36][R16.64], R3 ;  /* 0x0000000310007986 */ /* 0x0001e2000c101124 */
[----:B------:R-:W-:Y:S05]  /*2b00*/  BRA `(.L_x_3415) ;  /* 0x0000000800087947 */ /* 0x000fea0003800000 */
.L_x_3426:
        /* <DEDUP_REMOVED lines=13> */
.L_x_3430:
[----:B------:R-:W-:Y:S01]  /*2be0*/  IMAD.MOV.U32 R0, RZ, RZ, 0x7f ;  /* 0x0000007fff007424 */ /* 0x000fe200078e00ff */
[----:B------:R-:W-:-:S04]  /*2bf0*/  ISETP.GT.U32.AND P0, PT, R2, 0x7f800000, PT ;  /* 0x7f8000000200780c */ /* 0x000fc80003f04070 */
[----:B------:R-:W-:-:S09]  /*2c00*/  SEL R0, R0, 0x7c, P0 ;  /* 0x0000007c00007807 */ /* 0x000fd20000000000 */
.L_x_3431:
[----:B------:R-:W-:Y:S05]  /*2c10*/  BSYNC B0 ;  /* 0x0000000000007941 */ /* 0x000fea0003800000 */
.L_x_3429:
[----:B------:R-:W-:-:S04]  /*2c20*/  LOP3.LUT R2, R3, 0x80000000, RZ, 0xc0, !PT ;  /* 0x8000000003027812 */ /* 0x000fc800078ec0ff */
[----:B------:R-:W-:-:S04]  /*2c30*/  SHF.R.U32.HI R3, RZ, 0x18, R2 ;  /* 0x00000018ff037819 */ /* 0x000fc80000011602 */
[----:B------:R-:W-:-:S05]  /*2c40*/  LOP3.LUT R3, R0, R3, RZ, 0xfc, !PT ;  /* 0x0000000300037212 */ /* 0x000fca00078efcff */
[----:B------:R0:W-:Y:S01]  /*2c50*/  STG.E.U8 desc[UR36][R16.64], R3 ;  /* 0x0000000310007986 */ /* 0x0001e2000c101124 */
[----:B------:R-:W-:Y:S05]  /*2c60*/  BRA `(.L_x_3415) ;  /* 0x0000000400b07947 */ /* 0x000fea0003800000 */
.L_x_3425:
[----:B0-----:R0:W-:Y:S01]  /*2c70*/  STG.E.U16 desc[UR36][R16.64], R3 ;  /* 0x0000000310007986 */ /* 0x0011e2000c101524 */
[----:B------:R-:W-:Y:S05]  /*2c80*/  BRA `(.L_x_3415) ;  /* 0x0000000400a87947 */ /* 0x000fea0003800000 */
.L_x_3422:
        /* <DEDUP_REMOVED lines=12> */
.L_x_3434:
        /* <DEDUP_REMOVED lines=17> */
.L_x_3437:
[----:B------:R-:W-:-:S04]  /*2e60*/  LOP3.LUT R2, R3, 0x80000000, RZ, 0xc0, !PT ;  /* 0x8000000003027812 */ /* 0x000fc800078ec0ff */
[----:B------:R-:W-:-:S04]  /*2e70*/  SHF.R.U32.HI R3, RZ, 0x18, R2 ;  /* 0x00000018ff037819 */ /* 0x000fc80000011602 */
[----:B------:R-:W-:-:S04]  /*2e80*/  LOP3.LUT R0, R0, R3, RZ, 0xfc, !PT ;  /* 0x0000000300007212 */ /* 0x000fc800078efcff */
[----:B------:R-:W-:-:S07]  /*2e90*/  PRMT R8, R0, 0x7610, R8 ;  /* 0x0000761000087816 */ /* 0x000fce0000000008 */
.L_x_3436:
[----:B------:R-:W-:Y:S05]  /*2ea0*/  BSYNC B0 ;  /* 0x0000000000007941 */ /* 0x000fea0003800000 */
.L_x_3435:
[----:B------:R0:W-:Y:S01]  /*2eb0*/  STG.E.U8 desc[UR36][R16.64], R8 ;  /* 0x0000000810007986 */ /* 0x0001e2000c101124 */
[----:B------:R-:W-:Y:S05]  /*2ec0*/  BRA `(.L_x_3415) ;  /* 0x0000000400187947 */ /* 0x000fea0003800000 */
.L_x_3433:
        /* <DEDUP_REMOVED lines=17> */
.L_x_3440:
[----:B------:R-:W-:-:S04]  /*2fe0*/  LOP3.LUT R2, R3, 0x80000000, RZ, 0xc0, !PT ;  /* 0x8000000003027812 */ /* 0x000fc800078ec0ff */
[----:B------:R-:W-:-:S04]  /*2ff0*/  SHF.R.U32.HI R3, RZ, 0x18, R2 ;  /* 0x00000018ff037819 */ /* 0x000fc80000011602 */
[----:B------:R-:W-:-:S04]  /*3000*/  LOP3.LUT R0, R0, R3, RZ, 0xfc, !PT ;  /* 0x0000000300007212 */ /* 0x000fc800078efcff */
[----:B------:R-:W-:-:S07]  /*3010*/  PRMT R8, R0, 0x7610, R8 ;  /* 0x0000761000087816 */ /* 0x000fce0000000008 */
.L_x_3439:
[----:B------:R-:W-:Y:S05]  /*3020*/  BSYNC B0 ;  /* 0x0000000000007941 */ /* 0x000fea0003800000 */
.L_x_3438:
[----:B------:R0:W-:Y:S01]  /*3030*/  STG.E.U8 desc[UR36][R16.64], R8 ;  /* 0x0000000810007986 */ /* 0x0001e2000c101124 */
[----:B------:R-:W-:Y:S05]  /*3040*/  BRA `(.L_x_3415) ;  /* 0x0000000000b87947 */ /* 0x000fea0003800000 */
.L_x_3432:
        /* <DEDUP_REMOVED lines=22> */
.L_x_3414:
        /* <DEDUP_REMOVED lines=16> */
.L_x_3443:
[----:B------:R-:W-:Y:S05]  /*32b0*/  BRA `(.L_x_3415) ;  /* 0x00000000001c7947 */ /* 0x000fea0003800000 */
.L_x_3442:
[----:B0-----:R-:W-:-:S06]  /*32c0*/  IMAD.U32 R3, R3, 0x10000, RZ ;  /* 0x0001000003037824 */ /* 0x001fcc00078e00ff */
[----:B------:R-:W0:Y:S02]  /*32d0*/  F2I.U64.TRUNC R2, R3 ;  /* 0x0000000300027311 */ /* 0x000e24000020d800 */
[----:B0-----:R0:W-:Y:S01]  /*32e0*/  STG.E.64 desc[UR36][R16.64], R2 ;  /* 0x0000000210007986 */ /* 0x0011e2000c101b24 */
[----:B------:R-:W-:Y:S05]  /*32f0*/  BRA `(.L_x_3415) ;  /* 0x00000000000c7947 */ /* 0x000fea0003800000 */
.L_x_3441:
[----:B0-----:R-:W-:-:S06]  /*3300*/  IMAD.U32 R3, R3, 0x10000, RZ ;  /* 0x0001000003037824 */ /* 0x001fcc00078e00ff */
[----:B------:R-:W0:Y:S02]  /*3310*/  F2I.FTZ.U32.TRUNC.NTZ R3, R3 ;  /* 0x0000000300037305 */ /* 0x000e24000021f000 */
[----:B0-----:R0:W-:Y:S02]  /*3320*/  STG.E desc[UR36][R16.64], R3 ;  /* 0x0000000310007986 */ /* 0x0011e4000c101924 */
.L_x_3415:
[----:B------:R-:W-:-:S04]  /*3330*/  IMAD R18, R23, 0x200, R18 ;  /* 0x0000020017127824 */ /* 0x000fc800078e0212 */
[----:B------:R-:W-:-:S07]  /*3340*/  VIADD R19, R18, 0x80 ;  /* 0x0000008012137836 */ /* 0x000fce0000000000 */
.L_x_3375:
[----:B------:R-:W-:Y:S05]  /*3350*/  BSYNC B6 ;  /* 0x0000000000067941 */ /* 0x000fea0003800000 */
.L_x_3374:
        /* <DEDUP_REMOVED lines=307> */
.L_x_3446:
        /* <DEDUP_REMOVED lines=22> */
.L_x_3450:
[----:B------:R-:W2:Y:S02]  /*47f0*/  LDG.E.U8 R2, desc[UR36][R2.64] ;  /* 0x0000002402027981 */ /* 0x000ea4000c1e1100 */
[----:B--2---:R-:W-:-:S04]  /*4800*/  I2FP.F32.U32 R0, R2 ;  /* 0x0000000200007245 */ /* 0x004fc80000201000 */
[----:B------:R-:W-:Y:S01]  /*4810*/  F2FP.BF16.F32.PACK_AB R0, RZ, R0 ;  /* 0x00000000ff00723e */ /* 0x000fe200000010ff */
[----:B------:R-:W-:Y:S06]  /*4820*/  BRA `(.L_x_3452) ;  /* 0x0000000c00907947 */ /* 0x000fec0003800000 */
.L_x_3449:
        /* <DEDUP_REMOVED lines=10> */
.L_x_3454:
[----:B------:R-:W2:Y:S02]  /*48d0*/  LDG.E R2, desc[UR36][R2.64] ;  /* 0x0000002402027981 */ /* 0x000ea4000c1e1900 */
[----:B--2---:R-:W-:-:S04]  /*48e0*/  I2FP.F32.S32 R0, R2 ;  /* 0x0000000200007245 */ /* 0x004fc80000201400 */
[----:B------:R-:W-:Y:S01]  /*48f0*/  F2FP.BF16.F32.PACK_AB R0, RZ, R0 ;  /* 0x00000000ff00723e */ /* 0x000fe200000010ff */
[----:B------:R-:W-:Y:S06]  /*4900*/  BRA `(.L_x_3452) ;  /* 0x0000000c00587947 */ /* 0x000fec0003800000 */
.L_x_3453:
[----:B------:R-:W2:Y:S02]  /*4910*/  LDG.E.U16 R2, desc[UR36][R2.64] ;  /* 0x0000002402027981 */ /* 0x000ea4000c1e1500 */
[----:B--2---:R-:W0:Y:S02]  /*4920*/  I2F.S16 R0, R2 ;  /* 0x0000000200007306 */ /* 0x004e240000101400 */
[----:B0-----:R-:W-:Y:S01]  /*4930*/  F2FP.BF16.F32.PACK_AB R0, RZ, R0 ;  /* 0x00000000ff00723e */ /* 0x001fe200000010ff */
[----:B------:R-:W-:Y:S06]  /*4940*/  BRA `(.L_x_3452) ;  /* 0x0000000c00487947 */ /* 0x000fec0003800000 */
.L_x_3448:
        /* <DEDUP_REMOVED lines=9> */
.L_x_3456:
[----:B------:R-:W2:Y:S02]  /*49e0*/  LDG.E.U16 R0, desc[UR36][R2.64] ;  /* 0x0000002402007981 */ /* 0x000ea4000c1e1500 */
[----:B--2---:R-:W-:-:S05]  /*49f0*/  HADD2.F32 R0, -RZ, R0.H0_H0 ;  /* 0x20000000ff007230 */ /* 0x004fca0000004100 */
[----:B------:R-:W-:Y:S01]  /*4a00*/  F2FP.BF16.F32.PACK_AB R0, RZ, R0 ;  /* 0x00000000ff00723e */ /* 0x000fe200000010ff */
[----:B------:R-:W-:Y:S06]  /*4a10*/  BRA `(.L_x_3452) ;  /* 0x0000000c00147947 */ /* 0x000fec0003800000 */
.L_x_3455:
        /* <DEDUP_REMOVED lines=9> */
.L_x_3458:
[----:B------:R-:W2:Y:S02]  /*4ab0*/  LDG.E.U16 R2, desc[UR36][R2.64] ;  /* 0x0000002402027981 */ /* 0x000ea4000c1e1500 */
[----:B--2---:R-:W-:-:S05]  /*4ac0*/  HADD2.F32 R0, -RZ, R2.H0_H0 ;  /* 0x20000002ff007230 */ /* 0x004fca0000004100 */
[----:B------:R-:W-:Y:S01]  /*4ad0*/  F2FP.BF16.F32.PACK_AB R0, RZ, R0 ;  /* 0x00000000ff00723e */ /* 0x000fe200000010ff */
[----:B------:R-:W-:Y:S06]  /*4ae0*/  BRA `(.L_x_3452) ;  /* 0x0000000800e07947 */ /* 0x000fec0003800000 */
.L_x_3457:
        /* <DEDUP_REMOVED lines=8> */
.L_x_3447:
        /* <DEDUP_REMOVED lines=13> */
.L_x_3461:
        /* <DEDUP_REMOVED lines=8> */
.L_x_3460:
        /* <DEDUP_REMOVED lines=28> */
.L_x_3463:
        /* <DEDUP_REMOVED lines=15> */
.L_x_3462:
[----:B------:R0:W5:Y:S01]  /*4f70*/  LDG.E.U16 R0, desc[UR36][R2.64] ;  /* 0x0000002402007981 */ /* 0x000162000c1e1500 */
[----:B------:R-:W-:Y:S05]  /*4f80*/  BRA `(.L_x_3452) ;  /* 0x0000000400b87947 */ /* 0x000fea0003800000 */
.L_x_3459:
        /* <DEDUP_REMOVED lines=12> */
.L_x_3466:
        /* <DEDUP_REMOVED lines=21> */
.L_x_3470:
[----:B------:R-:W-:Y:S05]  /*51a0*/  BSYNC B1 ;  /* 0x0000000000017941 */ /* 0x000fea0003800000 */
.L_x_3469:
[----:B------:R-:W-:Y:S01]  /*51b0*/  LEA R3, R0, 0x3b800000, 0x17 ;  /* 0x3b80000000037811 */ /* 0x000fe200078eb8ff */
[----:B------:R-:W-:-:S05]  /*51c0*/  IMAD.SHL.U32 R0, R2, 0x100000, RZ ;  /* 0x0010000002007824 */ /* 0x000fca00078e00ff */
[----:B------:R-:W-:-:S07]  /*51d0*/  LOP3.LUT R0, R3, R0, R4, 0xfe, !PT ;  /* 0x0000000003007212 */ /* 0x000fce00078efe04 */
.L_x_3468:
[----:B------:R-:W-:Y:S05]  /*51e0*/  BSYNC B0 ;  /* 0x0000000000007941 */ /* 0x000fea0003800000 */
.L_x_3467:
[----:B------:R-:W-:Y:S01]  /*51f0*/  F2FP.BF16.F32.PACK_AB R0, RZ, R0 ;  /* 0x00000000ff00723e */ /* 0x000fe200000010ff */
[----:B------:R-:W-:Y:S06]  /*5200*/  BRA `(.L_x_3452) ;  /* 0x0000000400187947 */ /* 0x000fec0003800000 */
.L_x_3465:
        /* <DEDUP_REMOVED lines=21> */
.L_x_3474:
[----:B------:R-:W-:Y:S05]  /*5360*/  BSYNC B1 ;  /* 0x0000000000017941 */ /* 0x000fea0003800000 */
.L_x_3473:
[----:B------:R-:W-:Y:S01]  /*5370*/  LEA R3, R0, 0x37800000, 0x17 ;  /* 0x3780000000037811 */ /* 0x000fe200078eb8ff */
[----:B------:R-:W-:-:S05]  /*5380*/  IMAD.SHL.U32 R0, R2, 0x200000, RZ ;  /* 0x0020000002007824 */ /* 0x000fca00078e00ff */
[----:B------:R-:W-:-:S07]  /*5390*/  LOP3.LUT R0, R3, R0, R4, 0xfe, !PT ;  /* 0x0000000003007212 */ /* 0x000fce00078efe04 */
.L_x_3472:
[----:B------:R-:W-:Y:S05]  /*53a0*/  BSYNC B0 ;  /* 0x0000000000007941 */ /* 0x000fea0003800000 */
.L_x_3471:
[----:B------:R-:W-:Y:S01]  /*53b0*/  F2FP.BF16.F32.PACK_AB R0, RZ, R0 ;  /* 0x00000000ff00723e */ /* 0x000fe200000010ff */
[----:B------:R-:W-:Y:S06]  /*53c0*/  BRA `(.L_x_3452) ;  /* 0x0000000000a87947 */ /* 0x000fec0003800000 */
.L_x_3464:
        /* <DEDUP_REMOVED lines=14> */
.L_x_3478:
[----:B------:R-:W-:Y:S05]  /*54b0*/  BSYNC B0 ;  /* 0x0000000000007941 */ /* 0x000fea0003800000 */
.L_x_3477:
[----:B------:R-:W-:Y:S01]  /*54c0*/  F2FP.BF16.F32.PACK_AB R0, RZ, R0 ;  /* 0x00000000ff00723e */ /* 0x000fe200000010ff */
[----:B------:R-:W-:Y:S06]  /*54d0*/  BRA `(.L_x_3452) ;  /* 0x0000000000647947 */ /* 0x000fec0003800000 */
.L_x_3451:
        /* <DEDUP_REMOVED lines=16> */
.L_x_3479:
[----:B------:R-:W-:Y:S01]  /*55e0*/  PRMT R0, RZ, 0x7610, R0 ;  /* 0x00007610ff007816 */ /* 0x000fe20000000000 */
[----:B------:R-:W-:Y:S06]  /*55f0*/  BRA `(.L_x_3452) ;  /* 0x00000000001c7947 */ /* 0x000fec0003800000 */
.L_x_3476:
[----:B------:R-:W2:Y:S02]  /*5600*/  LDG.E.64 R2, desc[UR36][R2.64] ;  /* 0x0000002402027981 */ /* 0x000ea4000c1e1b00 */
[----:B--2---:R-:W0:Y:S02]  /*5610*/  I2F.U64 R0, R2 ;  /* 0x0000000200007312 */ /* 0x004e240000301000 */
[----:B0-----:R-:W-:Y:S01]  /*5620*/  F2FP.BF16.F32.PACK_AB R0, RZ, R0 ;  /* 0x00000000ff00723e */ /* 0x001fe200000010ff */
[----:B------:R-:W-:Y:S06]  /*5630*/  BRA `(.L_x_3452) ;  /* 0x00000000000c7947 */ /* 0x000fec0003800000 */
.L_x_3475:
[----:B------:R-:W2:Y:S02]  /*5640*/  LDG.E R2, desc[UR36][R2.64] ;  /* 0x0000002402027981 */ /* 0x000ea4000c1e1900 */
[----:B--2---:R-:W-:-:S04]  /*5650*/  I2FP.F32.U32 R0, R2 ;  /* 0x0000000200007245 */ /* 0x004fc80000201000 */
[----:B------:R-:W-:-:S07]  /*5660*/  F2FP.BF16.F32.PACK_AB R0, RZ, R0 ;  /* 0x00000000ff00723e */ /* 0x000fce00000010ff */
.L_x_3452:
        /* <DEDUP_REMOVED lines=23> */
.L_x_3483:
[----:B0-----:R-:W-:-:S06]  /*57e0*/  IMAD.U32 R3, R3, 0x10000, RZ ;  /* 0x0001000003037824 */ /* 0x001fcc00078e00ff */
[----:B------:R-:W0:Y:S02]  /*57f0*/  F2I.S64.TRUNC R2, R3 ;  /* 0x0000000300027311 */ /* 0x000e24000020d900 */
[----:B0-----:R0:W-:Y:S01]  /*5800*/  STG.E.U8 desc[UR36][R16.64], R2 ;  /* 0x0000000210007986 */ /* 0x0011e2000c101124 */
[----:B------:R-:W-:Y:S05]  /*5810*/  BRA `(.L_x_3485) ;  /* 0x0000000c00847947 */ /* 0x000fea0003800000 */
.L_x_3482:
        /* <DEDUP_REMOVED lines=10> */
.L_x_3487:
[----:B0-----:R-:W-:-:S06]  /*58c0*/  IMAD.U32 R3, R3, 0x10000, RZ ;  /* 0x0001000003037824 */ /* 0x001fcc00078e00ff */
[----:B------:R-:W0:Y:S02]  /*58d0*/  F2I.FTZ.TRUNC.NTZ R3, R3 ;  /* 0x0000000300037305 */ /* 0x000e24000021f100 */
[----:B0-----:R0:W-:Y:S01]  /*58e0*/  STG.E desc[UR36][R16.64], R3 ;  /* 0x0000000310007986 */ /* 0x0011e2000c101924 */
[----:B------:R-:W-:Y:S05]  /*58f0*/  BRA `(.L_x_3485) ;  /* 0x0000000c004c7947 */ /* 0x000fea0003800000 */
.L_x_3486:
[----:B0-----:R-:W-:-:S06]  /*5900*/  IMAD.U32 R3, R3, 0x10000, RZ ;  /* 0x0001000003037824 */ /* 0x001fcc00078e00ff */
[----:B------:R-:W0:Y:S02]  /*5910*/  F2I.FTZ.TRUNC.NTZ R3, R3 ;  /* 0x0000000300037305 */ /* 0x000e24000021f100 */
[----:B0-----:R0:W-:Y:S01]  /*5920*/  STG.E.U16 desc[UR36][R16.64], R3 ;  /* 0x0000000310007986 */ /* 0x0011e2000c101524 */
[----:B------:R-:W-:Y:S05]  /*5930*/  BRA `(.L_x_3485) ;  /* 0x0000000c003c7947 */ /* 0x000fea0003800000 */
.L_x_3481:
        /* <DEDUP_REMOVED lines=9> */
.L_x_3489:
[----:B0-----:R-:W-:-:S05]  /*59d0*/  IMAD.U32 R0, R3, 0x10000, RZ ;  /* 0x0001000003007824 */ /* 0x001fca00078e00ff */
[----:B------:R-:W-:-:S05]  /*59e0*/  F2FP.F16.F32.PACK_AB R0, RZ, R0 ;  /* 0x00000000ff00723e */ /* 0x000fca00000000ff */
[----:B------:R0:W-:Y:S01]  /*59f0*/  STG.E.U16 desc[UR36][R16.64], R0 ;  /* 0x0000000010007986 */ /* 0x0001e2000c101524 */
[----:B------:R-:W-:Y:S05]  /*5a00*/  BRA `(.L_x_3485) ;  /* 0x0000000c00087947 */ /* 0x000fea0003800000 */
.L_x_3488:
        /* <DEDUP_REMOVED lines=10> */
.L_x_3491:
[----:B0-----:R-:W-:-:S05]  /*5ab0*/  IMAD.U32 R3, R3, 0x10000, RZ ;  /* 0x0001000003037824 */ /* 0x001fca00078e00ff */
[----:B------:R-:W-:-:S04]  /*5ac0*/  F2FP.F16.F32.PACK_AB R3, RZ, R3 ;  /* 0x00000003ff03723e */ /* 0x000fc800000000ff */
[----:B------:R-:W-:-:S05]  /*5ad0*/  PRMT R3, R3, 0x5410, RZ ;  /* 0x0000541003037816 */ /* 0x000fca00000000ff */
[----:B------:R0:W-:Y:S01]  /*5ae0*/  STG.E desc[UR36][R16.64], R3 ;  /* 0x0000000310007986 */ /* 0x0001e2000c101924 */
[----:B------:R-:W-:Y:S05]  /*5af0*/  BRA `(.L_x_3485) ;  /* 0x0000000800cc7947 */ /* 0x000fea0003800000 */
.L_x_3490:
[----:B0-----:R-:W-:-:S04]  /*5b00*/  IMAD.U32 R2, R3, 0x10000, RZ ;  /* 0x0001000003027824 */ /* 0x001fc800078e00ff */
[----:B------:R-:W-:-:S06]  /*5b10*/  FMUL.FTZ R2, R2, 1 ;  /* 0x3f80000002027820 */ /* 0x000fcc0000410000 */
[----:B------:R-:W0:Y:S02]  /*5b20*/  F2F.F64.F32 R2, R2 ;  /* 0x0000000200027310 */ /* 0x000e240000201800 */
[----:B0-----:R0:W-:Y:S01]  /*5b30*/  STG.E.64 desc[UR36][R16.64], R2 ;  /* 0x0000000210007986 */ /* 0x0011e2000c101b24 */
[----:B------:R-:W-:Y:S05]  /*5b40*/  BRA `(.L_x_3485) ;  /* 0x0000000800b87947 */ /* 0x000fea0003800000 */
.L_x_3480:
        /* <DEDUP_REMOVED lines=13> */
.L_x_3494:
[----:B0-----:R-:W-:Y:S01]  /*5c20*/  IMAD.U32 R3, R3, 0x10000, RZ ;  /* 0x0001000003037824 */ /* 0x001fe200078e00ff */
[----:B------:R-:W-:-:S03]  /*5c30*/  CS2R R6, SRZ ;  /* 0x0000000000067805 */ /* 0x000fc6000001ff00 */
[----:B------:R-:W-:-:S04]  /*5c40*/  FMUL.FTZ R3, R3, 1 ;  /* 0x3f80000003037820 */ /* 0x000fc80000410000 */
[----:B------:R-:W0:Y:S02]  /*5c50*/  F2F.F64.F32 R4, R3 ;  /* 0x0000000300047310 */ /* 0x000e240000201800 */
[----:B0-----:R0:W-:Y:S01]  /*5c60*/  STG.E.128 desc[UR36][R16.64], R4 ;  /* 0x0000000410007986 */ /* 0x0011e2000c101d24 */
[----:B------:R-:W-:Y:S05]  /*5c70*/  BRA `(.L_x_3485) ;  /* 0x00000008006c7947 */ /* 0x000fea0003800000 */
.L_x_3493:
        /* <DEDUP_REMOVED lines=21> */
.L_x_3498:
[----:B------:R-:W-:Y:S05]  /*5dd0*/  BSYNC B0 ;  /* 0x0000000000007941 */ /* 0x000fea0003800000 */
.L_x_3497:
[----:B------:R-:W-:-:S05]  /*5de0*/  LOP3.LUT R3, R0, R3, RZ, 0xfc, !PT ;  /* 0x0000000300037212 */ /* 0x000fca00078efcff */
[----:B------:R0:W-:Y:S01]  /*5df0*/  STG.E.U8 desc[UR36][R16.64], R3 ;  /* 0x0000000310007986 */ /* 0x0001e2000c101124 */
[----:B------:R-:W-:Y:S05]  /*5e00*/  BRA `(.L_x_3485) ;  /* 0x0000000800087947 */ /* 0x000fea0003800000 */
.L_x_3496:
        /* <DEDUP_REMOVED lines=13> */
.L_x_3500:
[----:B------:R-:W-:Y:S01]  /*5ee0*/  IMAD.MOV.U32 R0, RZ, RZ, 0x7f ;  /* 0x0000007fff007424 */ /* 0x000fe200078e00ff */
[----:B------:R-:W-:-:S04]  /*5ef0*/  ISETP.GT.U32.AND P0, PT, R2, 0x7f800000, PT ;  /* 0x7f8000000200780c */ /* 0x000fc80003f04070 */
[----:B------:R-:W-:-:S09]  /*5f00*/  SEL R0, R0, 0x7c, P0 ;  /* 0x0000007c00007807 */ /* 0x000fd20000000000 */
.L_x_3501:
[----:B------:R-:W-:Y:S05]  /*5f10*/  BSYNC B0 ;  /* 0x0000000000007941 */ /* 0x000fea0003800000 */
.L_x_3499:
[----:B------:R-:W-:-:S04]  /*5f20*/  LOP3.LUT R2, R3, 0x80000000, RZ, 0xc0, !PT ;  /* 0x8000000003027812 */ /* 0x000fc800078ec0ff */
[----:B------:R-:W-:-:S04]  /*5f30*/  SHF.R.U32.HI R3, RZ, 0x18, R2 ;  /* 0x00000018ff037819 */ /* 0x000fc80000011602 */
[----:B------:R-:W-:-:S05]  /*5f40*/  LOP3.LUT R3, R0, R3, RZ, 0xfc, !PT ;  /* 0x0000000300037212 */ /* 0x000fca00078efcff */
[----:B------:R0:W-:Y:S01]  /*5f50*/  STG.E.U8 desc[UR36][R16.64], R3 ;  /* 0x0000000310007986 */ /* 0x0001e2000c101124 */
[----:B------:R-:W-:Y:S05]  /*5f60*/  BRA `(.L_x_3485) ;  /* 0x0000000400b07947 */ /* 0x000fea0003800000 */
.L_x_3495:
[----:B0-----:R0:W-:Y:S01]  /*5f70*/  STG.E.U16 desc[UR36][R16.64], R3 ;  /* 0x0000000310007986 */ /* 0x0011e2000c101524 */
[----:B------:R-:W-:Y:S05]  /*5f80*/  BRA `(.L_x_3485) ;  /* 0x0000000400a87947 */ /* 0x000fea0003800000 */
.L_x_3492:
        /* <DEDUP_REMOVED lines=12> */
.L_x_3504:
        /* <DEDUP_REMOVED lines=17> */
.L_x_3507:
[----:B------:R-:W-:-:S04]  /*6160*/  LOP3.LUT R2, R3, 0x80000000, RZ, 0xc0, !PT ;  /* 0x8000000003027812 */ /* 0x000fc800078ec0ff */
[----:B------:R-:W-:-:S04]  /*6170*/  SHF.R.U32.HI R3, RZ, 0x18, R2 ;  /* 0x00000018ff037819 */ /* 0x000fc80000011602 */
[----:B------:R-:W-:-:S04]  /*6180*/  LOP3.LUT R0, R0, R3, RZ, 0xfc, !PT ;  /* 0x0000000300007212 */ /* 0x000fc800078efcff */
[----:B------:R-:W-:-:S07]  /*6190*/  PRMT R8, R0, 0x7610, R8 ;  /* 0x0000761000087816 */ /* 0x000fce0000000008 */
.L_x_3506:
[----:B------:R-:W-:Y:S05]  /*61a0*/  BSYNC B0 ;  /* 0x0000000000007941 */ /* 0x000fea0003800000 */
.L_x_3505:
[----:B------:R3:W-:Y:S01]  /*61b0*/  STG.E.U8 desc[UR36][R16.64], R8 ;  /* 0x0000000810007986 */ /* 0x0007e2000c101124 */
[----:B------:R-:W-:Y:S05]  /*61c0*/  BRA `(.L_x_3485) ;  /* 0x0000000400187947 */ /* 0x000fea0003800000 */
.L_x_3503:
        /* <DEDUP_REMOVED lines=17> */
.L_x_3510:
[----:B------:R-:W-:-:S04]  /*62e0*/  LOP3.LUT R2, R3, 0x80000000, RZ, 0xc0, !PT ;  /* 0x8000000003027812 */ /* 0x000fc800078ec0ff */
[----:B------:R-:W-:-:S04]  /*62f0*/  SHF.R.U32.HI R3, RZ, 0x18, R2 ;  /* 0x00000018ff037819 */ /* 0x000fc80000011602 */
[----:B------:R-:W-:-:S04]  /*6300*/  LOP3.LUT R0, R0, R3, RZ, 0xfc, !PT ;  /* 0x0000000300007212 */ /* 0x000fc800078efcff */
[----:B------:R-:W-:-:S07]  /*6310*/  PRMT R8, R0, 0x7610, R8 ;  /* 0x0000761000087816 */ /* 0x000fce0000000008 */
.L_x_3509:
[----:B------:R-:W-:Y:S05]  /*6320*/  BSYNC B0 ;  /* 0x0000000000007941 */ /* 0x000fea0003800000 */
.L_x_3508:
[----:B------:R0:W-:Y:S01]  /*6330*/  STG.E.U8 desc[UR36][R16.64], R8 ;  /* 0x0000000810007986 */ /* 0x0001e2000c101124 */
[----:B------:R-:W-:Y:S05]  /*6340*/  BRA `(.L_x_3485) ;  /* 0x0000000000b87947 */ /* 0x000fea0003800000 */
.L_x_3502:
        /* <DEDUP_REMOVED lines=22> */
.L_x_3484:
        /* <DEDUP_REMOVED lines=16> */
.L_x_3513:
[----:B------:R-:W-:Y:S05]  /*65b0*/  BRA `(.L_x_3485) ;  /* 0x00000000001c7947 */ /* 0x000fea0003800000 */
.L_x_3512:
[----:B0-----:R-:W-:-:S06]  /*65c0*/  IMAD.U32 R3, R3, 0x10000, RZ ;  /* 0x0001000003037824 */ /* 0x001fcc00078e00ff */
[----:B------:R-:W0:Y:S02]  /*65d0*/  F2I.U64.TRUNC R2, R3 ;  /* 0x0000000300027311 */ /* 0x000e24000020d800 */
[----:B0-----:R2:W-:Y:S01]  /*65e0*/  STG.E.64 desc[UR36][R16.64], R2 ;  /* 0x0000000210007986 */ /* 0x0015e2000c101b24 */
[----:B------:R-:W-:Y:S05]  /*65f0*/  BRA `(.L_x_3485) ;  /* 0x00000000000c7947 */ /* 0x000fea0003800000 */
.L_x_3511:
[----:B0-----:R-:W-:-:S06]  /*6600*/  IMAD.U32 R3, R3, 0x10000, RZ ;  /* 0x0001000003037824 */ /* 0x001fcc00078e00ff */
[----:B------:R-:W0:Y:S02]  /*6610*/  F2I.FTZ.U32.TRUNC.NTZ R3, R3 ;  /* 0x0000000300037305 */ /* 0x000e24000021f000 */
[----:B0-----:R0:W-:Y:S02]  /*6620*/  STG.E desc[UR36][R16.64], R3 ;  /* 0x0000000310007986 */ /* 0x0011e4000c101924 */
.L_x_3485:
[----:B------:R-:W-:-:S07]  /*6630*/  VIADD R19, R19, 0x80 ;  /* 0x0000008013137836 */ /* 0x000fce0000000000 */
.L_x_3445:
[----:B------:R-:W-:Y:S05]  /*6640*/  BSYNC B6 ;  /* 0x0000000000067941 */ /* 0x000fea0003800000 */
.L_x_3444:
        /* <DEDUP_REMOVED lines=307> */
.L_x_3516:
        /* <DEDUP_REMOVED lines=22> */
.L_x_3520:
[----:B------:R-:W2:Y:S02]  /*7ae0*/  LDG.E.U8 R2, desc[UR36][R2.64] ;  /* 0x0000002402027981 */ /* 0x000ea4000c1e1100 */
[----:B--2---:R-:W-:-:S04]  /*7af0*/  I2FP.F32.U32 R0, R2 ;  /* 0x0000000200007245 */ /* 0x004fc80000201000 */
[----:B------:R-:W-:Y:S01]  /*7b00*/  F2FP.BF16.F32.PACK_AB R0, RZ, R0 ;  /* 0x00000000ff00723e */ /* 0x000fe200000010ff */
[----:B------:R-:W-:Y:S06]  /*7b10*/  BRA `(.L_x_3522) ;  /* 0x0000000c00907947 */ /* 0x000fec0003800000 */
.L_x_3519:
        /* <DEDUP_REMOVED lines=10> */
.L_x_3524:
[----:B------:R-:W2:Y:S02]  /*7bc0*/  LDG.E R2, desc[UR36][R2.64] ;  /* 0x0000002402027981 */ /* 0x000ea4000c1e1900 */
[----:B--2---:R-:W-:-:S04]  /*7bd0*/  I2FP.F32.S32 R0, R2 ;  /* 0x0000000200007245 */ /* 0x004fc80000201400 */
[----:B------:R-:W-:Y:S01]  /*7be0*/  F2FP.BF16.F32.PACK_AB R0, RZ, R0 ;  /* 0x00000000ff00723e */ /* 0x000fe200000010ff */
[----:B------:R-:W-:Y:S06]  /*7bf0*/  BRA `(.L_x_3522) ;  /* 0x0000000c00587947 */ /* 0x000fec0003800000 */
.L_x_3523:
[----:B------:R-:W2:Y:S02]  /*7c00*/  LDG.E.U16 R2, desc[UR36][R2.64] ;  /* 0x0000002402027981 */ /* 0x000ea4000c1e1500 */
[----:B--2---:R-:W0:Y:S02]  /*7c10*/  I2F.S16 R0, R2 ;  /* 0x0000000200007306 */ /* 0x004e240000101400 */
[----:B0-----:R-:W-:Y:S01]  /*7c20*/  F2FP.BF16.F32.PACK_AB R0, RZ, R0 ;  /* 0x00000000ff00723e */ /* 0x001fe200000010ff */
[----:B------:R-:W-:Y:S06]  /*7c30*/  BRA `(.L_x_3522) ;  /* 0x0000000c00487947 */ /* 0x000fec0003800000 */
.L_x_3518:
        /* <DEDUP_REMOVED lines=9> */
.L_x_3526:
[----:B------:R-:W2:Y:S02]  /*7cd0*/  LDG.E.U16 R0, desc[UR36][R2.64] ;  /* 0x0000002402007981 */ /* 0x000ea4000c1e1500 */
[----:B--2---:R-:W-:-:S05]  /*7ce0*/  HADD2.F32 R0, -RZ, R0.H0_H0 ;  /* 0x20000000ff007230 */ /* 0x004fca0000004100 */
[----:B------:R-:W-:Y:S01]  /*7cf0*/  F2FP.BF16.F32.PACK_AB R0, RZ, R0 ;  /* 0x00000000ff00723e */ /* 0x000fe200000010ff */
[----:B------:R-:W-:Y:S06]  /*7d00*/  BRA `(.L_x_3522) ;  /* 0x0000000c00147947 */ /* 0x000fec0003800000 */
.L_x_3525:
        /* <DEDUP_REMOVED lines=9> */
.L_x_3528:
[----:B------:R-:W2:Y:S02]  /*7da0*/  LDG.E.U16 R2, desc[UR36][R2.64] ;  /* 0x0000002402027981 */ /* 0x000ea4000c1e1500 */
[----:B--2---:R-:W-:-:S05]  /*7db0*/  HADD2.F32 R0, -RZ, R2.H0_H0 ;  /* 0x20000002ff007230 */ /* 0x004fca0000004100 */
[----:B------:R-:W-:Y:S01]  /*7dc0*/  F2FP.BF16.F32.PACK_AB R0, RZ, R0 ;  /* 0x00000000ff00723e */ /* 0x000fe200000010ff */
[----:B------:R-:W-:Y:S06]  /*7dd0*/  BRA `(.L_x_3522) ;  /* 0x0000000800e07947 */ /* 0x000fec0003800000 */
.L_x_3527:
        /* <DEDUP_REMOVED lines=8> */
.L_x_3517:
        /* <DEDUP_REMOVED lines=13> */
.L_x_3531:
        /* <DEDUP_REMOVED lines=8> */
.L_x_3530:
        /* <DEDUP_REMOVED lines=28> */
.L_x_3533:
        /* <DEDUP_REMOVED lines=15> */
.L_x_3532:
[----:B------:R0:W5:Y:S01]  /*8260*/  LDG.E.U16 R0, desc[UR36][R2.64] ;  /* 0x0000002402007981 */ /* 0x000162000c1e1500 */
[----:B------:R-:W-:Y:S05]  /*8270*/  BRA `(.L_x_3522) ;  /* 0x0000000400b87947 */ /* 0x000fea0003800000 */
.L_x_3529:
        /* <DEDUP_REMOVED lines=12> */
.L_x_3536:
        /* <DEDUP_REMOVED lines=21> */
.L_x_3540:
[----:B------:R-:W-:Y:S05]  /*8490*/  BSYNC B1 ;  /* 0x0000000000017941 */ /* 0x000fea0003800000 */
.L_x_3539:
[----:B------:R-:W-:Y:S01]  /*84a0*/  LEA R3, R0, 0x3b800000, 0x17 ;  /* 0x3b80000000037811 */ /* 0x000fe200078eb8ff */
[----:B------:R-:W-:-:S05]  /*84b0*/  IMAD.SHL.U32 R0, R2, 0x100000, RZ ;  /* 0x0010000002007824 */ /* 0x000fca00078e00ff */
[----:B------:R-:W-:-:S07]  /*84c0*/  LOP3.LUT R0, R3, R0, R4, 0xfe, !PT ;  /* 0x0000000003007212 */ /* 0x000fce00078efe04 */
.L_x_3538:
[----:B------:R-:W-:Y:S05]  /*84d0*/  BSYNC B0 ;  /* 0x0000000000007941 */ /* 0x000fea0003800000 */
.L_x_3537:
[----:B------:R-:W-:Y:S01]  /*84e0*/  F2FP.BF16.F32.PACK_AB R0, RZ, R0 ;  /* 0x00000000ff00723e */ /* 0x000fe200000010ff */
[----:B------:R-:W-:Y:S06]  /*84f0*/  BRA `(.L_x_3522) ;  /* 0x0000000400187947 */ /* 0x000fec0003800000 */
.L_x_3535:
        /* <DEDUP_REMOVED lines=21> */
.L_x_3544:
[----:B------:R-:W-:Y:S05]  /*8650*/  BSYNC B1 ;  /* 0x0000000000017941 */ /* 0x000fea0003800000 */
.L_x_3543:
[----:B------:R-:W-:Y:S01]  /*8660*/  LEA R3, R0, 0x37800000, 0x17 ;  /* 0x3780000000037811 */ /* 0x000fe200078eb8ff */
[----:B------:R-:W-:-:S05]  /*8670*/  IMAD.SHL.U32 R0, R2, 0x200000, RZ ;  /* 0x0020000002007824 */ /* 0x000fca00078e00ff */
[----:B------:R-:W-:-:S07]  /*8680*/  LOP3.LUT R0, R3, R0, R4, 0xfe, !PT ;  /* 0x0000000003007212 */ /* 0x000fce00078efe04 */
.L_x_3542:
[----:B------:R-:W-:Y:S05]  /*8690*/  BSYNC B0 ;  /* 0x0000000000007941 */ /* 0x000fea0003800000 */
.L_x_3541:
[----:B------:R-:W-:Y:S01]  /*86a0*/  F2FP.BF16.F32.PACK_AB R0, RZ, R0 ;  /* 0x00000000ff00723e */ /* 0x000fe200000010ff */
[----:B------:R-:W-:Y:S06]  /*86b0*/  BRA `(.L_x_3522) ;  /* 0x0000000000a87947 */ /* 0x000fec0003800000 */
.L_x_3534:
        /* <DEDUP_REMOVED lines=14> */
.L_x_3548:
[----:B------:R-:W-:Y:S05]  /*87a0*/  BSYNC B0 ;  /* 0x0000000000007941 */ /* 0x000fea0003800000 */
.L_x_3547:
[----:B------:R-:W-:Y:S01]  /*87b0*/  F2FP.BF16.F32.PACK_AB R0, RZ, R0 ;  /* 0x00000000ff00723e */ /* 0x000fe200000010ff */
[----:B------:R-:W-:Y:S06]  /*87c0*/  BRA `(.L_x_3522) ;  /* 0x0000000000647947 */ /* 0x000fec0003800000 */
.L_x_3521:
        /* <DEDUP_REMOVED lines=16> */
.L_x_3549:
[----:B------:R-:W-:Y:S01]  /*88d0*/  PRMT R0, RZ, 0x7610, R0 ;  /* 0x00007610ff007816 */ /* 0x000fe20000000000 */
[----:B------:R-:W-:Y:S06]  /*88e0*/  BRA `(.L_x_3522) ;  /* 0x00000000001c7947 */ /* 0x000fec0003800000 */
.L_x_3546:
[----:B------:R-:W2:Y:S02]  /*88f0*/  LDG.E.64 R2, desc[UR36][R2.64] ;  /* 0x0000002402027981 */ /* 0x000ea4000c1e1b00 */
[----:B--2---:R-:W0:Y:S02]  /*8900*/  I2F.U64 R0, R2 ;  /* 0x0000000200007312 */ /* 0x004e240000301000 */
[----:B0-----:R-:W-:Y:S01]  /*8910*/  F2FP.BF16.F32.PACK_AB R0, RZ, R0 ;  /* 0x00000000ff00723e */ /* 0x001fe200000010ff */
[----:B------:R-:W-:Y:S06]  /*8920*/  BRA `(.L_x_3522) ;  /* 0x00000000000c7947 */ /* 0x000fec0003800000 */
.L_x_3545:
[----:B------:R-:W2:Y:S02]  /*8930*/  LDG.E R2, desc[UR36][R2.64] ;  /* 0x0000002402027981 */ /* 0x000ea4000c1e1900 */
[----:B--2---:R-:W-:-:S04]  /*8940*/  I2FP.F32.U32 R0, R2 ;  /* 0x0000000200007245 */ /* 0x004fc80000201000 */
[----:B------:R-:W-:-:S07]  /*8950*/  F2FP.BF16.F32.PACK_AB R0, RZ, R0 ;  /* 0x00000000ff00723e */ /* 0x000fce00000010ff */
.L_x_3522:
        /* <DEDUP_REMOVED lines=23> */
.L_x_3553:
[----:B0-----:R-:W-:-:S06]  /*8ad0*/  IMAD.U32 R3, R3, 0x10000, RZ ;  /* 0x0001000003037824 */ /* 0x001fcc00078e00ff */
[----:B------:R-:W0:Y:S02]  /*8ae0*/  F2I.S64.TRUNC R2, R3 ;  /* 0x0000000300027311 */ /* 0x000e24000020d900 */
[----:B0-----:R3:W-:Y:S01]  /*8af0*/  STG.E.U8 desc[UR36][R16.64], R2 ;  /* 0x0000000210007986 */ /* 0x0017e2000c101124 */
[----:B------:R-:W-:Y:S05]  /*8b00*/  BRA `(.L_x_3555) ;  /* 0x0000000c00847947 */ /* 0x000fea0003800000 */
.L_x_3552:
        /* <DEDUP_REMOVED lines=10> */
.L_x_3557:
[----:B0-----:R-:W-:-:S06]  /*8bb0*/  IMAD.U32 R3, R3, 0x10000, RZ ;  /* 0x0001000003037824 */ /* 0x001fcc00078e00ff */
[----:B------:R-:W0:Y:S02]  /*8bc0*/  F2I.FTZ.TRUNC.NTZ R3, R3 ;  /* 0x0000000300037305 */ /* 0x000e24000021f100 */
[----:B0-----:R2:W-:Y:S01]  /*8bd0*/  STG.E desc[UR36][R16.64], R3 ;  /* 0x0000000310007986 */ /* 0x0015e2000c101924 */
[----:B------:R-:W-:Y:S05]  /*8be0*/  BRA `(.L_x_3555) ;  /* 0x0000000c004c7947 */ /* 0x000fea0003800000 */
.L_x_3556:
[----:B0-----:R-:W-:-:S06]  /*8bf0*/  IMAD.U32 R3, R3, 0x10000, RZ ;  /* 0x0001000003037824 */ /* 0x001fcc00078e00ff */
[----:B------:R-:W0:Y:S02]  /*8c00*/  F2I.FTZ.TRUNC.NTZ R3, R3 ;  /* 0x0000000300037305 */ /* 0x000e24000021f100 */
[----:B0-----:R0:W-:Y:S01]  /*8c10*/  STG.E.U16 desc[UR36][R16.64], R3 ;  /* 0x0000000310007986 */ /* 0x0011e2000c101524 */
[----:B------:R-:W-:Y:S05]  /*8c20*/  BRA `(.L_x_3555) ;  /* 0x0000000c003c7947 */ /* 0x000fea0003800000 */
.L_x_3551:
        /* <DEDUP_REMOVED lines=9> */
.L_x_3559:
[----:B0-----:R-:W-:-:S05]  /*8cc0*/  IMAD.U32 R0, R3, 0x10000, RZ ;  /* 0x0001000003007824 */ /* 0x001fca00078e00ff */
[----:B------:R-:W-:-:S05]  /*8cd0*/  F2FP.F16.F32.PACK_AB R0, RZ, R0 ;  /* 0x00000000ff00723e */ /* 0x000fca00000000ff */
[----:B------:R0:W-:Y:S01]  /*8ce0*/  STG.E.U16 desc[UR36][R16.64], R0 ;  /* 0x0000000010007986 */ /* 0x0001e2000c101524 */
[----:B------:R-:W-:Y:S05]  /*8cf0*/  BRA `(.L_x_3555) ;  /* 0x0000000c00087947 */ /* 0x000fea0003800000 */
.L_x_3558:
        /* <DEDUP_REMOVED lines=10> */
.L_x_3561:
[----:B0-----:R-:W-:-:S05]  /*8da0*/  IMAD.U32 R3, R3, 0x10000, RZ ;  /* 0x0001000003037824 */ /* 0x001fca00078e00ff */
[----:B------:R-:W-:-:S04]  /*8db0*/  F2FP.F16.F32.PACK_AB R3, RZ, R3 ;  /* 0x00000003ff03723e */ /* 0x000fc800000000ff */
[----:B------:R-:W-:-:S05]  /*8dc0*/  PRMT R3, R3, 0x5410, RZ ;  /* 0x0000541003037816 */ /* 0x000fca00000000ff */
[----:B------:R0:W-:Y:S01]  /*8dd0*/  STG.E desc[UR36][R16.64], R3 ;  /* 0x0000000310007986 */ /* 0x0001e2000c101924 */
[----:B------:R-:W-:Y:S05]  /*8de0*/  BRA `(.L_x_3555) ;  /* 0x0000000800cc7947 */ /* 0x000fea0003800000 */
.L_x_3560:
[----:B0-----:R-:W-:-:S04]  /*8df0*/  IMAD.U32 R2, R3, 0x10000, RZ ;  /* 0x0001000003027824 */ /* 0x001fc800078e00ff */
[----:B------:R-:W-:-:S06]  /*8e00*/  FMUL.FTZ R2, R2, 1 ;  /* 0x3f80000002027820 */ /* 0x000fcc0000410000 */
[----:B------:R-:W0:Y:S02]  /*8e10*/  F2F.F64.F32 R2, R2 ;  /* 0x0000000200027310 */ /* 0x000e240000201800 */
[----:B0-----:R0:W-:Y:S01]  /*8e20*/  STG.E.64 desc[UR36][R16.64], R2 ;  /* 0x0000000210007986 */ /* 0x0011e2000c101b24 */
[----:B------:R-:W-:Y:S05]  /*8e30*/  BRA `(.L_x_3555) ;  /* 0x0000000800b87947 */ /* 0x000fea0003800000 */
.L_x_3550:
        /* <DEDUP_REMOVED lines=13> */
.L_x_3564:
[----:B0-----:R-:W-:Y:S01]  /*8f10*/  IMAD.U32 R3, R3, 0x10000, RZ ;  /* 0x0001000003037824 */ /* 0x001fe200078e00ff */
[----:B------:R-:W-:-:S03]  /*8f20*/  CS2R R6, SRZ ;  /* 0x0000000000067805 */ /* 0x000fc6000001ff00 */
[----:B------:R-:W-:-:S04]  /*8f30*/  FMUL.FTZ R3, R3, 1 ;  /* 0x3f80000003037820 */ /* 0x000fc80000410000 */
[----:B------:R-:W0:Y:S02]  /*8f40*/  F2F.F64.F32 R4, R3 ;  /* 0x0000000300047310 */ /* 0x000e240000201800 */
[----:B0-----:R0:W-:Y:S01]  /*8f50*/  STG.E.128 desc[UR36][R16.64], R4 ;  /* 0x0000000410007986 */ /* 0x0011e2000c101d24 */
[----:B------:R-:W-:Y:S05]  /*8f60*/  BRA `(.L_x_3555) ;  /* 0x00000008006c7947 */ /* 0x000fea0003800000 */
.L_x_3563:
        /* <DEDUP_REMOVED lines=21> */
.L_x_3568:
[----:B------:R-:W-:Y:S05]  /*90c0*/  BSYNC B0 ;  /* 0x0000000000007941 */ /* 0x000fea0003800000 */
.L_x_3567:
[----:B------:R-:W-:-:S05]  /*90d0*/  LOP3.LUT R3, R0, R3, RZ, 0xfc, !PT ;  /* 0x0000000300037212 */ /* 0x000fca00078efcff */
[----:B------:R0:W-:Y:S01]  /*90e0*/  STG.E.U8 desc[UR36][R16.64], R3 ;  /* 0x0000000310007986 */ /* 0x0001e2000c101124 */
[----:B------:R-:W-:Y:S05]  /*90f0*/  BRA `(.L_x_3555) ;  /* 0x0000000800087947 */ /* 0x000fea0003800000 */
.L_x_3566:
        /* <DEDUP_REMOVED lines=13> */
.L_x_3570:
[----:B------:R-:W-:Y:S01]  /*91d0*/  IMAD.MOV.U32 R0, RZ, RZ, 0x7f ;  /* 0x0000007fff007424 */ /* 0x000fe200078e00ff */
[----:B------:R-:W-:-:S04]  /*91e0*/  ISETP.GT.U32.AND P0, PT, R2, 0x7f800000, PT ;  /* 0x7f8000000200780c */ /* 0x000fc80003f04070 */
[----:B------:R-:W-:-:S09]  /*91f0*/  SEL R0, R0, 0x7c, P0 ;  /* 0x0000007c00007807 */ /* 0x000fd20000000000 */
.L_x_3571:
[----:B------:R-:W-:Y:S05]  /*9200*/  BSYNC B0 ;  /* 0x0000000000007941 */ /* 0x000fea0003800000 */
.L_x_3569:
[----:B------:R-:W-:-:S04]  /*9210*/  LOP3.LUT R2, R3, 0x80000000, RZ, 0xc0, !PT ;  /* 0x8000000003027812 */ /* 0x000fc800078ec0ff */
[----:B------:R-:W-:-:S04]  /*9220*/  SHF.R.U32.HI R3, RZ, 0x18, R2 ;  /* 0x00000018ff037819 */ /* 0x000fc80000011602 */
[----:B------:R-:W-:-:S05]  /*9230*/  LOP3.LUT R3, R0, R3, RZ, 0xfc, !PT ;  /* 0x0000000300037212 */ /* 0x000fca00078efcff */
[----:B------:R0:W-:Y:S01]  /*9240*/  STG.E.U8 desc[UR36][R16.64], R3 ;  /* 0x0000000310007986 */ /* 0x0001e2000c101124 */
[----:B------:R-:W-:Y:S05]  /*9250*/  BRA `(.L_x_3555) ;  /* 0x0000000400b07947 */ /* 0x000fea0003800000 */
.L_x_3565:
[----:B0-----:R0:W-:Y:S01]  /*9260*/  STG.E.U16 desc[UR36][R16.64], R3 ;  /* 0x0000000310007986 */ /* 0x0011e2000c101524 */
[----:B------:R-:W-:Y:S05]  /*9270*/  BRA `(.L_x_3555) ;  /* 0x0000000400a87947 */ /* 0x000fea0003800000 */
.L_x_3562:
        /* <DEDUP_REMOVED lines=12> */
.L_x_3574:
        /* <DEDUP_REMOVED lines=17> */
.L_x_3577:
[----:B------:R-:W-:-:S04]  /*9450*/  LOP3.LUT R2, R3, 0x80000000, RZ, 0xc0, !PT ;  /* 0x8000000003027812 */ /* 0x000fc800078ec0ff */
[----:B------:R-:W-:-:S04]  /*9460*/  SHF.R.U32.HI R3, RZ, 0x18, R2 ;  /* 0x00000018ff037819 */ /* 0x000fc80000011602 */
[----:B------:R-:W-:-:S04]  /*9470*/  LOP3.LUT R0, R0, R3, RZ, 0xfc, !PT ;  /* 0x0000000300007212 */ /* 0x000fc800078efcff */
[----:B------:R-:W-:-:S07]  /*9480*/  PRMT R8, R0, 0x7610, R8 ;  /* 0x0000761000087816 */ /* 0x000fce0000000008 */
.L_x_3576:
[----:B------:R-:W-:Y:S05]  /*9490*/  BSYNC B0 ;  /* 0x0000000000007941 */ /* 0x000fea0003800000 */
.L_x_3575:
[----:B------:R0:W-:Y:S01]  /*94a0*/  STG.E.U8 desc[UR36][R16.64], R8 ;  /* 0x0000000810007986 */ /* 0x0001e2000c101124 */
[----:B------:R-:W-:Y:S05]  /*94b0*/  BRA `(.L_x_3555) ;  /* 0x0000000400187947 */ /* 0x000fea0003800000 */
.L_x_3573:
        /* <DEDUP_REMOVED lines=17> */
.L_x_3580:
[----:B------:R-:W-:-:S04]  /*95d0*/  LOP3.LUT R2, R3, 0x80000000, RZ, 0xc0, !PT ;  /* 0x8000000003027812 */ /* 0x000fc800078ec0ff */
[----:B------:R-:W-:-:S04]  /*95e0*/  SHF.R.U32.HI R3, RZ, 0x18, R2 ;  /* 0x00000018ff037819 */ /* 0x000fc80000011602 */
[----:B------:R-:W-:-:S04]  /*95f0*/  LOP3.LUT R0, R0, R3, RZ, 0xfc, !PT ;  /* 0x0000000300007212 */ /* 0x000fc800078efcff */
[----:B------:R-:W-:-:S07]  /*9600*/  PRMT R8, R0, 0x7610, R8 ;  /* 0x0000761000087816 */ /* 0x000fce0000000008 */
.L_x_3579:
[----:B------:R-:W-:Y:S05]  /*9610*/  BSYNC B0 ;  /* 0x0000000000007941 */ /* 0x000fea0003800000 */
.L_x_3578:
[----:B------:R0:W-:Y:S01]  /*9620*/  STG.E.U8 desc[UR36][R16.64], R8 ;  /* 0x0000000810007986 */ /* 0x0001e2000c101124 */
[----:B------:R-:W-:Y:S05]  /*9630*/  BRA `(.L_x_3555) ;  /* 0x0000000000b87947 */ /* 0x000fea0003800000 */
.L_x_3572:
        /* <DEDUP_REMOVED lines=22> */
.L_x_3554:
        /* <DEDUP_REMOVED lines=16> */
.L_x_3583:
[----:B------:R-:W-:Y:S05]  /*98a0*/  BRA `(.L_x_3555) ;  /* 0x00000000001c7947 */ /* 0x000fea0003800000 */
.L_x_3582:
[----:B0-----:R-:W-:-:S06]  /*98b0*/  IMAD.U32 R3, R3, 0x10000, RZ ;  /* 0x0001000003037824 */ /* 0x001fcc00078e00ff */
[----:B------:R-:W0:Y:S02]  /*98c0*/  F2I.U64.TRUNC R2, R3 ;  /* 0x0000000300027311 */ /* 0x000e24000020d800 */
[----:B0-----:R0:W-:Y:S01]  /*98d0*/  STG.E.64 desc[UR36][R16.64], R2 ;  /* 0x0000000210007986 */ /* 0x0011e2000c101b24 */
[----:B------:R-:W-:Y:S05]  /*98e0*/  BRA `(.L_x_3555) ;  /* 0x00000000000c7947 */ /* 0x000fea0003800000 */
.L_x_3581:
[----:B0-----:R-:W-:-:S06]  /*98f0*/  IMAD.U32 R3, R3, 0x10000, RZ ;  /* 0x0001000003037824 */ /* 0x001fcc00078e00ff */
[----:B------:R-:W0:Y:S02]  /*9900*/  F2I.FTZ.U32.TRUNC.NTZ R3, R3 ;  /* 0x0000000300037305 */ /* 0x000e24000021f000 */
[----:B0-----:R0:W-:Y:S02]  /*9910*/  STG.E desc[UR36][R16.64], R3 ;  /* 0x0000000310007986 */ /* 0x0011e4000c101924 */
.L_x_3555:
[----:B------:R-:W-:-:S07]  /*9920*/  VIADD R19, R19, 0x80 ;  /* 0x0000008013137836 */ /* 0x000fce0000000000 */
.L_x_3515:
[----:B------:R-:W-:Y:S05]  /*9930*/  BSYNC B6 ;  /* 0x0000000000067941 */ /* 0x000fea0003800000 */
.L_x_3514:
        /* <DEDUP_REMOVED lines=306> */
.L_x_3584:
        /* <DEDUP_REMOVED lines=22> */
.L_x_3588:
[----:B------:R-:W2:Y:S02]  /*adc0*/  LDG.E.U8 R2, desc[UR36][R2.64] ;  /* 0x0000002402027981 */ /* 0x000ea4000c1e1100 */
[----:B--2---:R-:W-:-:S04]  /*add0*/  I2FP.F32.U32 R0, R2 ;  /* 0x0000000200007245 */ /* 0x004fc80000201000 */
[----:B------:R-:W-:Y:S01]  /*ade0*/  F2FP.BF16.F32.PACK_AB R0, RZ, R0 ;  /* 0x00000000ff00723e */ /* 0x000fe200000010ff */
[----:B------:R-:W-:Y:S06]  /*adf0*/  BRA `(.L_x_3590) ;  /* 0x0000000c00907947 */ /* 0x000fec0003800000 */
.L_x_3587:
        /* <DEDUP_REMOVED lines=10> */
.L_x_3592:
[----:B------:R-:W2:Y:S02]  /*aea0*/  LDG.E R2, desc[UR36][R2.64] ;  /* 0x0000002402027981 */ /* 0x000ea4000c1e1900 */
[----:B--2---:R-:W-:-:S04]  /*aeb0*/  I2FP.F32.S32 R0, R2 ;  /* 0x0000000200007245 */ /* 0x004fc80000201400 */
[----:B------:R-:W-:Y:S01]  /*aec0*/  F2FP.BF16.F32.PACK_AB R0, RZ, R0 ;  /* 0x00000000ff00723e */ /* 0x000fe200000010ff */
[----:B------:R-:W-:Y:S06]  /*aed0*/  BRA `(.L_x_3590) ;  /* 0x0000000c00587947 */ /* 0x000fec0003800000 */
.L_x_3591:
[----:B------:R-:W2:Y:S02]  /*aee0*/  LDG.E.U16 R2, desc[UR36][R2.64] ;  /* 0x0000002402027981 */ /* 0x000ea4000c1e1500 */
[----:B--2---:R-:W0:Y:S02]  /*aef0*/  I2F.S16 R0, R2 ;  /* 0x0000000200007306 */ /* 0x004e240000101400 */
[----:B0-----:R-:W-:Y:S01]  /*af00*/  F2FP.BF16.F32.PACK_AB R0, RZ, R0 ;  /* 0x00000000ff00723e */ /* 0x001fe200000010ff */
[----:B------:R-:W-:Y:S06]  /*af10*/  BRA `(.L_x_3590) ;  /* 0x0000000c00487947 */ /* 0x000fec0003800000 */
.L_x_3586:
        /* <DEDUP_REMOVED lines=9> */
.L_x_3594:
[----:B------:R-:W2:Y:S02]  /*afb0*/  LDG.E.U16 R0, desc[UR36][R2.64] ;  /* 0x0000002402007981 */ /* 0x000ea4000c1e1500 */
[----:B--2---:R-:W-:-:S05]  /*afc0*/  HADD2.F32 R0, -RZ, R0.H0_H0 ;  /* 0x20000000ff007230 */ /* 0x004fca0000004100 */
[----:B------:R-:W-:Y:S01]  /*afd0*/  F2FP.BF16.F32.PACK_AB R0, RZ, R0 ;  /* 0x00000000ff00723e */ /* 0x000fe200000010ff */
[----:B------:R-:W-:Y:S06]  /*afe0*/  BRA `(.L_x_3590) ;  /* 0x0000000c00147947 */ /* 0x000fec0003800000 */
.L_x_3593:
        /* <DEDUP_REMOVED lines=9> */
.L_x_3596:
[----:B------:R-:W2:Y:S02]  /*b080*/  LDG.E.U16 R2, desc[UR36][R2.64] ;  /* 0x0000002402027981 */ /* 0x000ea4000c1e1500 */
[----:B--2---:R-:W-:-:S05]  /*b090*/  HADD2.F32 R0, -RZ, R2.H0_H0 ;  /* 0x20000002ff007230 */ /* 0x004fca0000004100 */
[----:B------:R-:W-:Y:S01]  /*b0a0*/  F2FP.BF16.F32.PACK_AB R0, RZ, R0 ;  /* 0x00000000ff00723e */ /* 0x000fe200000010ff */
[----:B------:R-:W-:Y:S06]  /*b0b0*/  BRA `(.L_x_3590) ;  /* 0x0000000800e07947 */ /* 0x000fec0003800000 */
.L_x_3595:
        /* <DEDUP_REMOVED lines=8> */
.L_x_3585:
        /* <DEDUP_REMOVED lines=13> */
.L_x_3599:
        /* <DEDUP_REMOVED lines=8> */
.L_x_3598:
        /* <DEDUP_REMOVED lines=28> */
.L_x_3601:
        /* <DEDUP_REMOVED lines=15> */
.L_x_3600:
[----:B------:R0:W5:Y:S01]  /*b540*/  LDG.E.U16 R0, desc[UR36][R2.64] ;  /* 0x0000002402007981 */ /* 0x000162000c1e1500 */
[----:B------:R-:W-:Y:S05]  /*b550*/  BRA `(.L_x_3590) ;  /* 0x0000000400b87947 */ /* 0x000fea0003800000 */
.L_x_3597:
        /* <DEDUP_REMOVED lines=12> */
.L_x_3604:
        /* <DEDUP_REMOVED lines=21> */
.L_x_3608:
[----:B------:R-:W-:Y:S05]  /*b770*/  BSYNC B1 ;  /* 0x0000000000017941 */ /* 0x000fea0003800000 */
.L_x_3607:
[----:B------:R-:W-:Y:S01]  /*b780*/  LEA R3, R0, 0x3b800000, 0x17 ;  /* 0x3b80000000037811 */ /* 0x000fe200078eb8ff */
[----:B------:R-:W-:-:S05]  /*b790*/  IMAD.SHL.U32 R0, R2, 0x100000, RZ ;  /* 0x0010000002007824 */ /* 0x000fca00078e00ff */
[----:B------:R-:W-:-:S07]  /*b7a0*/  LOP3.LUT R0, R3, R0, R4, 0xfe, !PT ;  /* 0x0000000003007212 */ /* 0x000fce00078efe04 */
.L_x_3606:
[----:B------:R-:W-:Y:S05]  /*b7b0*/  BSYNC B0 ;  /* 0x0000000000007941 */ /* 0x000fea0003800000 */
.L_x_3605:
[----:B------:R-:W-:Y:S01]  /*b7c0*/  F2FP.BF16.F32.PACK_AB R0, RZ, R0 ;  /* 0x00000000ff00723e */ /* 0x000fe200000010ff */
[----:B------:R-:W-:Y:S06]  /*b7d0*/  BRA `(.L_x_3590) ;  /* 0x0000000400187947 */ /* 0x000fec0003800000 */
.L_x_3603:
        /* <DEDUP_REMOVED lines=21> */
.L_x_3612:
[----:B------:R-:W-:Y:S05]  /*b930*/  BSYNC B1 ;  /* 0x0000000000017941 */ /* 0x000fea0003800000 */
.L_x_3611:
[----:B------:R-:W-:Y:S01]  /*b940*/  LEA R3, R0, 0x37800000, 0x17 ;  /* 0x3780000000037811 */ /* 0x000fe200078eb8ff */
[----:B------:R-:W-:-:S05]  /*b950*/  IMAD.SHL.U32 R0, R2, 0x200000, RZ ;  /* 0x0020000002007824 */ /* 0x000fca00078e00ff */
[----:B------:R-:W-:-:S07]  /*b960*/  LOP3.LUT R0, R3, R0, R4, 0xfe, !PT ;  /* 0x0000000003007212 */ /* 0x000fce00078efe04 */
.L_x_3610:
[----:B------:R-:W-:Y:S05]  /*b970*/  BSYNC B0 ;  /* 0x0000000000007941 */ /* 0x000fea0003800000 */
.L_x_3609:
[----:B------:R-:W-:Y:S01]  /*b980*/  F2FP.BF16.F32.PACK_AB R0, RZ, R0 ;  /* 0x00000000ff00723e */ /* 0x000fe200000010ff */
[----:B------:R-:W-:Y:S06]  /*b990*/  BRA `(.L_x_3590) ;  /* 0x0000000000a87947 */ /* 0x000fec0003800000 */
.L_x_3602:
        /* <DEDUP_REMOVED lines=14> */
.L_x_3616:
[----:B------:R-:W-:Y:S05]  /*ba80*/  BSYNC B0 ;  /* 0x0000000000007941 */ /* 0x000fea0003800000 */
.L_x_3615:
[----:B------:R-:W-:Y:S01]  /*ba90*/  F2FP.BF16.F32.PACK_AB R0, RZ, R0 ;  /* 0x00000000ff00723e */ /* 0x000fe200000010ff */
[----:B------:R-:W-:Y:S06]  /*baa0*/  BRA `(.L_x_3590) ;  /* 0x0000000000647947 */ /* 0x000fec0003800000 */
.L_x_3589:
        /* <DEDUP_REMOVED lines=16> */
.L_x_3617:
[----:B------:R-:W-:Y:S01]  /*bbb0*/  PRMT R0, RZ, 0x7610, R0 ;  /* 0x00007610ff007816 */ /* 0x000fe20000000000 */
[----:B------:R-:W-:Y:S06]  /*bbc0*/  BRA `(.L_x_3590) ;  /* 0x00000000001c7947 */ /* 0x000fec0003800000 */
.L_x_3614:
[----:B------:R-:W2:Y:S02]  /*bbd0*/  LDG.E.64 R2, desc[UR36][R2.64] ;  /* 0x0000002402027981 */ /* 0x000ea4000c1e1b00 */
[----:B--2---:R-:W0:Y:S02]  /*bbe0*/  I2F.U64 R0, R2 ;  /* 0x0000000200007312 */ /* 0x004e240000301000 */
[----:B0-----:R-:W-:Y:S01]  /*bbf0*/  F2FP.BF16.F32.PACK_AB R0, RZ, R0 ;  /* 0x00000000ff00723e */ /* 0x001fe200000010ff */
[----:B------:R-:W-:Y:S06]  /*bc00*/  BRA `(.L_x_3590) ;  /* 0x00000000000c7947 */ /* 0x000fec0003800000 */
.L_x_3613:
[----:B------:R-:W2:Y:S02]  /*bc10*/  LDG.E R2, desc[UR36][R2.64] ;  /* 0x0000002402027981 */ /* 0x000ea4000c1e1900 */
[----:B--2---:R-:W-:-:S04]  /*bc20*/  I2FP.F32.U32 R0, R2 ;  /* 0x0000000200007245 */ /* 0x004fc80000201000 */
[----:B------:R-:W-:-:S07]  /*bc30*/  F2FP.BF16.F32.PACK_AB R0, RZ, R0 ;  /* 0x00000000ff00723e */ /* 0x000fce00000010ff */
.L_x_3590:
        /* <DEDUP_REMOVED lines=23> */
.L_x_3621:
[----:B0-----:R-:W-:-:S06]  /*bdb0*/  IMAD.U32 R3, R3, 0x10000, RZ ;  /* 0x0001000003037824 */ /* 0x001fcc00078e00ff */
[----:B------:R-:W0:Y:S02]  /*bdc0*/  F2I.S64.TRUNC R2, R3 ;  /* 0x0000000300027311 */ /* 0x000e24000020d900 */
[----:B0-----:R-:W-:Y:S01]  /*bdd0*/  STG.E.U8 desc[UR36][R16.64], R2 ;  /* 0x0000000210007986 */ /* 0x001fe2000c101124 */
[----:B------:R-:W-:Y:S05]  /*bde0*/  EXIT ;  /* 0x000000000000794d */ /* 0x000fea0003800000 */
.L_x_3620:
        /* <DEDUP_REMOVED lines=10> */
.L_x_3624:
[----:B0-----:R-:W-:-:S06]  /*be90*/  IMAD.U32 R3, R3, 0x10000, RZ ;  /* 0x0001000003037824 */ /* 0x001fcc00078e00ff */
[----:B------:R-:W0:Y:S02]  /*bea0*/  F2I.FTZ.TRUNC.NTZ R3, R3 ;  /* 0x0000000300037305 */ /* 0x000e24000021f100 */
[----:B0-----:R-:W-:Y:S01]  /*beb0*/  STG.E desc[UR36][R16.64], R3 ;  /* 0x0000000310007986 */ /* 0x001fe2000c101924 */
[----:B------:R-:W-:Y:S05]  /*bec0*/  EXIT ;  /* 0x000000000000794d */ /* 0x000fea0003800000 */
.L_x_3623:
[----:B0-----:R-:W-:-:S06]  /*bed0*/  IMAD.U32 R3, R3, 0x10000, RZ ;  /* 0x0001000003037824 */ /* 0x001fcc00078e00ff */
[----:B------:R-:W0:Y:S02]  /*bee0*/  F2I.FTZ.TRUNC.NTZ R3, R3 ;  /* 0x0000000300037305 */ /* 0x000e24000021f100 */
[----:B0-----:R-:W-:Y:S01]  /*bef0*/  STG.E.U16 desc[UR36][R16.64], R3 ;  /* 0x0000000310007986 */ /* 0x001fe2000c101524 */
[----:B------:R-:W-:Y:S05]  /*bf00*/  EXIT ;  /* 0x000000000000794d */ /* 0x000fea0003800000 */
.L_x_3619:
        /* <DEDUP_REMOVED lines=9> */
.L_x_3626:
[----:B0-----:R-:W-:-:S05]  /*bfa0*/  IMAD.U32 R0, R3, 0x10000, RZ ;  /* 0x0001000003007824 */ /* 0x001fca00078e00ff */
[----:B------:R-:W-:-:S05]  /*bfb0*/  F2FP.F16.F32.PACK_AB R0, RZ, R0 ;  /* 0x00000000ff00723e */ /* 0x000fca00000000ff */
[----:B------:R-:W-:Y:S01]  /*bfc0*/  STG.E.U16 desc[UR36][R16.64], R0 ;  /* 0x0000000010007986 */ /* 0x000fe2000c101524 */
[----:B------:R-:W-:Y:S05]  /*bfd0*/  EXIT ;  /* 0x000000000000794d */ /* 0x000fea0003800000 */
.L_x_3625:
        /* <DEDUP_REMOVED lines=10> */
.L_x_3628:
[----:B0-----:R-:W-:-:S05]  /*c080*/  IMAD.U32 R3, R3, 0x10000, RZ ;  /* 0x0001000003037824 */ /* 0x001fca00078e00ff */
[----:B------:R-:W-:-:S04]  /*c090*/  F2FP.F16.F32.PACK_AB R3, RZ, R3 ;  /* 0x00000003ff03723e */ /* 0x000fc800000000ff */
[----:B------:R-:W-:-:S05]  /*c0a0*/  PRMT R3, R3, 0x5410, RZ ;  /* 0x0000541003037816 */ /* 0x000fca00000000ff */
[----:B------:R-:W-:Y:S01]  /*c0b0*/  STG.E desc[UR36][R16.64], R3 ;  /* 0x0000000310007986 */ /* 0x000fe2000c101924 */
[----:B------:R-:W-:Y:S05]  /*c0c0*/  EXIT ;  /* 0x000000000000794d */ /* 0x000fea0003800000 */
.L_x_3627:
[----:B0-----:R-:W-:-:S04]  /*c0d0*/  IMAD.U32 R2, R3, 0x10000, RZ ;  /* 0x0001000003027824 */ /* 0x001fc800078e00ff */
[----:B------:R-:W-:-:S06]  /*c0e0*/  FMUL.FTZ R2, R2, 1 ;  /* 0x3f80000002027820 */ /* 0x000fcc0000410000 */
[----:B------:R-:W0:Y:S02]  /*c0f0*/  F2F.F64.F32 R2, R2 ;  /* 0x0000000200027310 */ /* 0x000e240000201800 */
[----:B0-----:R-:W-:Y:S01]  /*c100*/  STG.E.64 desc[UR36][R16.64], R2 ;  /* 0x0000000210007986 */ /* 0x001fe2000c101b24 */
[----:B------:R-:W-:Y:S05]  /*c110*/  EXIT ;  /* 0x000000000000794d */ /* 0x000fea0003800000 */
.L_x_3618:
        /* <DEDUP_REMOVED lines=13> */
.L_x_3631:
[----:B0-----:R-:W-:Y:S01]  /*c1f0*/  IMAD.U32 R3, R3, 0x10000, RZ ;  /* 0x0001000003037824 */ /* 0x001fe200078e00ff */
[----:B------:R-:W-:-:S03]  /*c200*/  CS2R R6, SRZ ;  /* 0x0000000000067805 */ /* 0x000fc6000001ff00 */
[----:B------:R-:W-:-:S04]  /*c210*/  FMUL.FTZ R3, R3, 1 ;  /* 0x3f80000003037820 */ /* 0x000fc80000410000 */
[----:B------:R-:W0:Y:S02]  /*c220*/  F2F.F64.F32 R4, R3 ;  /* 0x0000000300047310 */ /* 0x000e240000201800 */
[----:B0-----:R-:W-:Y:S01]  /*c230*/  STG.E.128 desc[UR36][R16.64], R4 ;  /* 0x0000000410007986 */ /* 0x001fe2000c101d24 */
[----:B------:R-:W-:Y:S05]  /*c240*/  EXIT ;  /* 0x000000000000794d */ /* 0x000fea0003800000 */
.L_x_3630:
        /* <DEDUP_REMOVED lines=21> */
.L_x_3635:
[----:B------:R-:W-:Y:S05]  /*c3a0*/  BSYNC B0 ;  /* 0x0000000000007941 */ /* 0x000fea0003800000 */
.L_x_3634:
[----:B------:R-:W-:-:S05]  /*c3b0*/  LOP3.LUT R3, R0, R3, RZ, 0xfc, !PT ;  /* 0x0000000300037212 */ /* 0x000fca00078efcff */
[----:B------:R-:W-:Y:S01]  /*c3c0*/  STG.E.U8 desc[UR36][R16.64], R3 ;  /* 0x0000000310007986 */ /* 0x000fe2000c101124 */
[----:B------:R-:W-:Y:S05]  /*c3d0*/  EXIT ;  /* 0x000000000000794d */ /* 0x000fea0003800000 */
.L_x_3633:
        /* <DEDUP_REMOVED lines=13> */
.L_x_3637:
[----:B------:R-:W-:Y:S01]  /*c4b0*/  IMAD.MOV.U32 R0, RZ, RZ, 0x7f ;  /* 0x0000007fff007424 */ /* 0x000fe200078e00ff */
[----:B------:R-:W-:-:S04]  /*c4c0*/  ISETP.GT.U32.AND P0, PT, R2, 0x7f800000, PT ;  /* 0x7f8000000200780c */ /* 0x000fc80003f04070 */
[----:B------:R-:W-:-:S09]  /*c4d0*/  SEL R0, R0, 0x7c, P0 ;  /* 0x0000007c00007807 */ /* 0x000fd20000000000 */
.L_x_3638:
[----:B------:R-:W-:Y:S05]  /*c4e0*/  BSYNC B0 ;  /* 0x0000000000007941 */ /* 0x000fea0003800000 */
.L_x_3636:
[----:B------:R-:W-:-:S04]  /*c4f0*/  LOP3.LUT R2, R3, 0x80000000, RZ, 0xc0, !PT ;  /* 0x8000000003027812 */ /* 0x000fc800078ec0ff */
[----:B------:R-:W-:-:S04]  /*c500*/  SHF.R.U32.HI R3, RZ, 0x18, R2 ;  /* 0x00000018ff037819 */ /* 0x000fc80000011602 */
[----:B------:R-:W-:-:S05]  /*c510*/  LOP3.LUT R3, R0, R3, RZ, 0xfc, !PT ;  /* 0x0000000300037212 */ /* 0x000fca00078efcff */
[----:B------:R-:W-:Y:S01]  /*c520*/  STG.E.U8 desc[UR36][R16.64], R3 ;  /* 0x0000000310007986 */ /* 0x000fe2000c101124 */
[----:B------:R-:W-:Y:S05]  /*c530*/  EXIT ;  /* 0x000000000000794d */ /* 0x000fea0003800000 */
.L_x_3632:
[----:B0-----:R-:W-:Y:S01]  /*c540*/  STG.E.U16 desc[UR36][R16.64], R3 ;  /* 0x0000000310007986 */ /* 0x001fe2000c101524 */
[----:B------:R-:W-:Y:S05]  /*c550*/  EXIT ;  /* 0x000000000000794d */ /* 0x000fea0003800000 */
.L_x_3629:
        /* <DEDUP_REMOVED lines=12> */
.L_x_3641:
        /* <DEDUP_REMOVED lines=17> */
.L_x_3644:
[----:B------:R-:W-:-:S04]  /*c730*/  LOP3.LUT R2, R3, 0x80000000, RZ, 0xc0, !PT ;  /* 0x8000000003027812 */ /* 0x000fc800078ec0ff */
[----:B------:R-:W-:-:S04]  /*c740*/  SHF.R.U32.HI R3, RZ, 0x18, R2 ;  /* 0x00000018ff037819 */ /* 0x000fc80000011602 */
[----:B------:R-:W-:-:S04]  /*c750*/  LOP3.LUT R0, R0, R3, RZ, 0xfc, !PT ;  /* 0x0000000300007212 */ /* 0x000fc800078efcff */
[----:B------:R-:W-:-:S07]  /*c760*/  PRMT R8, R0, 0x7610, R8 ;  /* 0x0000761000087816 */ /* 0x000fce0000000008 */
.L_x_3643:
[----:B------:R-:W-:Y:S05]  /*c770*/  BSYNC B0 ;  /* 0x0000000000007941 */ /* 0x000fea0003800000 */
.L_x_3642:
[----:B------:R-:W-:Y:S01]  /*c780*/  STG.E.U8 desc[UR36][R16.64], R8 ;  /* 0x0000000810007986 */ /* 0x000fe2000c101124 */
[----:B------:R-:W-:Y:S05]  /*c790*/  EXIT ;  /* 0x000000000000794d */ /* 0x000fea0003800000 */
.L_x_3640:
        /* <DEDUP_REMOVED lines=17> */
.L_x_3647:
[----:B------:R-:W-:-:S04]  /*c8b0*/  LOP3.LUT R2, R3, 0x80000000, RZ, 0xc0, !PT ;  /* 0x8000000003027812 */ /* 0x000fc800078ec0ff */
[----:B------:R-:W-:-:S04]  /*c8c0*/  SHF.R.U32.HI R3, RZ, 0x18, R2 ;  /* 0x00000018ff037819 */ /* 0x000fc80000011602 */
[----:B------:R-:W-:-:S04]  /*c8d0*/  LOP3.LUT R0, R0, R3, RZ, 0xfc, !PT ;  /* 0x0000000300007212 */ /* 0x000fc800078efcff */
[----:B------:R-:W-:-:S07]  /*c8e0*/  PRMT R8, R0, 0x7610, R8 ;  /* 0x0000761000087816 */ /* 0x000fce0000000008 */
.L_x_3646:
[----:B------:R-:W-:Y:S05]  /*c8f0*/  BSYNC B0 ;  /* 0x0000000000007941 */ /* 0x000fea0003800000 */
.L_x_3645:
[----:B------:R-:W-:Y:S01]  /*c900*/  STG.E.U8 desc[UR36][R16.64], R8 ;  /* 0x0000000810007986 */ /* 0x000fe2000c101124 */
[----:B------:R-:W-:Y:S05]  /*c910*/  EXIT ;  /* 0x000000000000794d */ /* 0x000fea0003800000 */
.L_x_3639:
        /* <DEDUP_REMOVED lines=22> */
.L_x_3622:
        /* <DEDUP_REMOVED lines=16> */
.L_x_3650:
[----:B------:R-:W-:Y:S05]  /*cb80*/  EXIT ;  /* 0x000000000000794d */ /* 0x000fea0003800000 */
.L_x_3649:
[----:B0-----:R-:W-:-:S06]  /*cb90*/  IMAD.U32 R3, R3, 0x10000, RZ ;  /* 0x0001000003037824 */ /* 0x001fcc00078e00ff */
[----:B------:R-:W0:Y:S02]  /*cba0*/  F2I.U64.TRUNC R2, R3 ;  /* 0x0000000300027311 */ /* 0x000e24000020d800 */
[----:B0-----:R-:W-:Y:S01]  /*cbb0*/  STG.E.64 desc[UR36][R16.64], R2 ;  /* 0x0000000210007986 */ /* 0x001fe2000c101b24 */
[----:B------:R-:W-:Y:S05]  /*cbc0*/  EXIT ;  /* 0x000000000000794d */ /* 0x000fea0003800000 */
.L_x_3648:
[----:B0-----:R-:W-:-:S06]  /*cbd0*/  IMAD.U32 R3, R3, 0x10000, RZ ;  /* 0x0001000003037824 */ /* 0x001fcc00078e00ff */
[----:B------:R-:W0:Y:S02]  /*cbe0*/  F2I.FTZ.U32.TRUNC.NTZ R3, R3 ;  /* 0x0000000300037305 */ /* 0x000e24000021f000 */
[----:B0-----:R-:W-:Y:S01]  /*cbf0*/  STG.E desc[UR36][R16.64], R3 ;  /* 0x0000000310007986 */ /* 0x001fe2000c101924 */
[----:B------:R-:W-:Y:S05]  /*cc00*/  EXIT ;  /* 0x000000000000794d */ /* 0x000fea0003800000 */
.L_x_3651:
        /* <DEDUP_REMOVED lines=15> */
.L_x_11181:


//--------------------- .text._ZN2at6native27unrolled_elementwise_kernelIZZZNS0_17logit_kernel_cudaERNS_18TensorIteratorBaseERKN3c106ScalarEENKUlvE_clEvENKUlvE2_clEvEUlNS4_8BFloat16EE_St5arrayIPcLm2EELi4E23TrivialOffsetCalculatorILi1EjESG_NS0_6memory12LoadWithCastILi1EEENSH_13StoreWithCastILi1EEEEEviT_T0_T2_T3_T4_T5_ --------------------------
	.section	.text._ZN2at6native27unrolled_elementwise_kernelIZZZNS0_17logit_kernel_cudaERNS_18TensorIteratorBaseERKN3c106ScalarEENKUlvE_clEvENKUlvE2_clEvEUlNS4_8BFloat16EE_St5arrayIPcLm2EELi4E23TrivialOffsetCalculatorILi1EjESG_NS0_6memory12LoadWithCastILi1EEENSH_13StoreWithCastILi1EEEEEviT_T0_T2_T3_T4_T5_,"ax",@progbits
	.align	128
        .global         _ZN2at6native27unrolled_elementwise_kernelIZZZNS0_17logit_kernel_cudaERNS_18TensorIteratorBaseERKN3c106ScalarEENKUlvE_clEvENKUlvE2_clEvEUlNS4_8BFloat16EE_St5arrayIPcLm2EELi4E23TrivialOffsetCalculatorILi1EjESG_NS0_6memory12LoadWithCastILi1EEENSH_13StoreWithCastILi1EEEEEviT_T0_T2_T3_T4_T5_
        .type           _ZN2at6native27unrolled_elementwise_kernelIZZZNS0_17logit_kernel_cudaERNS_18TensorIteratorBaseERKN3c106ScalarEENKUlvE_clEvENKUlvE2_clEvEUlNS4_8BFloat16EE_St5arrayIPcLm2EELi4E23TrivialOffsetCalculatorILi1EjESG_NS0_6memory12LoadWithCastILi1EEENSH_13StoreWithCastILi1EEEEEviT_T0_T2_T3_T4_T5_,@function
        .size           _ZN2at6native27unrolled_elementwise_kernelIZZZNS0_17logit_kernel_cudaERNS_18TensorIteratorBaseERKN3c106ScalarEENKUlvE_clEvENKUlvE2_clEvEUlNS4_8BFloat16EE_St5arrayIPcLm2EELi4E23TrivialOffsetCalculatorILi1EjESG_NS0_6memory12LoadWithCastILi1EEENSH_13StoreWithCastILi1EEEEEviT_T0_T2_T3_T4_T5_,(.L_x_11182 - _ZN2at6native27unrolled_elementwise_kernelIZZZNS0_17logit_kernel_cudaERNS_18TensorIteratorBaseERKN3c106ScalarEENKUlvE_clEvENKUlvE2_clEvEUlNS4_8BFloat16EE_St5arrayIPcLm2EELi4E23TrivialOffsetCalculatorILi1EjESG_NS0_6memory12LoadWithCastILi1EEENSH_13StoreWithCastILi1EEEEEviT_T0_T2_T3_T4_T5_)
        .other          _ZN2at6native27unrolled_elementwise_kernelIZZZNS0_17logit_kernel_cudaERNS_18TensorIteratorBaseERKN3c106ScalarEENKUlvE_clEvENKUlvE2_clEvEUlNS4_8BFloat16EE_St5arrayIPcLm2EELi4E23TrivialOffsetCalculatorILi1EjESG_NS0_6memory12LoadWithCastILi1EEENSH_13StoreWithCastILi1EEEEEviT_T0_T2_T3_T4_T5_,@"STO_CUDA_ENTRY STV_DEFAULT"
_ZN2at6native27unrolled_elementwise_kernelIZZZNS0_17logit_kernel_cudaERNS_18TensorIteratorBaseERKN3c106ScalarEENKUlvE_clEvENKUlvE2_clEvEUlNS4_8BFloat16EE_St5arrayIPcLm2EELi4E23TrivialOffsetCalculatorILi1EjESG_NS0_6memory12LoadWithCastILi1EEENSH_13StoreWithCastILi1EEEEEviT_T0_T2_T3_T4_T5_:
.text._ZN2at6native27unrolled_elementwise_kernelIZZZNS0_17logit_kernel_cudaERNS_18TensorIteratorBaseERKN3c106ScalarEENKUlvE_clEvENKUlvE2_clEvEUlNS4_8BFloat16EE_St5arrayIPcLm2EELi4E23TrivialOffsetCalculatorILi1EjESG_NS0_6memory12LoadWithCastILi1EEENSH_13StoreWithCastILi1EEEEEviT_T0_T2_T3_T4_T5_:
        /* <DEDUP_REMOVED lines=34> */
.L_x_3657:
[----:B------:R-:W2:Y:S02]  /*0220*/  LDG.E.U8 R4, desc[UR36][R4.64] ;  /* 0x0000002404047981 */ /* 0x000ea4000c1e1100 */
[----:B--2---:R-:W-:-:S04]  /*0230*/  I2FP.F32.U32 R0, R4 ;  /* 0x0000000400007245 */ /* 0x004fc80000201000 */
[----:B------:R-:W-:-:S04]  /*0240*/  F2FP.BF16.F32.PACK_AB R0, RZ, R0 ;  /* 0x00000000ff00723e */ /* 0x000fc800000010ff */
[----:B------:R-:W-:Y:S01]  /*0250*/  PRMT R18, R0, 0x7610, R18 ;  /* 0x0000761000127816 */ /* 0x000fe20000000012 */
[----:B------:R-:W-:Y:S06]  /*0260*/  BRA `(.L_x_3659) ;  /* 0x0000000c00cc7947 */ /* 0x000fec0003800000 */
.L_x_3656:
        /* <DEDUP_REMOVED lines=11> */
.L_x_3661:
[----:B------:R-:W2:Y:S02]  /*0320*/  LDG.E R4, desc[UR36][R4.64] ;  /* 0x0000002404047981 */ /* 0x000ea4000c1e1900 */
[----:B--2---:R-:W-:-:S04]  /*0330*/  I2FP.F32.S32 R0, R4 ;  /* 0x0000000400007245 */ /* 0x004fc80000201400 */
[----:B------:R-:W-:-:S04]  /*0340*/  F2FP.BF16.F32.PACK_AB R0, RZ, R0 ;  /* 0x00000000ff00723e */ /* 0x000fc800000010ff */
[----:B------:R-:W-:Y:S01]  /*0350*/  PRMT R18, R0, 0x7610, R18 ;  /* 0x0000761000127816 */ /* 0x000fe20000000012 */
[----:B------:R-:W-:Y:S06]  /*0360*/  BRA `(.L_x_3659) ;  /* 0x0000000c008c7947 */ /* 0x000fec0003800000 */
.L_x_3660:
[----:B------:R-:W2:Y:S02]  /*0370*/  LDG.E.U16 R4, desc[UR36][R4.64] ;  /* 0x0000002404047981 */ /* 0x000ea4000c1e1500 */
[----:B--2---:R-:W0:Y:S02]  /*0380*/  I2F.S16 R0, R4 ;  /* 0x0000000400007306 */ /* 0x004e240000101400 */
[----:B0-----:R-:W-:-:S04]  /*0390*/  F2FP.BF16.F32.PACK_AB R0, RZ, R0 ;  /* 0x00000000ff00723e */ /* 0x001fc800000010ff */
[----:B------:R-:W-:Y:S01]  /*03a0*/  PRMT R18, R0, 0x7610, R18 ;  /* 0x0000761000127816 */ /* 0x000fe20000000012 */
[----:B------:R-:W-:Y:S06]  /*03b0*/  BRA `(.L_x_3659) ;  /* 0x0000000c00787947 */ /* 0x000fec0003800000 */
.L_x_3655:
        /* <DEDUP_REMOVED lines=9> */
.L_x_3663:
[----:B------:R-:W2:Y:S02]  /*0450*/  LDG.E.U16 R0, desc[UR36][R4.64] ;  /* 0x0000002404007981 */ /* 0x000ea4000c1e1500 */
[----:B--2---:R-:W-:-:S05]  /*0460*/  HADD2.F32 R0, -RZ, R0.H0_H0 ;  /* 0x20000000ff007230 */ /* 0x004fca0000004100 */
[----:B------:R-:W-:-:S04]  /*0470*/  F2FP.BF16.F32.PACK_AB R0, RZ, R0 ;  /* 0x00000000ff00723e */ /* 0x000fc800000010ff */
[----:B------:R-:W-:Y:S01]  /*0480*/  PRMT R18, R0, 0x7610, R18 ;  /* 0x0000761000127816 */ /* 0x000fe20000000012 */
[----:B------:R-:W-:Y:S06]  /*0490*/  BRA `(.L_x_3659) ;  /* 0x0000000c00407947 */ /* 0x000fec0003800000 */
.L_x_3662:
        /* <DEDUP_REMOVED lines=9> */
.L_x_3665:
[----:B------:R-:W2:Y:S02]  /*0530*/  LDG.E.U16 R4, desc[UR36][R4.64] ;  /* 0x0000002404047981 */ /* 0x000ea4000c1e1500 */
[----:B--2---:R-:W-:-:S05]  /*0540*/  HADD2.F32 R0, -RZ, R4.H0_H0 ;  /* 0x20000004ff007230 */ /* 0x004fca0000004100 */
[----:B------:R-:W-:-:S04]  /*0550*/  F2FP.BF16.F32.PACK_AB R0, RZ, R0 ;  /* 0x00000000ff00723e */ /* 0x000fc800000010ff */
[----:B------:R-:W-:Y:S01]  /*0560*/  PRMT R18, R0, 0x7610, R18 ;  /* 0x0000761000127816 */ /* 0x000fe20000000012 */
[----:B------:R-:W-:Y:S06]  /*0570*/  BRA `(.L_x_3659) ;  /* 0x0000000c00087947 */ /* 0x000fec0003800000 */
.L_x_3664:
        /* <DEDUP_REMOVED lines=9> */
.L_x_3654:
        /* <DEDUP_REMOVED lines=14> */
.L_x_3668:
        /* <DEDUP_REMOVED lines=9> */
.L_x_3667:
        /* <DEDUP_REMOVED lines=28> */
.L_x_3670:
        /* <DEDUP_REMOVED lines=16> */
.L_x_3669:
[----:B------:R0:W5:Y:S01]  /*0a40*/  LDG.E.U16 R18, desc[UR36][R4.64] ;  /* 0x0000002404127981 */ /* 0x000162000c1e1500 */
[----:B------:R-:W-:Y:S05]  /*0a50*/  BRA `(.L_x_3659) ;  /* 0x0000000400d07947 */ /* 0x000fea0003800000 */
.L_x_3666:
        /* <DEDUP_REMOVED lines=13> */
.L_x_3673:
        /* <DEDUP_REMOVED lines=21> */
.L_x_3677:
[----:B------:R-:W-:Y:S05]  /*0c80*/  BSYNC B1 ;  /* 0x0000000000017941 */ /* 0x000fea0003800000 */
.L_x_3676:
[----:B------:R-:W-:Y:S01]  /*0c90*/  LEA R5, R0, 0x3b800000, 0x17 ;  /* 0x3b80000000057811 */ /* 0x000fe200078eb8ff */
[----:B------:R-:W-:-:S05]  /*0ca0*/  IMAD.SHL.U32 R0, R3, 0x100000, RZ ;  /* 0x0010000003007824 */ /* 0x000fca00078e00ff */
[----:B------:R-:W-:-:S07]  /*0cb0*/  LOP3.LUT R0, R5, R0, R6, 0xfe, !PT ;  /* 0x0000000005007212 */ /* 0x000fce00078efe06 */
.L_x_3675:
[----:B------:R-:W-:Y:S05]  /*0cc0*/  BSYNC B0 ;  /* 0x0000000000007941 */ /* 0x000fea0003800000 */
.L_x_3674:
[----:B------:R-:W-:-:S04]  /*0cd0*/  F2FP.BF16.F32.PACK_AB R0, RZ, R0 ;  /* 0x00000000ff00723e */ /* 0x000fc800000010ff */
[----:B------:R-:W-:Y:S01]  /*0ce0*/  PRMT R18, R0, 0x7610, R18 ;  /* 0x0000761000127816 */ /* 0x000fe20000000012 */
[----:B------:R-:W-:Y:S06]  /*0cf0*/  BRA `(.L_x_3659) ;  /* 0x0000000400287947 */ /* 0x000fec0003800000 */
.L_x_3672:
        /* <DEDUP_REMOVED lines=21> */
.L_x_3681:
[----:B------:R-:W-:Y:S05]  /*0e50*/  BSYNC B1 ;  /* 0x0000000000017941 */ /* 0x000fea0003800000 */
.L_x_3680:
[----:B------:R-:W-:Y:S01]  /*0e60*/  LEA R5, R0, 0x37800000, 0x17 ;  /* 0x3780000000057811 */ /* 0x000fe200078eb8ff */
[----:B------:R-:W-:-:S05]  /*0e70*/  IMAD.SHL.U32 R0, R3, 0x200000, RZ ;  /* 0x0020000003007824 */ /* 0x000fca00078e00ff */
[----:B------:R-:W-:-:S07]  /*0e80*/  LOP3.LUT R0, R5, R0, R6, 0xfe, !PT ;  /* 0x0000000005007212 */ /* 0x000fce00078efe06 */
.L_x_3679:
[----:B------:R-:W-:Y:S05]  /*0e90*/  BSYNC B0 ;  /* 0x0000000000007941 */ /* 0x000fea0003800000 */
.L_x_3678:
[----:B------:R-:W-:-:S04]  /*0ea0*/  F2FP.BF16.F32.PACK_AB R0, RZ, R0 ;  /* 0x00000000ff00723e */ /* 0x000fc800000010ff */
[----:B------:R-:W-:Y:S01]  /*0eb0*/  PRMT R18, R0, 0x7610, R18 ;  /* 0x0000761000127816 */ /* 0x000fe20000000012 */
[----:B------:R-:W-:Y:S06]  /*0ec0*/  BRA `(.L_x_3659) ;  /* 0x0000000000b47947 */ /* 0x000fec0003800000 */
.L_x_3671:
        /* <DEDUP_REMOVED lines=14> */
.L_x_3685:
[----:B------:R-:W-:Y:S05]  /*0fb0*/  BSYNC B0 ;  /* 0x0000000000007941 */ /* 0x000fea0003800000 */
.L_x_3684:
[----:B------:R-:W-:-:S04]  /*0fc0*/  F2FP.BF16.F32.PACK_AB R0, RZ, R0 ;  /* 0x00000000ff00723e */ /* 0x000fc800000010ff */
[----:B------:R-:W-:Y:S01]  /*0fd0*/  PRMT R18, R0, 0x7610, R18 ;  /* 0x0000761000127816 */ /* 0x000fe20000000012 */
[----:B------:R-:W-:Y:S06]  /*0fe0*/  BRA `(.L_x_3659) ;  /* 0x00000000006c7947 */ /* 0x000fec0003800000 */
.L_x_3658:
        /* <DEDUP_REMOVED lines=16> */
.L_x_3686:
[----:B------:R-:W-:Y:S01]  /*10f0*/  PRMT R18, RZ, 0x7610, R18 ;  /* 0x00007610ff127816 */ /* 0x000fe20000000012 */
[----:B------:R-:W-:Y:S06]  /*1100*/  BRA `(.L_x_3659) ;  /* 0x0000000000247947 */ /* 0x000fec0003800000 */
.L_x_3683:
[----:B------:R-:W2:Y:S02]  /*1110*/  LDG.E.64 R4, desc[UR36][R4.64] ;  /* 0x0000002404047981 */ /* 0x000ea4000c1e1b00 */
[----:B--2---:R-:W0:Y:S02]  /*1120*/  I2F.U64 R0, R4 ;  /* 0x0000000400007312 */ /* 0x004e240000301000 */
[----:B0-----:R-:W-:-:S04]  /*1130*/  F2FP.BF16.F32.PACK_AB R0, RZ, R0 ;  /* 0x00000000ff00723e */ /* 0x001fc800000010ff */
[----:B------:R-:W-:Y:S01]  /*1140*/  PRMT R18, R0, 0x7610, R18 ;  /* 0x0000761000127816 */ /* 0x000fe20000000012 */
[----:B------:R-:W-:Y:S06]  /*1150*/  BRA `(.L_x_3659) ;  /* 0x0000000000107947 */ /* 0x000fec0003800000 */
.L_x_3682:
[----:B------:R-:W2:Y:S02]  /*1160*/  LDG.E R4, desc[UR36][R4.64] ;  /* 0x0000002404047981 */ /* 0x000ea4000c1e1900 */
[----:B--2---:R-:W-:-:S04]  /*1170*/  I2FP.F32.U32 R0, R4 ;  /* 0x0000000400007245 */ /* 0x004fc80000201000 */
[----:B------:R-:W-:-:S04]  /*1180*/  F2FP.BF16.F32.PACK_AB R0, RZ, R0 ;  /* 0x00000000ff00723e */ /* 0x000fc800000010ff */
[----:B------:R-:W-:-:S07]  /*1190*/  PRMT R18, R0, 0x7610, R18 ;  /* 0x0000761000127816 */ /* 0x000fce0000000012 */
.L_x_3659:
[----:B------:R-:W1:Y:S02]  /*11a0*/  S2R R23, SR_TID.X ;  /* 0x0000000000177919 */ /* 0x000e640000002100 */
[----:B-1----:R-:W-:-:S07]  /*11b0*/  VIADD R23, R23, 0x80 ;  /* 0x0000008017177836 */ /* 0x002fce0000000000 */
.L_x_3653:
[----:B------:R-:W-:Y:S05]  /*11c0*/  BSYNC B6 ;  /* 0x0000000000067941 */ /* 0x000fea0003800000 */
.L_x_3652:
        /* <DEDUP_REMOVED lines=26> */
.L_x_3692:
[----:B------:R-:W2:Y:S02]  /*1370*/  LDG.E.U8 R4, desc[UR36][R4.64] ;  /* 0x0000002404047981 */ /* 0x000ea4000c1e1100 */
[----:B--2---:R-:W-:-:S04]  /*1380*/  I2FP.F32.U32 R0, R4 ;  /* 0x0000000400007245 */ /* 0x004fc80000201000 */
[----:B------:R-:W-:-:S04]  /*1390*/  F2FP.BF16.F32.PACK_AB R0, RZ, R0 ;  /* 0x00000000ff00723e */ /* 0x000fc800000010ff */
[----:B------:R-:W-:Y:S01]  /*13a0*/  PRMT R17, R0, 0x7610, R17 ;  /* 0x0000761000117816 */ /* 0x000fe20000000011 */
[----:B------:R-:W-:Y:S06]  /*13b0*/  BRA `(.L_x_3694) ;  /* 0x0000000c00c87947 */ /* 0x000fec0003800000 */
.L_x_3691:
        /* <DEDUP_REMOVED lines=11> */
.L_x_3696:
[----:B------:R-:W2:Y:S02]  /*1470*/  LDG.E R4, desc[UR36][R4.64] ;  /* 0x0000002404047981 */ /* 0x000ea4000c1e1900 */
[----:B--2---:R-:W-:-:S04]  /*1480*/  I2FP.F32.S32 R0, R4 ;  /* 0x0000000400007245 */ /* 0x004fc80000201400 */
[----:B------:R-:W-:-:S04]  /*1490*/  F2FP.BF16.F32.PACK_AB R0, RZ, R0 ;  /* 0x00000000ff00723e */ /* 0x000fc800000010ff */
[----:B------:R-:W-:Y:S01]  /*14a0*/  PRMT R17, R0, 0x7610, R17 ;  /* 0x0000761000117816 */ /* 0x000fe20000000011 */
[----:B------:R-:W-:Y:S06]  /*14b0*/  BRA `(.L_x_3694) ;  /* 0x0000000c00887947 */ /* 0x000fec0003800000 */
.L_x_3695:
[----:B------:R-:W2:Y:S02]  /*14c0*/  LDG.E.U16 R4, desc[UR36][R4.64] ;  /* 0x0000002404047981 */ /* 0x000ea4000c1e1500 */
[----:B--2---:R-:W0:Y:S02]  /*14d0*/  I2F.S16 R0, R4 ;  /* 0x0000000400007306 */ /* 0x004e240000101400 */
[----:B0-----:R-:W-:-:S04]  /*14e0*/  F2FP.BF16.F32.PACK_AB R0, RZ, R0 ;  /* 0x00000000ff00723e */ /* 0x001fc800000010ff */
[----:B------:R-:W-:Y:S01]  /*14f0*/  PRMT R17, R0, 0x7610, R17 ;  /* 0x0000761000117816 */ /* 0x000fe20000000011 */
[----:B------:R-:W-:Y:S06]  /*1500*/  BRA `(.L_x_3694) ;  /* 0x0000000c00747947 */ /* 0x000fec0003800000 */
.L_x_3690:
        /* <DEDUP_REMOVED lines=9> */
.L_x_3698:
[----:B------:R-:W2:Y:S02]  /*15a0*/  LDG.E.U16 R0, desc[UR36][R4.64] ;  /* 0x0000002404007981 */ /* 0x000ea4000c1e1500 */
[----:B--2---:R-:W-:-:S05]  /*15b0*/  HADD2.F32 R0, -RZ, R0.H0_H0 ;  /* 0x20000000ff007230 */ /* 0x004fca0000004100 */
[----:B------:R-:W-:-:S04]  /*15c0*/  F2FP.BF16.F32.PACK_AB R0, RZ, R0 ;  /* 0x00000000ff00723e */ /* 0x000fc800000010ff */
[----:B------:R-:W-:Y:S01]  /*15d0*/  PRMT R17, R0, 0x7610, R17 ;  /* 0x0000761000117816 */ /* 0x000fe20000000011 */
[----:B------:R-:W-:Y:S06]  /*15e0*/  BRA `(.L_x_3694) ;  /* 0x0000000c003c7947 */ /* 0x000fec0003800000 */
.L_x_3697:
        /* <DEDUP_REMOVED lines=9> */
.L_x_3700:
[----:B------:R-:W2:Y:S02]  /*1680*/  LDG.E.U16 R4, desc[UR36][R4.64] ;  /* 0x0000002404047981 */ /* 0x000ea4000c1e1500 */
[----:B--2---:R-:W-:-:S05]  /*1690*/  HADD2.F32 R0, -RZ, R4.H0_H0 ;  /* 0x20000004ff007230 */ /* 0x004fca0000004100 */
[----:B------:R-:W-:-:S04]  /*16a0*/  F2FP.BF16.F32.PACK_AB R0, RZ, R0 ;  /* 0x00000000ff00723e */ /* 0x000fc800000010ff */
[----:B------:R-:W-:Y:S01]  /*16b0*/  PRMT R17, R0, 0x7610, R17 ;  /* 0x0000761000117816 */ /* 0x000fe20000000011 */
[----:B------:R-:W-:Y:S06]  /*16c0*/  BRA `(.L_x_3694) ;  /* 0x0000000c00047947 */ /* 0x000fec0003800000 */
.L_x_3699:
        /* <DEDUP_REMOVED lines=9> */
.L_x_3689:
        /* <DEDUP_REMOVED lines=14> */
.L_x_3703:
        /* <DEDUP_REMOVED lines=9> */
.L_x_3702:
        /* <DEDUP_REMOVED lines=28> */
.L_x_3705:
        /* <DEDUP_REMOVED lines=15> */
.L_x_3704:
[----:B------:R0:W5:Y:S01]  /*1b80*/  LDG.E.U16 R17, desc[UR36][R4.64] ;  /* 0x0000002404117981 */ /* 0x000162000c1e1500 */
[----:B------:R-:W-:Y:S05]  /*1b90*/  BRA `(.L_x_3694) ;  /* 0x0000000400d07947 */ /* 0x000fea0003800000 */
.L_x_3701:
        /* <DEDUP_REMOVED lines=13> */
.L_x_3708:
        /* <DEDUP_REMOVED lines=21> */
.L_x_3712:
[----:B------:R-:W-:Y:S05]  /*1dc0*/  BSYNC B1 ;  /* 0x0000000000017941 */ /* 0x000fea0003800000 */
.L_x_3711:
[----:B------:R-:W-:Y:S01]  /*1dd0*/  LEA R5, R0, 0x3b800000, 0x17 ;  /* 0x3b80000000057811 */ /* 0x000fe200078eb8ff */
[----:B------:R-:W-:-:S05]  /*1de0*/  IMAD.SHL.U32 R0, R3, 0x100000, RZ ;  /* 0x0010000003007824 */ /* 0x000fca00078e00ff */
[----:B------:R-:W-:-:S07]  /*1df0*/  LOP3.LUT R0, R5, R0, R6, 0xfe, !PT ;  /* 0x0000000005007212 */ /* 0x000fce00078efe06 */
.L_x_3710:
[----:B------:R-:W-:Y:S05]  /*1e00*/  BSYNC B0 ;  /* 0x0000000000007941 */ /* 0x000fea0003800000 */
.L_x_3709:
[----:B------:R-:W-:-:S04]  /*1e10*/  F2FP.BF16.F32.PACK_AB R0, RZ, R0 ;  /* 0x00000000ff00723e */ /* 0x000fc800000010ff */
[----:B------:R-:W-:Y:S01]  /*1e20*/  PRMT R17, R0, 0x7610, R17 ;  /* 0x0000761000117816 */ /* 0x000fe20000000011 */
[----:B------:R-:W-:Y:S06]  /*1e30*/  BRA `(.L_x_3694) ;  /* 0x0000000400287947 */ /* 0x000fec0003800000 */
.L_x_3707:
        /* <DEDUP_REMOVED lines=21> */
.L_x_3716:
[----:B------:R-:W-:Y:S05]  /*1f90*/  BSYNC B1 ;  /* 0x0000000000017941 */ /* 0x000fea0003800000 */
.L_x_3715:
[----:B------:R-:W-:Y:S01]  /*1fa0*/  LEA R5, R0, 0x37800000, 0x17 ;  /* 0x3780000000057811 */ /* 0x000fe200078eb8ff */
[----:B------:R-:W-:-:S05]  /*1fb0*/  IMAD.SHL.U32 R0, R3, 0x200000, RZ ;  /* 0x0020000003007824 */ /* 0x000fca00078e00ff */
[----:B------:R-:W-:-:S07]  /*1fc0*/  LOP3.LUT R0, R5, R0, R6, 0xfe, !PT ;  /* 0x0000000005007212 */ /* 0x000fce00078efe06 */
.L_x_3714:
[----:B------:R-:W-:Y:S05]  /*1fd0*/  BSYNC B0 ;  /* 0x0000000000007941 */ /* 0x000fea0003800000 */
.L_x_3713:
[----:B------:R-:W-:-:S04]  /*1fe0*/  F2FP.BF16.F32.PACK_AB R0, RZ, R0 ;  /* 0x00000000ff00723e */ /* 0x000fc800000010ff */
[----:B------:R-:W-:Y:S01]  /*1ff0*/  PRMT R17, R0, 0x7610, R17 ;  /* 0x0000761000117816 */ /* 0x000fe20000000011 */
[----:B------:R-:W-:Y:S06]  /*2000*/  BRA `(.L_x_3694) ;  /* 0x0000000000b47947 */ /* 0x000fec0003800000 */
.L_x_3706:
        /* <DEDUP_REMOVED lines=14> */
.L_x_3720:
[----:B------:R-:W-:Y:S05]  /*20f0*/  BSYNC B0 ;  /* 0x0000000000007941 */ /* 0x000fea0003800000 */
.L_x_3719:
[----:B------:R-:W-:-:S04]  /*2100*/  F2FP.BF16.F32.PACK_AB R0, RZ, R0 ;  /* 0x00000000ff00723e */ /* 0x000fc800000010ff */
[----:B------:R-:W-:Y:S01]  /*2110*/  PRMT R17, R0, 0x7610, R17 ;  /* 0x0000761000117816 */ /* 0x000fe20000000011 */
[----:B------:R-:W-:Y:S06]  /*2120*/  BRA `(.L_x_3694) ;  /* 0x00000000006c7947 */ /* 0x000fec0003800000 */
.L_x_3693:
        /* <DEDUP_REMOVED lines=16> */
.L_x_3721:
[----:B------:R-:W-:Y:S01]  /*2230*/  PRMT R17, RZ, 0x7610, R17 ;  /* 0x00007610ff117816 */ /* 0x000fe20000000011 */
[----:B------:R-:W-:Y:S06]  /*2240*/  BRA `(.L_x_3694) ;  /* 0x0000000000247947 */ /* 0x000fec0003800000 */
.L_x_3718:
[----:B------:R-:W2:Y:S02]  /*2250*/  LDG.E.64 R4, desc[UR36][R4.64] ;  /* 0x0000002404047981 */ /* 0x000ea4000c1e1b00 */
[----:B--2---:R-:W0:Y:S02]  /*2260*/  I2F.U64 R0, R4 ;  /* 0x0000000400007312 */ /* 0x004e240000301000 */
[----:B0-----:R-:W-:-:S04]  /*2270*/  F2FP.BF16.F32.PACK_AB R0, RZ, R0 ;  /* 0x00000000ff00723e */ /* 0x001fc800000010ff */
[----:B------:R-:W-:Y:S01]  /*2280*/  PRMT R17, R0, 0x7610, R17 ;  /* 0x0000761000117816 */ /* 0x000fe20000000011 */
[----:B------:R-:W-:Y:S06]  /*2290*/  BRA `(.L_x_3694) ;  /* 0x0000000000107947 */ /* 0x000fec0003800000 */
.L_x_3717:
[----:B------:R-:W2:Y:S02]  /*22a0*/  LDG.E R4, desc[UR36][R4.64] ;  /* 0x0000002404047981 */ /* 0x000ea4000c1e1900 */
[----:B--2---:R-:W-:-:S04]  /*22b0*/  I2FP.F32.U32 R0, R4 ;  /* 0x0000000400007245 */ /* 0x004fc80000201000 */
[----:B------:R-:W-:-:S04]  /*22c0*/  F2FP.BF16.F32.PACK_AB R0, RZ, R0 ;  /* 0x00000000ff00723e */ /* 0x000fc800000010ff */
[----:B------:R-:W-:-:S07]  /*22d0*/  PRMT R17, R0, 0x7610, R17 ;  /* 0x0000761000117816 */ /* 0x000fce0000000011 */
.L_x_3694:
[----:B------:R-:W-:-:S07]  /*22e0*/  VIADD R23, R23, 0x80 ;  /* 0x0000008017177836 */ /* 0x000fce0000000000 */
.L_x_3688:
[----:B------:R-:W-:Y:S05]  /*22f0*/  BSYNC B6 ;  /* 0x0000000000067941 */ /* 0x000fea0003800000 */
.L_x_3687:
        /* <DEDUP_REMOVED lines=28> */
.L_x_3727:
[----:B------:R-:W2:Y:S02]  /*24c0*/  LDG.E.U8 R4, desc[UR36][R4.64] ;  /* 0x0000002404047981 */ /* 0x000ea4000c1e1100 */
[----:B--2---:R-:W-:-:S04]  /*24d0*/  I2FP.F32.U32 R0, R4 ;  /* 0x0000000400007245 */ /* 0x004fc80000201000 */
[----:B------:R-:W-:-:S04]  /*24e0*/  F2FP.BF16.F32.PACK_AB R0, RZ, R0 ;  /* 0x00000000ff00723e */ /* 0x000fc800000010ff */
[----:B------:R-:W-:Y:S01]  /*24f0*/  PRMT R24, R0, 0x7610, R24 ;  /* 0x0000761000187816 */ /* 0x000fe20000000018 */
[----:B------:R-:W-:Y:S06]  /*2500*/  BRA `(.L_x_3729) ;  /* 0x0000000c00c87947 */ /* 0x000fec0003800000 */
.L_x_3726:
        /* <DEDUP_REMOVED lines=11> */
.L_x_3731:
[----:B------:R-:W2:Y:S02]  /*25c0*/  LDG.E R4, desc[UR36][R4.64] ;  /* 0x0000002404047981 */ /* 0x000ea4000c1e1900 */
[----:B--2---:R-:W-:-:S04]  /*25d0*/  I2FP.F32.S32 R0, R4 ;  /* 0x0000000400007245 */ /* 0x004fc80000201400 */
[----:B------:R-:W-:-:S04]  /*25e0*/  F2FP.BF16.F32.PACK_AB R0, RZ, R0 ;  /* 0x00000000ff00723e */ /* 0x000fc800000010ff */
[----:B------:R-:W-:Y:S01]  /*25f0*/  PRMT R24, R0, 0x7610, R24 ;  /* 0x0000761000187816 */ /* 0x000fe20000000018 */
[----:B------:R-:W-:Y:S06]  /*2600*/  BRA `(.L_x_3729) ;  /* 0x0000000c00887947 */ /* 0x000fec0003800000 */
.L_x_3730:
[----:B------:R-:W2:Y:S02]  /*2610*/  LDG.E.U16 R4, desc[UR36][R4.64] ;  /* 0x0000002404047981 */ /* 0x000ea4000c1e1500 */
[----:B--2---:R-:W0:Y:S02]  /*2620*/  I2F.S16 R0, R4 ;  /* 0x0000000400007306 */ /* 0x004e240000101400 */
[----:B0-----:R-:W-:-:S04]  /*2630*/  F2FP.BF16.F32.PACK_AB R0, RZ, R0 ;  /* 0x00000000ff00723e */ /* 0x001fc800000010ff */
[----:B------:R-:W-:Y:S01]  /*2640*/  PRMT R24, R0, 0x7610, R24 ;  /* 0x0000761000187816 */ /* 0x000fe20000000018 */
[----:B------:R-:W-:Y:S06]  /*2650*/  BRA `(.L_x_3729) ;  /* 0x0000000c00747947 */ /* 0x000fec0003800000 */
.L_x_3725:
        /* <DEDUP_REMOVED lines=9> */
.L_x_3733:
[----:B------:R-:W2:Y:S02]  /*26f0*/  LDG.E.U16 R0, desc[UR36][R4.64] ;  /* 0x0000002404007981 */ /* 0x000ea4000c1e1500 */
[----:B--2---:R-:W-:-:S05]  /*2700*/  HADD2.F32 R0, -RZ, R0.H0_H0 ;  /* 0x20000000ff007230 */ /* 0x004fca0000004100 */
[----:B------:R-:W-:-:S04]  /*2710*/  F2FP.BF16.F32.PACK_AB R0, RZ, R0 ;  /* 0x00000000ff00723e */ /* 0x000fc800000010ff */
[----:B------:R-:W-:Y:S01]  /*2720*/  PRMT R24, R0, 0x7610, R24 ;  /* 0x0000761000187816 */ /* 0x000fe20000000018 */
[----:B------:R-:W-:Y:S06]  /*2730*/  BRA `(.L_x_3729) ;  /* 0x0000000c003c7947 */ /* 0x000fec0003800000 */
.L_x_3732:
        /* <DEDUP_REMOVED lines=9> */
.L_x_3735:
[----:B------:R-:W2:Y:S02]  /*27d0*/  LDG.E.U16 R4, desc[UR36][R4.64] ;  /* 0x0000002404047981 */ /* 0x000ea4000c1e1500 */
[----:B--2---:R-:W-:-:S05]  /*27e0*/  HADD2.F32 R0, -RZ, R4.H0_H0 ;  /* 0x20000004ff007230 */ /* 0x004fca0000004100 */
[----:B------:R-:W-:-:S04]  /*27f0*/  F2FP.BF16.F32.PACK_AB R0, RZ, R0 ;  /* 0x00000000ff00723e */ /* 0x000fc800000010ff */
[----:B------:R-:W-:Y:S01]  /*2800*/  PRMT R24, R0, 0x7610, R24 ;  /* 0x0000761000187816 */ /* 0x000fe20000000018 */
[----:B------:R-:W-:Y:S06]  /*2810*/  BRA `(.L_x_3729) ;  /* 0x0000000c00047947 */ /* 0x000fec0003800000 */
.L_x_3734:
        /* <DEDUP_REMOVED lines=9> */
.L_x_3724:
        /* <DEDUP_REMOVED lines=14> */
.L_x_3738:
        /* <DEDUP_REMOVED lines=9> */
.L_x_3737:
        /* <DEDUP_REMOVED lines=28> */
.L_x_3740:
        /* <DEDUP_REMOVED lines=15> */
.L_x_3739:
[----:B------:R0:W5:Y:S01]  /*2cd0*/  LDG.E.U16 R24, desc[UR36][R4.64] ;  /* 0x0000002404187981 */ /* 0x000162000c1e1500 */
[----:B------:R-:W-:Y:S05]  /*2ce0*/  BRA `(.L_x_3729) ;  /* 0x0000000400d07947 */ /* 0x000fea0003800000 */
.L_x_3736:
        /* <DEDUP_REMOVED lines=13> */
.L_x_3743:
        /* <DEDUP_REMOVED lines=21> */
.L_x_3747:
[----:B------:R-:W-:Y:S05]  /*2f10*/  BSYNC B1 ;  /* 0x0000000000017941 */ /* 0x000fea0003800000 */
.L_x_3746:
[----:B------:R-:W-:Y:S01]  /*2f20*/  LEA R5, R0, 0x3b800000, 0x17 ;  /* 0x3b80000000057811 */ /* 0x000fe200078eb8ff */
[----:B------:R-:W-:-:S05]  /*2f30*/  IMAD.SHL.U32 R0, R3, 0x100000, RZ ;  /* 0x0010000003007824 */ /* 0x000fca00078e00ff */
[----:B------:R-:W-:-:S07]  /*2f40*/  LOP3.LUT R0, R5, R0, R6, 0xfe, !PT ;  /* 0x0000000005007212 */ /* 0x000fce00078efe06 */
.L_x_3745:
[----:B------:R-:W-:Y:S05]  /*2f50*/  BSYNC B0 ;  /* 0x0000000000007941 */ /* 0x000fea0003800000 */
.L_x_3744:
[----:B------:R-:W-:-:S04]  /*2f60*/  F2FP.BF16.F32.PACK_AB R0, RZ, R0 ;  /* 0x00000000ff00723e */ /* 0x000fc800000010ff */
[----:B------:R-:W-:Y:S01]  /*2f70*/  PRMT R24, R0, 0x7610, R24 ;  /* 0x0000761000187816 */ /* 0x000fe20000000018 */
[----:B------:R-:W-:Y:S06]  /*2f80*/  BRA `(.L_x_3729) ;  /* 0x0000000400287947 */ /* 0x000fec0003800000 */
.L_x_3742:
        /* <DEDUP_REMOVED lines=21> */
.L_x_3751:
[----:B------:R-:W-:Y:S05]  /*30e0*/  BSYNC B1 ;  /* 0x0000000000017941 */ /* 0x000fea0003800000 */
.L_x_3750:
[----:B------:R-:W-:Y:S01]  /*30f0*/  LEA R5, R0, 0x37800000, 0x17 ;  /* 0x3780000000057811 */ /* 0x000fe200078eb8ff */
[----:B------:R-:W-:-:S05]  /*3100*/  IMAD.SHL.U32 R0, R3, 0x200000, RZ ;  /* 0x0020000003007824 */ /* 0x000fca00078e00ff */
[----:B------:R-:W-:-:S07]  /*3110*/  LOP3.LUT R0, R5, R0, R6, 0xfe, !PT ;  /* 0x0000000005007212 */ /* 0x000fce00078efe06 */
.L_x_3749:
[----:B------:R-:W-:Y:S05]  /*3120*/  BSYNC B0 ;  /* 0x0000000000007941 */ /* 0x000fea0003800000 */
.L_x_3748:
[----:B------:R-:W-:-:S04]  /*3130*/  F2FP.BF16.F32.PACK_AB R0, RZ, R0 ;  /* 0x00000000ff00723e */ /* 0x000fc800000010ff */
[----:B------:R-:W-:Y:S01]  /*3140*/  PRMT R24, R0, 0x7610, R24 ;  /* 0x0000761000187816 */ /* 0x000fe20000000018 */
[----:B------:R-:W-:Y:S06]  /*3150*/  BRA `(.L_x_3729) ;  /* 0x0000000000b47947 */ /* 0x000fec0003800000 */
.L_x_3741:
        /* <DEDUP_REMOVED lines=14> */
.L_x_3755:
[----:B------:R-:W-:Y:S05]  /*3240*/  BSYNC B0 ;  /* 0x0000000000007941 */ /* 0x000fea0003800000 */
.L_x_3754:
[----:B------:R-:W-:-:S04]  /*3250*/  F2FP.BF16.F32.PACK_AB R0, RZ, R0 ;  /* 0x00000000ff00723e */ /* 0x000fc800000010ff */
[----:B------:R-:W-:Y:S01]  /*3260*/  PRMT R24, R0, 0x7610, R24 ;  /* 0x0000761000187816 */ /* 0x000fe20000000018 */
[----:B------:R-:W-:Y:S06]  /*3270*/  BRA `(.L_x_3729) ;  /* 0x00000000006c7947 */ /* 0x000fec0003800000 */
.L_x_3728:
        /* <DEDUP_REMOVED lines=16> */
.L_x_3756:
[----:B------:R-:W-:Y:S01]  /*3380*/  PRMT R24, RZ, 0x7610, R24 ;  /* 0x00007610ff187816 */ /* 0x000fe20000000018 */
[----:B------:R-:W-:Y:S06]  /*3390*/  BRA `(.L_x_3729) ;  /* 0x0000000000247947 */ /* 0x000fec0003800000 */
.L_x_3753:
[----:B------:R-:W2:Y:S02]  /*33a0*/  LDG.E.64 R4, desc[UR36][R4.64] ;  /* 0x0000002404047981 */ /* 0x000ea4000c1e1b00 */
[----:B--2---:R-:W0:Y:S02]  /*33b0*/  I2F.U64 R0, R4 ;  /* 0x0000000400007312 */ /* 0x004e240000301000 */
[----:B0-----:R-:W-:-:S04]  /*33c0*/  F2FP.BF16.F32.PACK_AB R0, RZ, R0 ;  /* 0x00000000ff00723e */ /* 0x001fc800000010ff */
[----:B------:R-:W-:Y:S01]  /*33d0*/  PRMT R24, R0, 0x7610, R24 ;  /* 0x0000761000187816 */ /* 0x000fe20000000018 */
[----:B------:R-:W-:Y:S06]  /*33e0*/  BRA `(.L_x_3729) ;  /* 0x0000000000107947 */ /* 0x000fec0003800000 */
.L_x_3752:
[----:B------:R-:W2:Y:S02]  /*33f0*/  LDG.E R4, desc[UR36][R4.64] ;  /* 0x0000002404047981 */ /* 0x000ea4000c1e1900 */
[----:B--2---:R-:W-:-:S04]  /*3400*/  I2FP.F32.U32 R0, R4 ;  /* 0x0000000400007245 */ /* 0x004fc80000201000 */
[----:B------:R-:W-:-:S04]  /*3410*/  F2FP.BF16.F32.PACK_AB R0, RZ, R0 ;  /* 0x00000000ff00723e */ /* 0x000fc800000010ff */
[----:B------:R-:W-:-:S07]  /*3420*/  PRMT R24, R0, 0x7610, R24 ;  /* 0x0000761000187816 */ /* 0x000fce0000000018 */
.L_x_3729:
[----:B------:R-:W-:-:S07]  /*3430*/  VIADD R23, R23, 0x80 ;  /* 0x0000008017177836 */ /* 0x000fce0000000000 */
.L_x_3723:
[----:B------:R-:W-:Y:S05]  /*3440*/  BSYNC B6 ;  /* 0x0000000000067941 */ /* 0x000fea0003800000 */
.L_x_3722:
        /* <DEDUP_REMOVED lines=25> */
.L_x_3762:
[----:B------:R-:W2:Y:S02]  /*35e0*/  LDG.E.U8 R4, desc[UR36][R4.64] ;  /* 0x0000002404047981 */ /* 0x000ea4000c1e1100 */
[----:B--2---:R-:W-:-:S04]  /*35f0*/  I2FP.F32.U32 R0, R4 ;  /* 0x0000000400007245 */ /* 0x004fc80000201000 */
[----:B------:R-:W-:-:S04]  /*3600*/  F2FP.BF16.F32.PACK_AB R0, RZ, R0 ;  /* 0x00000000ff00723e */ /* 0x000fc800000010ff */
[----:B------:R-:W-:Y:S01]  /*3610*/  PRMT R19, R0, 0x7610, R19 ;  /* 0x0000761000137816 */ /* 0x000fe20000000013 */
[----:B------:R-:W-:Y:S06]  /*3620*/  BRA `(.L_x_3758) ;  /* 0x0000000c00c87947 */ /* 0x000fec0003800000 */
.L_x_3761:
        /* <DEDUP_REMOVED lines=11> */
.L_x_3765:
[----:B------:R-:W2:Y:S02]  /*36e0*/  LDG.E R4, desc[UR36][R4.64] ;  /* 0x0000002404047981 */ /* 0x000ea4000c1e1900 */
[----:B--2---:R-:W-:-:S04]  /*36f0*/  I2FP.F32.S32 R0, R4 ;  /* 0x0000000400007245 */ /* 0x004fc80000201400 */
[----:B------:R-:W-:-:S04]  /*3700*/  F2FP.BF16.F32.PACK_AB R0, RZ, R0 ;  /* 0x00000000ff00723e */ /* 0x000fc800000010ff */
[----:B------:R-:W-:Y:S01]  /*3710*/  PRMT R19, R0, 0x7610, R19 ;  /* 0x0000761000137816 */ /* 0x000fe20000000013 */
[----:B------:R-:W-:Y:S06]  /*3720*/  BRA `(.L_x_3758) ;  /* 0x0000000c00887947 */ /* 0x000fec0003800000 */
.L_x_3764:
[----:B------:R-:W2:Y:S02]  /*3730*/  LDG.E.U16 R4, desc[UR36][R4.64] ;  /* 0x0000002404047981 */ /* 0x000ea4000c1e1500 */
[----:B--2---:R-:W0:Y:S02]  /*3740*/  I2F.S16 R0, R4 ;  /* 0x0000000400007306 */ /* 0x004e240000101400 */
[----:B0-----:R-:W-:-:S04]  /*3750*/  F2FP.BF16.F32.PACK_AB R0, RZ, R0 ;  /* 0x00000000ff00723e */ /* 0x001fc800000010ff */
[----:B------:R-:W-:Y:S01]  /*3760*/  PRMT R19, R0, 0x7610, R19 ;  /* 0x0000761000137816 */ /* 0x000fe20000000013 */
[----:B------:R-:W-:Y:S06]  /*3770*/  BRA `(.L_x_3758) ;  /* 0x0000000c00747947 */ /* 0x000fec0003800000 */
.L_x_3760:
        /* <DEDUP_REMOVED lines=9> */
.L_x_3767:
[----:B------:R-:W2:Y:S02]  /*3810*/  LDG.E.U16 R0, desc[UR36][R4.64] ;  /* 0x0000002404007981 */ /* 0x000ea4000c1e1500 */
[----:B--2---:R-:W-:-:S05]  /*3820*/  HADD2.F32 R0, -RZ, R0.H0_H0 ;  /* 0x20000000ff007230 */ /* 0x004fca0000004100 */
[----:B------:R-:W-:-:S04]  /*3830*/  F2FP.BF16.F32.PACK_AB R0, RZ, R0 ;  /* 0x00000000ff00723e */ /* 0x000fc800000010ff */
[----:B------:R-:W-:Y:S01]  /*3840*/  PRMT R19, R0, 0x7610, R19 ;  /* 0x0000761000137816 */ /* 0x000fe20000000013 */
[----:B------:R-:W-:Y:S06]  /*3850*/  BRA `(.L_x_3758) ;  /* 0x0000000c003c7947 */ /* 0x000fec0003800000 */
.L_x_3766:
        /* <DEDUP_REMOVED lines=9> */
.L_x_3769:
[----:B------:R-:W2:Y:S02]  /*38f0*/  LDG.E.U16 R4, desc[UR36][R4.64] ;  /* 0x0000002404047981 */ /* 0x000ea4000c1e1500 */
[----:B--2---:R-:W-:-:S05]  /*3900*/  HADD2.F32 R0, -RZ, R4.H0_H0 ;  /* 0x20000004ff007230 */ /* 0x004fca0000004100 */
[----:B------:R-:W-:-:S04]  /*3910*/  F2FP.BF16.F32.PACK_AB R0, RZ, R0 ;  /* 0x00000000ff00723e */ /* 0x000fc800000010ff */
[----:B------:R-:W-:Y:S01]  /*3920*/  PRMT R19, R0, 0x7610, R19 ;  /* 0x0000761000137816 */ /* 0x000fe20000000013 */
[----:B------:R-:W-:Y:S06]  /*3930*/  BRA `(.L_x_3758) ;  /* 0x0000000c00047947 */ /* 0x000fec0003800000 */
.L_x_3768:
        /* <DEDUP_REMOVED lines=9> */
.L_x_3759:
        /* <DEDUP_REMOVED lines=14> */
.L_x_3772:
        /* <DEDUP_REMOVED lines=9> */
.L_x_3771:
        /* <DEDUP_REMOVED lines=28> */
.L_x_3774:
        /* <DEDUP_REMOVED lines=15> */
.L_x_3773:
[----:B------:R1:W5:Y:S01]  /*3df0*/  LDG.E.U16 R19, desc[UR36][R4.64] ;  /* 0x0000002404137981 */ /* 0x000362000c1e1500 */
[----:B------:R-:W-:Y:S05]  /*3e00*/  BRA `(.L_x_3758) ;  /* 0x0000000400d07947 */ /* 0x000fea0003800000 */
.L_x_3770:
        /* <DEDUP_REMOVED lines=13> */
.L_x_3777:
        /* <DEDUP_REMOVED lines=21> */
.L_x_3781:
[----:B------:R-:W-:Y:S05]  /*4030*/  BSYNC B1 ;  /* 0x0000000000017941 */ /* 0x000fea0003800000 */
.L_x_3780:
[----:B------:R-:W-:Y:S01]  /*4040*/  LEA R5, R0, 0x3b800000, 0x17 ;  /* 0x3b80000000057811 */ /* 0x000fe200078eb8ff */
[----:B------:R-:W-:-:S05]  /*4050*/  IMAD.SHL.U32 R0, R3, 0x100000, RZ ;  /* 0x0010000003007824 */ /* 0x000fca00078e00ff */
[----:B------:R-:W-:-:S07]  /*4060*/  LOP3.LUT R0, R5, R0, R6, 0xfe, !PT ;  /* 0x0000000005007212 */ /* 0x000fce00078efe06 */
.L_x_3779:
[----:B------:R-:W-:Y:S05]  /*4070*/  BSYNC B0 ;  /* 0x0000000000007941 */ /* 0x000fea0003800000 */
.L_x_3778:
[----:B------:R-:W-:-:S04]  /*4080*/  F2FP.BF16.F32.PACK_AB R0, RZ, R0 ;  /* 0x00000000ff00723e */ /* 0x000fc800000010ff */
[----:B------:R-:W-:Y:S01]  /*4090*/  PRMT R19, R0, 0x7610, R19 ;  /* 0x0000761000137816 */ /* 0x000fe20000000013 */
[----:B------:R-:W-:Y:S06]  /*40a0*/  BRA `(.L_x_3758) ;  /* 0x0000000400287947 */ /* 0x000fec0003800000 */
.L_x_3776:
        /* <DEDUP_REMOVED lines=21> */
.L_x_3785:
[----:B------:R-:W-:Y:S05]  /*4200*/  BSYNC B1 ;  /* 0x0000000000017941 */ /* 0x000fea0003800000 */
.L_x_3784:
[----:B------:R-:W-:Y:S01]  /*4210*/  LEA R5, R0, 0x37800000, 0x17 ;  /* 0x3780000000057811 */ /* 0x000fe200078eb8ff */
[----:B------:R-:W-:-:S05]  /*4220*/  IMAD.SHL.U32 R0, R3, 0x200000, RZ ;  /* 0x0020000003007824 */ /* 0x000fca00078e00ff */
[----:B------:R-:W-:-:S07]  /*4230*/  LOP3.LUT R0, R5, R0, R6, 0xfe, !PT ;  /* 0x0000000005007212 */ /* 0x000fce00078efe06 */
.L_x_3783:
[----:B------:R-:W-:Y:S05]  /*4240*/  BSYNC B0 ;  /* 0x0000000000007941 */ /* 0x000fea0003800000 */
.L_x_3782:
[----:B------:R-:W-:-:S04]  /*4250*/  F2FP.BF16.F32.PACK_AB R0, RZ, R0 ;  /* 0x00000000ff00723e */ /* 0x000fc800000010ff */
[----:B------:R-:W-:Y:S01]  /*4260*/  PRMT R19, R0, 0x7610, R19 ;  /* 0x0000761000137816 */ /* 0x000fe20000000013 */
[----:B------:R-:W-:Y:S06]  /*4270*/  BRA `(.L_x_3758) ;  /* 0x0000000000b47947 */ /* 0x000fec0003800000 */
.L_x_3775:
        /* <DEDUP_REMOVED lines=14> */
.L_x_3789:
[----:B------:R-:W-:Y:S05]  /*4360*/  BSYNC B0 ;  /* 0x0000000000007941 */ /* 0x000fea0003800000 */
.L_x_3788:
[----:B------:R-:W-:-:S04]  /*4370*/  F2FP.BF16.F32.PACK_AB R0, RZ, R0 ;  /* 0x00000000ff00723e */ /* 0x000fc800000010ff */
[----:B------:R-:W-:Y:S01]  /*4380*/  PRMT R19, R0, 0x7610, R19 ;  /* 0x0000761000137816 */ /* 0x000fe20000000013 */
[----:B------:R-:W-:Y:S06]  /*4390*/  BRA `(.L_x_3758) ;  /* 0x00000000006c7947 */ /* 0x000fec0003800000 */
.L_x_3763:
        /* <DEDUP_REMOVED lines=16> */
.L_x_3790:
[----:B------:R-:W-:Y:S01]  /*44a0*/  PRMT R19, RZ, 0x7610, R19 ;  /* 0x00007610ff137816 */ /* 0x000fe20000000013 */
[----:B------:R-:W-:Y:S06]  /*44b0*/  BRA `(.L_x_3758) ;  /* 0x0000000000247947 */ /* 0x000fec0003800000 */
.L_x_3787:
[----:B------:R-:W2:Y:S02]  /*44c0*/  LDG.E.64 R4, desc[UR36][R4.64] ;  /* 0x0000002404047981 */ /* 0x000ea4000c1e1b00 */
[----:B--2---:R-:W0:Y:S02]  /*44d0*/  I2F.U64 R0, R4 ;  /* 0x0000000400007312 */ /* 0x004e240000301000 */
[----:B0-----:R-:W-:-:S04]  /*44e0*/  F2FP.BF16.F32.PACK_AB R0, RZ, R0 ;  /* 0x00000000ff00723e */ /* 0x001fc800000010ff */
[----:B------:R-:W-:Y:S01]  /*44f0*/  PRMT R19, R0, 0x7610, R19 ;  /* 0x0000761000137816 */ /* 0x000fe20000000013 */
[----:B------:R-:W-:Y:S06]  /*4500*/  BRA `(.L_x_3758) ;  /* 0x0000000000107947 */ /* 0x000fec0003800000 */
.L_x_3786:
[----:B------:R-:W2:Y:S02]  /*4510*/  LDG.E R4, desc[UR36][R4.64] ;  /* 0x0000002404047981 */ /* 0x000ea4000c1e1900 */
[----:B--2---:R-:W-:-:S04]  /*4520*/  I2FP.F32.U32 R0, R4 ;  /* 0x0000000400007245 */ /* 0x004fc80000201000 */
[----:B------:R-:W-:-:S04]  /*4530*/  F2FP.BF16.F32.PACK_AB R0, RZ, R0 ;  /* 0x00000000ff00723e */ /* 0x000fc800000010ff */
[----:B------:R-:W-:-:S07]  /*4540*/  PRMT R19, R0, 0x7610, R19 ;  /* 0x0000761000137816 */ /* 0x000fce0000000013 */
.L_x_3758:
[----:B------:R-:W-:Y:S05]  /*4550*/  BSYNC B6 ;  /* 0x0000000000067941 */ /* 0x000fea0003800000 */
.L_x_3757:
[----:B------:R-:W0:Y:S01]  /*4560*/  S2R R25, SR_TID.X ;  /* 0x0000000000197919 */ /* 0x000e220000002100 */
[----:B------:R-:W-:Y:S01]  /*4570*/  BSSY B6, `(.L_x_3791) ;  /* 0x0000136000067945 */ /* 0x000fe20003800000 */
[C---:B01----:R-:W-:Y:S01]  /*4580*/  VIADD R5, R25.reuse, 0x100 ;  /* 0x0000010019057836 */ /* 0x043fe20000000000 */
[C---:B------:R-:W-:Y:S01]  /*4590*/  ISETP.GE.AND P3, PT, R25.reuse, R16, PT ;  /* 0x000000101900720c */ /* 0x040fe20003f66270 */
[----:B------:R-:W-:-:S03]  /*45a0*/  VIADD R23, R25, 0x80 ;  /* 0x0000008019177836 */ /* 0x000fc60000000000 */
[-C--:B------:R-:W-:Y:S01]  /*45b0*/  ISETP.GE.AND P1, PT, R5, R16.reuse, PT ;  /* 0x000000100500720c */ /* 0x080fe20003f26270 */
[----:B------:R-:W-:Y:S01]  /*45c0*/  VIADD R5, R25, 0x180 ;  /* 0x0000018019057836 */ /* 0x000fe20000000000 */
[----:B------:R-:W-:-:S04]  /*45d0*/  ISETP.GE.AND P0, PT, R23, R16, PT ;  /* 0x000000101700720c */ /* 0x000fc80003f06270 */
[----:B------:R-:W-:-:S03]  /*45e0*/  ISETP.GE.AND P2, PT, R5, R16, PT ;  /* 0x000000100500720c */ /* 0x000fc60003f46270 */
[----:B-----5:R-:W-:-:S04]  /*45f0*/  @!P3 IMAD.U32 R18, R18, 0x10000, RZ ;  /* 0x000100001212b824 */ /* 0x020fc800078e00ff */
[----:B------:R-:W-:Y:S01]  /*4600*/  @!P3 FADD.FTZ R0, -R18, 1 ;  /* 0x3f8000001200b421 */ /* 0x000fe20000010100 */
[----:B------:R-:W-:Y:S02]  /*4610*/  @!P1 IMAD.U32 R24, R24, 0x10000, RZ ;  /* 0x0001000018189824 */ /* 0x000fe400078e00ff */
[----:B------:R-:W-:Y:S01]  /*4620*/  @!P0 IMAD.U32 R4, R17, 0x10000, RZ ;  /* 0x0001000011048824 */ /* 0x000fe200078e00ff */
[----:B------:R-:W0:Y:S01]  /*4630*/  @!P3 MUFU.RCP R9, R0 ;  /* 0x000000000009b308 */ /* 0x000e220000001000 */
[----:B------:R-:W-:Y:S01]  /*4640*/  @!P1 FADD.FTZ R6, -R24, 1 ;  /* 0x3f80000018069421 */ /* 0x000fe20000010100 */
[----:B------:R-:W-:Y:S02]  /*4650*/  @!P2 IMAD.U32 R7, R19, 0x10000, RZ ;  /* 0x000100001307a824 */ /* 0x000fe400078e00ff */
[----:B------:R-:W-:Y:S02]  /*4660*/  @!P0 FADD.FTZ R5, -R4, 1 ;  /* 0x3f80000004058421 */ /* 0x000fe40000010100 */
[----:B------:R-:W-:-:S02]  /*4670*/  @!P2 FADD.FTZ R8, -R7, 1 ;  /* 0x3f8000000708a421 */ /* 0x000fc40000010100 */
[----:B------:R-:W1:Y:S08]  /*4680*/  @!P1 MUFU.RCP R11, R6 ;  /* 0x00000006000b9308 */ /* 0x000e700000001000 */
[----:B------:R-:W2:Y:S01]  /*4690*/  @!P2 MUFU.RCP R8, R8 ;  /* 0x000000080008a308 */ /* 0x000ea20000001000 */
[----:B0-----:R-:W-:-:S07]  /*46a0*/  @!P3 FMUL.FTZ R18, R18, R9 ;  /* 0x000000091212b220 */ /* 0x001fce0000410000 */
[----:B------:R-:W0:Y:S01]  /*46b0*/  @!P0 MUFU.RCP R5, R5 ;  /* 0x0000000500058308 */ /* 0x000e220000001000 */
[----:B-1----:R-:W-:-:S07]  /*46c0*/  @!P1 FMUL.FTZ R24, R24, R11 ;  /* 0x0000000b18189220 */ /* 0x002fce0000410000 */
[----:B------:R-:W1:Y:S01]  /*46d0*/  @!P3 MUFU.LG2 R18, R18 ;  /* 0x000000120012b308 */ /* 0x000e620000000c00 */
[----:B--2---:R-:W-:-:S07]  /*46e0*/  @!P2 FMUL.FTZ R7, R7, R8 ;  /* 0x000000080707a220 */ /* 0x004fce0000410000 */
[----:B------:R-:W2:Y:S01]  /*46f0*/  @!P1 MUFU.LG2 R24, R24 ;  /* 0x0000001800189308 */ /* 0x000ea20000000c00 */
[----:B0-----:R-:W-:-:S07]  /*4700*/  @!P0 FMUL.FTZ R4, R4, R5 ;  /* 0x0000000504048220 */ /* 0x001fce0000410000 */
[----:B------:R-:W0:Y:S01]  /*4710*/  @!P2 MUFU.LG2 R7, R7 ;  /* 0x000000070007a308 */ /* 0x000e220000000c00 */
[----:B-1----:R-:W-:Y:S02]  /*4720*/  @!P3 FMUL.FTZ R0, R18, 0.69314718246459960938 ;  /* 0x3f3172181200b820 */ /* 0x002fe40000410000 */
[----:B------:R-:W1:Y:S05]  /*4730*/  LDC.U8 R18, c[0x0][0x234] ;  /* 0x00008d00ff127b82 */ /* 0x000e6a0000000000 */
[----:B------:R-:W3:Y:S01]  /*4740*/  @!P0 MUFU.LG2 R4, R4 ;  /* 0x0000000400048308 */ /* 0x000ee20000000c00 */
[----:B--2---:R-:W-:-:S07]  /*4750*/  @!P1 FMUL.FTZ R6, R24, 0.69314718246459960938 ;  /* 0x3f31721818069820 */ /* 0x004fce0000410000 */
[----:B------:R2:W4:Y:S01]  /*4760*/  @!P3 F2F.BF16.F32 R3, R0 ;  /* 0x000000000003b304 */ /* 0x0005220000202000 */
[----:B0-----:R-:W-:-:S07]  /*4770*/  @!P2 FMUL.FTZ R8, R7, 0.69314718246459960938 ;  /* 0x3f3172180708a820 */ /* 0x001fce0000410000 */
[----:B------:R2:W0:Y:S01]  /*4780*/  @!P1 F2F.BF16.F32 R17, R6 ;  /* 0x0000000600119304 */ /* 0x0004220000202000 */
[----:B---3--:R-:W-:-:S07]  /*4790*/  @!P0 FMUL.FTZ R5, R4, 0.69314718246459960938 ;  /* 0x3f31721804058820 */ /* 0x008fce0000410000 */
[----:B------:R2:W3:Y:S08]  /*47a0*/  @!P2 F2F.BF16.F32 R19, R8 ;  /* 0x000000080013a304 */ /* 0x0004f00000202000 */
[----:B------:R2:W0:Y:S01]  /*47b0*/  @!P0 F2F.BF16.F32 R22, R5 ;  /* 0x0000000500168304 */ /* 0x0004220000202000 */
[----:B----4-:R-:W-:Y:S05]  /*47c0*/  @P3 BRA `(.L_x_3792) ;  /* 0x0000001000403947 */ /* 0x010fea0003800000 */
[----:B--2---:R-:W2:Y:S01]  /*47d0*/  LDC.64 R8, c[0x0][0x218] ;  /* 0x00008600ff087b82 */ /* 0x004ea20000000a00 */
[----:B-1----:R-:W-:Y:S01]  /*47e0*/  PRMT R0, R18, 0x9910, RZ ;  /* 0x0000991012007816 */ /* 0x002fe200000000ff */
[----:B------:R-:W-:Y:S01]  /*47f0*/  IMAD R25, R2, 0x200, R25 ;  /* 0x0000020002197824 */ /* 0x000fe200078e0219 */
[----:B------:R-:W-:Y:S02]  /*4800*/  ULDC UR4, c[0x0][0x238] ;  /* 0x00008e0000047ab9 */ /* 0x000fe40000000800 */
[----:B------:R-:W-:Y:S01]  /*4810*/  ISETP.GT.AND P0, PT, R0, 0x9, PT ;  /* 0x000000090000780c */ /* 0x000fe20003f04270 */
[----:B------:R-:W-:-:S05]  /*4820*/  IMAD R25, R25, UR4, RZ ;  /* 0x0000000419197c24 */ /* 0x000fca000f8e02ff */
[----:B--2---:R-:W-:-:S05]  /*4830*/  IADD3 R8, P1, R25, R8, RZ ;  /* 0x0000000819087210 */ /* 0x004fca0007f3e0ff */
        /* <DEDUP_REMOVED lines=10> */
[----:B------:R-:W-:Y:S02]  /*48e0*/  IMAD.U32 R3, R3, 0x10000, RZ ;  /* 0x0001000003037824 */ /* 0x000fe400078e00ff */
[----:B------:R-:W-:-:S04]  /*48f0*/  IMAD.MOV.U32 R25, RZ, RZ, R23 ;  /* 0x000000ffff197224 */ /* 0x000fc800078e0017 */
[----:B------:R-:W1:Y:S02]  /*4900*/  F2I.FTZ.TRUNC.NTZ R3, R3 ;  /* 0x0000000300037305 */ /* 0x000e64000021f100 */
[----:B-1----:R1:W-:Y:S01]  /*4910*/  STG.E.U8 desc[UR36][R8.64], R3 ;  /* 0x0000000308007986 */ /* 0x0023e2000c101124 */
[----:B------:R-:W-:Y:S05]  /*4920*/  BRA `(.L_x_3792) ;  /* 0x0000000c00e87947 */ /* 0x000fea0003800000 */
.L_x_3796:
[----:B------:R-:W-:Y:S02]  /*4930*/  IMAD.U32 R5, R3, 0x10000, RZ ;  /* 0x0001000003057824 */ /* 0x000fe400078e00ff */
[----:B------:R-:W-:-:S04]  /*4940*/  IMAD.MOV.U32 R25, RZ, RZ, R23 ;  /* 0x000000ffff197224 */ /* 0x000fc800078e0017 */
[----:B------:R-:W1:Y:S02]  /*4950*/  F2I.S64.TRUNC R4, R5 ;  /* 0x0000000500047311 */ /* 0x000e64000020d900 */
[----:B-1----:R1:W-:Y:S01]  /*4960*/  STG.E.U8 desc[UR36][R8.64], R4 ;  /* 0x0000000408007986 */ /* 0x0023e2000c101124 */
[----:B------:R-:W-:Y:S05]  /*4970*/  BRA `(.L_x_3792) ;  /* 0x0000000c00d47947 */ /* 0x000fea0003800000 */
.L_x_3795:
[----:B------:R-:W-:-:S13]  /*4980*/  ISETP.NE.AND P0, PT, R0, 0x2, PT ;  /* 0x000000020000780c */ /* 0x000fda0003f05270 */
[----:B------:R-:W-:Y:S05]  /*4990*/  @!P0 BRA `(.L_x_3798) ;  /* 0x0000000000388947 */ /* 0x000fea0003800000 */
[----:B------:R-:W-:-:S13]  /*49a0*/  ISETP.NE.AND P0, PT, R0, 0x3, PT ;  /* 0x000000030000780c */ /* 0x000fda0003f05270 */
[----:B------:R-:W-:Y:S05]  /*49b0*/  @!P0 BRA `(.L_x_3799) ;  /* 0x00000000001c8947 */ /* 0x000fea0003800000 */
[----:B------:R-:W-:-:S13]  /*49c0*/  ISETP.NE.AND P0, PT, R0, 0x4, PT ;  /* 0x000000040000780c */ /* 0x000fda0003f05270 */
[----:B------:R-:W-:Y:S05]  /*49d0*/  @P0 BRA `(.L_x_3797) ;  /* 0x0000000c00500947 */ /* 0x000fea0003800000 */
[----:B------:R-:W-:Y:S02]  /*49e0*/  IMAD.U32 R4, R3, 0x10000, RZ ;  /* 0x0001000003047824 */ /* 0x000fe400078e00ff */
[----:B------:R-:W-:-:S04]  /*49f0*/  IMAD.MOV.U32 R25, RZ, RZ, R23 ;  /* 0x000000ffff197224 */ /* 0x000fc800078e0017 */
[----:B------:R-:W1:Y:S02]  /*4a00*/  F2I.S64.TRUNC R4, R4 ;  /* 0x0000000400047311 */ /* 0x000e64000020d900 */
[----:B-1----:R1:W-:Y:S01]  /*4a10*/  STG.E.64 desc[UR36][R8.64], R4 ;  /* 0x0000000408007986 */ /* 0x0023e2000c101b24 */
[----:B------:R-:W-:Y:S05]  /*4a20*/  BRA `(.L_x_3792) ;  /* 0x0000000c00a87947 */ /* 0x000fea0003800000 */
.L_x_3799:
[----:B------:R-:W-:Y:S02]  /*4a30*/  IMAD.U32 R3, R3, 0x10000, RZ ;  /* 0x0001000003037824 */ /* 0x000fe400078e00ff */
[----:B------:R-:W-:-:S04]  /*4a40*/  IMAD.MOV.U32 R25, RZ, RZ, R23 ;  /* 0x000000ffff197224 */ /* 0x000fc800078e0017 */
[----:B------:R-:W1:Y:S02]  /*4a50*/  F2I.FTZ.TRUNC.NTZ R3, R3 ;  /* 0x0000000300037305 */ /* 0x000e64000021f100 */
[----:B-1----:R1:W-:Y:S01]  /*4a60*/  STG.E desc[UR36][R8.64], R3 ;  /* 0x0000000308007986 */ /* 0x0023e2000c101924 */
[----:B------:R-:W-:Y:S05]  /*4a70*/  BRA `(.L_x_3792) ;  /* 0x0000000c00947947 */ /* 0x000fea0003800000 */
.L_x_3798:
[----:B------:R-:W-:Y:S02]  /*4a80*/  IMAD.U32 R3, R3, 0x10000, RZ ;  /* 0x0001000003037824 */ /* 0x000fe400078e00ff */
[----:B------:R-:W-:-:S04]  /*4a90*/  IMAD.MOV.U32 R25, RZ, RZ, R23 ;  /* 0x000000ffff197224 */ /* 0x000fc800078e0017 */
[----:B------:R-:W1:Y:S02]  /*4aa0*/  F2I.FTZ.TRUNC.NTZ R3, R3 ;  /* 0x0000000300037305 */ /* 0x000e64000021f100 */
[----:B-1----:R1:W-:Y:S01]  /*4ab0*/  STG.E.U16 desc[UR36][R8.64], R3 ;  /* 0x0000000308007986 */ /* 0x0023e2000c101524 */
[----:B------:R-:W-:Y:S05]  /*4ac0*/  BRA `(.L_x_3792) ;  /* 0x0000000c00807947 */ /* 0x000fea0003800000 */
.L_x_3794:
[----:B------:R-:W-:-:S13]  /*4ad0*/  ISETP.GT.AND P0, PT, R0, 0x6, PT ;  /* 0x000000060000780c */ /* 0x000fda0003f04270 */
[----:B------:R-:W-:Y:S05]  /*4ae0*/  @P0 BRA `(.L_x_3800) ;  /* 0x0000000000340947 */ /* 0x000fea0003800000 */
[----:B------:R-:W-:-:S13]  /*4af0*/  ISETP.NE.AND P0, PT, R0, 0x5, PT ;  /* 0x000000050000780c */ /* 0x000fda0003f05270 */
[----:B------:R-:W-:Y:S05]  /*4b00*/  @!P0 BRA `(.L_x_3801) ;  /* 0x0000000000188947 */ /* 0x000fea0003800000 */
[----:B------:R-:W-:-:S13]  /*4b10*/  ISETP.NE.AND P0, PT, R0, 0x6, PT ;  /* 0x000000060000780c */ /* 0x000fda0003f05270 */
[----:B------:R-:W-:Y:S05]  /*4b20*/  @P0 BRA `(.L_x_3797) ;  /* 0x0000000800fc0947 */ /* 0x000fea0003800000 */
[----:B------:R-:W-:Y:S02]  /*4b30*/  IMAD.U32 R3, R3, 0x10000, RZ ;  /* 0x0001000003037824 */ /* 0x000fe400078e00ff */
[----:B------:R-:W-:-:S03]  /*4b40*/  IMAD.MOV.U32 R25, RZ, RZ, R23 ;  /* 0x000000ffff197224 */ /* 0x000fc600078e0017 */
[----:B------:R1:W-:Y:S01]  /*4b50*/  STG.E desc[UR36][R8.64], R3 ;  /* 0x0000000308007986 */ /* 0x0003e2000c101924 */
[----:B------:R-:W-:Y:S05]  /*4b60*/  BRA `(.L_x_3792) ;  /* 0x0000000c00587947 */ /* 0x000fea0003800000 */
.L_x_3801:
[----:B------:R-:W-:Y:S02]  /*4b70*/  IMAD.U32 R0, R3, 0x10000, RZ ;  /* 0x0001000003007824 */ /* 0x000fe400078e00ff */
[----:B------:R-:W-:-:S03]  /*4b80*/  IMAD.MOV.U32 R25, RZ, RZ, R23 ;  /* 0x000000ffff197224 */ /* 0x000fc600078e0017 */
[----:B------:R-:W-:-:S05]  /*4b90*/  F2FP.F16.F32.PACK_AB R0, RZ, R0 ;  /* 0x00000000ff00723e */ /* 0x000fca00000000ff */
[----:B------:R1:W-:Y:S01]  /*4ba0*/  STG.E.U16 desc[UR36][R8.64], R0 ;  /* 0x0000000008007986 */ /* 0x0003e2000c101524 */
[----:B------:R-:W-:Y:S05]  /*4bb0*/  BRA `(.L_x_3792) ;  /* 0x0000000c00447947 */ /* 0x000fea0003800000 */
.L_x_3800:
[----:B------:R-:W-:-:S13]  /*4bc0*/  ISETP.NE.AND P0, PT, R0, 0x7, PT ;  /* 0x000000070000780c */ /* 0x000fda0003f05270 */
[----:B------:R-:W-:Y:S05]  /*4bd0*/  @!P0 BRA `(.L_x_3802) ;  /* 0x00000000003c8947 */ /* 0x000fea0003800000 */
[----:B------:R-:W-:-:S13]  /*4be0*/  ISETP.NE.AND P0, PT, R0, 0x8, PT ;  /* 0x000000080000780c */ /* 0x000fda0003f05270 */
[----:B------:R-:W-:Y:S05]  /*4bf0*/  @!P0 BRA `(.L_x_3803) ;  /* 0x00000000001c8947 */ /* 0x000fea0003800000 */
[----:B------:R-:W-:-:S13]  /*4c00*/  ISETP.NE.AND P0, PT, R0, 0x9, PT ;  /* 0x000000090000780c */ /* 0x000fda0003f05270 */
[----:B------:R-:W-:Y:S05]  /*4c10*/  @P0 BRA `(.L_x_3797) ;  /* 0x0000000800c00947 */ /* 0x000fea0003800000 */
[----:B------:R-:W-:Y:S02]  /*4c20*/  IMAD.U32 R4, R3, 0x10000, RZ ;  /* 0x0001000003047824 */ /* 0x000fe400078e00ff */
[----:B------:R-:W-:Y:S02]  /*4c30*/  IMAD.MOV.U32 R5, RZ, RZ, RZ ;  /* 0x000000ffff057224 */ /* 0x000fe400078e00ff */
[----:B------:R-:W-:-:S03]  /*4c40*/  IMAD.MOV.U32 R25, RZ, RZ, R23 ;  /* 0x000000ffff197224 */ /* 0x000fc600078e0017 */
[----:B------:R1:W-:Y:S01]  /*4c50*/  STG.E.64 desc[UR36][R8.64], R4 ;  /* 0x0000000408007986 */ /* 0x0003e2000c101b24 */
[----:B------:R-:W-:Y:S05]  /*4c60*/  BRA `(.L_x_3792) ;  /* 0x0000000c00187947 */ /* 0x000fea0003800000 */
.L_x_3803:
[----:B------:R-:W-:Y:S02]  /*4c70*/  IMAD.U32 R3, R3, 0x10000, RZ ;  /* 0x0001000003037824 */ /* 0x000fe400078e00ff */
[----:B------:R-:W-:-:S03]  /*4c80*/  IMAD.MOV.U32 R25, RZ, RZ, R23 ;  /* 0x000000ffff197224 */ /* 0x000fc600078e0017 */
[----:B------:R-:W-:-:S04]  /*4c90*/  F2FP.F16.F32.PACK_AB R3, RZ, R3 ;  /* 0x00000003ff03723e */ /* 0x000fc800000000ff */
[----:B------:R-:W-:-:S05]  /*4ca0*/  PRMT R3, R3, 0x5410, RZ ;  /* 0x0000541003037816 */ /* 0x000fca00000000ff */
[----:B------:R1:W-:Y:S01]  /*4cb0*/  STG.E desc[UR36][R8.64], R3 ;  /* 0x0000000308007986 */ /* 0x0003e2000c101924 */
[----:B------:R-:W-:Y:S05]  /*4cc0*/  BRA `(.L_x_3792) ;  /* 0x0000000c00007947 */ /* 0x000fea0003800000 */
.L_x_3802:
[----:B------:R-:W-:Y:S02]  /*4cd0*/  IMAD.U32 R4, R3, 0x10000, RZ ;  /* 0x0001000003047824 */ /* 0x000fe400078e00ff */
[----:B------:R-:W-:Y:S02]  /*4ce0*/  IMAD.MOV.U32 R25, RZ, RZ, R23 ;  /* 0x000000ffff197224 */ /* 0x000fe400078e0017 */
[----:B------:R-:W-:-:S06]  /*4cf0*/  FMUL.FTZ R4, R4, 1 ;  /* 0x3f80000004047820 */ /* 0x000fcc0000410000 */
[----:B------:R-:W1:Y:S02]  /*4d00*/  F2F.F64.F32 R4, R4 ;  /* 0x0000000400047310 */ /* 0x000e640000201800 */
[----:B-1----:R1:W-:Y:S01]  /*4d10*/  STG.E.64 desc[UR36][R8.64], R4 ;  /* 0x0000000408007986 */ /* 0x0023e2000c101b24 */
[----:B------:R-:W-:Y:S05]  /*4d20*/  BRA `(.L_x_3792) ;  /* 0x0000000800e87947 */ /* 0x000fea0003800000 */
.L_x_3793:
        /* <DEDUP_REMOVED lines=10> */
[----:B------:R-:W-:-:S04]  /*4dd0*/  FSETP.NEU.FTZ.AND P0, PT, R3, RZ, PT ;  /* 0x000000ff0300720b */ /* 0x000fc80003f1d000 */
[----:B------:R-:W-:-:S05]  /*4de0*/  SEL R3, RZ, 0x1, !P0 ;  /* 0x00000001ff037807 */ /* 0x000fca0004000000 */
[----:B------:R1:W-:Y:S01]  /*4df0*/  STG.E.U8 desc[UR36][R8.64], R3 ;  /* 0x0000000308007986 */ /* 0x0003e2000c101124 */
[----:B------:R-:W-:Y:S05]  /*4e00*/  BRA `(.L_x_3792) ;  /* 0x0000000800b07947 */ /* 0x000fea0003800000 */
.L_x_3806:
[----:B------:R-:W-:Y:S01]  /*4e10*/  IMAD.U32 R3, R3, 0x10000, RZ ;  /* 0x0001000003037824 */ /* 0x000fe200078e00ff */
[----:B------:R-:W-:Y:S01]  /*4e20*/  CS2R R6, SRZ ;  /* 0x0000000000067805 */ /* 0x000fe2000001ff00 */
[----:B------:R-:W-:Y:S02]  /*4e30*/  IMAD.MOV.U32 R25, RZ, RZ, R23 ;  /* 0x000000ffff197224 */ /* 0x000fe400078e0017 */
[----:B------:R-:W-:-:S04]  /*4e40*/  FMUL.FTZ R3, R3, 1 ;  /* 0x3f80000003037820 */ /* 0x000fc80000410000 */
[----:B------:R-:W1:Y:S02]  /*4e50*/  F2F.F64.F32 R4, R3 ;  /* 0x0000000300047310 */ /* 0x000e640000201800 */
[----:B-1----:R1:W-:Y:S01]  /*4e60*/  STG.E.128 desc[UR36][R8.64], R4 ;  /* 0x0000000408007986 */ /* 0x0023e2000c101d24 */
[----:B------:R-:W-:Y:S05]  /*4e70*/  BRA `(.L_x_3792) ;  /* 0x0000000800947947 */ /* 0x000fea0003800000 */
.L_x_3805:
        /* <DEDUP_REMOVED lines=21> */
.L_x_3810:
[----:B------:R-:W-:Y:S05]  /*4fd0*/  BSYNC B0 ;  /* 0x0000000000007941 */ /* 0x000fea0003800000 */
.L_x_3809:
[----:B------:R-:W-:Y:S01]  /*4fe0*/  LOP3.LUT R5, R0, R5, RZ, 0xfc, !PT ;  /* 0x0000000500057212 */ /* 0x000fe200078efcff */
[----:B------:R-:W-:-:S04]  /*4ff0*/  IMAD.MOV.U32 R25, RZ, RZ, R23 ;  /* 0x000000ffff197224 */ /* 0x000fc800078e0017 */
[----:B------:R1:W-:Y:S01]  /*5000*/  STG.E.U8 desc[UR36][R8.64], R5 ;  /* 0x0000000508007986 */ /* 0x0003e2000c101124 */
[----:B------:R-:W-:Y:S05]  /*5010*/  BRA `(.L_x_3792) ;  /* 0x00000008002c7947 */ /* 0x000fea0003800000 */
.L_x_3808:
        /* <DEDUP_REMOVED lines=13> */
.L_x_3812:
[----:B------:R-:W-:Y:S01]  /*50f0*/  IMAD.MOV.U32 R0, RZ, RZ, 0x7f ;  /* 0x0000007fff007424 */ /* 0x000fe200078e00ff */
[----:B------:R-:W-:-:S04]  /*5100*/  ISETP.GT.U32.AND P0, PT, R3, 0x7f800000, PT ;  /* 0x7f8000000300780c */ /* 0x000fc80003f04070 */
[----:B------:R-:W-:-:S09]  /*5110*/  SEL R0, R0, 0x7c, P0 ;  /* 0x0000007c00007807 */ /* 0x000fd20000000000 */
.L_x_3813:
[----:B------:R-:W-:Y:S05]  /*5120*/  BSYNC B0 ;  /* 0x0000000000007941 */ /* 0x000fea0003800000 */
.L_x_3811:
[----:B------:R-:W-:Y:S01]  /*5130*/  LOP3.LUT R3, R5, 0x80000000, RZ, 0xc0, !PT ;  /* 0x8000000005037812 */ /* 0x000fe200078ec0ff */
[----:B------:R-:W-:-:S03]  /*5140*/  IMAD.MOV.U32 R25, RZ, RZ, R23 ;  /* 0x000000ffff197224 */ /* 0x000fc600078e0017 */
[----:B------:R-:W-:-:S04]  /*5150*/  SHF.R.U32.HI R3, RZ, 0x18, R3 ;  /* 0x00000018ff037819 */ /* 0x000fc80000011603 */
[----:B------:R-:W-:-:S05]  /*5160*/  LOP3.LUT R3, R0, R3, RZ, 0xfc, !PT ;  /* 0x0000000300037212 */ /* 0x000fca00078efcff */
[----:B------:R1:W-:Y:S01]  /*5170*/  STG.E.U8 desc[UR36][R8.64], R3 ;  /* 0x0000000308007986 */ /* 0x0003e2000c101124 */
[----:B------:R-:W-:Y:S05]  /*5180*/  BRA `(.L_x_3792) ;  /* 0x0000000400d07947 */ /* 0x000fea0003800000 */
.L_x_3807:
[----:B------:R1:W-:Y:S01]  /*5190*/  STG.E.U16 desc[UR36][R8.64], R3 ;  /* 0x0000000308007986 */ /* 0x0003e2000c101524 */
[----:B------:R-:W-:Y:S01]  /*51a0*/  IMAD.MOV.U32 R25, RZ, RZ, R23 ;  /* 0x000000ffff197224 */ /* 0x000fe200078e0017 */
[----:B------:R-:W-:Y:S06]  /*51b0*/  BRA `(.L_x_3792) ;  /* 0x0000000400c47947 */ /* 0x000fec0003800000 */
.L_x_3804:
        /* <DEDUP_REMOVED lines=10> */
[----:B------:R-:W1:Y:S02]  /*5260*/  F2I.FTZ.U32.TRUNC.NTZ R3, R3 ;  /* 0x0000000300037305 */ /* 0x000e64000021f000 */
[----:B-1----:R1:W-:Y:S01]  /*5270*/  STG.E.U16 desc[UR36][R8.64], R3 ;  /* 0x0000000308007986 */ /* 0x0023e2000c101524 */
[----:B------:R-:W-:Y:S05]  /*5280*/  BRA `(.L_x_3792) ;  /* 0x0000000400907947 */ /* 0x000fea0003800000 */
.L_x_3816:
        /* <DEDUP_REMOVED lines=17> */
.L_x_3819:
[----:B------:R-:W-:-:S04]  /*53a0*/  LOP3.LUT R3, R5, 0x80000000, RZ, 0xc0, !PT ;  /* 0x8000000005037812 */ /* 0x000fc800078ec0ff */
[----:B------:R-:W-:-:S04]  /*53b0*/  SHF.R.U32.HI R3, RZ, 0x18, R3 ;  /* 0x00000018ff037819 */ /* 0x000fc80000011603 */
[----:B------:R-:W-:-:S04]  /*53c0*/  LOP3.LUT R0, R0, R3, RZ, 0xfc, !PT ;  /* 0x0000000300007212 */ /* 0x000fc800078efcff */
[----:B------:R-:W-:-:S07]  /*53d0*/  PRMT R4, R0, 0x7610, R4 ;  /* 0x0000761000047816 */ /* 0x000fce0000000004 */
.L_x_3818:
[----:B------:R-:W-:Y:S05]  /*53e0*/  BSYNC B0 ;  /* 0x0000000000007941 */ /* 0x000fea0003800000 */
.L_x_3817:
[----:B------:R1:W-:Y:S01]  /*53f0*/  STG.E.U8 desc[UR36][R8.64], R4 ;  /* 0x0000000408007986 */ /* 0x0003e2000c101124 */
[----:B------:R-:W-:Y:S01]  /*5400*/  IMAD.MOV.U32 R25, RZ, RZ, R23 ;  /* 0x000000ffff197224 */ /* 0x000fe200078e0017 */
[----:B------:R-:W-:Y:S06]  /*5410*/  BRA `(.L_x_3792) ;  /* 0x00000004002c7947 */ /* 0x000fec0003800000 */
.L_x_3815:
        /* <DEDUP_REMOVED lines=17> */
.L_x_3822:
[----:B------:R-:W-:-:S04]  /*5530*/  LOP3.LUT R3, R5, 0x80000000, RZ, 0xc0, !PT ;  /* 0x8000000005037812 */ /* 0x000fc800078ec0ff */
[----:B------:R-:W-:-:S04]  /*5540*/  SHF.R.U32.HI R3, RZ, 0x18, R3 ;  /* 0x00000018ff037819 */ /* 0x000fc80000011603 */
[----:B------:R-:W-:-:S04]  /*5550*/  LOP3.LUT R0, R0, R3, RZ, 0xfc, !PT ;  /* 0x0000000300007212 */ /* 0x000fc800078efcff */
[----:B------:R-:W-:-:S07]  /*5560*/  PRMT R4, R0, 0x7610, R4 ;  /* 0x0000761000047816 */ /* 0x000fce0000000004 */
.L_x_3821:
[----:B------:R-:W-:Y:S05]  /*5570*/  BSYNC B0 ;  /* 0x0000000000007941 */ /* 0x000fea0003800000 */
.L_x_3820:
[----:B------:R1:W-:Y:S01]  /*5580*/  STG.E.U8 desc[UR36][R8.64], R4 ;  /* 0x0000000408007986 */ /* 0x0003e2000c101124 */
[----:B------:R-:W-:Y:S01]  /*5590*/  IMAD.MOV.U32 R25, RZ, RZ, R23 ;  /* 0x000000ffff197224 */ /* 0x000fe200078e0017 */
[----:B------:R-:W-:Y:S06]  /*55a0*/  BRA `(.L_x_3792) ;  /* 0x0000000000c87947 */ /* 0x000fec0003800000 */
.L_x_3814:
[----:B------:R-:W-:-:S13]  /*55b0*/  ISETP.NE.AND P0, PT, R0, 0x1c, PT ;  /* 0x0000001c0000780c */ /* 0x000fda0003f05270 */
[----:B------:R-:W-:Y:S05]  /*55c0*/  @!P0 BRA `(.L_x_3823) ;  /* 0x0000000000b08947 */ /* 0x000fea0003800000 */
[----:B------:R-:W-:-:S13]  /*55d0*/  ISETP.NE.AND P0, PT, R0, 0x1d, PT ;  /* 0x0000001d0000780c */ /* 0x000fda0003f05270 */
[----:B------:R-:W-:Y:S05]  /*55e0*/  @!P0 BRA `(.L_x_3824) ;  /* 0x0000000000948947 */ /* 0x000fea0003800000 */
[----:B------:R-:W-:-:S13]  /*55f0*/  ISETP.NE.AND P0, PT, R0, 0x2c, PT ;  /* 0x0000002c0000780c */ /* 0x000fda0003f05270 */
[----:B------:R-:W-:Y:S05]  /*5600*/  @P0 BRA `(.L_x_3797) ;  /* 0x0000000000440947 */ /* 0x000fea0003800000 */
[----:B------:R-:W-:Y:S02]  /*5610*/  IMAD.U32 R4, R3, 0x10000, RZ ;  /* 0x0001000003047824 */ /* 0x000fe400078e00ff */
        /* <DEDUP_REMOVED lines=16> */
.L_x_3797:
[----:B------:R-:W-:Y:S01]  /*5720*/  MOV R14, 0x0 ;  /* 0x00000000000e7802 */ /* 0x000fe20000000f00 */
[----:B------:R-:W-:Y:S01]  /*5730*/  ULDC.64 UR4, c[0x4][0x128] ;  /* 0x01004a0000047ab9 */ /* 0x000fe20000000a00 */
[----:B------:R-:W-:Y:S01]  /*5740*/  ULDC.64 UR6, c[0x4][0x130] ;  /* 0x01004c0000067ab9 */ /* 0x000fe20000000a00 */
[----:B------:R-:W-:Y:S02]  /*5750*/  IMAD.U32 R4, RZ, RZ, UR4 ;  /* 0x00000004ff047e24 */ /* 0x000fe4000f8e00ff */
[----:B------:R-:W-:Y:S01]  /*5760*/  IMAD.U32 R5, RZ, RZ, UR5 ;  /* 0x00000005ff057e24 */ /* 0x000fe2000f8e00ff */
[----:B------:R-:W1:Y:S01]  /*5770*/  LDC.64 R14, c[0x4][R14] ;  /* 0x010000000e0e7b82 */ /* 0x000e620000000a00 */
        /* <DEDUP_REMOVED lines=9> */
[----:B01-3--:R-:W-:Y:S05]  /*5810*/  CALL.ABS.NOINC R14 ;  /* 0x000000000e007343 */ /* 0x00bfea0003c00000 */
.L_x_3825:
[----:B------:R-:W-:Y:S01]  /*5820*/  IMAD.MOV.U32 R25, RZ, RZ, R23 ;  /* 0x000000ffff197224 */ /* 0x000fe200078e0017 */
[----:B------:R-:W-:Y:S06]  /*5830*/  BRA `(.L_x_3792) ;  /* 0x0000000000247947 */ /* 0x000fec0003800000 */
.L_x_3824:
[----:B------:R-:W-:Y:S02]  /*5840*/  IMAD.U32 R4, R3, 0x10000, RZ ;  /* 0x0001000003047824 */ /* 0x000fe400078e00ff */
[----:B------:R-:W-:-:S04]  /*5850*/  IMAD.MOV.U32 R25, RZ, RZ, R23 ;  /* 0x000000ffff197224 */ /* 0x000fc800078e0017 */
[----:B------:R-:W1:Y:S02]  /*5860*/  F2I.U64.TRUNC R4, R4 ;  /* 0x0000000400047311 */ /* 0x000e64000020d800 */
[----:B-1----:R1:W-:Y:S01]  /*5870*/  STG.E.64 desc[UR36][R8.64], R4 ;  /* 0x0000000408007986 */ /* 0x0023e2000c101b24 */
[----:B------:R-:W-:Y:S05]  /*5880*/  BRA `(.L_x_3792) ;  /* 0x0000000000107947 */ /* 0x000fea0003800000 */
.L_x_3823:
[----:B------:R-:W-:Y:S02]  /*5890*/  IMAD.U32 R3, R3, 0x10000, RZ ;  /* 0x0001000003037824 */ /* 0x000fe400078e00ff */
[----:B------:R-:W-:-:S04]  /*58a0*/  IMAD.MOV.U32 R25, RZ, RZ, R23 ;  /* 0x000000ffff197224 */ /* 0x000fc800078e0017 */
[----:B------:R-:W1:Y:S02]  /*58b0*/  F2I.FTZ.U32.TRUNC.NTZ R3, R3 ;  /* 0x0000000300037305 */ /* 0x000e64000021f000 */
[----:B-1----:R4:W-:Y:S02]  /*58c0*/  STG.E desc[UR36][R8.64], R3 ;  /* 0x0000000308007986 */ /* 0x0029e4000c101924 */
.L_x_3792:
[----:B------:R-:W-:Y:S05]  /*58d0*/  BSYNC B6 ;  /* 0x0000000000067941 */ /* 0x000fea0003800000 */
.L_x_3791:
[----:B------:R-:W-:Y:S01]  /*58e0*/  ISETP.GE.AND P0, PT, R25, R16, PT ;  /* 0x000000101900720c */ /* 0x000fe20003f06270 */
[----:B------:R-:W-:-:S12]  /*58f0*/  BSSY B6, `(.L_x_3826) ;  /* 0x00001fc000067945 */ /* 0x000fd80003800000 */
[----:B------:R-:W-:Y:S05]  /*5900*/  @P0 BRA `(.L_x_3827) ;  /* 0x0000001c00e80947 */ /* 0x000fea0003800000 */
[----:B-12-4-:R-:W1:Y:S01]  /*5910*/  LDC.64 R8, c[0x0][0x218] ;  /* 0x00008600ff087b82 */ /* 0x016e620000000a00 */
[----:B------:R-:W-:Y:S01]  /*5920*/  IMAD R0, R2, 0x200, R25 ;  /* 0x0000020002007824 */ /* 0x000fe200078e0219 */
[----:B------:R-:W-:Y:S01]  /*5930*/  PRMT R4, R18, 0x9910, RZ ;  /* 0x0000991012047816 */ /* 0x000fe200000000ff */
[----:B------:R-:W-:Y:S02]  /*5940*/  ULDC UR4, c[0x0][0x238] ;  /* 0x00008e0000047ab9 */ /* 0x000fe40000000800 */
[----:B------:R-:W-:Y:S02]  /*5950*/  IMAD R3, R0, UR4, RZ ;  /* 0x0000000400037c24 */ /* 0x000fe4000f8e02ff */
[----:B------:R-:W-:-:S05]  /*5960*/  IMAD.MOV.U32 R0, RZ, RZ, R4 ;  /* 0x000000ffff007224 */ /* 0x000fca00078e0004 */
[----:B------:R-:W-:Y:S02]  /*5970*/  ISETP.GT.AND P1, PT, R0, 0x9, PT ;  /* 0x000000090000780c */ /* 0x000fe40003f24270 */
[----:B-1----:R-:W-:-:S05]  /*5980*/  IADD3 R8, P0, R3, R8, RZ ;  /* 0x0000000803087210 */ /* 0x002fca0007f1e0ff */
        /* <DEDUP_REMOVED lines=14> */
.L_x_3831:
[----:B0-----:R-:W-:-:S06]  /*5a70*/  IMAD.U32 R5, R22, 0x10000, RZ ;  /* 0x0001000016057824 */ /* 0x001fcc00078e00ff */
[----:B------:R-:W0:Y:S02]  /*5a80*/  F2I.S64.TRUNC R4, R5 ;  /* 0x0000000500047311 */ /* 0x000e24000020d900 */
[----:B0-----:R0:W-:Y:S01]  /*5a90*/  STG.E.U8 desc[UR36][R8.64], R4 ;  /* 0x0000000408007986 */ /* 0x0011e2000c101124 */
[----:B------:R-:W-:Y:S05]  /*5aa0*/  BRA `(.L_x_3833) ;  /* 0x0000000c00847947 */ /* 0x000fea0003800000 */
.L_x_3830:
        /* <DEDUP_REMOVED lines=10> */
.L_x_3835:
[----:B0-----:R-:W-:-:S04]  /*5b50*/  IMAD.U32 R22, R22, 0x10000, RZ ;  /* 0x0001000016167824 */ /* 0x001fc800078e00ff */
[----:B------:R-:W0:Y:S02]  /*5b60*/  F2I.FTZ.TRUNC.NTZ R3, R22 ;  /* 0x0000001600037305 */ /* 0x000e24000021f100 */
[----:B0-----:R0:W-:Y:S01]  /*5b70*/  STG.E desc[UR36][R8.64], R3 ;  /* 0x0000000308007986 */ /* 0x0011e2000c101924 */
[----:B------:R-:W-:Y:S05]  /*5b80*/  BRA `(.L_x_3833) ;  /* 0x0000000c004c7947 */ /* 0x000fea0003800000 */
.L_x_3834:
[----:B0-----:R-:W-:-:S04]  /*5b90*/  IMAD.U32 R22, R22, 0x10000, RZ ;  /* 0x0001000016167824 */ /* 0x001fc800078e00ff */
[----:B------:R-:W0:Y:S02]  /*5ba0*/  F2I.FTZ.TRUNC.NTZ R3, R22 ;  /* 0x0000001600037305 */ /* 0x000e24000021f100 */
[----:B0-----:R0:W-:Y:S01]  /*5bb0*/  STG.E.U16 desc[UR36][R8.64], R3 ;  /* 0x0000000308007986 */ /* 0x0011e2000c101524 */
[----:B------:R-:W-:Y:S05]  /*5bc0*/  BRA `(.L_x_3833) ;  /* 0x0000000c003c7947 */ /* 0x000fea0003800000 */
.L_x_3829:
        /* <DEDUP_REMOVED lines=9> */
.L_x_3837:
[----:B0-----:R-:W-:-:S05]  /*5c60*/  IMAD.U32 R0, R22, 0x10000, RZ ;  /* 0x0001000016007824 */ /* 0x001fca00078e00ff */
[----:B------:R-:W-:-:S05]  /*5c70*/  F2FP.F16.F32.PACK_AB R0, RZ, R0 ;  /* 0x00000000ff00723e */ /* 0x000fca00000000ff */
[----:B------:R0:W-:Y:S01]  /*5c80*/  STG.E.U16 desc[UR36][R8.64], R0 ;  /* 0x0000000008007986 */ /* 0x0001e2000c101524 */
[----:B------:R-:W-:Y:S05]  /*5c90*/  BRA `(.L_x_3833) ;  /* 0x0000000c00087947 */ /* 0x000fea0003800000 */
.L_x_3836:
        /* <DEDUP_REMOVED lines=10> */
.L_x_3839:
[----:B0-----:R-:W-:-:S05]  /*5d40*/  IMAD.U32 R22, R22, 0x10000, RZ ;  /* 0x0001000016167824 */ /* 0x001fca00078e00ff */
[----:B------:R-:W-:-:S04]  /*5d50*/  F2FP.F16.F32.PACK_AB R3, RZ, R22 ;  /* 0x00000016ff03723e */ /* 0x000fc800000000ff */
[----:B------:R-:W-:-:S05]  /*5d60*/  PRMT R3, R3, 0x5410, RZ ;  /* 0x0000541003037816 */ /* 0x000fca00000000ff */
[----:B------:R0:W-:Y:S01]  /*5d70*/  STG.E desc[UR36][R8.64], R3 ;  /* 0x0000000308007986 */ /* 0x0001e2000c101924 */
[----:B------:R-:W-:Y:S05]  /*5d80*/  BRA `(.L_x_3833) ;  /* 0x0000000800cc7947 */ /* 0x000fea0003800000 */
.L_x_3838:
[----:B0-----:R-:W-:-:S04]  /*5d90*/  IMAD.U32 R4, R22, 0x10000, RZ ;  /* 0x0001000016047824 */ /* 0x001fc800078e00ff */
[----:B------:R-:W-:-:S06]  /*5da0*/  FMUL.FTZ R4, R4, 1 ;  /* 0x3f80000004047820 */ /* 0x000fcc0000410000 */
[----:B------:R-:W0:Y:S02]  /*5db0*/  F2F.F64.F32 R4, R4 ;  /* 0x0000000400047310 */ /* 0x000e240000201800 */
[----:B0-----:R0:W-:Y:S01]  /*5dc0*/  STG.E.64 desc[UR36][R8.64], R4 ;  /* 0x0000000408007986 */ /* 0x0011e2000c101b24 */
[----:B------:R-:W-:Y:S05]  /*5dd0*/  BRA `(.L_x_3833) ;  /* 0x0000000800b87947 */ /* 0x000fea0003800000 */
.L_x_3828:
        /* <DEDUP_REMOVED lines=13> */
.L_x_3842:
[----:B0-----:R-:W-:Y:S01]  /*5eb0*/  IMAD.U32 R22, R22, 0x10000, RZ ;  /* 0x0001000016167824 */ /* 0x001fe200078e00ff */
[----:B------:R-:W-:-:S03]  /*5ec0*/  CS2R R6, SRZ ;  /* 0x0000000000067805 */ /* 0x000fc6000001ff00 */
[----:B------:R-:W-:-:S06]  /*5ed0*/  FMUL.FTZ R4, R22, 1 ;  /* 0x3f80000016047820 */ /* 0x000fcc0000410000 */
[----:B------:R-:W0:Y:S02]  /*5ee0*/  F2F.F64.F32 R4, R4 ;  /* 0x0000000400047310 */ /* 0x000e240000201800 */
[----:B0-----:R0:W-:Y:S01]  /*5ef0*/  STG.E.128 desc[UR36][R8.64], R4 ;  /* 0x0000000408007986 */ /* 0x0011e2000c101d24 */
[----:B------:R-:W-:Y:S05]  /*5f00*/  BRA `(.L_x_3833) ;  /* 0x00000008006c7947 */ /* 0x000fea0003800000 */
.L_x_3841:
        /* <DEDUP_REMOVED lines=21> */
.L_x_3846:
[----:B------:R-:W-:Y:S05]  /*6060*/  BSYNC B0 ;  /* 0x0000000000007941 */ /* 0x000fea0003800000 */
.L_x_3845:
[----:B------:R-:W-:-:S05]  /*6070*/  LOP3.LUT R5, R0, R5, RZ, 0xfc, !PT ;  /* 0x0000000500057212 */ /* 0x000fca00078efcff */
[----:B------:R0:W-:Y:S01]  /*6080*/  STG.E.U8 desc[UR36][R8.64], R5 ;  /* 0x0000000508007986 */ /* 0x0001e2000c101124 */
[----:B------:R-:W-:Y:S05]  /*6090*/  BRA `(.L_x_3833) ;  /* 0x0000000800087947 */ /* 0x000fea0003800000 */
.L_x_3844:
        /* <DEDUP_REMOVED lines=13> */
.L_x_3848:
[----:B------:R-:W-:Y:S01]  /*6170*/  IMAD.MOV.U32 R0, RZ, RZ, 0x7f ;  /* 0x0000007fff007424 */ /* 0x000fe200078e00ff */
[----:B------:R-:W-:-:S04]  /*6180*/  ISETP.GT.U32.AND P0, PT, R3, 0x7f800000, PT ;  /* 0x7f8000000300780c */ /* 0x000fc80003f04070 */
[----:B------:R-:W-:-:S09]  /*6190*/  SEL R0, R0, 0x7c, P0 ;  /* 0x0000007c00007807 */ /* 0x000fd20000000000 */
.L_x_3849:
[----:B------:R-:W-:Y:S05]  /*61a0*/  BSYNC B0 ;  /* 0x0000000000007941 */ /* 0x000fea0003800000 */
.L_x_3847:
[----:B------:R-:W-:-:S04]  /*61b0*/  LOP3.LUT R3, R5, 0x80000000, RZ, 0xc0, !PT ;  /* 0x8000000005037812 */ /* 0x000fc800078ec0ff */
[----:B------:R-:W-:-:S04]  /*61c0*/  SHF.R.U32.HI R3, RZ, 0x18, R3 ;  /* 0x00000018ff037819 */ /* 0x000fc80000011603 */
[----:B------:R-:W-:-:S05]  /*61d0*/  LOP3.LUT R3, R0, R3, RZ, 0xfc, !PT ;  /* 0x0000000300037212 */ /* 0x000fca00078efcff */
[----:B------:R0:W-:Y:S01]  /*61e0*/  STG.E.U8 desc[UR36][R8.64], R3 ;  /* 0x0000000308007986 */ /* 0x0001e2000c101124 */
[----:B------:R-:W-:Y:S05]  /*61f0*/  BRA `(.L_x_3833) ;  /* 0x0000000400b07947 */ /* 0x000fea0003800000 */
.L_x_3843:
[----:B0-----:R0:W-:Y:S01]  /*6200*/  STG.E.U16 desc[UR36][R8.64], R22 ;  /* 0x0000001608007986 */ /* 0x0011e2000c101524 */
[----:B------:R-:W-:Y:S05]  /*6210*/  BRA `(.L_x_3833) ;  /* 0x0000000400a87947 */ /* 0x000fea0003800000 */
.L_x_3840:
        /* <DEDUP_REMOVED lines=12> */
.L_x_3852:
        /* <DEDUP_REMOVED lines=17> */
.L_x_3855:
[----:B------:R-:W-:-:S04]  /*63f0*/  LOP3.LUT R3, R5, 0x80000000, RZ, 0xc0, !PT ;  /* 0x8000000005037812 */ /* 0x000fc800078ec0ff */
[----:B------:R-:W-:-:S04]  /*6400*/  SHF.R.U32.HI R3, RZ, 0x18, R3 ;  /* 0x00000018ff037819 */ /* 0x000fc80000011603 */
[----:B------:R-:W-:-:S04]  /*6410*/  LOP3.LUT R0, R0, R3, RZ, 0xfc, !PT ;  /* 0x0000000300007212 */ /* 0x000fc800078efcff */
[----:B------:R-:W-:-:S07]  /*6420*/  PRMT R4, R0, 0x7610, R4 ;  /* 0x0000761000047816 */ /* 0x000fce0000000004 */
.L_x_3854:
[----:B------:R-:W-:Y:S05]  /*6430*/  BSYNC B0 ;  /* 0x0000000000007941 */ /* 0x000fea0003800000 */
.L_x_3853:
[----:B------:R4:W-:Y:S01]  /*6440*/  STG.E.U8 desc[UR36][R8.64], R4 ;  /* 0x0000000408007986 */ /* 0x0009e2000c101124 */
[----:B------:R-:W-:Y:S05]  /*6450*/  BRA `(.L_x_3833) ;  /* 0x0000000400187947 */ /* 0x000fea0003800000 */
.L_x_3851:
        /* <DEDUP_REMOVED lines=17> */
.L_x_3858:
[----:B------:R-:W-:-:S04]  /*6570*/  LOP3.LUT R3, R5, 0x80000000, RZ, 0xc0, !PT ;  /* 0x8000000005037812 */ /* 0x000fc800078ec0ff */
[----:B------:R-:W-:-:S04]  /*6580*/  SHF.R.U32.HI R3, RZ, 0x18, R3 ;  /* 0x00000018ff037819 */ /* 0x000fc80000011603 */
[----:B------:R-:W-:-:S04]  /*6590*/  LOP3.LUT R0, R0, R3, RZ, 0xfc, !PT ;  /* 0x0000000300007212 */ /* 0x000fc800078efcff */
[----:B------:R-:W-:-:S07]  /*65a0*/  PRMT R4, R0, 0x7610, R4 ;  /* 0x0000761000047816 */ /* 0x000fce0000000004 */
.L_x_3857:
[----:B------:R-:W-:Y:S05]  /*65b0*/  BSYNC B0 ;  /* 0x0000000000007941 */ /* 0x000fea0003800000 */
.L_x_3856:
[----:B------:R0:W-:Y:S01]  /*65c0*/  STG.E.U8 desc[UR36][R8.64], R4 ;  /* 0x0000000408007986 */ /* 0x0001e2000c101124 */
[----:B------:R-:W-:Y:S05]  /*65d0*/  BRA `(.L_x_3833) ;  /* 0x0000000000b87947 */ /* 0x000fea0003800000 */
.L_x_3850:
        /* <DEDUP_REMOVED lines=22> */
.L_x_3832:
        /* <DEDUP_REMOVED lines=16> */
.L_x_3861:
[----:B------:R-:W-:Y:S05]  /*6840*/  BRA `(.L_x_3833) ;  /* 0x00000000001c7947 */ /* 0x000fea0003800000 */
.L_x_3860:
[----:B0-----:R-:W-:-:S06]  /*6850*/  IMAD.U32 R4, R22, 0x10000, RZ ;  /* 0x0001000016047824 */ /* 0x001fcc00078e00ff */
[----:B------:R-:W0:Y:S02]  /*6860*/  F2I.U64.TRUNC R4, R4 ;  /* 0x0000000400047311 */ /* 0x000e24000020d800 */
[----:B0-----:R2:W-:Y:S01]  /*6870*/  STG.E.64 desc[UR36][R8.64], R4 ;  /* 0x0000000408007986 */ /* 0x0015e2000c101b24 */
[----:B------:R-:W-:Y:S05]  /*6880*/  BRA `(.L_x_3833) ;  /* 0x00000000000c7947 */ /* 0x000fea0003800000 */
.L_x_3859:
[----:B0-----:R-:W-:-:S04]  /*6890*/  IMAD.U32 R22, R22, 0x10000, RZ ;  /* 0x0001000016167824 */ /* 0x001fc800078e00ff */
[----:B------:R-:W0:Y:S02]  /*68a0*/  F2I.FTZ.U32.TRUNC.NTZ R3, R22 ;  /* 0x0000001600037305 */ /* 0x000e24000021f000 */
[----:B0-----:R0:W-:Y:S02]  /*68b0*/  STG.E desc[UR36][R8.64], R3 ;  /* 0x0000000308007986 */ /* 0x0011e4000c101924 */
.L_x_3833:
[----:B------:R-:W-:-:S05]  /*68c0*/  VIADD R25, R25, 0x80 ;  /* 0x0000008019197836 */ /* 0x000fca0000000000 */
[----:B------:R-:W-:-:S13]  /*68d0*/  ISETP.GE.AND P0, PT, R25, R16, PT ;  /* 0x000000101900720c */ /* 0x000fda0003f06270 */
[----:B------:R-:W-:Y:S05]  /*68e0*/  @P0 BRA `(.L_x_3827) ;  /* 0x0000000c00f00947 */ /* 0x000fea0003800000 */
[----:B012-4-:R-:W0:Y:S01]  /*68f0*/  LDC.64 R8, c[0x0][0x218] ;  /* 0x00008600ff087b82 */ /* 0x017e220000000a00 */
        /* <DEDUP_REMOVED lines=17> */
[----:B------:R-:W-:-:S06]  /*6a10*/  IMAD.U32 R17, R17, 0x10000, RZ ;  /* 0x0001000011117824 */ /* 0x000fcc00078e00ff */
[----:B------:R-:W0:Y:S02]  /*6a20*/  F2I.FTZ.TRUNC.NTZ R17, R17 ;  /* 0x0000001100117305 */ /* 0x000e24000021f100 */
[----:B0-----:R0:W-:Y:S01]  /*6a30*/  STG.E.U8 desc[UR36][R8.64], R17 ;  /* 0x0000001108007986 */ /* 0x0011e2000c101124 */
[----:B------:R-:W-:Y:S05]  /*6a40*/  BRA `(.L_x_3867) ;  /* 0x0000000c00947947 */ /* 0x000fea0003800000 */
.L_x_3865:
[----:B------:R-:W-:-:S06]  /*6a50*/  IMAD.U32 R5, R17, 0x10000, RZ ;  /* 0x0001000011057824 */ /* 0x000fcc00078e00ff */
[----:B------:R-:W0:Y:S02]  /*6a60*/  F2I.S64.TRUNC R4, R5 ;  /* 0x0000000500047311 */ /* 0x000e24000020d900 */
[----:B0-----:R4:W-:Y:S01]  /*6a70*/  STG.E.U8 desc[UR36][R8.64], R4 ;  /* 0x0000000408007986 */ /* 0x0019e2000c101124 */
[----:B------:R-:W-:Y:S05]  /*6a80*/  BRA `(.L_x_3867) ;  /* 0x0000000c00847947 */ /* 0x000fea0003800000 */
.L_x_3864:
        /* <DEDUP_REMOVED lines=10> */
.L_x_3869:
[----:B------:R-:W-:-:S06]  /*6b30*/  IMAD.U32 R17, R17, 0x10000, RZ ;  /* 0x0001000011117824 */ /* 0x000fcc00078e00ff */
[----:B------:R-:W0:Y:S02]  /*6b40*/  F2I.FTZ.TRUNC.NTZ R17, R17 ;  /* 0x0000001100117305 */ /* 0x000e24000021f100 */
[----:B0-----:R2:W-:Y:S01]  /*6b50*/  STG.E desc[UR36][R8.64], R17 ;  /* 0x0000001108007986 */ /* 0x0015e2000c101924 */
[----:B------:R-:W-:Y:S05]  /*6b60*/  BRA `(.L_x_3867) ;  /* 0x0000000c004c7947 */ /* 0x000fea0003800000 */
.L_x_3868:
[----:B------:R-:W-:-:S06]  /*6b70*/  IMAD.U32 R17, R17, 0x10000, RZ ;  /* 0x0001000011117824 */ /* 0x000fcc00078e00ff */
[----:B------:R-:W0:Y:S02]  /*6b80*/  F2I.FTZ.TRUNC.NTZ R17, R17 ;  /* 0x0000001100117305 */ /* 0x000e24000021f100 */
[----:B0-----:R0:W-:Y:S01]  /*6b90*/  STG.E.U16 desc[UR36][R8.64], R17 ;  /* 0x0000001108007986 */ /* 0x0011e2000c101524 */
[----:B------:R-:W-:Y:S05]  /*6ba0*/  BRA `(.L_x_3867) ;  /* 0x0000000c003c7947 */ /* 0x000fea0003800000 */
.L_x_3863:
        /* <DEDUP_REMOVED lines=9> */
.L_x_3871:
[----:B------:R-:W-:-:S05]  /*6c40*/  IMAD.U32 R0, R17, 0x10000, RZ ;  /* 0x0001000011007824 */ /* 0x000fca00078e00ff */
[----:B------:R-:W-:-:S05]  /*6c50*/  F2FP.F16.F32.PACK_AB R0, RZ, R0 ;  /* 0x00000000ff00723e */ /* 0x000fca00000000ff */
[----:B------:R0:W-:Y:S01]  /*6c60*/  STG.E.U16 desc[UR36][R8.64], R0 ;  /* 0x0000000008007986 */ /* 0x0001e2000c101524 */
[----:B------:R-:W-:Y:S05]  /*6c70*/  BRA `(.L_x_3867) ;  /* 0x0000000c00087947 */ /* 0x000fea0003800000 */
.L_x_3870:
        /* <DEDUP_REMOVED lines=10> */
.L_x_3873:
[----:B------:R-:W-:-:S05]  /*6d20*/  IMAD.U32 R17, R17, 0x10000, RZ ;  /* 0x0001000011117824 */ /* 0x000fca00078e00ff */
[----:B------:R-:W-:-:S04]  /*6d30*/  F2FP.F16.F32.PACK_AB R3, RZ, R17 ;  /* 0x00000011ff03723e */ /* 0x000fc800000000ff */
[----:B------:R-:W-:-:S05]  /*6d40*/  PRMT R3, R3, 0x5410, RZ ;  /* 0x0000541003037816 */ /* 0x000fca00000000ff */
[----:B------:R0:W-:Y:S01]  /*6d50*/  STG.E desc[UR36][R8.64], R3 ;  /* 0x0000000308007986 */ /* 0x0001e2000c101924 */
[----:B------:R-:W-:Y:S05]  /*6d60*/  BRA `(.L_x_3867) ;  /* 0x0000000800cc7947 */ /* 0x000fea0003800000 */
.L_x_3872:
[----:B------:R-:W-:-:S04]  /*6d70*/  IMAD.U32 R4, R17, 0x10000, RZ ;  /* 0x0001000011047824 */ /* 0x000fc800078e00ff */
[----:B------:R-:W-:-:S06]  /*6d80*/  FMUL.FTZ R4, R4, 1 ;  /* 0x3f80000004047820 */ /* 0x000fcc0000410000 */
[----:B------:R-:W0:Y:S02]  /*6d90*/  F2F.F64.F32 R4, R4 ;  /* 0x0000000400047310 */ /* 0x000e240000201800 */
[----:B0-----:R0:W-:Y:S01]  /*6da0*/  STG.E.64 desc[UR36][R8.64], R4 ;  /* 0x0000000408007986 */ /* 0x0011e2000c101b24 */
[----:B------:R-:W-:Y:S05]  /*6db0*/  BRA `(.L_x_3867) ;  /* 0x0000000800b87947 */ /* 0x000fea0003800000 */
.L_x_3862:
        /* <DEDUP_REMOVED lines=13> */
.L_x_3876:
[----:B------:R-:W-:Y:S01]  /*6e90*/  IMAD.U32 R17, R17, 0x10000, RZ ;  /* 0x0001000011117824 */ /* 0x000fe200078e00ff */
[----:B------:R-:W-:-:S03]  /*6ea0*/  CS2R R6, SRZ ;  /* 0x0000000000067805 */ /* 0x000fc6000001ff00 */
[----:B------:R-:W-:-:S06]  /*6eb0*/  FMUL.FTZ R4, R17, 1 ;  /* 0x3f80000011047820 */ /* 0x000fcc0000410000 */
[----:B------:R-:W0:Y:S02]  /*6ec0*/  F2F.F64.F32 R4, R4 ;  /* 0x0000000400047310 */ /* 0x000e240000201800 */
[----:B0-----:R0:W-:Y:S01]  /*6ed0*/  STG.E.128 desc[UR36][R8.64], R4 ;  /* 0x0000000408007986 */ /* 0x0011e2000c101d24 */
[----:B------:R-:W-:Y:S05]  /*6ee0*/  BRA `(.L_x_3867) ;  /* 0x00000008006c7947 */ /* 0x000fea0003800000 */
.L_x_3875:
        /* <DEDUP_REMOVED lines=21> */
.L_x_3880:
[----:B------:R-:W-:Y:S05]  /*7040*/  BSYNC B0 ;  /* 0x0000000000007941 */ /* 0x000fea0003800000 */
.L_x_3879:
[----:B------:R-:W-:-:S05]  /*7050*/  LOP3.LUT R5, R0, R5, RZ, 0xfc, !PT ;  /* 0x0000000500057212 */ /* 0x000fca00078efcff */
[----:B------:R0:W-:Y:S01]  /*7060*/  STG.E.U8 desc[UR36][R8.64], R5 ;  /* 0x0000000508007986 */ /* 0x0001e2000c101124 */
[----:B------:R-:W-:Y:S05]  /*7070*/  BRA `(.L_x_3867) ;  /* 0x0000000800087947 */ /* 0x000fea0003800000 */
.L_x_3878:
        /* <DEDUP_REMOVED lines=13> */
.L_x_3882:
[----:B------:R-:W-:Y:S01]  /*7150*/  IMAD.MOV.U32 R0, RZ, RZ, 0x7f ;  /* 0x0000007fff007424 */ /* 0x000fe200078e00ff */
[----:B------:R-:W-:-:S04]  /*7160*/  ISETP.GT.U32.AND P0, PT, R3, 0x7f800000, PT ;  /* 0x7f8000000300780c */ /* 0x000fc80003f04070 */
[----:B------:R-:W-:-:S09]  /*7170*/  SEL R0, R0, 0x7c, P0 ;  /* 0x0000007c00007807 */ /* 0x000fd20000000000 */
.L_x_3883:
[----:B------:R-:W-:Y:S05]  /*7180*/  BSYNC B0 ;  /* 0x0000000000007941 */ /* 0x000fea0003800000 */
.L_x_3881:
[----:B------:R-:W-:-:S04]  /*7190*/  LOP3.LUT R3, R17, 0x80000000, RZ, 0xc0, !PT ;  /* 0x8000000011037812 */ /* 0x000fc800078ec0ff */
[----:B------:R-:W-:-:S04]  /*71a0*/  SHF.R.U32.HI R3, RZ, 0x18, R3 ;  /* 0x00000018ff037819 */ /* 0x000fc80000011603 */
[----:B------:R-:W-:-:S05]  /*71b0*/  LOP3.LUT R3, R0, R3, RZ, 0xfc, !PT ;  /* 0x0000000300037212 */ /* 0x000fca00078efcff */
[----:B------:R0:W-:Y:S01]  /*71c0*/  STG.E.U8 desc[UR36][R8.64], R3 ;  /* 0x0000000308007986 */ /* 0x0001e2000c101124 */
[----:B------:R-:W-:Y:S05]  /*71d0*/  BRA `(.L_x_3867) ;  /* 0x0000000400b07947 */ /* 0x000fea0003800000 */
.L_x_3877:
[----:B------:R0:W-:Y:S01]  /*71e0*/  STG.E.U16 desc[UR36][R8.64], R17 ;  /* 0x0000001108007986 */ /* 0x0001e2000c101524 */
[----:B------:R-:W-:Y:S05]  /*71f0*/  BRA `(.L_x_3867) ;  /* 0x0000000400a87947 */ /* 0x000fea0003800000 */
.L_x_3874:
        /* <DEDUP_REMOVED lines=12> */
.L_x_3886:
        /* <DEDUP_REMOVED lines=17> */
.L_x_3889:
[----:B------:R-:W-:-:S04]  /*73d0*/  LOP3.LUT R3, R17, 0x80000000, RZ, 0xc0, !PT ;  /* 0x8000000011037812 */ /* 0x000fc800078ec0ff */
[----:B------:R-:W-:-:S04]  /*73e0*/  SHF.R.U32.HI R3, RZ, 0x18, R3 ;  /* 0x00000018ff037819 */ /* 0x000fc80000011603 */
[----:B------:R-:W-:-:S04]  /*73f0*/  LOP3.LUT R0, R0, R3, RZ, 0xfc, !PT ;  /* 0x0000000300007212 */ /* 0x000fc800078efcff */
[----:B------:R-:W-:-:S07]  /*7400*/  PRMT R4, R0, 0x7610, R4 ;  /* 0x0000761000047816 */ /* 0x000fce0000000004 */
.L_x_3888:
[----:B------:R-:W-:Y:S05]  /*7410*/  BSYNC B0 ;  /* 0x0000000000007941 */ /* 0x000fea0003800000 */
.L_x_3887:
[----:B------:R0:W-:Y:S01]  /*7420*/  STG.E.U8 desc[UR36][R8.64], R4 ;  /* 0x0000000408007986 */ /* 0x0001e2000c101124 */
[----:B------:R-:W-:Y:S05]  /*7430*/  BRA `(.L_x_3867) ;  /* 0x0000000400187947 */ /* 0x000fea0003800000 */
.L_x_3885:
        /* <DEDUP_REMOVED lines=17> */
.L_x_3892:
[----:B------:R-:W-:-:S04]  /*7550*/  LOP3.LUT R3, R17, 0x80000000, RZ, 0xc0, !PT ;  /* 0x8000000011037812 */ /* 0x000fc800078ec0ff */
[----:B------:R-:W-:-:S04]  /*7560*/  SHF.R.U32.HI R3, RZ, 0x18, R3 ;  /* 0x00000018ff037819 */ /* 0x000fc80000011603 */
[----:B------:R-:W-:-:S04]  /*7570*/  LOP3.LUT R0, R0, R3, RZ, 0xfc, !PT ;  /* 0x0000000300007212 */ /* 0x000fc800078efcff */
[----:B------:R-:W-:-:S07]  /*7580*/  PRMT R4, R0, 0x7610, R4 ;  /* 0x0000761000047816 */ /* 0x000fce0000000004 */
.L_x_3891:
[----:B------:R-:W-:Y:S05]  /*7590*/  BSYNC B0 ;  /* 0x0000000000007941 */ /* 0x000fea0003800000 */
.L_x_3890:
[----:B------:R0:W-:Y:S01]  /*75a0*/  STG.E.U8 desc[UR36][R8.64], R4 ;  /* 0x0000000408007986 */ /* 0x0001e2000c101124 */
[----:B------:R-:W-:Y:S05]  /*75b0*/  BRA `(.L_x_3867) ;  /* 0x0000000000b87947 */ /* 0x000fea0003800000 */
.L_x_3884:
        /* <DEDUP_REMOVED lines=22> */
.L_x_3866:
        /* <DEDUP_REMOVED lines=15> */
[----:B0--3--:R-:W-:Y:S05]  /*7810*/  CALL.ABS.NOINC R14 ;  /* 0x000000000e007343 */ /* 0x009fea0003c00000 */
.L_x_3895:
[----:B------:R-:W-:Y:S05]  /*7820*/  BRA `(.L_x_3867) ;  /* 0x00000000001c7947 */ /* 0x000fea0003800000 */
.L_x_3894:
[----:B------:R-:W-:-:S06]  /*7830*/  IMAD.U32 R4, R17, 0x10000, RZ ;  /* 0x0001000011047824 */ /* 0x000fcc00078e00ff */
[----:B------:R-:W0:Y:S02]  /*7840*/  F2I.U64.TRUNC R4, R4 ;  /* 0x0000000400047311 */ /* 0x000e24000020d800 */
[----:B0-----:R0:W-:Y:S01]  /*7850*/  STG.E.64 desc[UR36][R8.64], R4 ;  /* 0x0000000408007986 */ /* 0x0011e2000c101b24 */
[----:B------:R-:W-:Y:S05]  /*7860*/  BRA `(.L_x_3867) ;  /* 0x00000000000c7947 */ /* 0x000fea0003800000 */
.L_x_3893:
[----:B------:R-:W-:-:S06]  /*7870*/  IMAD.U32 R17, R17, 0x10000, RZ ;  /* 0x0001000011117824 */ /* 0x000fcc00078e00ff */
[----:B------:R-:W0:Y:S02]  /*7880*/  F2I.FTZ.U32.TRUNC.NTZ R17, R17 ;  /* 0x0000001100117305 */ /* 0x000e24000021f000 */
[----:B0-----:R0:W-:Y:S02]  /*7890*/  STG.E desc[UR36][R8.64], R17 ;  /* 0x0000001108007986 */ /* 0x0011e4000c101924 */
.L_x_3867:
[----:B------:R-:W-:-:S07]  /*78a0*/  VIADD R25, R25, 0x80 ;  /* 0x0000008019197836 */ /* 0x000fce0000000000 */
.L_x_3827:
[----:B------:R-:W-:Y:S05]  /*78b0*/  BSYNC B6 ;  /* 0x0000000000067941 */ /* 0x000fea0003800000 */
.L_x_3826:
[----:B------:R-:W-:-:S13]  /*78c0*/  ISETP.GE.AND P0, PT, R25, R16, PT ;  /* 0x000000101900720c */ /* 0x000fda0003f06270 */
[----:B------:R-:W-:Y:S05]  /*78d0*/  @P0 EXIT ;  /* 0x000000000000094d */ /* 0x000fea0003800000 */
[----:B012-4-:R-:W0:Y:S01]  /*78e0*/  LDC.64 R4, c[0x0][0x218] ;  /* 0x00008600ff047b82 */ /* 0x017e220000000a00 */
        /* <DEDUP_REMOVED lines=16> */
[----:B---3--:R-:W-:-:S06]  /*79f0*/  IMAD.U32 R19, R19, 0x10000, RZ ;  /* 0x0001000013137824 */ /* 0x008fcc00078e00ff */
[----:B------:R-:W0:Y:S02]  /*7a00*/  F2I.FTZ.TRUNC.NTZ R19, R19 ;  /* 0x0000001300137305 */ /* 0x000e24000021f100 */
[----:B0-----:R-:W-:Y:S01]  /*7a10*/  STG.E.U8 desc[UR36][R2.64], R19 ;  /* 0x0000001302007986 */ /* 0x001fe2000c101124 */
[----:B------:R-:W-:Y:S05]  /*7a20*/  EXIT ;  /* 0x000000000000794d */ /* 0x000fea0003800000 */
.L_x_3899:
[----:B---3--:R-:W-:-:S06]  /*7a30*/  IMAD.U32 R5, R19, 0x10000, RZ ;  /* 0x0001000013057824 */ /* 0x008fcc00078e00ff */
[----:B------:R-:W0:Y:S02]  /*7a40*/  F2I.S64.TRUNC R4, R5 ;  /* 0x0000000500047311 */ /* 0x000e24000020d900 */
[----:B0-----:R-:W-:Y:S01]  /*7a50*/  STG.E.U8 desc[UR36][R2.64], R4 ;  /* 0x0000000402007986 */ /* 0x001fe2000c101124 */
[----:B------:R-:W-:Y:S05]  /*7a60*/  EXIT ;  /* 0x000000000000794d */ /* 0x000fea0003800000 */
.L_x_3898:
[----:B------:R-:W-:-:S13]  /*7a70*/  ISETP.NE.AND P0, PT, R0, 0x2, PT ;  /* 0x000000020000780c */ /* 0x000fda0003f05270 */
[----:B------:R-:W-:Y:S05]  /*7a80*/  @!P0 BRA `(.L_x_3901) ;  /* 0x0000000000308947 */ /* 0x000fea0003800000 */
[----:B------:R-:W-:-:S13]  /*7a90*/  ISETP.NE.AND P0, PT, R0, 0x3, PT ;  /* 0x000000030000780c */ /* 0x000fda0003f05270 */
[----:B------:R-:W-:Y:S05]  /*7aa0*/  @!P0 BRA `(.L_x_3902) ;  /* 0x0000000000188947 */ /* 0x000fea0003800000 */
[----:B------:R-:W-:-:S13]  /*7ab0*/  ISETP.NE.AND P0, PT, R0, 0x4, PT ;  /* 0x000000040000780c */ /* 0x000fda0003f05270 */
[----:B------:R-:W-:Y:S05]  /*7ac0*/  @P0 BRA `(.L_x_3900) ;  /* 0x0000000c000c0947 */ /* 0x000fea0003800000 */
[----:B---3--:R-:W-:-:S06]  /*7ad0*/  IMAD.U32 R4, R19, 0x10000, RZ ;  /* 0x0001000013047824 */ /* 0x008fcc00078e00ff */
[----:B------:R-:W0:Y:S02]  /*7ae0*/  F2I.S64.TRUNC R4, R4 ;  /* 0x0000000400047311 */ /* 0x000e24000020d900 */
[----:B0-----:R-:W-:Y:S01]  /*7af0*/  STG.E.64 desc[UR36][R2.64], R4 ;  /* 0x0000000402007986 */ /* 0x001fe2000c101b24 */
[----:B------:R-:W-:Y:S05]  /*7b00*/  EXIT ;  /* 0x000000000000794d */ /* 0x000fea0003800000 */
.L_x_3902:
[----:B---3--:R-:W-:-:S06]  /*7b10*/  IMAD.U32 R19, R19, 0x10000, RZ ;  /* 0x0001000013137824 */ /* 0x008fcc00078e00ff */
[----:B------:R-:W0:Y:S02]  /*7b20*/  F2I.FTZ.TRUNC.NTZ R19, R19 ;  /* 0x0000001300137305 */ /* 0x000e24000021f100 */
[----:B0-----:R-:W-:Y:S01]  /*7b30*/  STG.E desc[UR36][R2.64], R19 ;  /* 0x0000001302007986 */ /* 0x001fe2000c101924 */
[----:B------:R-:W-:Y:S05]  /*7b40*/  EXIT ;  /* 0x000000000000794d */ /* 0x000fea0003800000 */
.L_x_3901:
[----:B---3--:R-:W-:-:S06]  /*7b50*/  IMAD.U32 R19, R19, 0x10000, RZ ;  /* 0x0001000013137824 */ /* 0x008fcc00078e00ff */
[----:B------:R-:W0:Y:S02]  /*7b60*/  F2I.FTZ.TRUNC.NTZ R19, R19 ;  /* 0x0000001300137305 */ /* 0x000e24000021f100 */
[----:B0-----:R-:W-:Y:S01]  /*7b70*/  STG.E.U16 desc[UR36][R2.64], R19 ;  /* 0x0000001302007986 */ /* 0x001fe2000c101524 */
[----:B------:R-:W-:Y:S05]  /*7b80*/  EXIT ;  /* 0x000000000000794d */ /* 0x000fea0003800000 */
.L_x_3897:
[----:B------:R-:W-:-:S13]  /*7b90*/  ISETP.GT.AND P0, PT, R0, 0x6, PT ;  /* 0x000000060000780c */ /* 0x000fda0003f04270 */
[----:B------:R-:W-:Y:S05]  /*7ba0*/  @P0 BRA `(.L_x_3903) ;  /* 0x00000000002c0947 */ /* 0x000fea0003800000 */
[----:B------:R-:W-:-:S13]  /*7bb0*/  ISETP.NE.AND P0, PT, R0, 0x5, PT ;  /* 0x000000050000780c */ /* 0x000fda0003f05270 */
[----:B------:R-:W-:Y:S05]  /*7bc0*/  @!P0 BRA `(.L_x_3904) ;  /* 0x0000000000148947 */ /* 0x000fea0003800000 */
[----:B------:R-:W-:-:S13]  /*7bd0*/  ISETP.NE.AND P0, PT, R0, 0x6, PT ;  /* 0x000000060000780c */ /* 0x000fda0003f05270 */
[----:B------:R-:W-:Y:S05]  /*7be0*/  @P0 BRA `(.L_x_3900) ;  /* 0x0000000800c40947 */ /* 0x000fea0003800000 */
[----:B---3--:R-:W-:-:S05]  /*7bf0*/  IMAD.U32 R19, R19, 0x10000, RZ ;  /* 0x0001000013137824 */ /* 0x008fca00078e00ff */
[----:B------:R-:W-:Y:S01]  /*7c00*/  STG.E desc[UR36][R2.64], R19 ;  /* 0x0000001302007986 */ /* 0x000fe2000c101924 */
[----:B------:R-:W-:Y:S05]  /*7c10*/  EXIT ;  /* 0x000000000000794d */ /* 0x000fea0003800000 */
.L_x_3904:
[----:B---3--:R-:W-:-:S05]  /*7c20*/  IMAD.U32 R0, R19, 0x10000, RZ ;  /* 0x0001000013007824 */ /* 0x008fca00078e00ff */
[----:B------:R-:W-:-:S05]  /*7c30*/  F2FP.F16.F32.PACK_AB R0, RZ, R0 ;  /* 0x00000000ff00723e */ /* 0x000fca00000000ff */
[----:B------:R-:W-:Y:S01]  /*7c40*/  STG.E.U16 desc[UR36][R2.64], R0 ;  /* 0x0000000002007986 */ /* 0x000fe2000c101524 */
[----:B------:R-:W-:Y:S05]  /*7c50*/  EXIT ;  /* 0x000000000000794d */ /* 0x000fea0003800000 */
.L_x_3903:
        /* <DEDUP_REMOVED lines=8> */
[----:B------:R-:W-:Y:S01]  /*7ce0*/  STG.E.64 desc[UR36][R2.64], R4 ;  /* 0x0000000402007986 */ /* 0x000fe2000c101b24 */
[----:B------:R-:W-:Y:S05]  /*7cf0*/  EXIT ;  /* 0x000000000000794d */ /* 0x000fea0003800000 */
.L_x_3906:
[----:B---3--:R-:W-:-:S05]  /*7d00*/  IMAD.U32 R19, R19, 0x10000, RZ ;  /* 0x0001000013137824 */ /* 0x008fca00078e00ff */
[----:B------:R-:W-:-:S04]  /*7d10*/  F2FP.F16.F32.PACK_AB R5, RZ, R19 ;  /* 0x00000013ff05723e */ /* 0x000fc800000000ff */
[----:B------:R-:W-:-:S05]  /*7d20*/  PRMT R5, R5, 0x5410, RZ ;  /* 0x0000541005057816 */ /* 0x000fca00000000ff */
[----:B------:R-:W-:Y:S01]  /*7d30*/  STG.E desc[UR36][R2.64], R5 ;  /* 0x0000000502007986 */ /* 0x000fe2000c101924 */
[----:B------:R-:W-:Y:S05]  /*7d40*/  EXIT ;  /* 0x000000000000794d */ /* 0x000fea0003800000 */
.L_x_3905:
[----:B---3--:R-:W-:-:S04]  /*7d50*/  IMAD.U32 R4, R19, 0x10000, RZ ;  /* 0x0001000013047824 */ /* 0x008fc800078e00ff */
[----:B------:R-:W-:-:S06]  /*7d60*/  FMUL.FTZ R4, R4, 1 ;  /* 0x3f80000004047820 */ /* 0x000fcc0000410000 */
[----:B------:R-:W0:Y:S02]  /*7d70*/  F2F.F64.F32 R4, R4 ;  /* 0x0000000400047310 */ /* 0x000e240000201800 */
[----:B0-----:R-:W-:Y:S01]  /*7d80*/  STG.E.64 desc[UR36][R2.64], R4 ;  /* 0x0000000402007986 */ /* 0x001fe2000c101b24 */
[----:B------:R-:W-:Y:S05]  /*7d90*/  EXIT ;  /* 0x000000000000794d */ /* 0x000fea0003800000 */
.L_x_3896:
        /* <DEDUP_REMOVED lines=11> */
[----:B------:R-:W-:Y:S01]  /*7e50*/  STG.E.U8 desc[UR36][R2.64], R5 ;  /* 0x0000000502007986 */ /* 0x000fe2000c101124 */
[----:B------:R-:W-:Y:S05]  /*7e60*/  EXIT ;  /* 0x000000000000794d */ /* 0x000fea0003800000 */
.L_x_3909:
[----:B---3--:R-:W-:Y:S01]  /*7e70*/  IMAD.U32 R19, R19, 0x10000, RZ ;  /* 0x0001000013137824 */ /* 0x008fe200078e00ff */
[----:B------:R-:W-:-:S03]  /*7e80*/  CS2R R6, SRZ ;  /* 0x0000000000067805 */ /* 0x000fc6000001ff00 */
[----:B------:R-:W-:-:S06]  /*7e90*/  FMUL.FTZ R4, R19, 1 ;  /* 0x3f80000013047820 */ /* 0x000fcc0000410000 */
[----:B------:R-:W0:Y:S02]  /*7ea0*/  F2F.F64.F32 R4, R4 ;  /* 0x0000000400047310 */ /* 0x000e240000201800 */
[----:B0-----:R-:W-:Y:S01]  /*7eb0*/  STG.E.128 desc[UR36][R2.64], R4 ;  /* 0x0000000402007986 */ /* 0x001fe2000c101d24 */
[----:B------:R-:W-:Y:S05]  /*7ec0*/  EXIT ;  /* 0x000000000000794d */ /* 0x000fea0003800000 */
.L_x_3908:
        /* <DEDUP_REMOVED lines=21> */
.L_x_3913:
[----:B------:R-:W-:Y:S05]  /*8020*/  BSYNC B0 ;  /* 0x0000000000007941 */ /* 0x000fea0003800000 */
.L_x_3912:
[----:B------:R-:W-:-:S05]  /*8030*/  LOP3.LUT R5, R0, R5, RZ, 0xfc, !PT ;  /* 0x0000000500057212 */ /* 0x000fca00078efcff */
[----:B------:R-:W-:Y:S01]  /*8040*/  STG.E.U8 desc[UR36][R2.64], R5 ;  /* 0x0000000502007986 */ /* 0x000fe2000c101124 */
[----:B------:R-:W-:Y:S05]  /*8050*/  EXIT ;  /* 0x000000000000794d */ /* 0x000fea0003800000 */
.L_x_3911:
        /* <DEDUP_REMOVED lines=13> */
.L_x_3915:
[----:B------:R-:W-:Y:S01]  /*8130*/  IMAD.MOV.U32 R0, RZ, RZ, 0x7f ;  /* 0x0000007fff007424 */ /* 0x000fe200078e00ff */
[----:B------:R-:W-:-:S04]  /*8140*/  ISETP.GT.U32.AND P0, PT, R4, 0x7f800000, PT ;  /* 0x7f8000000400780c */ /* 0x000fc80003f04070 */
[----:B------:R-:W-:-:S09]  /*8150*/  SEL R0, R0, 0x7c, P0 ;  /* 0x0000007c00007807 */ /* 0x000fd20000000000 */
.L_x_3916:
[----:B------:R-:W-:Y:S05]  /*8160*/  BSYNC B0 ;  /* 0x0000000000007941 */ /* 0x000fea0003800000 */
.L_x_3914:
[----:B------:R-:W-:-:S04]  /*8170*/  LOP3.LUT R4, R19, 0x80000000, RZ, 0xc0, !PT ;  /* 0x8000000013047812 */ /* 0x000fc800078ec0ff */
[----:B------:R-:W-:-:S04]  /*8180*/  SHF.R.U32.HI R5, RZ, 0x18, R4 ;  /* 0x00000018ff057819 */ /* 0x000fc80000011604 */
[----:B------:R-:W-:-:S05]  /*8190*/  LOP3.LUT R5, R0, R5, RZ, 0xfc, !PT ;  /* 0x0000000500057212 */ /* 0x000fca00078efcff */
[----:B------:R-:W-:Y:S01]  /*81a0*/  STG.E.U8 desc[UR36][R2.64], R5 ;  /* 0x0000000502007986 */ /* 0x000fe2000c101124 */
[----:B------:R-:W-:Y:S05]  /*81b0*/  EXIT ;  /* 0x000000000000794d */ /* 0x000fea0003800000 */
.L_x_3910:
[----:B---3--:R-:W-:Y:S01]  /*81c0*/  STG.E.U16 desc[UR36][R2.64], R19 ;  /* 0x0000001302007986 */ /* 0x008fe2000c101524 */
[----:B------:R-:W-:Y:S05]  /*81d0*/  EXIT ;  /* 0x000000000000794d */ /* 0x000fea0003800000 */
.L_x_3907:
        /* <DEDUP_REMOVED lines=9> */
[----:B------:R-:W0:Y:S02]  /*8270*/  F2I.FTZ.U32.TRUNC.NTZ R5, R5 ;  /* 0x0000000500057305 */ /* 0x000e24000021f000 */
[----:B0-----:R-:W-:Y:S01]  /*8280*/  STG.E.U16 desc[UR36][R2.64], R5 ;  /* 0x0000000502007986 */ /* 0x001fe2000c101524 */
[----:B------:R-:W-:Y:S05]  /*8290*/  EXIT ;  /* 0x000000000000794d */ /* 0x000fea0003800000 */
.L_x_3919:
        /* <DEDUP_REMOVED lines=17> */
.L_x_3922:
[----:B------:R-:W-:-:S04]  /*83b0*/  LOP3.LUT R0, R19, 0x80000000, RZ, 0xc0, !PT ;  /* 0x8000000013007812 */ /* 0x000fc800078ec0ff */
[----:B------:R-:W-:-:S04]  /*83c0*/  SHF.R.U32.HI R5, RZ, 0x18, R0 ;  /* 0x00000018ff057819 */ /* 0x000fc80000011600 */
[----:B------:R-:W-:-:S04]  /*83d0*/  LOP3.LUT R4, R4, R5, RZ, 0xfc, !PT ;  /* 0x0000000504047212 */ /* 0x000fc800078efcff */
[----:B------:R-:W-:-:S07]  /*83e0*/  PRMT R0, R4, 0x7610, R0 ;  /* 0x0000761004007816 */ /* 0x000fce0000000000 */
.L_x_3921:
[----:B------:R-:W-:Y:S05]  /*83f0*/  BSYNC B0 ;  /* 0x0000000000007941 */ /* 0x000fea0003800000 */
.L_x_3920:
[----:B------:R-:W-:Y:S01]  /*8400*/  STG.E.U8 desc[UR36][R2.64], R0 ;  /* 0x0000000002007986 */ /* 0x000fe2000c101124 */
[----:B------:R-:W-:Y:S05]  /*8410*/  EXIT ;  /* 0x000000000000794d */ /* 0x000fea0003800000 */
.L_x_3918:
        /* <DEDUP_REMOVED lines=17> */
.L_x_3925:
[----:B------:R-:W-:-:S04]  /*8530*/  LOP3.LUT R0, R19, 0x80000000, RZ, 0xc0, !PT ;  /* 0x8000000013007812 */ /* 0x000fc800078ec0ff */
[----:B------:R-:W-:-:S04]  /*8540*/  SHF.R.U32.HI R5, RZ, 0x18, R0 ;  /* 0x00000018ff057819 */ /* 0x000fc80000011600 */
[----:B------:R-:W-:-:S04]  /*8550*/  LOP3.LUT R4, R4, R5, RZ, 0xfc, !PT ;  /* 0x0000000504047212 */ /* 0x000fc800078efcff */
[----:B------:R-:W-:-:S07]  /*8560*/  PRMT R0, R4, 0x7610, R0 ;  /* 0x0000761004007816 */ /* 0x000fce0000000000 */
.L_x_3924:
[----:B------:R-:W-:Y:S05]  /*8570*/  BSYNC B0 ;  /* 0x0000000000007941 */ /* 0x000fea0003800000 */
.L_x_3923:
[----:B------:R-:W-:Y:S01]  /*8580*/  STG.E.U8 desc[UR36][R2.64], R0 ;  /* 0x0000000002007986 */ /* 0x000fe2000c101124 */
[----:B------:R-:W-:Y:S05]  /*8590*/  EXIT ;  /* 0x000000000000794d */ /* 0x000fea0003800000 */
.L_x_3917:
[----:B------:R-:W-:-:S13]  /*85a0*/  ISETP.NE.AND P0, PT, R0, 0x1c, PT ;  /* 0x0000001c0000780c */ /* 0x000fda0003f05270 */
[----:B------:R-:W-:Y:S05]  /*85b0*/  @!P0 BRA `(.L_x_3926) ;  /* 0x0000000000a48947 */ /* 0x000fea0003800000 */
[----:B------:R-:W-:-:S13]  /*85c0*/  ISETP.NE.AND P0, PT, R0, 0x1d, PT ;  /* 0x0000001d0000780c */ /* 0x000fda0003f05270 */
[----:B------:R-:W-:Y:S05]  /*85d0*/  @!P0 BRA `(.L_x_3927) ;  /* 0x00000000008c8947 */ /* 0x000fea0003800000 */
[----:B------:R-:W-:-:S13]  /*85e0*/  ISETP.NE.AND P0, PT, R0, 0x2c, PT ;  /* 0x0000002c0000780c */ /* 0x000fda0003f05270 */
[----:B------:R-:W-:Y:S05]  /*85f0*/  @P0 BRA `(.L_x_3900) ;  /* 0x0000000000400947 */ /* 0x000fea0003800000 */
[----:B---3--:R-:W-:Y:S02]  /*8600*/  IMAD.U32 R19, R19, 0x10000, RZ ;  /* 0x0001000013137824 */ /* 0x008fe400078e00ff */
        /* <DEDUP_REMOVED lines=15> */
.L_x_3900:
        /* <DEDUP_REMOVED lines=15> */
[----:B-1-3--:R-:W-:Y:S05]  /*87f0*/  CALL.ABS.NOINC R2 ;  /* 0x0000000002007343 */ /* 0x00afea0003c00000 */
.L_x_3928:
[----:B------:R-:W-:Y:S05]  /*8800*/  EXIT ;  /* 0x000000000000794d */ /* 0x000fea0003800000 */
.L_x_3927:
[----:B---3--:R-:W-:-:S06]  /*8810*/  IMAD.U32 R4, R19, 0x10000, RZ ;  /* 0x0001000013047824 */ /* 0x008fcc00078e00ff */
[----:B------:R-:W0:Y:S02]  /*8820*/  F2I.U64.TRUNC R4, R4 ;  /* 0x0000000400047311 */ /* 0x000e24000020d800 */
[----:B0-----:R-:W-:Y:S01]  /*8830*/  STG.E.64 desc[UR36][R2.64], R4 ;  /* 0x0000000402007986 */ /* 0x001fe2000c101b24 */
[----:B------:R-:W-:Y:S05]  /*8840*/  EXIT ;  /* 0x000000000000794d */ /* 0x000fea0003800000 */
.L_x_3926:
[----:B---3--:R-:W-:-:S06]  /*8850*/  IMAD.U32 R19, R19, 0x10000, RZ ;  /* 0x0001000013137824 */ /* 0x008fcc00078e00ff */
[----:B------:R-:W0:Y:S02]  /*8860*/  F2I.FTZ.U32.TRUNC.NTZ R19, R19 ;  /* 0x0000001300137305 */ /* 0x000e24000021f000 */
[----:B0-----:R-:W-:Y:S01]  /*8870*/  STG.E desc[UR36][R2.64], R19 ;  /* 0x0000001302007986 */ /* 0x001fe2000c101924 */
[----:B------:R-:W-:Y:S05]  /*8880*/  EXIT ;  /* 0x000000000000794d */ /* 0x000fea0003800000 */
.L_x_3929:
        /* <DEDUP_REMOVED lines=15> */
.L_x_11182:


//--------------------- .text._ZN2at6native18elementwise_kernelILi128ELi4EZNS0_22gpu_kernel_impl_nocastIZZZNS0_17logit_kernel_cudaERNS_18TensorIteratorBaseERKN3c106ScalarEENKUlvE_clEvENKUlvE2_clEvEUlNS5_8BFloat16EE_EEvS4_RKT_EUliE_EEviT1_ --------------------------
	.section	.text._ZN2at6native18elementwise_kernelILi128ELi4EZNS0_22gpu_kernel_impl_nocastIZZZNS0_17logit_kernel_cudaERNS_18TensorIteratorBaseERKN3c106ScalarEENKUlvE_clEvENKUlvE2_clEvEUlNS5_8BFloat16EE_EEvS4_RKT_EUliE_EEviT1_,"ax",@progbits
	.align	128
        .global         _ZN2at6native18elementwise_kernelILi128ELi4EZNS0_22gpu_kernel_impl_nocastIZZZNS0_17logit_kernel_cudaERNS_18TensorIteratorBaseERKN3c106ScalarEENKUlvE_clEvENKUlvE2_clEvEUlNS5_8BFloat16EE_EEvS4_RKT_EUliE_EEviT1_
        .type           _ZN2at6native18elementwise_kernelILi128ELi4EZNS0_22gpu_kernel_impl_nocastIZZZNS0_17logit_kernel_cudaERNS_18TensorIteratorBaseERKN3c106ScalarEENKUlvE_clEvENKUlvE2_clEvEUlNS5_8BFloat16EE_EEvS4_RKT_EUliE_EEviT1_,@function
        .size           _ZN2at6native18elementwise_kernelILi128ELi4EZNS0_22gpu_kernel_impl_nocastIZZZNS0_17logit_kernel_cudaERNS_18TensorIteratorBaseERKN3c106ScalarEENKUlvE_clEvENKUlvE2_clEvEUlNS5_8BFloat16EE_EEvS4_RKT_EUliE_EEviT1_,(.L_x_11183 - _ZN2at6native18elementwise_kernelILi128ELi4EZNS0_22gpu_kernel_impl_nocastIZZZNS0_17logit_kernel_cudaERNS_18TensorIteratorBaseERKN3c106ScalarEENKUlvE_clEvENKUlvE2_clEvEUlNS5_8BFloat16EE_EEvS4_RKT_EUliE_EEviT1_)
        .other          _ZN2at6native18elementwise_kernelILi128ELi4EZNS0_22gpu_kernel_impl_nocastIZZZNS0_17logit_kernel_cudaERNS_18TensorIteratorBaseERKN3c106ScalarEENKUlvE_clEvENKUlvE2_clEvEUlNS5_8BFloat16EE_EEvS4_RKT_EUliE_EEviT1_,@"STO_CUDA_ENTRY STV_DEFAULT"
_ZN2at6native18elementwise_kernelILi128ELi4EZNS0_22gpu_kernel_impl_nocastIZZZNS0_17logit_kernel_cudaERNS_18TensorIteratorBaseERKN3c106ScalarEENKUlvE_clEvENKUlvE2_clEvEUlNS5_8BFloat16EE_EEvS4_RKT_EUliE_EEviT1_:
.text._ZN2at6native18elementwise_kernelILi128ELi4EZNS0_22gpu_kernel_impl_nocastIZZZNS0_17logit_kernel_cudaERNS_18TensorIteratorBaseERKN3c106ScalarEENKUlvE_clEvENKUlvE2_clEvEUlNS5_8BFloat16EE_EEvS4_RKT_EUliE_EEviT1_:
        /* <DEDUP_REMOVED lines=311> */
.L_x_3932:
[----:B------:R-:W-:Y:S02]  /*1370*/  ULDC.64 UR8, c[0x0][0x418] ;  /* 0x0001060000087ab9 */ /* 0x000fe40000000a00 */
[----:B------:R-:W-:-:S04]  /*1380*/  IADD3 R4, P0, R2, UR8, RZ ;  /* 0x0000000802047c10 */ /* 0x000fc8000ff1e0ff */
[----:B------:R-:W-:Y:S01]  /*1390*/  IADD3.X R5, RZ, UR9, RZ, P0, !PT ;  /* 0x00000009ff057c10 */ /* 0x000fe200087fe4ff */
[----:B------:R-:W-:-:S04]  /*13a0*/  ULDC.64 UR8, c[0x0][0x410] ;  /* 0x0001040000087ab9 */ /* 0x000fc80000000a00 */
[----:B------:R-:W2:Y:S01]  /*13b0*/  LDG.E.U16 R4, desc[UR4][R4.64] ;  /* 0x0000000404047981 */ /* 0x000ea2000c1e1500 */
[----:B------:R-:W-:Y:S02]  /*13c0*/  IADD3 R0, R0, 0x80, RZ ;  /* 0x0000008000007810 */ /* 0x000fe40007ffe0ff */
[----:B--2---:R-:W-:-:S05]  /*13d0*/  SHF.L.U32 R2, R4, 0x10, RZ ;  /* 0x0000001004027819 */ /* 0x004fca00000006ff */
[----:B------:R-:W-:-:S04]  /*13e0*/  FADD.FTZ R6, -R2, 1 ;  /* 0x3f80000002067421 */ /* 0x000fc80000010100 */
[----:B------:R-:W0:Y:S02]  /*13f0*/  MUFU.RCP R7, R6 ;  /* 0x0000000600077308 */ /* 0x000e240000001000 */
[----:B0-----:R-:W-:Y:S01]  /*1400*/  FMUL.FTZ R7, R2, R7 ;  /* 0x0000000702077220 */ /* 0x001fe20000410000 */
[----:B------:R-:W-:-:S04]  /*1410*/  IADD3 R2, P0, R3, UR8, RZ ;  /* 0x0000000803027c10 */ /* 0x000fc8000ff1e0ff */
[----:B------:R-:W-:Y:S01]  /*1420*/  IADD3.X R3, RZ, UR9, RZ, P0, !PT ;  /* 0x00000009ff037c10 */ /* 0x000fe200087fe4ff */
[----:B------:R-:W0:Y:S02]  /*1430*/  MUFU.LG2 R7, R7 ;  /* 0x0000000700077308 */ /* 0x000e240000000c00 */
[----:B0-----:R-:W-:-:S05]  /*1440*/  FMUL.FTZ R8, R7, 0.69314718246459960938 ;  /* 0x3f31721807087820 */ /* 0x001fca0000410000 */
[----:B------:R-:W-:-:S05]  /*1450*/  F2FP.BF16.F32.PACK_AB R8, RZ, R8 ;  /* 0x00000008ff08723e */ /* 0x000fca00000010ff */
[----:B------:R0:W-:Y:S02]  /*1460*/  STG.E.U16 desc[UR4][R2.64], R8 ;  /* 0x0000000802007986 */ /* 0x0001e4000c101504 */
.L_x_3931:
[----:B------:R-:W-:Y:S05]  /*1470*/  BSYNC B0 ;  /* 0x0000000000007941 */ /* 0x000fea0003800000 */
.L_x_3930:
[----:B------:R-:W-:Y:S01]  /*1480*/  ISETP.GE.AND P0, PT, R0, UR6, PT ;  /* 0x0000000600007c0c */ /* 0x000fe2000bf06270 */
[----:B------:R-:W-:-:S12]  /*1490*/  BSSY B0, `(.L_x_3933) ;  /* 0x0000280000007945 */ /* 0x000fd80003800000 */
[----:B------:R-:W-:Y:S05]  /*14a0*/  @P0 BRA `(.L_x_3934) ;  /* 0x0000002400f80947 */ /* 0x000fea0003800000 */
[----:B0-----:R-:W0:Y:S01]  /*14b0*/  LDC R8, c[0x0][0x218] ;  /* 0x00008600ff087b82 */ /* 0x001e220000000800 */
[----:B------:R-:W-:Y:S02]  /*14c0*/  CS2R R2, SRZ ;  /* 0x0000000000027805 */ /* 0x000fe4000001ff00 */
[----:B0-----:R-:W-:-:S13]  /*14d0*/  ISETP.NE.AND P0, PT, R8, RZ, PT ;  /* 0x000000ff0800720c */ /* 0x001fda0003f05270 */
[----:B------:R-:W-:Y:S05]  /*14e0*/  @!P0 BRA `(.L_x_3935) ;  /* 0x0000001000a88947 */ /* 0x000fea0003800000 */
[----:B------:R-:W-:Y:S01]  /*14f0*/  MOV R3, R0 ;  /* 0x0000000000037202 */ /* 0x000fe20000000f00 */
        /* <DEDUP_REMOVED lines=297> */
.L_x_3935:
        /* <DEDUP_REMOVED lines=12> */
[----:B------:R-:W0:Y:S01]  /*2850*/  MUFU.LG2 R7, R7 ;  /* 0x0000000700077308 */ /* 0x000e220000000c00 */
[----:B------:R-:W-:Y:S01]  /*2860*/  ISETP.GE.AND P0, PT, R0, UR6, PT ;  /* 0x0000000600007c0c */ /* 0x000fe2000bf06270 */
[----:B0-----:R-:W-:-:S05]  /*2870*/  FMUL.FTZ R8, R7, 0.69314718246459960938 ;  /* 0x3f31721807087820 */ /* 0x001fca0000410000 */
[----:B------:R-:W-:-:S05]  /*2880*/  F2FP.BF16.F32.PACK_AB R8, RZ, R8 ;  /* 0x00000008ff08723e */ /* 0x000fca00000010ff */
[----:B------:R1:W-:Y:S02]  /*2890*/  STG.E.U16 desc[UR4][R2.64], R8 ;  /* 0x0000000802007986 */ /* 0x0003e4000c101504 */
[----:B------:R-:W-:Y:S05]  /*28a0*/  @P0 BRA `(.L_x_3934) ;  /* 0x0000001000f80947 */ /* 0x000fea0003800000 */
[----:B-1----:R-:W0:Y:S01]  /*28b0*/  LDC R8, c[0x0][0x218] ;  /* 0x00008600ff087b82 */ /* 0x002e220000000800 */
[----:B------:R-:W-:Y:S02]  /*28c0*/  CS2R R2, SRZ ;  /* 0x0000000000027805 */ /* 0x000fe4000001ff00 */
        /* <DEDUP_REMOVED lines=286> */
[----:B------:R-:W-:-:S03]  /*3ab0*/  @P0 MOV R8, RZ ;  /* 0x000000ff00080202 */ /* 0x000fc60000000f00 */
[----:B------:R-:W1:Y:S01]  /*3ac0*/  @P0 LDC R15, c[0x0][0x33c] ;  /* 0x0000cf00ff0f0b82 */ /* 0x000e620000000800 */
[----:B------:R-:W-:-:S07]  /*3ad0*/  IMAD.MOV R11, RZ, RZ, -R9 ;  /* 0x000000ffff0b7224 */ /* 0x000fce00078e0a09 */
        /* <DEDUP_REMOVED lines=11> */
.L_x_3936:
        /* <DEDUP_REMOVED lines=16> */
.L_x_3934:
[----:B------:R-:W-:Y:S05]  /*3c90*/  BSYNC B0 ;  /* 0x0000000000007941 */ /* 0x000fea0003800000 */
.L_x_3933:
[----:B------:R-:W-:-:S13]  /*3ca0*/  ISETP.GE.AND P0, PT, R0, UR6, PT ;  /* 0x0000000600007c0c */ /* 0x000fda000bf06270 */
[----:B------:R-:W-:Y:S05]  /*3cb0*/  @P0 EXIT ;  /* 0x000000000000094d */ /* 0x000fea0003800000 */
[----:B012---:R-:W0:Y:S01]  /*3cc0*/  LDC R8, c[0x0][0x218] ;  /* 0x00008600ff087b82 */ /* 0x007e220000000800 */
[----:B------:R-:W-:Y:S02]  /*3cd0*/  CS2R R2, SRZ ;  /* 0x0000000000027805 */ /* 0x000fe4000001ff00 */
[----:B0-----:R-:W-:-:S13]  /*3ce0*/  ISETP.NE.AND P0, PT, R8, RZ, PT ;  /* 0x000000ff0800720c */ /* 0x001fda0003f05270 */
[----:B------:R-:W-:Y:S05]  /*3cf0*/  @!P0 BRA `(.L_x_3937) ;  /* 0x0000001000a88947 */ /* 0x000fea0003800000 */
[----:B------:R-:W-:Y:S01]  /*3d00*/  HFMA2.MMA R2, -RZ, RZ, 0, 0 ;  /* 0x00000000ff027435 */ /* 0x000fe200000001ff */
[----:B------:R-:W-:Y:S01]  /*3d10*/  MOV R3, R0 ;  /* 0x0000000000037202 */ /* 0x000fe20000000f00 */
[----:B------:R-:W-:Y:S01]  /*3d20*/  ULDC.64 UR6, c[0x0][0x220] ;  /* 0x0000880000067ab9 */ /* 0x000fe20000000a00 */
[----:B------:R-:W-:-:S07]  /*3d30*/  ISETP.NE.AND P0, PT, R8, 0x1, PT ;  /* 0x000000010800780c */ /* 0x000fce0003f05270 */
        /* <DEDUP_REMOVED lines=294> */
.L_x_3937:
[----:B------:R-:W-:Y:S02]  /*4fa0*/  ULDC.64 UR6, c[0x0][0x418] ;  /* 0x0001060000067ab9 */ /* 0x000fe40000000a00 */
[----:B------:R-:W-:-:S04]  /*4fb0*/  IADD3 R4, P0, R2, UR6, RZ ;  /* 0x0000000602047c10 */ /* 0x000fc8000ff1e0ff */
[----:B------:R-:W-:Y:S01]  /*4fc0*/  IADD3.X R5, RZ, UR7, RZ, P0, !PT ;  /* 0x00000007ff057c10 */ /* 0x000fe200087fe4ff */
[----:B------:R-:W-:-:S04]  /*4fd0*/  ULDC.64 UR6, c[0x0][0x410] ;  /* 0x0001040000067ab9 */ /* 0x000fc80000000a00 */
[----:B------:R-:W2:Y:S01]  /*4fe0*/  LDG.E.U16 R4, desc[UR4][R4.64] ;  /* 0x0000000404047981 */ /* 0x000ea2000c1e1500 */
[----:B------:R-:W-:-:S04]  /*4ff0*/  IADD3 R2, P0, R3, UR6, RZ ;  /* 0x0000000603027c10 */ /* 0x000fc8000ff1e0ff */
[----:B------:R-:W-:Y:S02]  /*5000*/  IADD3.X R3, RZ, UR7, RZ, P0, !PT ;  /* 0x00000007ff037c10 */ /* 0x000fe400087fe4ff */
[----:B--2---:R-:W-:-:S05]  /*5010*/  SHF.L.U32 R0, R4, 0x10, RZ ;  /* 0x0000001004007819 */ /* 0x004fca00000006ff */
[----:B------:R-:W-:-:S04]  /*5020*/  FADD.FTZ R6, -R0, 1 ;  /* 0x3f80000000067421 */ /* 0x000fc80000010100 */
[----:B------:R-:W0:Y:S02]  /*5030*/  MUFU.RCP R7, R6 ;  /* 0x0000000600077308 */ /* 0x000e240000001000 */
[----:B0-----:R-:W-:-:S06]  /*5040*/  FMUL.FTZ R0, R0, R7 ;  /* 0x0000000700007220 */ /* 0x001fcc0000410000 */
[----:B------:R-:W0:Y:S02]  /*5050*/  MUFU.LG2 R0, R0 ;  /* 0x0000000000007308 */ /* 0x000e240000000c00 */
[----:B0-----:R-:W-:-:S05]  /*5060*/  FMUL.FTZ R7, R0, 0.69314718246459960938 ;  /* 0x3f31721800077820 */ /* 0x001fca0000410000 */
[----:B------:R-:W-:-:S05]  /*5070*/  F2FP.BF16.F32.PACK_AB R7, RZ, R7 ;  /* 0x00000007ff07723e */ /* 0x000fca00000010ff */
[----:B------:R-:W-:Y:S01]  /*5080*/  STG.E.U16 desc[UR4][R2.64], R7 ;  /* 0x0000000702007986 */ /* 0x000fe2000c101504 */
[----:B------:R-:W-:Y:S05]  /*5090*/  EXIT ;  /* 0x000000000000794d */ /* 0x000fea0003800000 */
.L_x_3938:
        /* <DEDUP_REMOVED lines=14> */
.L_x_11183:


//--------------------- .text._ZN2at6native27unrolled_elementwise_kernelIZZZNS0_17logit_kernel_cudaERNS_18TensorIteratorBaseERKN3c106ScalarEENKUlvE_clEvENKUlvE2_clEvEUlNS4_8BFloat16EE_St5arrayIPcLm2EELi4E23TrivialOffsetCalculatorILi1EjESG_NS0_6memory15LoadWithoutCastENSH_16StoreWithoutCastEEEviT_T0_T2_T3_T4_T5_ --------------------------
	.section	.text._ZN2at6native27unrolled_elementwise_kernelIZZZNS0_17logit_kernel_cudaERNS_18TensorIteratorBaseERKN3c106ScalarEENKUlvE_clEvENKUlvE2_clEvEUlNS4_8BFloat16EE_St5arrayIPcLm2EELi4E23TrivialOffsetCalculatorILi1EjESG_NS0_6memory15LoadWithoutCastENSH_16StoreWithoutCastEEEviT_T0_T2_T3_T4_T5_,"ax",@progbits
	.align	128
        .global         _ZN2at6native27unrolled_elementwise_kernelIZZZNS0_17logit_kernel_cudaERNS_18TensorIteratorBaseERKN3c106ScalarEENKUlvE_clEvENKUlvE2_clEvEUlNS4_8BFloat16EE_St5arrayIPcLm2EELi4E23TrivialOffsetCalculatorILi1EjESG_NS0_6memory15LoadWithoutCastENSH_16StoreWithoutCastEEEviT_T0_T2_T3_T4_T5_
        .type           _ZN2at6native27unrolled_elementwise_kernelIZZZNS0_17logit_kernel_cudaERNS_18TensorIteratorBaseERKN3c106ScalarEENKUlvE_clEvENKUlvE2_clEvEUlNS4_8BFloat16EE_St5arrayIPcLm2EELi4E23TrivialOffsetCalculatorILi1EjESG_NS0_6memory15LoadWithoutCastENSH_16StoreWithoutCastEEEviT_T0_T2_T3_T4_T5_,@function
        .size           _ZN2at6native27unrolled_elementwise_kernelIZZZNS0_17logit_kernel_cudaERNS_18TensorIteratorBaseERKN3c106ScalarEENKUlvE_clEvENKUlvE2_clEvEUlNS4_8BFloat16EE_St5arrayIPcLm2EELi4E23TrivialOffsetCalculatorILi1EjESG_NS0_6memory15LoadWithoutCastENSH_16StoreWithoutCastEEEviT_T0_T2_T3_T4_T5_,(.L_x_11184 - _ZN2at6native27unrolled_elementwise_kernelIZZZNS0_17logit_kernel_cudaERNS_18TensorIteratorBaseERKN3c106ScalarEENKUlvE_clEvENKUlvE2_clEvEUlNS4_8BFloat16EE_St5arrayIPcLm2EELi4E23TrivialOffsetCalculatorILi1EjESG_NS0_6memory15LoadWithoutCastENSH_16StoreWithoutCastEEEviT_T0_T2_T3_T4_T5_)
        .other          _ZN2at6native27unrolled_elementwise_kernelIZZZNS0_17logit_kernel_cudaERNS_18TensorIteratorBaseERKN3c106ScalarEENKUlvE_clEvENKUlvE2_clEvEUlNS4_8BFloat16EE_St5arrayIPcLm2EELi4E23TrivialOffsetCalculatorILi1EjESG_NS0_6memory15LoadWithoutCastENSH_16StoreWithoutCastEEEviT_T0_T2_T3_T4_T5_,@"STO_CUDA_ENTRY STV_DEFAULT"
_ZN2at6native27unrolled_elementwise_kernelIZZZNS0_17logit_kernel_cudaERNS_18TensorIteratorBaseERKN3c106ScalarEENKUlvE_clEvENKUlvE2_clEvEUlNS4_8BFloat16EE_St5arrayIPcLm2EELi4E23TrivialOffsetCalculatorILi1EjESG_NS0_6memory15LoadWithoutCastENSH_16StoreWithoutCastEEEviT_T0_T2_T3_T4_T5_:
.text._ZN2at6native27unrolled_elementwise_kernelIZZZNS0_17logit_kernel_cudaERNS_18TensorIteratorBaseERKN3c106ScalarEENKUlvE_clEvENKUlvE2_clEvEUlNS4_8BFloat16EE_St5arrayIPcLm2EELi4E23TrivialOffsetCalculatorILi1EjESG_NS0_6memory15LoadWithoutCastENSH_16StoreWithoutCastEEEviT_T0_T2_T3_T4_T5_:
[----:B------:R-:W-:Y:S01]  /*0000*/  LDC R1, c[0x0][0x28] ;  /* 0x00000a00ff017b82 */ /* 0x000fe20000000800 */
[----:B------:R-:W0:Y:S07]  /*0010*/  S2R R0, SR_CTAID.X ;  /* 0x0000000000007919 */ /* 0x000e2e0000002500 */
[----:B------:R-:W0:Y:S01]  /*0020*/  LDC R9, c[0x0][0x210] ;  /* 0x00008400ff097b82 */ /* 0x000e220000000800 */
[----:B------:R-:W-:Y:S01]  /*0030*/  PRMT R6, RZ, 0x7610, R6 ;  /* 0x00007610ff067816 */ /* 0x000fe20000000006 */
[----:B------:R-:W-:Y:S01]  /*0040*/  ULDC.64 UR4, c[0x0][0x208] ;  /* 0x0000820000047ab9 */ /* 0x000fe20000000a00 */
[----:B------:R-:W1:Y:S01]  /*0050*/  S2R R7, SR_TID.X ;  /* 0x0000000000077919 */ /* 0x000e620000002100 */
[----:B0-----:R-:W-:Y:S01]  /*0060*/  IMAD R2, R0, -0x200, R9 ;  /* 0xfffffe0000027824 */ /* 0x001fe200078e0209 */
[----:B-1----:R-:W-:-:S04]  /*0070*/  MOV R19, R7 ;  /* 0x0000000700137202 */ /* 0x002fc80000000f00 */
[----:B------:R-:W-:-:S13]  /*0080*/  ISETP.GE.AND P0, PT, R7, R2, PT ;  /* 0x000000020700720c */ /* 0x000fda0003f06270 */
[----:B------:R-:W-:Y:S01]  /*0090*/  @!P0 VIADD R19, R7, 0x80 ;  /* 0x0000008007138836 */ /* 0x000fe20000000000 */
[----:B------:R-:W0:Y:S01]  /*00a0*/  @!P0 LDC.64 R12, c[0x0][0x220] ;  /* 0x00008800ff0c8b82 */ /* 0x000e220000000a00 */
[----:B------:R-:W-:-:S03]  /*00b0*/  @!P0 LEA R15, R0, R7, 0x9 ;  /* 0x00000007000f8211 */ /* 0x000fc600078e48ff */
[----:B------:R-:W-:-:S13]  /*00c0*/  ISETP.GE.AND P1, PT, R19, R2, PT ;  /* 0x000000021300720c */ /* 0x000fda0003f26270 */
[----:B------:R-:W-:Y:S01]  /*00d0*/  @!P1 LEA R17, R0, R19, 0x9 ;  /* 0x0000001300119211 */ /* 0x000fe200078e48ff */
[----:B------:R-:W-:Y:S01]  /*00e0*/  @!P1 VIADD R19, R19, 0x80 ;  /* 0x0000008013139836 */ /* 0x000fe20000000000 */
[----:B------:R-:W1:Y:S04]  /*00f0*/  @!P1 LDC.64 R10, c[0x0][0x220] ;  /* 0x00008800ff0a9b82 */ /* 0x000e680000000a00 */
[----:B------:R-:W-:Y:S01]  /*0100*/  ISETP.GE.AND P3, PT, R19, R2, PT ;  /* 0x000000021300720c */ /* 0x000fe20003f66270 */
[----:B0-----:R-:W-:-:S05]  /*0110*/  @!P0 IMAD.WIDE.U32 R12, R15, 0x2, R12 ;  /* 0x000000020f0c8825 */ /* 0x001fca00078e000c */
[----:B------:R0:W2:Y:S07]  /*0120*/  @!P0 LDG.E.U16 R6, desc[UR4][R12.64] ;  /* 0x000000040c068981 */ /* 0x0000ae000c1e1500 */
[----:B------:R-:W3:Y:S01]  /*0130*/  @!P3 LDC.64 R8, c[0x0][0x220] ;  /* 0x00008800ff08bb82 */ /* 0x000ee20000000a00 */
[----:B------:R-:W-:Y:S01]  /*0140*/  @!P3 IMAD R21, R0, 0x200, R19 ;  /* 0x000002000015b824 */ /* 0x000fe200078e0213 */
[----:B------:R-:W-:-:S04]  /*0150*/  @!P3 IADD3 R19, R19, 0x80, RZ ;  /* 0x000000801313b810 */ /* 0x000fc80007ffe0ff */
[----:B------:R-:W-:Y:S01]  /*0160*/  ISETP.GE.AND P2, PT, R19, R2, PT ;  /* 0x000000021300720c */ /* 0x000fe20003f46270 */
[----:B-1----:R-:W-:Y:S01]  /*0170*/  @!P1 IMAD.WIDE.U32 R14, R17, 0x2, R10 ;  /* 0x00000002110e9825 */ /* 0x002fe200078e000a */
[----:B------:R-:W-:Y:S02]  /*0180*/  PRMT R18, RZ, 0x7610, R18 ;  /* 0x00007610ff127816 */ /* 0x000fe40000000012 */
[----:B------:R-:W-:-:S04]  /*0190*/  PRMT R20, RZ, 0x7610, R20 ;  /* 0x00007610ff147816 */ /* 0x000fc80000000014 */
[----:B------:R-:W4:Y:S01]  /*01a0*/  @!P1 LDG.E.U16 R18, desc[UR4][R14.64] ;  /* 0x000000040e129981 */ /* 0x000f22000c1e1500 */
[----:B---3--:R-:W-:-:S04]  /*01b0*/  @!P3 IMAD.WIDE.U32 R16, R21, 0x2, R8 ;  /* 0x000000021510b825 */ /* 0x008fc800078e0008 */
[----:B------:R-:W1:Y:S01]  /*01c0*/  @!P2 LDC.64 R8, c[0x0][0x220] ;  /* 0x00008800ff08ab82 */ /* 0x000e620000000a00 */
[----:B------:R-:W3:Y:S01]  /*01d0*/  @!P3 LDG.E.U16 R20, desc[UR4][R16.64] ;  /* 0x000000041014b981 */ /* 0x000ee2000c1e1500 */
[----:B------:R-:W-:Y:S01]  /*01e0*/  @!P2 IMAD R11, R0, 0x200, R19 ;  /* 0x00000200000ba824 */ /* 0x000fe200078e0213 */
[----:B------:R-:W-:-:S03]  /*01f0*/  PRMT R10, RZ, 0x7610, R10 ;  /* 0x00007610ff0a7816 */ /* 0x000fc6000000000a */
[----:B-1----:R-:W-:-:S05]  /*0200*/  @!P2 IMAD.WIDE.U32 R8, R11, 0x2, R8 ;  /* 0x000000020b08a825 */ /* 0x002fca00078e0008 */
[----:B------:R1:W5:Y:S01]  /*0210*/  @!P2 LDG.E.U16 R10, desc[UR4][R8.64] ;  /* 0x00000004080aa981 */ /* 0x000362000c1e1500 */
[C---:B------:R-:W-:Y:S01]  /*0220*/  IADD3 R11, R7.reuse, 0x80, RZ ;  /* 0x00000080070b7810 */ /* 0x040fe20007ffe0ff */
[----:B0-----:R-:W-:-:S03]  /*0230*/  VIADD R13, R7, 0x100 ;  /* 0x00000100070d7836 */ /* 0x001fc60000000000 */
[-C--:B------:R-:W-:Y:S02]  /*0240*/  ISETP.GE.AND P2, PT, R11, R2.reuse, PT ;  /* 0x000000020b00720c */ /* 0x080fe40003f46270 */
[----:B------:R-:W-:Y:S01]  /*0250*/  ISETP.GE.AND P3, PT, R13, R2, PT ;  /* 0x000000020d00720c */ /* 0x000fe20003f66270 */
[----:B-1----:R-:W-:-:S05]  /*0260*/  VIADD R9, R7, 0x180 ;  /* 0x0000018007097836 */ /* 0x002fca0000000000 */
[----:B------:R-:W-:Y:S02]  /*0270*/  ISETP.GE.AND P1, PT, R9, R2, PT ;  /* 0x000000020900720c */ /* 0x000fe40003f26270 */
[----:B------:R-:W0:Y:S01]  /*0280*/  @!P0 LDC.64 R8, c[0x0][0x218] ;  /* 0x00008600ff088b82 */ /* 0x000e220000000a00 */
[----:B------:R-:W-:Y:S01]  /*0290*/  BSSY B0, `(.L_x_3939) ;  /* 0x000002a000007945 */ /* 0x000fe20003800000 */
[----:B--2---:R-:W-:-:S05]  /*02a0*/  @!P0 SHF.L.U32 R6, R6, 0x10, RZ ;  /* 0x0000001006068819 */ /* 0x004fca00000006ff */
[----:B------:R-:W-:-:S04]  /*02b0*/  @!P0 FADD.FTZ R12, -R6, 1 ;  /* 0x3f800000060c8421 */ /* 0x000fc80000010100 */
[----:B------:R-:W1:Y:S01]  /*02c0*/  @!P0 MUFU.RCP R15, R12 ;  /* 0x0000000c000f8308 */ /* 0x000e620000001000 */
[----:B----4-:R-:W-:Y:S02]  /*02d0*/  @!P2 IMAD.U32 R18, R18, 0x10000, RZ ;  /* 0x000100001212a824 */ /* 0x010fe400078e00ff */
[----:B-1----:R-:W-:Y:S02]  /*02e0*/  @!P0 FMUL.FTZ R6, R6, R15 ;  /* 0x0000000f06068220 */ /* 0x002fe40000410000 */
[----:B------:R-:W-:Y:S01]  /*02f0*/  @!P2 FADD.FTZ R13, -R18, 1 ;  /* 0x3f800000120da421 */ /* 0x000fe20000010100 */
[----:B---3--:R-:W-:-:S03]  /*0300*/  @!P3 SHF.L.U32 R20, R20, 0x10, RZ ;  /* 0x000000101414b819 */ /* 0x008fc600000006ff */
[----:B------:R-:W1:Y:S02]  /*0310*/  @!P0 MUFU.LG2 R6, R6 ;  /* 0x0000000600068308 */ /* 0x000e640000000c00 */
[----:B------:R-:W-:-:S06]  /*0320*/  @!P3 FADD.FTZ R14, -R20, 1 ;  /* 0x3f800000140eb421 */ /* 0x000fcc0000010100 */
[----:B------:R-:W2:Y:S08]  /*0330*/  @!P2 MUFU.RCP R13, R13 ;  /* 0x0000000d000da308 */ /* 0x000eb00000001000 */
[----:B------:R-:W3:Y:S01]  /*0340*/  @!P3 MUFU.RCP R17, R14 ;  /* 0x0000000e0011b308 */ /* 0x000ee20000001000 */
[----:B-1----:R-:W-:Y:S01]  /*0350*/  @!P0 FMUL.FTZ R12, R6, 0.69314718246459960938 ;  /* 0x3f317218060c8820 */ /* 0x002fe20000410000 */
[----:B------:R-:W-:-:S04]  /*0360*/  @!P0 IMAD R15, R0, 0x200, R7 ;  /* 0x00000200000f8824 */ /* 0x000fc800078e0207 */
[----:B------:R-:W-:Y:S01]  /*0370*/  @!P0 F2FP.BF16.F32.PACK_AB R5, RZ, R12 ;  /* 0x0000000cff05823e */ /* 0x000fe200000010ff */
[----:B--2---:R-:W-:Y:S01]  /*0380*/  @!P2 FMUL.FTZ R18, R18, R13 ;  /* 0x0000000d1212a220 */ /* 0x004fe20000410000 */
[----:B0-----:R-:W-:Y:S01]  /*0390*/  @!P0 IMAD.WIDE.U32 R8, R15, 0x2, R8 ;  /* 0x000000020f088825 */ /* 0x001fe200078e0008 */
[----:B-----5:R-:W-:-:S03]  /*03a0*/  @!P1 SHF.L.U32 R10, R10, 0x10, RZ ;  /* 0x000000100a0a9819 */ /* 0x020fc600000006ff */
[----:B---3--:R-:W-:Y:S01]  /*03b0*/  @!P3 FMUL.FTZ R20, R20, R17 ;  /* 0x000000111414b220 */ /* 0x008fe20000410000 */
[----:B------:R-:W0:Y:S01]  /*03c0*/  @!P2 MUFU.LG2 R18, R18 ;  /* 0x000000120012a308 */ /* 0x000e220000000c00 */
[----:B------:R1:W-:Y:S01]  /*03d0*/  @!P0 STG.E.U16 desc[UR4][R8.64], R5 ;  /* 0x0000000508008986 */ /* 0x0003e2000c101504 */
[----:B------:R-:W-:Y:S01]  /*03e0*/  @!P0 MOV R7, R11 ;  /* 0x0000000b00078202 */ /* 0x000fe20000000f00 */
[----:B------:R-:W-:-:S05]  /*03f0*/  @!P1 FADD.FTZ R13, -R10, 1 ;  /* 0x3f8000000a0d9421 */ /* 0x000fca0000010100 */
[----:B------:R-:W2:Y:S01]  /*0400*/  @!P3 MUFU.LG2 R20, R20 ;  /* 0x000000140014b308 */ /* 0x000ea20000000c00 */
[----:B------:R-:W-:-:S07]  /*0410*/  ISETP.GE.AND P4, PT, R7, R2, PT ;  /* 0x000000020700720c */ /* 0x000fce0003f86270 */
[----:B------:R-:W3:Y:S01]  /*0420*/  @!P1 MUFU.RCP R13, R13 ;  /* 0x0000000d000d9308 */ /* 0x000ee20000001000 */
[----:B0-----:R-:W-:Y:S01]  /*0430*/  @!P2 FMUL.FTZ R18, R18, 0.69314718246459960938 ;  /* 0x3f3172181212a820 */ /* 0x001fe20000410000 */
[----:B--2---:R-:W-:-:S04]  /*0440*/  @!P3 FMUL.FTZ R20, R20, 0.69314718246459960938 ;  /* 0x3f3172181414b820 */ /* 0x004fc80000410000 */
[----:B------:R-:W-:Y:S02]  /*0450*/  @!P2 F2FP.BF16.F32.PACK_AB R4, RZ, R18 ;  /* 0x00000012ff04a23e */ /* 0x000fe400000010ff */
[----:B------:R-:W-:Y:S01]  /*0460*/  @!P3 F2FP.BF16.F32.PACK_AB R3, RZ, R20 ;  /* 0x00000014ff03b23e */ /* 0x000fe200000010ff */
[----:B-1----:R-:W-:Y:S06]  /*0470*/  @P4 BRA `(.L_x_3940) ;  /* 0x00000000002c4947 */ /* 0x002fec0003800000 */
[----:B------:R-:W0:Y:S01]  /*0480*/  LDC.64 R8, c[0x0][0x218] ;  /* 0x00008600ff087b82 */ /* 0x000e220000000a00 */
[----:B------:R-:W-:Y:S01]  /*0490*/  IMAD R5, R0, 0x200, R7 ;  /* 0x0000020000057824 */ /* 0x000fe200078e0207 */
[----:B------:R-:W-:Y:S02]  /*04a0*/  IADD3 R7, R7, 0x80, RZ ;  /* 0x0000008007077810 */ /* 0x000fe40007ffe0ff */
[----:B------:R-:W-:Y:S02]  /*04b0*/  PRMT R6, R4, 0x7610, R6 ;  /* 0x0000761004067816 */ /* 0x000fe40000000006 */
[----:B------:R-:W-:-:S13]  /*04c0*/  ISETP.GE.AND P0, PT, R7, R2, PT ;  /* 0x000000020700720c */ /* 0x000fda0003f06270 */
[----:B------:R-:W-:Y:S01]  /*04d0*/  @!P0 IMAD R11, R0, 0x200, R7 ;  /* 0x00000200000b8824 */ /* 0x000fe200078e0207 */
[----:B------:R-:W-:Y:S01]  /*04e0*/  @!P0 IADD3 R7, R7, 0x80, RZ ;  /* 0x0000008007078810 */ /* 0x000fe20007ffe0ff */
[----:B0-----:R-:W-:-:S04]  /*04f0*/  IMAD.WIDE.U32 R4, R5, 0x2, R8 ;  /* 0x0000000205047825 */ /* 0x001fc800078e0008 */
[----:B------:R-:W-:Y:S01]  /*0500*/  @!P0 IMAD.WIDE.U32 R8, R11, 0x2, R8 ;  /* 0x000000020b088825 */ /* 0x000fe200078e0008 */
[----:B------:R0:W-:Y:S04]  /*0510*/  STG.E.U16 desc[UR4][R4.64], R6 ;  /* 0x0000000604007986 */ /* 0x0001e8000c101504 */
[----:B------:R0:W-:Y:S02]  /*0520*/  @!P0 STG.E.U16 desc[UR4][R8.64], R3 ;  /* 0x0000000308008986 */ /* 0x0001e4000c101504 */
.L_x_3940:
[----:B------:R-:W-:Y:S05]  /*0530*/  BSYNC B0 ;  /* 0x0000000000007941 */ /* 0x000fea0003800000 */
.L_x_3939:
[----:B---3--:R-:W-:Y:S01]  /*0540*/  @!P1 FMUL.FTZ R10, R10, R13 ;  /* 0x0000000d0a0a9220 */ /* 0x008fe20000410000 */
[----:B------:R-:W-:-:S05]  /*0550*/  ISETP.GE.AND P0, PT, R7, R2, PT ;  /* 0x000000020700720c */ /* 0x000fca0003f06270 */
[----:B------:R-:W1:Y:S08]  /*0560*/  @!P1 MUFU.LG2 R10, R10 ;  /* 0x0000000a000a9308 */ /* 0x000e700000000c00 */
[----:B------:R-:W-:Y:S05]  /*0570*/  @P0 EXIT ;  /* 0x000000000000094d */ /* 0x000fea0003800000 */
[----:B0-----:R-:W0:Y:S01]  /*0580*/  LDC.64 R2, c[0x0][0x218] ;  /* 0x00008600ff027b82 */ /* 0x001e220000000a00 */
[----:B-1----:R-:W-:Y:S01]  /*0590*/  @!P1 FMUL.FTZ R10, R10, 0.69314718246459960938 ;  /* 0x3f3172180a0a9820 */ /* 0x002fe20000410000 */
[----:B------:R-:W-:-:S04]  /*05a0*/  LEA R7, R0, R7, 0x9 ;  /* 0x0000000700077211 */ /* 0x000fc800078e48ff */
[----:B------:R-:W-:Y:S01]  /*05b0*/  @!P1 F2FP.BF16.F32.PACK_AB R4, RZ, R10 ;  /* 0x0000000aff04923e */ /* 0x000fe200000010ff */
[----:B0-----:R-:W-:-:S05]  /*05c0*/  IMAD.WIDE.U32 R2, R7, 0x2, R2 ;  /* 0x0000000207027825 */ /* 0x001fca00078e0002 */
[----:B------:R-:W-:Y:S01]  /*05d0*/  STG.E.U16 desc[UR4][R2.64], R4 ;  /* 0x0000000402007986 */ /* 0x000fe2000c101504 */
[----:B------:R-:W-:Y:S05]  /*05e0*/  EXIT ;  /* 0x000000000000794d */ /* 0x000fea0003800000 */
.L_x_3941:
        /* <DEDUP_REMOVED lines=9> */
.L_x_11184:


//--------------------- .text._ZN2at6native29vectorized_elementwise_kernelILi2EZZZNS0_17logit_kernel_cudaERNS_18TensorIteratorBaseERKN3c106ScalarEENKUlvE_clEvENKUlvE2_clEvEUlNS4_8BFloat16EE_St5arrayIPcLm2EEEEviT0_T1_ --------------------------
	.section	.text._ZN2at6native29vectorized_elementwise_kernelILi2EZZZNS0_17logit_kernel_cudaERNS_18TensorIteratorBaseERKN3c106ScalarEENKUlvE_clEvENKUlvE2_clEvEUlNS4_8BFloat16EE_St5arrayIPcLm2EEEEviT0_T1_,"ax",@progbits
	.align	128
        .global         _ZN2at6native29vectorized_elementwise_kernelILi2EZZZNS0_17logit_kernel_cudaERNS_18TensorIteratorBaseERKN3c106ScalarEENKUlvE_clEvENKUlvE2_clEvEUlNS4_8BFloat16EE_St5arrayIPcLm2EEEEviT0_T1_
        .type           _ZN2at6native29vectorized_elementwise_kernelILi2EZZZNS0_17logit_kernel_cudaERNS_18TensorIteratorBaseERKN3c106ScalarEENKUlvE_clEvENKUlvE2_clEvEUlNS4_8BFloat16EE_St5arrayIPcLm2EEEEviT0_T1_,@function
        .size           _ZN2at6native29vectorized_elementwise_kernelILi2EZZZNS0_17logit_kernel_cudaERNS_18TensorIteratorBaseERKN3c106ScalarEENKUlvE_clEvENKUlvE2_clEvEUlNS4_8BFloat16EE_St5arrayIPcLm2EEEEviT0_T1_,(.L_x_11185 - _ZN2at6native29vectorized_elementwise_kernelILi2EZZZNS0_17logit_kernel_cudaERNS_18TensorIteratorBaseERKN3c106ScalarEENKUlvE_clEvENKUlvE2_clEvEUlNS4_8BFloat16EE_St5arrayIPcLm2EEEEviT0_T1_)
        .other          _ZN2at6native29vectorized_elementwise_kernelILi2EZZZNS0_17logit_kernel_cudaERNS_18TensorIteratorBaseERKN3c106ScalarEENKUlvE_clEvENKUlvE2_clEvEUlNS4_8BFloat16EE_St5arrayIPcLm2EEEEviT0_T1_,@"STO_CUDA_ENTRY STV_DEFAULT"
_ZN2at6native29vectorized_elementwise_kernelILi2EZZZNS0_17logit_kernel_cudaERNS_18TensorIteratorBaseERKN3c106ScalarEENKUlvE_clEvENKUlvE2_clEvEUlNS4_8BFloat16EE_St5arrayIPcLm2EEEEviT0_T1_:
.text._ZN2at6native29vectorized_elementwise_kernelILi2EZZZNS0_17logit_kernel_cudaERNS_18TensorIteratorBaseERKN3c106ScalarEENKUlvE_clEvENKUlvE2_clEvEUlNS4_8BFloat16EE_St5arrayIPcLm2EEEEviT0_T1_:
[----:B------:R-:W-:Y:S01]  /*0000*/  LDC R1, c[0x0][0x28] ;  /* 0x00000a00ff017b82 */ /* 0x000fe20000000800 */
[----:B------:R-:W0:Y:S01]  /*0010*/  S2R R3, SR_CTAID.X ;  /* 0x0000000000037919 */ /* 0x000e220000002500 */
[----:B------:R-:W-:Y:S01]  /*0020*/  ULDC UR4, c[0x0][0x210] ;  /* 0x0000840000047ab9 */ /* 0x000fe20000000800 */
[----:B0-----:R-:W-:-:S04]  /*0030*/  SHF.L.U32 R3, R3, 0xa, RZ ;  /* 0x0000000a03037819 */ /* 0x001fc800000006ff */
        /* <DEDUP_REMOVED lines=12> */
[----:B--2---:R-:W-:-:S02]  /*0100*/  SHF.L.U32 R10, R12, 0x10, RZ ;  /* 0x000000100c0a7819 */ /* 0x004fc400000006ff */
[----:B------:R-:W-:Y:S01]  /*0110*/  PRMT R12, R12, 0x7632, R12 ;  /* 0x000076320c0c7816 */ /* 0x000fe2000000000c */
[C---:B---3--:R-:W-:Y:S01]  /*0120*/  IMAD.U32 R13, R2.reuse, 0x10000, RZ ;  /* 0x00010000020d7824 */ /* 0x048fe200078e00ff */
[----:B------:R-:W-:Y:S01]  /*0130*/  PRMT R2, R2, 0x7632, R2 ;  /* 0x0000763202027816 */ /* 0x000fe20000000002 */
[----:B------:R-:W-:Y:S02]  /*0140*/  FADD.FTZ R19, -R10, 1 ;  /* 0x3f8000000a137421 */ /* 0x000fe40000010100 */
[----:B------:R-:W-:Y:S01]  /*0150*/  IMAD.U32 R12, R12, 0x10000, RZ ;  /* 0x000100000c0c7824 */ /* 0x000fe200078e00ff */
[C---:B----4-:R-:W-:Y:S01]  /*0160*/  SHF.L.U32 R6, R8.reuse, 0x10, RZ ;  /* 0x0000001008067819 */ /* 0x050fe200000006ff */
[----:B------:R-:W-:Y:S01]  /*0170*/  FADD.FTZ R16, -R13, 1 ;  /* 0x3f8000000d107421 */ /* 0x000fe20000010100 */
[----:B0-----:R-:W-:Y:S01]  /*0180*/  PRMT R4, R8, 0x7632, R4 ;  /* 0x0000763208047816 */ /* 0x001fe20000000004 */
[----:B------:R-:W-:Y:S01]  /*0190*/  FADD.FTZ R17, -R12, 1 ;  /* 0x3f8000000c117421 */ /* 0x000fe20000010100 */
[C---:B-----5:R-:W-:Y:S01]  /*01a0*/  PRMT R8, R9.reuse, 0x7632, R8 ;  /* 0x0000763209087816 */ /* 0x060fe20000000008 */
[----:B------:R-:W-:Y:S01]  /*01b0*/  FADD.FTZ R15, -R6, 1 ;  /* 0x3f800000060f7421 */ /* 0x000fe20000010100 */
[----:B------:R-:W-:Y:S01]  /*01c0*/  SHF.L.U32 R7, R9, 0x10, RZ ;  /* 0x0000001009077819 */ /* 0x000fe200000006ff */
[----:B------:R-:W0:Y:S01]  /*01d0*/  MUFU.RCP R19, R19 ;  /* 0x0000001300137308 */ /* 0x000e220000001000 */
[----:B------:R-:W-:Y:S01]  /*01e0*/  SHF.L.U32 R2, R2, 0x10, RZ ;  /* 0x0000001002027819 */ /* 0x000fe200000006ff */
[----:B------:R-:W-:Y:S01]  /*01f0*/  IMAD.U32 R8, R8, 0x10000, RZ ;  /* 0x0001000008087824 */ /* 0x000fe200078e00ff */
[----:B------:R-:W-:Y:S01]  /*0200*/  SHF.L.U32 R4, R4, 0x10, RZ ;  /* 0x0000001004047819 */ /* 0x000fe200000006ff */
[----:B------:R-:W-:-:S02]  /*0210*/  FADD.FTZ R14, -R7, 1 ;  /* 0x3f800000070e7421 */ /* 0x000fc40000010100 */
[----:B------:R-:W-:Y:S01]  /*0220*/  FADD.FTZ R11, -R2, 1 ;  /* 0x3f800000020b7421 */ /* 0x000fe20000010100 */
[----:B------:R-:W-:Y:S01]  /*0230*/  FADD.FTZ R5, -R8, 1 ;  /* 0x3f80000008057421 */ /* 0x000fe20000010100 */
[----:B------:R-:W-:Y:S01]  /*0240*/  FADD.FTZ R9, -R4, 1 ;  /* 0x3f80000004097421 */ /* 0x000fe20000010100 */
[----:B------:R-:W1:Y:S08]  /*0250*/  MUFU.RCP R15, R15 ;  /* 0x0000000f000f7308 */ /* 0x000e700000001000 */
[----:B------:R-:W2:Y:S01]  /*0260*/  MUFU.RCP R14, R14 ;  /* 0x0000000e000e7308 */ /* 0x000ea20000001000 */
[----:B0-----:R-:W-:-:S07]  /*0270*/  FMUL.FTZ R10, R10, R19 ;  /* 0x000000130a0a7220 */ /* 0x001fce0000410000 */
[----:B------:R-:W0:Y:S01]  /*0280*/  MUFU.RCP R16, R16 ;  /* 0x0000001000107308 */ /* 0x000e220000001000 */
[----:B-1----:R-:W-:-:S07]  /*0290*/  FMUL.FTZ R15, R6, R15 ;  /* 0x0000000f060f7220 */ /* 0x002fce0000410000 */
[----:B------:R-:W1:Y:S01]  /*02a0*/  MUFU.RCP R17, R17 ;  /* 0x0000001100117308 */ /* 0x000e620000001000 */
[----:B--2---:R-:W-:Y:S02]  /*02b0*/  FMUL.FTZ R14, R7, R14 ;  /* 0x0000000e070e7220 */ /* 0x004fe40000410000 */
[----:B------:R-:W2:Y:S05]  /*02c0*/  LDC.64 R6, c[0x0][0x218] ;  /* 0x00008600ff067b82 */ /* 0x000eaa0000000a00 */
[----:B------:R-:W3:Y:S01]  /*02d0*/  MUFU.RCP R11, R11 ;  /* 0x0000000b000b7308 */ /* 0x000ee20000001000 */
[----:B0-----:R-:W-:-:S07]  /*02e0*/  FMUL.FTZ R13, R13, R16 ;  /* 0x000000100d0d7220 */ /* 0x001fce0000410000 */
[----:B------:R-:W0:Y:S01]  /*02f0*/  MUFU.RCP R9, R9 ;  /* 0x0000000900097308 */ /* 0x000e220000001000 */
[----:B-1----:R-:W-:-:S07]  /*0300*/  FMUL.FTZ R17, R12, R17 ;  /* 0x000000110c117220 */ /* 0x002fce0000410000 */
[----:B------:R-:W1:Y:S01]  /*0310*/  MUFU.RCP R5, R5 ;  /* 0x0000000500057308 */ /* 0x000e620000001000 */
[----:B---3--:R-:W-:Y:S01]  /*0320*/  FMUL.FTZ R11, R2, R11 ;  /* 0x0000000b020b7220 */ /* 0x008fe20000410000 */
[----:B--2---:R-:W-:-:S06]  /*0330*/  IMAD.WIDE.U32 R6, R3, 0x2, R6 ;  /* 0x0000000203067825 */ /* 0x004fcc00078e0006 */
[----:B------:R-:W2:Y:S01]  /*0340*/  MUFU.LG2 R10, R10 ;  /* 0x0000000a000a7308 */ /* 0x000ea20000000c00 */
[----:B0-----:R-:W-:Y:S01]  /*0350*/  FMUL.FTZ R9, R4, R9 ;  /* 0x0000000904097220 */ /* 0x001fe20000410000 */
[----:B------:R-:W-:-:S06]  /*0360*/  IMAD.WIDE R6, R0, 0x4, R6 ;  /* 0x0000000400067825 */ /* 0x000fcc00078e0206 */
[----:B------:R-:W0:Y:S01]  /*0370*/  MUFU.LG2 R13, R13 ;  /* 0x0000000d000d7308 */ /* 0x000e220000000c00 */
[----:B-1----:R-:W-:-:S07]  /*0380*/  FMUL.FTZ R5, R8, R5 ;  /* 0x0000000508057220 */ /* 0x002fce0000410000 */
[----:B------:R-:W1:Y:S01]  /*0390*/  MUFU.LG2 R15, R15 ;  /* 0x0000000f000f7308 */ /* 0x000e620000000c00 */
[----:B--2---:R-:W-:-:S07]  /*03a0*/  FMUL.FTZ R10, R10, 0.69314718246459960938 ;  /* 0x3f3172180a0a7820 */ /* 0x004fce0000410000 */
[----:B------:R-:W2:Y:S01]  /*03b0*/  MUFU.LG2 R14, R14 ;  /* 0x0000000e000e7308 */ /* 0x000ea20000000c00 */
[----:B0-----:R-:W-:-:S07]  /*03c0*/  FMUL.FTZ R13, R13, 0.69314718246459960938 ;  /* 0x3f3172180d0d7820 */ /* 0x001fce0000410000 */
[----:B------:R-:W0:Y:S01]  /*03d0*/  MUFU.LG2 R17, R17 ;  /* 0x0000001100117308 */ /* 0x000e220000000c00 */
[----:B-1----:R-:W-:-:S07]  /*03e0*/  FMUL.FTZ R15, R15, 0.69314718246459960938 ;  /* 0x3f3172180f0f7820 */ /* 0x002fce0000410000 */
[----:B------:R-:W1:Y:S01]  /*03f0*/  MUFU.LG2 R11, R11 ;  /* 0x0000000b000b7308 */ /* 0x000e620000000c00 */
[----:B--2---:R-:W-:-:S07]  /*0400*/  FMUL.FTZ R14, R14, 0.69314718246459960938 ;  /* 0x3f3172180e0e7820 */ /* 0x004fce0000410000 */
[----:B------:R-:W2:Y:S01]  /*0410*/  MUFU.LG2 R9, R9 ;  /* 0x0000000900097308 */ /* 0x000ea20000000c00 */
[----:B0-----:R-:W-:-:S05]  /*0420*/  FMUL.FTZ R17, R17, 0.69314718246459960938 ;  /* 0x3f31721811117820 */ /* 0x001fca0000410000 */
[----:B------:R-:W-:Y:S02]  /*0430*/  F2FP.BF16.F32.PACK_AB R17, R17, R10 ;  /* 0x0000000a1111723e */ /* 0x000fe400000010ff */
[----:B------:R-:W0:Y:S01]  /*0440*/  MUFU.LG2 R5, R5 ;  /* 0x0000000500057308 */ /* 0x000e220000000c00 */
[----:B-1----:R-:W-:Y:S02]  /*0450*/  FMUL.FTZ R2, R11, 0.69314718246459960938 ;  /* 0x3f3172180b027820 */ /* 0x002fe40000410000 */
[----:B------:R-:W-:Y:S03]  /*0460*/  STG.E desc[UR4][R6.64], R17 ;  /* 0x0000001106007986 */ /* 0x000fe6000c101904 */
[----:B------:R-:W-:Y:S01]  /*0470*/  F2FP.BF16.F32.PACK_AB R13, R2, R13 ;  /* 0x0000000d020d723e */ /* 0x000fe200000010ff */
[----:B--2---:R-:W-:-:S04]  /*0480*/  FMUL.FTZ R4, R9, 0.69314718246459960938 ;  /* 0x3f31721809047820 */ /* 0x004fc80000410000 */
[----:B------:R-:W-:Y:S01]  /*0490*/  STG.E desc[UR4][R6.64+0x200], R13 ;  /* 0x0002000d06007986 */ /* 0x000fe2000c101904 */
[----:B------:R-:W-:Y:S01]  /*04a0*/  F2FP.BF16.F32.PACK_AB R15, R4, R15 ;  /* 0x0000000f040f723e */ /* 0x000fe200000010ff */
[----:B0-----:R-:W-:-:S04]  /*04b0*/  FMUL.FTZ R3, R5, 0.69314718246459960938 ;  /* 0x3f31721805037820 */ /* 0x001fc80000410000 */
[----:B------:R-:W-:Y:S01]  /*04c0*/  STG.E desc[UR4][R6.64+0x400], R15 ;  /* 0x0004000f06007986 */ /* 0x000fe2000c101904 */
[----:B------:R-:W-:-:S05]  /*04d0*/  F2FP.BF16.F32.PACK_AB R3, R3, R14 ;  /* 0x0000000e0303723e */ /* 0x000fca00000010ff */
[----:B------:R-:W-:Y:S01]  /*04e0*/  STG.E desc[UR4][R6.64+0x600], R3 ;  /* 0x0006000306007986 */ /* 0x000fe2000c101904 */
[----:B------:R-:W-:Y:S05]  /*04f0*/  EXIT ;  /* 0x000000000000794d */ /* 0x000fea0003800000 */
.L_x_3942:
[----:B------:R-:W0:Y:S01]  /*0500*/  S2R R22, SR_TID.X ;  /* 0x0000000000167919 */ /* 0x000e220000002100 */
[----:B------:R-:W-:Y:S02]  /*0510*/  PRMT R19, RZ, 0x7610, R19 ;  /* 0x00007610ff137816 */ /* 0x000fe40000000013 */
[----:B0-----:R-:W-:Y:S02]  /*0520*/  ISETP.GE.AND P0, PT, R22, R5, PT ;  /* 0x000000051600720c */ /* 0x001fe40003f06270 */
[----:B------:R-:W-:-:S11]  /*0530*/  MOV R0, R22 ;  /* 0x0000001600007202 */ /* 0x000fd60000000f00 */
[----:B------:R-:W-:Y:S01]  /*0540*/  @!P0 IADD3 R0, R22, 0x80, RZ ;  /* 0x0000008016008810 */ /* 0x000fe20007ffe0ff */
[----:B------:R-:W0:Y:S01]  /*0550*/  @!P0 LDC.64 R12, c[0x0][0x220] ;  /* 0x00008800ff0c8b82 */ /* 0x000e220000000a00 */
[----:B------:R-:W-:Y:S02]  /*0560*/  @!P0 IADD3 R11, R3, R22, RZ ;  /* 0x00000016030b8210 */ /* 0x000fe40007ffe0ff */
[----:B------:R-:W-:-:S13]  /*0570*/  ISETP.GE.AND P2, PT, R0, R5, PT ;  /* 0x000000050000720c */ /* 0x000fda0003f46270 */
[----:B------:R-:W-:Y:S01]  /*0580*/  @!P2 IMAD.IADD R21, R3, 0x1, R0 ;  /* 0x000000010315a824 */ /* 0x000fe200078e0200 */
[----:B------:R-:W-:Y:S01]  /*0590*/  @!P2 IADD3 R0, R0, 0x80, RZ ;  /* 0x000000800000a810 */ /* 0x000fe20007ffe0ff */
[----:B------:R-:W1:Y:S03]  /*05a0*/  @!P2 LDC.64 R14, c[0x0][0x220] ;  /* 0x00008800ff0eab82 */ /* 0x000e660000000a00 */
[----:B------:R-:W-:Y:S01]  /*05b0*/  ISETP.GE.AND P3, PT, R0, R5, PT ;  /* 0x000000050000720c */ /* 0x000fe20003f66270 */
[----:B0-----:R-:W-:-:S12]  /*05c0*/  @!P0 IMAD.WIDE.U32 R12, R11, 0x2, R12 ;  /* 0x000000020b0c8825 */ /* 0x001fd800078e000c */
[----:B------:R-:W-:Y:S01]  /*05d0*/  @!P3 IADD3 R23, R3, R0, RZ ;  /* 0x000000000317b210 */ /* 0x000fe20007ffe0ff */
[----:B------:R-:W-:Y:S01]  /*05e0*/  @!P3 VIADD R0, R0, 0x80 ;  /* 0x000000800000b836 */ /* 0x000fe20000000000 */
[----:B------:R-:W-:Y:S01]  /*05f0*/  PRMT R11, RZ, 0x7610, R11 ;  /* 0x00007610ff0b7816 */ /* 0x000fe2000000000b */
[----:B------:R0:W2:Y:S03]  /*0600*/  @!P0 LDG.E.U16 R19, desc[UR4][R12.64] ;  /* 0x000000040c138981 */ /* 0x0000a6000c1e1500 */
[----:B------:R-:W-:Y:S01]  /*0610*/  ISETP.GE.AND P4, PT, R0, R5, PT ;  /* 0x000000050000720c */ /* 0x000fe20003f86270 */
[----:B-1----:R-:W-:-:S05]  /*0620*/  @!P2 IMAD.WIDE.U32 R14, R21, 0x2, R14 ;  /* 0x00000002150ea825 */ /* 0x002fca00078e000e */
[----:B------:R1:W3:Y:S01]  /*0630*/  @!P2 LDG.E.U16 R11, desc[UR4][R14.64] ;  /* 0x000000040e0ba981 */ /* 0x0002e2000c1e1500 */
[----:B0-----:R-:W0:Y:S06]  /*0640*/  @!P3 LDC.64 R12, c[0x0][0x220] ;  /* 0x00008800ff0cbb82 */ /* 0x001e2c0000000a00 */
[----:B------:R-:W-:Y:S01]  /*0650*/  @!P4 IADD3 R17, R3, R0, RZ ;  /* 0x000000000311c210 */ /* 0x000fe20007ffe0ff */
[----:B------:R-:W-:Y:S01]  /*0660*/  @!P4 VIADD R0, R0, 0x80 ;  /* 0x000000800000c836 */ /* 0x000fe20000000000 */
[----:B------:R-:W4:Y:S04]  /*0670*/  @!P4 LDC.64 R28, c[0x0][0x220] ;  /* 0x00008800ff1ccb82 */ /* 0x000f280000000a00 */
[----:B------:R-:W-:-:S13]  /*0680*/  ISETP.GE.AND P1, PT, R0, R5, PT ;  /* 0x000000050000720c */ /* 0x000fda0003f26270 */
[----:B------:R-:W-:Y:S01]  /*0690*/  @!P1 IADD3 R25, R3, R0, RZ ;  /* 0x0000000003199210 */ /* 0x000fe20007ffe0ff */
[----:B------:R-:W5:Y:S01]  /*06a0*/  @!P1 LDC.64 R20, c[0x0][0x220] ;  /* 0x00008800ff149b82 */ /* 0x000f620000000a00 */
[----:B------:R-:W-:-:S04]  /*06b0*/  @!P1 IADD3 R0, R0, 0x80, RZ ;  /* 0x0000008000009810 */ /* 0x000fc80007ffe0ff */
[----:B------:R-:W-:-:S13]  /*06c0*/  ISETP.GE.AND P5, PT, R0, R5, PT ;  /* 0x000000050000720c */ /* 0x000fda0003fa6270 */
[----:B------:R-:W-:Y:S01]  /*06d0*/  @!P5 IMAD.IADD R27, R3, 0x1, R0 ;  /* 0x00000001031bd824 */ /* 0x000fe200078e0200 */
[----:B------:R-:W-:-:S04]  /*06e0*/  @!P5 IADD3 R0, R0, 0x80, RZ ;  /* 0x000000800000d810 */ /* 0x000fc80007ffe0ff */
[----:B------:R-:W-:Y:S01]  /*06f0*/  ISETP.GE.AND P6, PT, R0, R5, PT ;  /* 0x000000050000720c */ /* 0x000fe20003fc6270 */
[----:B0-----:R-:W-:-:S12]  /*0700*/  @!P3 IMAD.WIDE.U32 R12, R23, 0x2, R12 ;  /* 0x00000002170cb825 */ /* 0x001fd800078e000c */
[----:B------:R-:W-:Y:S01]  /*0710*/  @!P6 IADD3 R26, R3, R0, RZ ;  /* 0x00000000031ae210 */ /* 0x000fe20007ffe0ff */
[----:B------:R-:W-:Y:S01]  /*0720*/  @!P6 VIADD R0, R0, 0x80 ;  /* 0x000000800000e836 */ /* 0x000fe20000000000 */
[----:B-1----:R-:W0:Y:S04]  /*0730*/  @!P6 LDC.64 R14, c[0x0][0x220] ;  /* 0x00008800ff0eeb82 */ /* 0x002e280000000a00 */
[----:B------:R-:W-:Y:S02]  /*0740*/  ISETP.GE.AND P2, PT, R0, R5, PT ;  /* 0x000000050000720c */ /* 0x000fe40003f46270 */
[----:B------:R-:W-:Y:S01]  /*0750*/  PRMT R23, RZ, 0x7610, R23 ;  /* 0x00007610ff177816 */ /* 0x000fe20000000017 */
[----:B----4-:R-:W-:Y:S02]  /*0760*/  @!P4 IMAD.WIDE.U32 R28, R17, 0x2, R28 ;  /* 0x00000002111cc825 */ /* 0x010fe400078e001c */
[----:B------:R-:W1:Y:S02]  /*0770*/  @!P5 LDC.64 R16, c[0x0][0x220] ;  /* 0x00008800ff10db82 */ /* 0x000e640000000a00 */
[----:B-----5:R-:W-:Y:S01]  /*0780*/  @!P1 IMAD.WIDE.U32 R20, R25, 0x2, R20 ;  /* 0x0000000219149825 */ /* 0x020fe200078e0014 */
[----:B------:R4:W5:Y:S01]  /*0790*/  @!P3 LDG.E.U16 R23, desc[UR4][R12.64] ;  /* 0x000000040c17b981 */ /* 0x000962000c1e1500 */
[----:B------:R-:W-:-:S06]  /*07a0*/  PRMT R25, RZ, 0x7610, R25 ;  /* 0x00007610ff197816 */ /* 0x000fcc0000000019 */
[----:B------:R4:W5:Y:S02]  /*07b0*/  @!P1 LDG.E.U16 R25, desc[UR4][R20.64] ;  /* 0x0000000414199981 */ /* 0x000964000c1e1500 */
[----:B----4-:R-:W4:Y:S01]  /*07c0*/  @!P2 LDC.64 R12, c[0x0][0x220] ;  /* 0x00008800ff0cab82 */ /* 0x010f220000000a00 */
[----:B------:R-:W-:-:S06]  /*07d0*/  PRMT R24, RZ, 0x7610, R24 ;  /* 0x00007610ff187816 */ /* 0x000fcc0000000018 */
[----:B------:R1:W5:Y:S01]  /*07e0*/  @!P4 LDG.E.U16 R24, desc[UR4][R28.64] ;  /* 0x000000041c18c981 */ /* 0x000362000c1e1500 */
[----:B------:R-:W-:Y:S01]  /*07f0*/  PRMT R20, RZ, 0x7610, R20 ;  /* 0x00007610ff147816 */ /* 0x000fe20000000014 */
[----:B0-----:R-:W-:Y:S01]  /*0800*/  @!P6 IMAD.WIDE.U32 R14, R26, 0x2, R14 ;  /* 0x000000021a0ee825 */ /* 0x001fe200078e000e */
[----:B------:R-:W-:-:S03]  /*0810*/  PRMT R26, RZ, 0x7610, R26 ;  /* 0x00007610ff1a7816 */ /* 0x000fc6000000001a */
[----:B-1----:R-:W-:Y:S01]  /*0820*/  @!P5 IMAD.WIDE.U32 R16, R27, 0x2, R16 ;  /* 0x000000021b10d825 */ /* 0x002fe200078e0010 */
[----:B------:R-:W-:Y:S02]  /*0830*/  @!P2 IADD3 R29, R3, R0, RZ ;  /* 0x00000000031da210 */ /* 0x000fe40007ffe0ff */
[----:B------:R-:W5:Y:S01]  /*0840*/  @!P6 LDG.E.U16 R26, desc[UR4][R14.64] ;  /* 0x000000040e1ae981 */ /* 0x000f62000c1e1500 */
[----:B------:R-:W-:Y:S02]  /*0850*/  PRMT R27, RZ, 0x7610, R27 ;  /* 0x00007610ff1b7816 */ /* 0x000fe4000000001b */
[----:B----4-:R-:W-:-:S04]  /*0860*/  @!P2 IMAD.WIDE.U32 R12, R29, 0x2, R12 ;  /* 0x000000021d0ca825 */ /* 0x010fc800078e000c */
[----:B------:R-:W4:Y:S04]  /*0870*/  @!P5 LDG.E.U16 R27, desc[UR4][R16.64] ;  /* 0x00000004101bd981 */ /* 0x000f28000c1e1500 */
[----:B------:R0:W4:Y:S01]  /*0880*/  @!P2 LDG.E.U16 R20, desc[UR4][R12.64] ;  /* 0x000000040c14a981 */ /* 0x000122000c1e1500 */
[----:B------:R-:W-:-:S04]  /*0890*/  IADD3 R0, R22, 0x80, RZ ;  /* 0x0000008016007810 */ /* 0x000fc80007ffe0ff */
[----:B------:R-:W-:Y:S01]  /*08a0*/  ISETP.GE.AND P6, PT, R0, R5, PT ;  /* 0x000000050000720c */ /* 0x000fe20003fc6270 */
[C---:B0-----:R-:W-:Y:S01]  /*08b0*/  VIADD R12, R22.reuse, 0x180 ;  /* 0x00000180160c7836 */ /* 0x041fe20000000000 */
[----:B------:R-:W-:-:S04]  /*08c0*/  IADD3 R28, R22, 0x100, RZ ;  /* 0x00000100161c7810 */ /* 0x000fc80007ffe0ff */
[-C--:B------:R-:W-:Y:S02]  /*08d0*/  ISETP.GE.AND P2, PT, R12, R5.reuse, PT ;  /* 0x000000050c00720c */ /* 0x080fe40003f46270 */
[----:B------:R-:W-:Y:S02]  /*08e0*/  ISETP.GE.AND P1, PT, R28, R5, PT ;  /* 0x000000051c00720c */ /* 0x000fe40003f26270 */
[----:B------:R-:W-:-:S04]  /*08f0*/  IADD3 R28, R22, 0x200, RZ ;  /* 0x00000200161c7810 */ /* 0x000fc80007ffe0ff */
[----:B------:R-:W-:Y:S02]  /*0900*/  ISETP.GE.AND P3, PT, R28, R5, PT ;  /* 0x000000051c00720c */ /* 0x000fe40003f66270 */
[----:B------:R-:W-:-:S04]  /*0910*/  IADD3 R28, R22, 0x280, RZ ;  /* 0x00000280161c7810 */ /* 0x000fc80007ffe0ff */
[----:B------:R-:W-:Y:S01]  /*0920*/  ISETP.GE.AND P4, PT, R28, R5, PT ;  /* 0x000000051c00720c */ /* 0x000fe20003f86270 */
[----:B------:R-:W-:-:S05]  /*0930*/  VIADD R28, R22, 0x300 ;  /* 0x00000300161c7836 */ /* 0x000fca0000000000 */
[----:B------:R-:W-:Y:S02]  /*0940*/  ISETP.GE.AND P5, PT, R28, R5, PT ;  /* 0x000000051c00720c */ /* 0x000fe40003fa6270 */
[----:B------:R-:W-:Y:S01]  /*0950*/  IADD3 R28, R22, 0x380, RZ ;  /* 0x00000380161c7810 */ /* 0x000fe20007ffe0ff */
[----:B------:R-:W-:Y:S04]  /*0960*/  BSSY B0, `(.L_x_3943) ;  /* 0x000006b000007945 */ /* 0x000fe80003800000 */
[----:B------:R-:W-:Y:S01]  /*0970*/  BSSY B1, `(.L_x_3944) ;  /* 0x0000063000017945 */ /* 0x000fe20003800000 */
[----:B---3--:R-:W-:-:S05]  /*0980*/  @!P6 SHF.L.U32 R16, R11, 0x10, RZ ;  /* 0x000000100b10e819 */ /* 0x008fca00000006ff */
[----:B------:R-:W-:-:S04]  /*0990*/  @!P6 FADD.FTZ R14, -R16, 1 ;  /* 0x3f800000100ee421 */ /* 0x000fc80000010100 */
[----:B------:R-:W0:Y:S02]  /*09a0*/  @!P6 MUFU.RCP R15, R14 ;  /* 0x0000000e000fe308 */ /* 0x000e240000001000 */
[----:B0-----:R-:W-:-:S06]  /*09b0*/  @!P6 FMUL.FTZ R12, R16, R15 ;  /* 0x0000000f100ce220 */ /* 0x001fcc0000410000 */
[----:B------:R-:W0:Y:S01]  /*09c0*/  @!P6 MUFU.LG2 R12, R12 ;  /* 0x0000000c000ce308 */ /* 0x000e220000000c00 */
[----:B--2---:R-:W-:-:S04]  /*09d0*/  @!P0 IMAD.U32 R19, R19, 0x10000, RZ ;  /* 0x0001000013138824 */ /* 0x004fc800078e00ff */
[----:B------:R-:W-:-:S04]  /*09e0*/  @!P0 FADD.FTZ R17, -R19, 1 ;  /* 0x3f80000013118421 */ /* 0x000fc80000010100 */
[----:B------:R-:W1:Y:S01]  /*09f0*/  @!P0 MUFU.RCP R11, R17 ;  /* 0x00000011000b8308 */ /* 0x000e620000001000 */
[----:B0-----:R-:W-:-:S05]  /*0a00*/  @!P6 FMUL.FTZ R12, R12, 0.69314718246459960938 ;  /* 0x3f3172180c0ce820 */ /* 0x001fca0000410000 */
[----:B------:R-:W-:Y:S02]  /*0a10*/  @!P6 F2FP.BF16.F32.PACK_AB R2, RZ, R12 ;  /* 0x0000000cff02e23e */ /* 0x000fe400000010ff */
[----:B------:R-:W-:Y:S02]  /*0a20*/  ISETP.GE.AND P6, PT, R28, R5, PT ;  /* 0x000000051c00720c */ /* 0x000fe40003fc6270 */
[----:B-----5:R-:W-:Y:S02]  /*0a30*/  @!P1 SHF.L.U32 R23, R23, 0x10, RZ ;  /* 0x0000001017179819 */ /* 0x020fe400000006ff */
[----:B------:R-:W-:-:S03]  /*0a40*/  @!P3 SHF.L.U32 R25, R25, 0x10, RZ ;  /* 0x000000101919b819 */ /* 0x000fc600000006ff */
[----:B------:R-:W-:Y:S02]  /*0a50*/  @!P1 FADD.FTZ R13, -R23, 1 ;  /* 0x3f800000170d9421 */ /* 0x000fe40000010100 */
[----:B------:R-:W-:Y:S02]  /*0a60*/  @!P3 FADD.FTZ R16, -R25, 1 ;  /* 0x3f8000001910b421 */ /* 0x000fe40000010100 */
[----:B------:R0:W2:Y:S08]  /*0a70*/  @!P1 MUFU.RCP R14, R13 ;  /* 0x0000000d000e9308 */ /* 0x0000b00000001000 */
[----:B------:R-:W3:Y:S01]  /*0a80*/  @!P3 MUFU.RCP R16, R16 ;  /* 0x000000100010b308 */ /* 0x000ee20000001000 */
[----:B------:R-:W-:-:S02]  /*0a90*/  @!P2 IMAD.U32 R24, R24, 0x10000, RZ ;  /* 0x000100001818a824 */ /* 0x000fc400078e00ff */
[----:B-1----:R-:W-:Y:S01]  /*0aa0*/  @!P0 FMUL.FTZ R11, R19, R11 ;  /* 0x0000000b130b8220 */ /* 0x002fe20000410000 */
[----:B0-----:R-:W0:Y:S01]  /*0ab0*/  @!P0 LDC.64 R12, c[0x0][0x218] ;  /* 0x00008600ff0c8b82 */ /* 0x001e220000000a00 */
[----:B------:R-:W-:Y:S02]  /*0ac0*/  @!P5 IMAD.U32 R26, R26, 0x10000, RZ ;  /* 0x000100001a1ad824 */ /* 0x000fe400078e00ff */
[----:B------:R-:W-:Y:S01]  /*0ad0*/  @!P2 FADD.FTZ R15, -R24, 1 ;  /* 0x3f800000180fa421 */ /* 0x000fe20000010100 */
[----:B--2---:R-:W-:Y:S01]  /*0ae0*/  @!P1 FMUL.FTZ R14, R23, R14 ;  /* 0x0000000e170e9220 */ /* 0x004fe20000410000 */
[----:B----4-:R-:W-:Y:S02]  /*0af0*/  @!P4 SHF.L.U32 R27, R27, 0x10, RZ ;  /* 0x000000101b1bc819 */ /* 0x010fe400000006ff */
[----:B------:R-:W-:Y:S01]  /*0b00*/  @!P6 SHF.L.U32 R20, R20, 0x10, RZ ;  /* 0x000000101414e819 */ /* 0x000fe200000006ff */
[----:B---3--:R-:W-:Y:S02]  /*0b10*/  @!P3 FMUL.FTZ R16, R25, R16 ;  /* 0x000000101910b220 */ /* 0x008fe40000410000 */
[----:B------:R-:W-:Y:S01]  /*0b20*/  @!P4 FADD.FTZ R23, -R27, 1 ;  /* 0x3f8000001b17c421 */ /* 0x000fe20000010100 */
[----:B------:R-:W-:Y:S01]  /*0b30*/  @!P5 FADD.FTZ R25, -R26, 1 ;  /* 0x3f8000001a19d421 */ /* 0x000fe20000010100 */
[----:B------:R-:W-:-:S02]  /*0b40*/  @!P6 FADD.FTZ R19, -R20, 1 ;  /* 0x3f8000001413e421 */ /* 0x000fc40000010100 */
[----:B------:R-:W1:Y:S08]  /*0b50*/  @!P4 MUFU.RCP R28, R23 ;  /* 0x00000017001cc308 */ /* 0x000e700000001000 */
[----:B------:R-:W2:Y:S08]  /*0b60*/  @!P6 MUFU.RCP R19, R19 ;  /* 0x000000130013e308 */ /* 0x000eb00000001000 */
[----:B------:R-:W3:Y:S08]  /*0b70*/  @!P0 MUFU.LG2 R11, R11 ;  /* 0x0000000b000b8308 */ /* 0x000ef00000000c00 */
[----:B------:R-:W4:Y:S08]  /*0b80*/  @!P2 MUFU.RCP R15, R15 ;  /* 0x0000000f000fa308 */ /* 0x000f300000001000 */
[----:B------:R-:W5:Y:S01]  /*0b90*/  @!P5 MUFU.RCP R25, R25 ;  /* 0x000000190019d308 */ /* 0x000f620000001000 */
[----:B-1----:R-:W-:Y:S01]  /*0ba0*/  @!P4 FMUL.FTZ R17, R27, R28 ;  /* 0x0000001c1b11c220 */ /* 0x002fe20000410000 */
[----:B--2---:R-:W-:Y:S01]  /*0bb0*/  @!P6 FMUL.FTZ R20, R20, R19 ;  /* 0x000000131414e220 */ /* 0x004fe20000410000 */
[----:B---3--:R-:W-:Y:S01]  /*0bc0*/  @!P0 FMUL.FTZ R21, R11, 0.69314718246459960938 ;  /* 0x3f3172180b158820 */ /* 0x008fe20000410000 */
[----:B------:R-:W-:Y:S01]  /*0bd0*/  @!P0 IADD3 R23, R3, R22, RZ ;  /* 0x0000001603178210 */ /* 0x000fe20007ffe0ff */
[----:B----4-:R-:W-:-:S03]  /*0be0*/  @!P2 FMUL.FTZ R24, R24, R15 ;  /* 0x0000000f1818a220 */ /* 0x010fc60000410000 */
[----:B------:R-:W1:Y:S01]  /*0bf0*/  @!P1 MUFU.LG2 R14, R14 ;  /* 0x0000000e000e9308 */ /* 0x000e620000000c00 */
[----:B------:R-:W-:Y:S01]  /*0c00*/  @!P0 F2FP.BF16.F32.PACK_AB R18, RZ, R21 ;  /* 0x00000015ff12823e */ /* 0x000fe200000010ff */
[----:B0-----:R-:W-:-:S04]  /*0c10*/  @!P0 IMAD.WIDE.U32 R12, R23, 0x2, R12 ;  /* 0x00000002170c8825 */ /* 0x001fc800078e000c */
[----:B-----5:R-:W-:Y:S02]  /*0c20*/  @!P5 FMUL.FTZ R26, R26, R25 ;  /* 0x000000191a1ad220 */ /* 0x020fe40000410000 */
[----:B------:R-:W0:Y:S01]  /*0c30*/  @!P2 MUFU.LG2 R15, R24 ;  /* 0x00000018000fa308 */ /* 0x000e220000000c00 */
[----:B------:R-:W-:Y:S01]  /*0c40*/  @!P0 IMAD.MOV.U32 R22, RZ, RZ, R0 ;  /* 0x000000ffff168224 */ /* 0x000fe200078e0000 */
[----:B------:R2:W-:Y:S06]  /*0c50*/  @!P0 STG.E.U16 desc[UR4][R12.64], R18 ;  /* 0x000000120c008986 */ /* 0x0005ec000c101504 */
[----:B------:R-:W3:Y:S01]  /*0c60*/  @!P3 MUFU.LG2 R16, R16 ;  /* 0x000000100010b308 */ /* 0x000ee20000000c00 */
[----:B------:R-:W-:-:S07]  /*0c70*/  ISETP.GE.AND P0, PT, R22, R5, PT ;  /* 0x000000051600720c */ /* 0x000fce0003f06270 */
[----:B------:R-:W4:Y:S08]  /*0c80*/  @!P4 MUFU.LG2 R17, R17 ;  /* 0x000000110011c308 */ /* 0x000f300000000c00 */
[----:B------:R-:W5:Y:S08]  /*0c90*/  @!P5 MUFU.LG2 R11, R26 ;  /* 0x0000001a000bd308 */ /* 0x000f700000000c00 */
[----:B------:R-:W2:Y:S01]  /*0ca0*/  @!P6 MUFU.LG2 R20, R20 ;  /* 0x000000140014e308 */ /* 0x000ea20000000c00 */
[----:B-1----:R-:W-:Y:S01]  /*0cb0*/  @!P1 FMUL.FTZ R14, R14, 0.69314718246459960938 ;  /* 0x3f3172180e0e9820 */ /* 0x002fe20000410000 */
[----:B0-----:R-:W-:Y:S01]  /*0cc0*/  @!P2 FMUL.FTZ R15, R15, 0.69314718246459960938 ;  /* 0x3f3172180f0fa820 */ /* 0x001fe20000410000 */
[----:B---3--:R-:W-:Y:S01]  /*0cd0*/  @!P3 FMUL.FTZ R16, R16, 0.69314718246459960938 ;  /* 0x3f3172181010b820 */ /* 0x008fe20000410000 */
[----:B----4-:R-:W-:Y:S01]  /*0ce0*/  @!P4 FMUL.FTZ R17, R17, 0.69314718246459960938 ;  /* 0x3f3172181111c820 */ /* 0x010fe20000410000 */
[----:B-----5:R-:W-:Y:S01]  /*0cf0*/  @!P5 FMUL.FTZ R11, R11, 0.69314718246459960938 ;  /* 0x3f3172180b0bd820 */ /* 0x020fe20000410000 */
[----:B------:R-:W-:-:S02]  /*0d00*/  @!P1 F2FP.BF16.F32.PACK_AB R4, RZ, R14 ;  /* 0x0000000eff04923e */ /* 0x000fc400000010ff */
[----:B------:R-:W-:Y:S01]  /*0d10*/  @!P2 F2FP.BF16.F32.PACK_AB R6, RZ, R15 ;  /* 0x0000000fff06a23e */ /* 0x000fe200000010ff */
[----:B--2---:R-:W-:Y:S01]  /*0d20*/  @!P6 FMUL.FTZ R0, R20, 0.69314718246459960938 ;  /* 0x3f3172181400e820 */ /* 0x004fe20000410000 */
[----:B------:R-:W-:Y:S02]  /*0d30*/  @!P3 F2FP.BF16.F32.PACK_AB R7, RZ, R16 ;  /* 0x00000010ff07b23e */ /* 0x000fe400000010ff */
[----:B------:R-:W-:Y:S02]  /*0d40*/  @!P4 F2FP.BF16.F32.PACK_AB R8, RZ, R17 ;  /* 0x00000011ff08c23e */ /* 0x000fe400000010ff */
[----:B------:R-:W-:Y:S02]  /*0d50*/  @!P5 F2FP.BF16.F32.PACK_AB R9, RZ, R11 ;  /* 0x0000000bff09d23e */ /* 0x000fe400000010ff */
[----:B------:R-:W-:Y:S01]  /*0d60*/  @!P6 F2FP.BF16.F32.PACK_AB R10, RZ, R0 ;  /* 0x00000000ff0ae23e */ /* 0x000fe200000010ff */
[----:B------:R-:W-:Y:S06]  /*0d70*/  @P0 BRA `(.L_x_3945) ;  /* 0x0000000000300947 */ /* 0x000fec0003800000 */
[----:B------:R-:W0:Y:S01]  /*0d80*/  LDC.64 R12, c[0x0][0x218] ;  /* 0x00008600ff0c7b82 */ /* 0x000e220000000a00 */
[----:B------:R-:W-:Y:S02]  /*0d90*/  IADD3 R11, R3, R22, RZ ;  /* 0x00000016030b7210 */ /* 0x000fe40007ffe0ff */
[----:B------:R-:W-:-:S04]  /*0da0*/  IADD3 R22, R22, 0x80, RZ ;  /* 0x0000008016167810 */ /* 0x000fc80007ffe0ff */
[----:B------:R-:W-:Y:S01]  /*0db0*/  ISETP.GE.AND P0, PT, R22, R5, PT ;  /* 0x000000051600720c */ /* 0x000fe20003f06270 */
[----:B0-----:R-:W-:-:S05]  /*0dc0*/  IMAD.WIDE.U32 R12, R11, 0x2, R12 ;  /* 0x000000020b0c7825 */ /* 0x001fca00078e000c */
[----:B------:R0:W-:Y:S07]  /*0dd0*/  STG.E.U16 desc[UR4][R12.64], R2 ;  /* 0x000000020c007986 */ /* 0x0001ee000c101504 */
[----:B------:R-:W-:Y:S05]  /*0de0*/  @P0 BRA `(.L_x_3946) ;  /* 0x0000000000300947 */ /* 0x000fea0003800000 */
[----:B0-----:R-:W0:Y:S01]  /*0df0*/  LDC.64 R12, c[0x0][0x218] ;  /* 0x00008600ff0c7b82 */ /* 0x001e220000000a00 */
[----:B------:R-:W-:Y:S01]  /*0e00*/  IMAD.IADD R11, R3, 0x1, R22 ;  /* 0x00000001030b7824 */ /* 0x000fe200078e0216 */
[----:B------:R-:W-:-:S03]  /*0e10*/  IADD3 R22, R22, 0x80, RZ ;  /* 0x0000008016167810 */ /* 0x000fc60007ffe0ff */
[----:B0-----:R-:W-:-:S05]  /*0e20*/  IMAD.WIDE.U32 R12, R11, 0x2, R12 ;  /* 0x000000020b0c7825 */ /* 0x001fca00078e000c */
[----:B------:R0:W-:Y:S02]  /*0e30*/  STG.E.U16 desc[UR4][R12.64], R4 ;  /* 0x000000040c007986 */ /* 0x0001e4000c101504 */
.L_x_3945:
[----:B------:R-:W-:-:S13]  /*0e40*/  ISETP.GE.AND P0, PT, R22, R5, PT ;  /* 0x000000051600720c */ /* 0x000fda0003f06270 */
[----:B------:R-:W-:Y:S05]  /*0e50*/  @P0 BRA `(.L_x_3947) ;  /* 0x0000000000300947 */ /* 0x000fea0003800000 */
[----:B0-----:R-:W0:Y:S01]  /*0e60*/  LDC.64 R12, c[0x0][0x218] ;  /* 0x00008600ff0c7b82 */ /* 0x001e220000000a00 */
[----:B------:R-:W-:Y:S01]  /*0e70*/  IADD3 R11, R3, R22, RZ ;  /* 0x00000016030b7210 */ /* 0x000fe20007ffe0ff */
[----:B------:R-:W-:-:S04]  /*0e80*/  VIADD R22, R22, 0x80 ;  /* 0x0000008016167836 */ /* 0x000fc80000000000 */
[----:B0-----:R-:W-:-:S05]  /*0e90*/  IMAD.WIDE.U32 R12, R11, 0x2, R12 ;  /* 0x000000020b0c7825 */ /* 0x001fca00078e000c */
[----:B------:R1:W-:Y:S02]  /*0ea0*/  STG.E.U16 desc[UR4][R12.64], R6 ;  /* 0x000000060c007986 */ /* 0x0003e4000c101504 */
.L_x_3946:
[----:B------:R-:W-:-:S13]  /*0eb0*/  ISETP.GE.AND P0, PT, R22, R5, PT ;  /* 0x000000051600720c */ /* 0x000fda0003f06270 */
[----:B------:R-:W-:Y:S05]  /*0ec0*/  @P0 BRA `(.L_x_3948) ;  /* 0x0000000000340947 */ /* 0x000fea0003800000 */
[----:B01----:R-:W0:Y:S01]  /*0ed0*/  LDC.64 R12, c[0x0][0x218] ;  /* 0x00008600ff0c7b82 */ /* 0x003e220000000a00 */
[----:B------:R-:W-:Y:S02]  /*0ee0*/  IADD3 R11, R3, R22, RZ ;  /* 0x00000016030b7210 */ /* 0x000fe40007ffe0ff */
[----:B------:R-:W-:-:S03]  /*0ef0*/  IADD3 R22, R22, 0x80, RZ ;  /* 0x0000008016167810 */ /* 0x000fc60007ffe0ff */
[----:B0-----:R-:W-:-:S05]  /*0f00*/  IMAD.WIDE.U32 R12, R11, 0x2, R12 ;  /* 0x000000020b0c7825 */ /* 0x001fca00078e000c */
[----:B------:R1:W-:Y:S02]  /*0f10*/  STG.E.U16 desc[UR4][R12.64], R7 ;  /* 0x000000070c007986 */ /* 0x0003e4000c101504 */
.L_x_3947:
        /* <DEDUP_REMOVED lines=8> */
.L_x_3948:
[----:B------:R-:W-:Y:S05]  /*0fa0*/  BSYNC B1 ;  /* 0x0000000000017941 */ /* 0x000fea0003800000 */
.L_x_3944:
[----:B------:R-:W-:-:S13]  /*0fb0*/  ISETP.GE.AND P0, PT, R22, R5, PT ;  /* 0x000000051600720c */ /* 0x000fda0003f06270 */
[----:B-12---:R-:W1:Y:S01]  /*0fc0*/  @!P0 LDC.64 R6, c[0x0][0x218] ;  /* 0x00008600ff068b82 */ /* 0x006e620000000a00 */
[----:B------:R-:W-:Y:S02]  /*0fd0*/  @!P0 IADD3 R11, R3, R22, RZ ;  /* 0x00000016030b8210 */ /* 0x000fe40007ffe0ff */
[----:B------:R-:W-:-:S03]  /*0fe0*/  @!P0 IADD3 R22, R22, 0x80, RZ ;  /* 0x0000008016168810 */ /* 0x000fc60007ffe0ff */
[----:B-1----:R-:W-:-:S05]  /*0ff0*/  @!P0 IMAD.WIDE.U32 R6, R11, 0x2, R6 ;  /* 0x000000020b068825 */ /* 0x002fca00078e0006 */
[----:B------:R2:W-:Y:S02]  /*1000*/  @!P0 STG.E.U16 desc[UR4][R6.64], R9 ;  /* 0x0000000906008986 */ /* 0x0005e4000c101504 */
.L_x_3949:
[----:B------:R-:W-:Y:S05]  /*1010*/  BSYNC B0 ;  /* 0x0000000000007941 */ /* 0x000fea0003800000 */
.L_x_3943:
[----:B------:R-:W-:Y:S05]  /*1020*/  WARPSYNC.ALL ;  /* 0x0000000000007948 */ /* 0x000fea0003800000 */
[----:B------:R-:W-:-:S13]  /*1030*/  ISETP.GE.AND P0, PT, R22, R5, PT ;  /* 0x000000051600720c */ /* 0x000fda0003f06270 */
[----:B------:R-:W-:Y:S05]  /*1040*/  @P0 EXIT ;  /* 0x000000000000094d */ /* 0x000fea0003800000 */
[----:B0-----:R-:W0:Y:S01]  /*1050*/  LDC.64 R4, c[0x0][0x218] ;  /* 0x00008600ff047b82 */ /* 0x001e220000000a00 */
[----:B------:R-:W-:-:S05]  /*1060*/  IADD3 R3, R3, R22, RZ ;  /* 0x0000001603037210 */ /* 0x000fca0007ffe0ff */
[----:B0-----:R-:W-:-:S05]  /*1070*/  IMAD.WIDE.U32 R2, R3, 0x2, R4 ;  /* 0x0000000203027825 */ /* 0x001fca00078e0004 */
[----:B------:R-:W-:Y:S01]  /*1080*/  STG.E.U16 desc[UR4][R2.64], R10 ;  /* 0x0000000a02007986 */ /* 0x000fe2000c101504 */
[----:B------:R-:W-:Y:S05]  /*1090*/  EXIT ;  /* 0x000000000000794d */ /* 0x000fea0003800000 */
.L_x_3950:
        /* <DEDUP_REMOVED lines=14> */
.L_x_11185:


//--------------------- .text._ZN2at6native29vectorized_elementwise_kernelILi4EZZZNS0_17logit_kernel_cudaERNS_18TensorIteratorBaseERKN3c106ScalarEENKUlvE_clEvENKUlvE2_clEvEUlNS4_8BFloat16EE_St5arrayIPcLm2EEEEviT0_T1_ --------------------------
	.section	.text._ZN2at6native29vectorized_elementwise_kernelILi4EZZZNS0_17logit_kernel_cudaERNS_18TensorIteratorBaseERKN3c106ScalarEENKUlvE_clEvENKUlvE2_clEvEUlNS4_8BFloat16EE_St5arrayIPcLm2EEEEviT0_T1_,"ax",@progbits
	.align	128
        .global         _ZN2at6native29vectorized_elementwise_kernelILi4EZZZNS0_17logit_kernel_cudaERNS_18TensorIteratorBaseERKN3c106ScalarEENKUlvE_clEvENKUlvE2_clEvEUlNS4_8BFloat16EE_St5arrayIPcLm2EEEEviT0_T1_
        .type           _ZN2at6native29vectorized_elementwise_kernelILi4EZZZNS0_17logit_kernel_cudaERNS_18TensorIteratorBaseERKN3c106ScalarEENKUlvE_clEvENKUlvE2_clEvEUlNS4_8BFloat16EE_St5arrayIPcLm2EEEEviT0_T1_,@function
        .size           _ZN2at6native29vectorized_elementwise_kernelILi4EZZZNS0_17logit_kernel_cudaERNS_18TensorIteratorBaseERKN3c106ScalarEENKUlvE_clEvENKUlvE2_clEvEUlNS4_8BFloat16EE_St5arrayIPcLm2EEEEviT0_T1_,(.L_x_11186 - _ZN2at6native29vectorized_elementwise_kernelILi4EZZZNS0_17logit_kernel_cudaERNS_18TensorIteratorBaseERKN3c106ScalarEENKUlvE_clEvENKUlvE2_clEvEUlNS4_8BFloat16EE_St5arrayIPcLm2EEEEviT0_T1_)
        .other          _ZN2at6native29vectorized_elementwise_kernelILi4EZZZNS0_17logit_kernel_cudaERNS_18TensorIteratorBaseERKN3c106ScalarEENKUlvE_clEvENKUlvE2_clEvEUlNS4_8BFloat16EE_St5arrayIPcLm2EEEEviT0_T1_,@"STO_CUDA_ENTRY STV_DEFAULT"
_ZN2at6native29vectorized_elementwise_kernelILi4EZZZNS0_17logit_kernel_cudaERNS_18TensorIteratorBaseERKN3c106ScalarEENKUlvE_clEvENKUlvE2_clEvEUlNS4_8BFloat16EE_St5arrayIPcLm2EEEEviT0_T1_:
.text._ZN2at6native29vectorized_elementwise_kernelILi4EZZZNS0_17logit_kernel_cudaERNS_18TensorIteratorBaseERKN3c106ScalarEENKUlvE_clEvENKUlvE2_clEvEUlNS4_8BFloat16EE_St5arrayIPcLm2EEEEviT0_T1_:
        /* <DEDUP_REMOVED lines=13> */
[----:B------:R-:W3:Y:S01]  /*00d0*/  LDG.E.64 R4, desc[UR4][R16.64+0x400] ;  /* 0x0004000410047981 */ /* 0x000ee2000c1e1b00 */
[C---:B--2---:R-:W-:Y:S01]  /*00e0*/  SHF.L.U32 R14, R6.reuse, 0x10, RZ ;  /* 0x00000010060e7819 */ /* 0x044fe200000006ff */
[C---:B------:R-:W-:Y:S01]  /*00f0*/  IMAD.U32 R10, R7.reuse, 0x10000, RZ ;  /* 0x00010000070a7824 */ /* 0x040fe200078e00ff */
[----:B------:R-:W-:Y:S02]  /*0100*/  PRMT R12, R6, 0x7632, R12 ;  /* 0x00007632060c7816 */ /* 0x000fe4000000000c */
[----:B---3--:R-:W-:Y:S01]  /*0110*/  SHF.L.U32 R8, R4, 0x10, RZ ;  /* 0x0000001004087819 */ /* 0x008fe200000006ff */
[----:B------:R-:W-:Y:S01]  /*0120*/  FADD.FTZ R13, -R10, 1 ;  /* 0x3f8000000a0d7421 */ /* 0x000fe20000010100 */
[----:B------:R-:W-:Y:S01]  /*0130*/  PRMT R6, R7, 0x7632, R6 ;  /* 0x0000763207067816 */ /* 0x000fe20000000006 */
[----:B------:R-:W-:Y:S01]  /*0140*/  IMAD.U32 R12, R12, 0x10000, RZ ;  /* 0x000100000c0c7824 */ /* 0x000fe200078e00ff */
[----:B------:R-:W-:Y:S01]  /*0150*/  PRMT R4, R4, 0x7632, R4 ;  /* 0x0000763204047816 */ /* 0x000fe20000000004 */
[----:B------:R-:W-:Y:S01]  /*0160*/  FADD.FTZ R9, -R8, 1 ;  /* 0x3f80000008097421 */ /* 0x000fe20000010100 */
[C---:B------:R-:W-:Y:S01]  /*0170*/  PRMT R16, R5.reuse, 0x7632, R16 ;  /* 0x0000763205107816 */ /* 0x040fe20000000010 */
[----:B------:R-:W-:Y:S01]  /*0180*/  FADD.FTZ R15, -R14, 1 ;  /* 0x3f8000000e0f7421 */ /* 0x000fe20000010100 */
[----:B------:R-:W-:Y:S01]  /*0190*/  SHF.L.U32 R2, R5, 0x10, RZ ;  /* 0x0000001005027819 */ /* 0x000fe200000006ff */
[----:B------:R-:W-:Y:S01]  /*01a0*/  FADD.FTZ R19, -R12, 1 ;  /* 0x3f8000000c137421 */ /* 0x000fe20000010100 */
[----:B------:R-:W-:Y:S01]  /*01b0*/  SHF.L.U32 R6, R6, 0x10, RZ ;  /* 0x0000001006067819 */ /* 0x000fe200000006ff */
[----:B------:R-:W-:Y:S01]  /*01c0*/  IMAD.U32 R16, R16, 0x10000, RZ ;  /* 0x0001000010107824 */ /* 0x000fe200078e00ff */
[----:B------:R-:W-:Y:S01]  /*01d0*/  SHF.L.U32 R4, R4, 0x10, RZ ;  /* 0x0000001004047819 */ /* 0x000fe200000006ff */
[----:B------:R-:W-:Y:S01]  /*01e0*/  FADD.FTZ R11, -R2, 1 ;  /* 0x3f800000020b7421 */ /* 0x000fe20000010100 */
[----:B------:R-:W0:Y:S01]  /*01f0*/  MUFU.RCP R13, R13 ;  /* 0x0000000d000d7308 */ /* 0x000e220000001000 */
[----:B------:R-:W-:Y:S01]  /*0200*/  FADD.FTZ R17, -R6, 1 ;  /* 0x3f80000006117421 */ /* 0x000fe20000010100 */
[----:B------:R-:W-:Y:S01]  /*0210*/  FADD.FTZ R7, -R16, 1 ;  /* 0x3f80000010077421 */ /* 0x000fe20000010100 */
[----:B------:R-:W-:-:S05]  /*0220*/  FADD.FTZ R5, -R4, 1 ;  /* 0x3f80000004057421 */ /* 0x000fca0000010100 */
[----:B------:R-:W1:Y:S08]  /*0230*/  MUFU.RCP R9, R9 ;  /* 0x0000000900097308 */ /* 0x000e700000001000 */
[----:B------:R-:W2:Y:S01]  /*0240*/  MUFU.RCP R15, R15 ;  /* 0x0000000f000f7308 */ /* 0x000ea20000001000 */
[----:B0-----:R-:W-:-:S07]  /*0250*/  FMUL.FTZ R10, R10, R13 ;  /* 0x0000000d0a0a7220 */ /* 0x001fce0000410000 */
[----:B------:R-:W0:Y:S01]  /*0260*/  MUFU.RCP R11, R11 ;  /* 0x0000000b000b7308 */ /* 0x000e220000001000 */
[----:B-1----:R-:W-:Y:S02]  /*0270*/  FMUL.FTZ R13, R8, R9 ;  /* 0x00000009080d7220 */ /* 0x002fe40000410000 */
[----:B------:R-:W1:Y:S05]  /*0280*/  LDC.64 R8, c[0x0][0x218] ;  /* 0x00008600ff087b82 */ /* 0x000e6a0000000a00 */
[----:B------:R-:W3:Y:S01]  /*0290*/  MUFU.RCP R19, R19 ;  /* 0x0000001300137308 */ /* 0x000ee20000001000 */
[----:B--2---:R-:W-:-:S07]  /*02a0*/  FMUL.FTZ R14, R14, R15 ;  /* 0x0000000f0e0e7220 */ /* 0x004fce0000410000 */
[----:B------:R-:W2:Y:S01]  /*02b0*/  MUFU.RCP R17, R17 ;  /* 0x0000001100117308 */ /* 0x000ea20000001000 */
[----:B0-----:R-:W-:-:S07]  /*02c0*/  FMUL.FTZ R11, R2, R11 ;  /* 0x0000000b020b7220 */ /* 0x001fce0000410000 */
[----:B------:R-:W0:Y:S01]  /*02d0*/  MUFU.RCP R5, R5 ;  /* 0x0000000500057308 */ /* 0x000e220000001000 */
[----:B---3--:R-:W-:Y:S01]  /*02e0*/  FMUL.FTZ R19, R12, R19 ;  /* 0x000000130c137220 */ /* 0x008fe20000410000 */
[----:B-1----:R-:W-:-:S06]  /*02f0*/  IMAD.WIDE.U32 R8, R3, 0x2, R8 ;  /* 0x0000000203087825 */ /* 0x002fcc00078e0008 */
[----:B------:R-:W1:Y:S01]  /*0300*/  MUFU.RCP R7, R7 ;  /* 0x0000000700077308 */ /* 0x000e620000001000 */
[----:B--2---:R-:W-:Y:S01]  /*0310*/  FMUL.FTZ R17, R6, R17 ;  /* 0x0000001106117220 */ /* 0x004fe20000410000 */
[----:B------:R-:W-:-:S06]  /*0320*/  IMAD.WIDE R8, R0, 0x8, R8 ;  /* 0x0000000800087825 */ /* 0x000fcc00078e0208 */
[----:B------:R-:W2:Y:S01]  /*0330*/  MUFU.LG2 R14, R14 ;  /* 0x0000000e000e7308 */ /* 0x000ea20000000c00 */
[----:B0-----:R-:W-:-:S07]  /*0340*/  FMUL.FTZ R5, R4, R5 ;  /* 0x0000000504057220 */ /* 0x001fce0000410000 */
        /* <DEDUP_REMOVED lines=14> */
[----:B-1----:R-:W-:-:S05]  /*0430*/  FMUL.FTZ R17, R17, 0.69314718246459960938 ;  /* 0x3f31721811117820 */ /* 0x002fca0000410000 */
[----:B------:R-:W-:Y:S01]  /*0440*/  F2FP.BF16.F32.PACK_AB R15, R17, R10 ;  /* 0x0000000a110f723e */ /* 0x000fe200000010ff */
[----:B--2---:R-:W-:-:S04]  /*0450*/  FMUL.FTZ R2, R5, 0.69314718246459960938 ;  /* 0x3f31721805027820 */ /* 0x004fc80000410000 */
[----:B------:R-:W-:Y:S01]  /*0460*/  STG.E.64 desc[UR4][R8.64], R14 ;  /* 0x0000000e08007986 */ /* 0x000fe2000c101b04 */
[----:B------:R-:W-:Y:S01]  /*0470*/  F2FP.BF16.F32.PACK_AB R2, R2, R13 ;  /* 0x0000000d0202723e */ /* 0x000fe200000010ff */
[----:B0-----:R-:W-:-:S05]  /*0480*/  FMUL.FTZ R4, R7, 0.69314718246459960938 ;  /* 0x3f31721807047820 */ /* 0x001fca0000410000 */
[----:B------:R-:W-:-:S05]  /*0490*/  F2FP.BF16.F32.PACK_AB R3, R4, R11 ;  /* 0x0000000b0403723e */ /* 0x000fca00000010ff */
[----:B------:R-:W-:Y:S01]  /*04a0*/  STG.E.64 desc[UR4][R8.64+0x400], R2 ;  /* 0x0004000208007986 */ /* 0x000fe2000c101b04 */
[----:B------:R-:W-:Y:S05]  /*04b0*/  EXIT ;  /* 0x000000000000794d */ /* 0x000fea0003800000 */
.L_x_3951:
        /* <DEDUP_REMOVED lines=148> */
.L_x_3954:
[----:B------:R-:W-:-:S13]  /*0e00*/  ISETP.GE.AND P0, PT, R22, R5, PT ;  /* 0x000000051600720c */ /* 0x000fda0003f06270 */
[----:B------:R-:W-:Y:S05]  /*0e10*/  @P0 BRA `(.L_x_3956) ;  /* 0x0000000000300947 */ /* 0x000fea0003800000 */
[----:B0-----:R-:W0:Y:S01]  /*0e20*/  LDC.64 R12, c[0x0][0x218] ;  /* 0x00008600ff0c7b82 */ /* 0x001e220000000a00 */
[----:B------:R-:W-:Y:S01]  /*0e30*/  IADD3 R11, R3, R22, RZ ;  /* 0x00000016030b7210 */ /* 0x000fe20007ffe0ff */
[----:B------:R-:W-:-:S04]  /*0e40*/  VIADD R22, R22, 0x80 ;  /* 0x0000008016167836 */ /* 0x000fc80000000000 */
[----:B0-----:R-:W-:-:S05]  /*0e50*/  IMAD.WIDE.U32 R12, R11, 0x2, R12 ;  /* 0x000000020b0c7825 */ /* 0x001fca00078e000c */
[----:B------:R1:W-:Y:S02]  /*0e60*/  STG.E.U16 desc[UR4][R12.64], R6 ;  /* 0x000000060c007986 */ /* 0x0003e4000c101504 */
.L_x_3955:
[----:B------:R-:W-:-:S13]  /*0e70*/  ISETP.GE.AND P0, PT, R22, R5, PT ;  /* 0x000000051600720c */ /* 0x000fda0003f06270 */
[----:B------:R-:W-:Y:S05]  /*0e80*/  @P0 BRA `(.L_x_3957) ;  /* 0x0000000000340947 */ /* 0x000fea0003800000 */
[----:B01----:R-:W0:Y:S01]  /*0e90*/  LDC.64 R12, c[0x0][0x218] ;  /* 0x00008600ff0c7b82 */ /* 0x003e220000000a00 */
[----:B------:R-:W-:Y:S02]  /*0ea0*/  IADD3 R11, R3, R22, RZ ;  /* 0x00000016030b7210 */ /* 0x000fe40007ffe0ff */
[----:B------:R-:W-:-:S03]  /*0eb0*/  IADD3 R22, R22, 0x80, RZ ;  /* 0x0000008016167810 */ /* 0x000fc60007ffe0ff */
[----:B0-----:R-:W-:-:S05]  /*0ec0*/  IMAD.WIDE.U32 R12, R11, 0x2, R12 ;  /* 0x000000020b0c7825 */ /* 0x001fca00078e000c */
[----:B------:R1:W-:Y:S02]  /*0ed0*/  STG.E.U16 desc[UR4][R12.64], R7 ;  /* 0x000000070c007986 */ /* 0x0003e4000c101504 */
.L_x_3956:
        /* <DEDUP_REMOVED lines=8> */
.L_x_3957:
[----:B------:R-:W-:Y:S05]  /*0f60*/  BSYNC B1 ;  /* 0x0000000000017941 */ /* 0x000fea0003800000 */
.L_x_3953:
[----:B------:R-:W-:-:S13]  /*0f70*/  ISETP.GE.AND P0, PT, R22, R5, PT ;  /* 0x000000051600720c */ /* 0x000fda0003f06270 */
[----:B-12---:R-:W1:Y:S01]  /*0f80*/  @!P0 LDC.64 R6, c[0x0][0x218] ;  /* 0x00008600ff068b82 */ /* 0x006e620000000a00 */
[----:B------:R-:W-:Y:S02]  /*0f90*/  @!P0 IADD3 R11, R3, R22, RZ ;  /* 0x00000016030b8210 */ /* 0x000fe40007ffe0ff */
[----:B------:R-:W-:-:S03]  /*0fa0*/  @!P0 IADD3 R22, R22, 0x80, RZ ;  /* 0x0000008016168810 */ /* 0x000fc60007ffe0ff */
[----:B-1----:R-:W-:-:S05]  /*0fb0*/  @!P0 IMAD.WIDE.U32 R6, R11, 0x2, R6 ;  /* 0x000000020b068825 */ /* 0x002fca00078e0006 */
[----:B------:R2:W-:Y:S02]  /*0fc0*/  @!P0 STG.E.U16 desc[UR4][R6.64], R9 ;  /* 0x0000000906008986 */ /* 0x0005e4000c101504 */
.L_x_3958:
[----:B------:R-:W-:Y:S05]  /*0fd0*/  BSYNC B0 ;  /* 0x0000000000007941 */ /* 0x000fea0003800000 */
.L_x_3952:
        /* <DEDUP_REMOVED lines=8> */
.L_x_3959:
        /* <DEDUP_REMOVED lines=10> */
.L_x_11186:


//--------------------- .text._ZN2at6native29vectorized_elementwise_kernelILi8EZZZNS0_17logit_kernel_cudaERNS_18TensorIteratorBaseERKN3c106ScalarEENKUlvE_clEvENKUlvE2_clEvEUlNS4_8BFloat16EE_St5arrayIPcLm2EEEEviT0_T1_ --------------------------
	.section	.text._ZN2at6native29vectorized_elementwise_kernelILi8EZZZNS0_17logit_kernel_cudaERNS_18TensorIteratorBaseERKN3c106ScalarEENKUlvE_clEvENKUlvE2_clEvEUlNS4_8BFloat16EE_St5arrayIPcLm2EEEEviT0_T1_,"ax",@progbits
	.align	128
        .global         _ZN2at6native29vectorized_elementwise_kernelILi8EZZZNS0_17logit_kernel_cudaERNS_18TensorIteratorBaseERKN3c106ScalarEENKUlvE_clEvENKUlvE2_clEvEUlNS4_8BFloat16EE_St5arrayIPcLm2EEEEviT0_T1_
        .type           _ZN2at6native29vectorized_elementwise_kernelILi8EZZZNS0_17logit_kernel_cudaERNS_18TensorIteratorBaseERKN3c106ScalarEENKUlvE_clEvENKUlvE2_clEvEUlNS4_8BFloat16EE_St5arrayIPcLm2EEEEviT0_T1_,@function
        .size           _ZN2at6native29vectorized_elementwise_kernelILi8EZZZNS0_17logit_kernel_cudaERNS_18TensorIteratorBaseERKN3c106ScalarEENKUlvE_clEvENKUlvE2_clEvEUlNS4_8BFloat16EE_St5arrayIPcLm2EEEEviT0_T1_,(.L_x_11187 - _ZN2at6native29vectorized_elementwise_kernelILi8EZZZNS0_17logit_kernel_cudaERNS_18TensorIteratorBaseERKN3c106ScalarEENKUlvE_clEvENKUlvE2_clEvEUlNS4_8BFloat16EE_St5arrayIPcLm2EEEEviT0_T1_)
        .other          _ZN2at6native29vectorized_elementwise_kernelILi8EZZZNS0_17logit_kernel_cudaERNS_18TensorIteratorBaseERKN3c106ScalarEENKUlvE_clEvENKUlvE2_clEvEUlNS4_8BFloat16EE_St5arrayIPcLm2EEEEviT0_T1_,@"STO_CUDA_ENTRY STV_DEFAULT"
_ZN2at6native29vectorized_elementwise_kernelILi8EZZZNS0_17logit_kernel_cudaERNS_18TensorIteratorBaseERKN3c106ScalarEENKUlvE_clEvENKUlvE2_clEvEUlNS4_8BFloat16EE_St5arrayIPcLm2EEEEviT0_T1_:
.text._ZN2at6native29vectorized_elementwise_kernelILi8EZZZNS0_17logit_kernel_cudaERNS_18TensorIteratorBaseERKN3c106ScalarEENKUlvE_clEvENKUlvE2_clEvEUlNS4_8BFloat16EE_St5arrayIPcLm2EEEEviT0_T1_:
        /* <DEDUP_REMOVED lines=12> */
[----:B------:R-:W2:Y:S02]  /*00c0*/  LDG.E.128 R4, desc[UR4][R4.64] ;  /* 0x0000000404047981 */ /* 0x000ea4000c1e1d00 */
[C---:B--2---:R-:W-:Y:S01]  /*00d0*/  SHF.L.U32 R14, R4.reuse, 0x10, RZ ;  /* 0x00000010040e7819 */ /* 0x044fe200000006ff */
[C---:B------:R-:W-:Y:S01]  /*00e0*/  IMAD.U32 R10, R5.reuse, 0x10000, RZ ;  /* 0x00010000050a7824 */ /* 0x040fe200078e00ff */
[----:B------:R-:W-:Y:S02]  /*00f0*/  PRMT R12, R4, 0x7632, R12 ;  /* 0x00007632040c7816 */ /* 0x000fe4000000000c */
[----:B------:R-:W-:Y:S01]  /*0100*/  PRMT R4, R5, 0x7632, R4 ;  /* 0x0000763205047816 */ /* 0x000fe20000000004 */
[----:B------:R-:W-:Y:S01]  /*0110*/  FADD.FTZ R13, -R10, 1 ;  /* 0x3f8000000a0d7421 */ /* 0x000fe20000010100 */
[----:B------:R-:W-:Y:S01]  /*0120*/  PRMT R5, R6, 0x7632, R5 ;  /* 0x0000763206057816 */ /* 0x000fe20000000005 */
[----:B------:R-:W-:Y:S01]  /*0130*/  IMAD.U32 R12, R12, 0x10000, RZ ;  /* 0x000100000c0c7824 */ /* 0x000fe200078e00ff */
        /* <DEDUP_REMOVED lines=8> */
[----:B------:R-:W-:Y:S01]  /*01c0*/  SHF.L.U32 R5, R5, 0x10, RZ ;  /* 0x0000001005057819 */ /* 0x000fe200000006ff */
[----:B------:R-:W-:Y:S01]  /*01d0*/  FADD.FTZ R11, -R2, 1 ;  /* 0x3f800000020b7421 */ /* 0x000fe20000010100 */
[----:B------:R-:W-:Y:S01]  /*01e0*/  FADD.FTZ R16, -R17, 1 ;  /* 0x3f80000011107421 */ /* 0x000fe20000010100 */
[----:B------:R-:W-:Y:S01]  /*01f0*/  FADD.FTZ R19, -R4, 1 ;  /* 0x3f80000004137421 */ /* 0x000fe20000010100 */
[----:B------:R-:W0:Y:S01]  /*0200*/  MUFU.RCP R13, R13 ;  /* 0x0000000d000d7308 */ /* 0x000e220000001000 */
[----:B------:R-:W-:Y:S01]  /*0210*/  FADD.FTZ R18, -R5, 1 ;  /* 0x3f80000005127421 */ /* 0x000fe20000010100 */
[----:B------:R-:W1:Y:S06]  /*0220*/  LDC.64 R6, c[0x0][0x218] ;  /* 0x00008600ff067b82 */ /* 0x000e6c0000000a00 */
[----:B------:R-:W2:Y:S08]  /*0230*/  MUFU.RCP R9, R9 ;  /* 0x0000000900097308 */ /* 0x000eb00000001000 */
[----:B------:R-:W3:Y:S01]  /*0240*/  MUFU.RCP R15, R15 ;  /* 0x0000000f000f7308 */ /* 0x000ee20000001000 */
[----:B0-----:R-:W-:-:S07]  /*0250*/  FMUL.FTZ R10, R10, R13 ;  /* 0x0000000d0a0a7220 */ /* 0x001fce0000410000 */
[----:B------:R-:W0:Y:S01]  /*0260*/  MUFU.RCP R11, R11 ;  /* 0x0000000b000b7308 */ /* 0x000e220000001000 */
[----:B--2---:R-:W-:Y:S01]  /*0270*/  FMUL.FTZ R8, R8, R9 ;  /* 0x0000000908087220 */ /* 0x004fe20000410000 */
[----:B-1----:R-:W-:-:S06]  /*0280*/  IMAD.WIDE.U32 R6, R3, 0x2, R6 ;  /* 0x0000000203067825 */ /* 0x002fcc00078e0006 */
[----:B------:R-:W1:Y:S01]  /*0290*/  MUFU.RCP R21, R21 ;  /* 0x0000001500157308 */ /* 0x000e620000001000 */
[----:B---3--:R-:W-:-:S07]  /*02a0*/  FMUL.FTZ R14, R14, R15 ;  /* 0x0000000f0e0e7220 */ /* 0x008fce0000410000 */
[----:B------:R-:W2:Y:S01]  /*02b0*/  MUFU.RCP R19, R19 ;  /* 0x0000001300137308 */ /* 0x000ea20000001000 */
[----:B0-----:R-:W-:Y:S01]  /*02c0*/  FMUL.FTZ R11, R2, R11 ;  /* 0x0000000b020b7220 */ /* 0x001fe20000410000 */
[----:B------:R-:W-:-:S06]  /*02d0*/  IMAD.WIDE R2, R0, 0x10, R6 ;  /* 0x0000001000027825 */ /* 0x000fcc00078e0206 */
[----:B------:R-:W0:Y:S01]  /*02e0*/  MUFU.RCP R18, R18 ;  /* 0x0000001200127308 */ /* 0x000e220000001000 */
[----:B-1----:R-:W-:-:S07]  /*02f0*/  FMUL.FTZ R21, R12, R21 ;  /* 0x000000150c157220 */ /* 0x002fce0000410000 */
[----:B------:R-:W1:Y:S01]  /*0300*/  MUFU.RCP R16, R16 ;  /* 0x0000001000107308 */ /* 0x000e620000001000 */
[----:B--2---:R-:W-:-:S07]  /*0310*/  FMUL.FTZ R19, R4, R19 ;  /* 0x0000001304137220 */ /* 0x004fce0000410000 */
        /* <DEDUP_REMOVED lines=18> */
[----:B--2---:R-:W-:-:S05]  /*0440*/  FMUL.FTZ R10, R18, 0.69314718246459960938 ;  /* 0x3f317218120a7820 */ /* 0x004fca0000410000 */
[----:B------:R-:W-:Y:S01]  /*0450*/  F2FP.BF16.F32.PACK_AB R6, R10, R9 ;  /* 0x000000090a06723e */ /* 0x000fe200000010ff */
[----:B0-----:R-:W-:-:S05]  /*0460*/  FMUL.FTZ R12, R16, 0.69314718246459960938 ;  /* 0x3f317218100c7820 */ /* 0x001fca0000410000 */
[----:B------:R-:W-:-:S05]  /*0470*/  F2FP.BF16.F32.PACK_AB R7, R12, R11 ;  /* 0x0000000b0c07723e */ /* 0x000fca00000010ff */
[----:B------:R-:W-:Y:S01]  /*0480*/  STG.E.128 desc[UR4][R2.64], R4 ;  /* 0x0000000402007986 */ /* 0x000fe2000c101d04 */
[----:B------:R-:W-:Y:S05]  /*0490*/  EXIT ;  /* 0x000000000000794d */ /* 0x000fea0003800000 */
.L_x_3960:
        /* <DEDUP_REMOVED lines=148> */
.L_x_3963:
[----:B------:R-:W-:-:S13]  /*0de0*/  ISETP.GE.AND P0, PT, R22, R5, PT ;  /* 0x000000051600720c */ /* 0x000fda0003f06270 */
[----:B------:R-:W-:Y:S05]  /*0df0*/  @P0 BRA `(.L_x_3965) ;  /* 0x0000000000300947 */ /* 0x000fea0003800000 */
[----:B0-----:R-:W0:Y:S01]  /*0e00*/  LDC.64 R12, c[0x0][0x218] ;  /* 0x00008600ff0c7b82 */ /* 0x001e220000000a00 */
[----:B------:R-:W-:Y:S01]  /*0e10*/  IADD3 R11, R3, R22, RZ ;  /* 0x00000016030b7210 */ /* 0x000fe20007ffe0ff */
[----:B------:R-:W-:-:S04]  /*0e20*/  VIADD R22, R22, 0x80 ;  /* 0x0000008016167836 */ /* 0x000fc80000000000 */
[----:B0-----:R-:W-:-:S05]  /*0e30*/  IMAD.WIDE.U32 R12, R11, 0x2, R12 ;  /* 0x000000020b0c7825 */ /* 0x001fca00078e000c */
[----:B------:R1:W-:Y:S02]  /*0e40*/  STG.E.U16 desc[UR4][R12.64], R6 ;  /* 0x000000060c007986 */ /* 0x0003e4000c101504 */
.L_x_3964:
[----:B------:R-:W-:-:S13]  /*0e50*/  ISETP.GE.AND P0, PT, R22, R5, PT ;  /* 0x000000051600720c */ /* 0x000fda0003f06270 */
[----:B------:R-:W-:Y:S05]  /*0e60*/  @P0 BRA `(.L_x_3966) ;  /* 0x0000000000340947 */ /* 0x000fea0003800000 */
[----:B01----:R-:W0:Y:S01]  /*0e70*/  LDC.64 R12, c[0x0][0x218] ;  /* 0x00008600ff0c7b82 */ /* 0x003e220000000a00 */
[----:B------:R-:W-:Y:S02]  /*0e80*/  IADD3 R11, R3, R22, RZ ;  /* 0x00000016030b7210 */ /* 0x000fe40007ffe0ff */
[----:B------:R-:W-:-:S03]  /*0e90*/  IADD3 R22, R22, 0x80, RZ ;  /* 0x0000008016167810 */ /* 0x000fc60007ffe0ff */
[----:B0-----:R-:W-:-:S05]  /*0ea0*/  IMAD.WIDE.U32 R12, R11, 0x2, R12 ;  /* 0x000000020b0c7825 */ /* 0x001fca00078e000c */
[----:B------:R1:W-:Y:S02]  /*0eb0*/  STG.E.U16 desc[UR4][R12.64], R7 ;  /* 0x000000070c007986 */ /* 0x0003e4000c101504 */
.L_x_3965:
        /* <DEDUP_REMOVED lines=8> */
.L_x_3966:
[----:B------:R-:W-:Y:S05]  /*0f40*/  BSYNC B1 ;  /* 0x0000000000017941 */ /* 0x000fea0003800000 */
.L_x_3962:
[----:B------:R-:W-:-:S13]  /*0f50*/  ISETP.GE.AND P0, PT, R22, R5, PT ;  /* 0x000000051600720c */ /* 0x000fda0003f06270 */
[----:B-12---:R-:W1:Y:S01]  /*0f60*/  @!P0 LDC.64 R6, c[0x0][0x218] ;  /* 0x00008600ff068b82 */ /* 0x006e620000000a00 */
[----:B------:R-:W-:Y:S02]  /*0f70*/  @!P0 IADD3 R11, R3, R22, RZ ;  /* 0x00000016030b8210 */ /* 0x000fe40007ffe0ff */
[----:B------:R-:W-:-:S03]  /*0f80*/  @!P0 IADD3 R22, R22, 0x80, RZ ;  /* 0x0000008016168810 */ /* 0x000fc60007ffe0ff */
[----:B-1----:R-:W-:-:S05]  /*0f90*/  @!P0 IMAD.WIDE.U32 R6, R11, 0x2, R6 ;  /* 0x000000020b068825 */ /* 0x002fca00078e0006 */
[----:B------:R2:W-:Y:S02]  /*0fa0*/  @!P0 STG.E.U16 desc[UR4][R6.64], R9 ;  /* 0x0000000906008986 */ /* 0x0005e4000c101504 */
.L_x_3967:
[----:B------:R-:W-:Y:S05]  /*0fb0*/  BSYNC B0 ;  /* 0x0000000000007941 */ /* 0x000fea0003800000 */
.L_x_3961:
        /* <DEDUP_REMOVED lines=8> */
.L_x_3968:
        /* <DEDUP_REMOVED lines=12> */
.L_x_11187:


//--------------------- .text._ZN2at6native18elementwise_kernelILi128ELi4EZNS0_15gpu_kernel_implIZZZNS0_17logit_kernel_cudaERNS_18TensorIteratorBaseERKN3c106ScalarEENKUlvE_clEvENKUlvE1_clEvEUlNS5_4HalfEE0_EEvS4_RKT_EUliE_EEviT1_ --------------------------
	.section	.text._ZN2at6native18elementwise_kernelILi128ELi4EZNS0_15gpu_kernel_implIZZZNS0_17logit_kernel_cudaERNS_18TensorIteratorBaseERKN3c106ScalarEENKUlvE_clEvENKUlvE1_clEvEUlNS5_4HalfEE0_EEvS4_RKT_EUliE_EEviT1_,"ax",@progbits
	.align	128
        .global         _ZN2at6native18elementwise_kernelILi128ELi4EZNS0_15gpu_kernel_implIZZZNS0_17logit_kernel_cudaERNS_18TensorIteratorBaseERKN3c106ScalarEENKUlvE_clEvENKUlvE1_clEvEUlNS5_4HalfEE0_EEvS4_RKT_EUliE_EEviT1_
        .type           _ZN2at6native18elementwise_kernelILi128ELi4EZNS0_15gpu_kernel_implIZZZNS0_17logit_kernel_cudaERNS_18TensorIteratorBaseERKN3c106ScalarEENKUlvE_clEvENKUlvE1_clEvEUlNS5_4HalfEE0_EEvS4_RKT_EUliE_EEviT1_,@function
        .size           _ZN2at6native18elementwise_kernelILi128ELi4EZNS0_15gpu_kernel_implIZZZNS0_17logit_kernel_cudaERNS_18TensorIteratorBaseERKN3c106ScalarEENKUlvE_clEvENKUlvE1_clEvEUlNS5_4HalfEE0_EEvS4_RKT_EUliE_EEviT1_,(.L_x_11188 - _ZN2at6native18elementwise_kernelILi128ELi4EZNS0_15gpu_kernel_implIZZZNS0_17logit_kernel_cudaERNS_18TensorIteratorBaseERKN3c106ScalarEENKUlvE_clEvENKUlvE1_clEvEUlNS5_4HalfEE0_EEvS4_RKT_EUliE_EEviT1_)
        .other          _ZN2at6native18elementwise_kernelILi128ELi4EZNS0_15gpu_kernel_implIZZZNS0_17logit_kernel_cudaERNS_18TensorIteratorBaseERKN3c106ScalarEENKUlvE_clEvENKUlvE1_clEvEUlNS5_4HalfEE0_EEvS4_RKT_EUliE_EEviT1_,@"STO_CUDA_ENTRY STV_DEFAULT"
_ZN2at6native18elementwise_kernelILi128ELi4EZNS0_15gpu_kernel_implIZZZNS0_17logit_kernel_cudaERNS_18TensorIteratorBaseERKN3c106ScalarEENKUlvE_clEvENKUlvE1_clEvEUlNS5_4HalfEE0_EEvS4_RKT_EUliE_EEviT1_:
.text._ZN2at6native18elementwise_kernelILi128ELi4EZNS0_15gpu_kernel_implIZZZNS0_17logit_kernel_cudaERNS_18TensorIteratorBaseERKN3c106ScalarEENKUlvE_clEvENKUlvE1_clEvEUlNS5_4HalfEE0_EEvS4_RKT_EUliE_EEviT1_:
        /* <DEDUP_REMOVED lines=313> */
.L_x_3971:
        /* <DEDUP_REMOVED lines=22> */
.L_x_3975:
[----:B------:R-:W2:Y:S02]  /*14f0*/  LDG.E.U8 R2, desc[UR36][R2.64] ;  /* 0x0000002402027981 */ /* 0x000ea4000c1e1100 */
[----:B--2---:R-:W-:-:S04]  /*1500*/  I2FP.F32.U32 R0, R2 ;  /* 0x0000000200007245 */ /* 0x004fc80000201000 */
[----:B------:R-:W-:Y:S01]  /*1510*/  F2FP.F16.F32.PACK_AB R0, RZ, R0 ;  /* 0x00000000ff00723e */ /* 0x000fe200000000ff */
[----:B------:R-:W-:Y:S06]  /*1520*/  BRA `(.L_x_3977) ;  /* 0x0000000c00887947 */ /* 0x000fec0003800000 */
.L_x_3974:
        /* <DEDUP_REMOVED lines=10> */
.L_x_3979:
[----:B------:R-:W2:Y:S02]  /*15d0*/  LDG.E R2, desc[UR36][R2.64] ;  /* 0x0000002402027981 */ /* 0x000ea4000c1e1900 */
[----:B--2---:R-:W-:-:S04]  /*15e0*/  I2FP.F32.S32 R0, R2 ;  /* 0x0000000200007245 */ /* 0x004fc80000201400 */
[----:B------:R-:W-:Y:S01]  /*15f0*/  F2FP.F16.F32.PACK_AB R0, RZ, R0 ;  /* 0x00000000ff00723e */ /* 0x000fe200000000ff */
[----:B------:R-:W-:Y:S06]  /*1600*/  BRA `(.L_x_3977) ;  /* 0x0000000c00507947 */ /* 0x000fec0003800000 */
.L_x_3978:
[----:B------:R-:W2:Y:S02]  /*1610*/  LDG.E.U16 R2, desc[UR36][R2.64] ;  /* 0x0000002402027981 */ /* 0x000ea4000c1e1500 */
[----:B--2---:R-:W0:Y:S02]  /*1620*/  I2F.S16 R0, R2 ;  /* 0x0000000200007306 */ /* 0x004e240000101400 */
[----:B0-----:R-:W-:Y:S01]  /*1630*/  F2FP.F16.F32.PACK_AB R0, RZ, R0 ;  /* 0x00000000ff00723e */ /* 0x001fe200000000ff */
[----:B------:R-:W-:Y:S06]  /*1640*/  BRA `(.L_x_3977) ;  /* 0x0000000c00407947 */ /* 0x000fec0003800000 */
.L_x_3973:
        /* <DEDUP_REMOVED lines=9> */
.L_x_3981:
[----:B------:R0:W5:Y:S01]  /*16e0*/  LDG.E.U16 R0, desc[UR36][R2.64] ;  /* 0x0000002402007981 */ /* 0x000162000c1e1500 */
[----:B------:R-:W-:Y:S05]  /*16f0*/  BRA `(.L_x_3977) ;  /* 0x0000000c00147947 */ /* 0x000fea0003800000 */
.L_x_3980:
        /* <DEDUP_REMOVED lines=9> */
.L_x_3983:
[----:B------:R1:W5:Y:S01]  /*1790*/  LDG.E.U16 R0, desc[UR36][R2.64] ;  /* 0x0000002402007981 */ /* 0x000362000c1e1500 */
[----:B------:R-:W-:Y:S05]  /*17a0*/  BRA `(.L_x_3977) ;  /* 0x0000000800e87947 */ /* 0x000fea0003800000 */
.L_x_3982:
        /* <DEDUP_REMOVED lines=8> */
.L_x_3972:
        /* <DEDUP_REMOVED lines=13> */
.L_x_3986:
        /* <DEDUP_REMOVED lines=8> */
.L_x_3985:
        /* <DEDUP_REMOVED lines=28> */
.L_x_3988:
        /* <DEDUP_REMOVED lines=15> */
.L_x_3987:
[----:B------:R-:W2:Y:S02]  /*1c30*/  LDG.E.U16 R0, desc[UR36][R2.64] ;  /* 0x0000002402007981 */ /* 0x000ea4000c1e1500 */
[----:B--2---:R-:W-:-:S05]  /*1c40*/  IMAD.U32 R0, R0, 0x10000, RZ ;  /* 0x0001000000007824 */ /* 0x004fca00078e00ff */
[----:B------:R-:W-:Y:S01]  /*1c50*/  F2FP.F16.F32.PACK_AB R0, RZ, R0 ;  /* 0x00000000ff00723e */ /* 0x000fe200000000ff */
[----:B------:R-:W-:Y:S06]  /*1c60*/  BRA `(.L_x_3977) ;  /* 0x0000000400b87947 */ /* 0x000fec0003800000 */
.L_x_3984:
        /* <DEDUP_REMOVED lines=12> */
.L_x_3991:
        /* <DEDUP_REMOVED lines=21> */
.L_x_3995:
[----:B------:R-:W-:Y:S05]  /*1e80*/  BSYNC B1 ;  /* 0x0000000000017941 */ /* 0x000fea0003800000 */
.L_x_3994:
[----:B------:R-:W-:Y:S01]  /*1e90*/  LEA R3, R0, 0x3b800000, 0x17 ;  /* 0x3b80000000037811 */ /* 0x000fe200078eb8ff */
[----:B------:R-:W-:-:S05]  /*1ea0*/  IMAD.SHL.U32 R0, R2, 0x100000, RZ ;  /* 0x0010000002007824 */ /* 0x000fca00078e00ff */
[----:B------:R-:W-:-:S07]  /*1eb0*/  LOP3.LUT R0, R3, R0, R4, 0xfe, !PT ;  /* 0x0000000003007212 */ /* 0x000fce00078efe04 */
.L_x_3993:
[----:B------:R-:W-:Y:S05]  /*1ec0*/  BSYNC B0 ;  /* 0x0000000000007941 */ /* 0x000fea0003800000 */
.L_x_3992:
[----:B------:R-:W-:Y:S01]  /*1ed0*/  F2FP.F16.F32.PACK_AB R0, RZ, R0 ;  /* 0x00000000ff00723e */ /* 0x000fe200000000ff */
[----:B------:R-:W-:Y:S06]  /*1ee0*/  BRA `(.L_x_3977) ;  /* 0x0000000400187947 */ /* 0x000fec0003800000 */
.L_x_3990:
        /* <DEDUP_REMOVED lines=21> */
.L_x_3999:
[----:B------:R-:W-:Y:S05]  /*2040*/  BSYNC B1 ;  /* 0x0000000000017941 */ /* 0x000fea0003800000 */
.L_x_3998:
[----:B------:R-:W-:Y:S01]  /*2050*/  LEA R3, R0, 0x37800000, 0x17 ;  /* 0x3780000000037811 */ /* 0x000fe200078eb8ff */
[----:B------:R-:W-:-:S05]  /*2060*/  IMAD.SHL.U32 R0, R2, 0x200000, RZ ;  /* 0x0020000002007824 */ /* 0x000fca00078e00ff */
[----:B------:R-:W-:-:S07]  /*2070*/  LOP3.LUT R0, R3, R0, R4, 0xfe, !PT ;  /* 0x0000000003007212 */ /* 0x000fce00078efe04 */
.L_x_3997:
[----:B------:R-:W-:Y:S05]  /*2080*/  BSYNC B0 ;  /* 0x0000000000007941 */ /* 0x000fea0003800000 */
.L_x_3996:
[----:B------:R-:W-:Y:S01]  /*2090*/  F2FP.F16.F32.PACK_AB R0, RZ, R0 ;  /* 0x00000000ff00723e */ /* 0x000fe200000000ff */
[----:B------:R-:W-:Y:S06]  /*20a0*/  BRA `(.L_x_3977) ;  /* 0x0000000000a87947 */ /* 0x000fec0003800000 */
.L_x_3989:
        /* <DEDUP_REMOVED lines=14> */
.L_x_4003:
[----:B------:R-:W-:Y:S05]  /*2190*/  BSYNC B0 ;  /* 0x0000000000007941 */ /* 0x000fea0003800000 */
.L_x_4002:
[----:B------:R-:W-:Y:S01]  /*21a0*/  F2FP.F16.F32.PACK_AB R0, RZ, R0 ;  /* 0x00000000ff00723e */ /* 0x000fe200000000ff */
[----:B------:R-:W-:Y:S06]  /*21b0*/  BRA `(.L_x_3977) ;  /* 0x0000000000647947 */ /* 0x000fec0003800000 */
.L_x_3976:
        /* <DEDUP_REMOVED lines=16> */
.L_x_4004:
[----:B------:R-:W-:Y:S01]  /*22c0*/  PRMT R0, RZ, 0x7610, R0 ;  /* 0x00007610ff007816 */ /* 0x000fe20000000000 */
[----:B------:R-:W-:Y:S06]  /*22d0*/  BRA `(.L_x_3977) ;  /* 0x00000000001c7947 */ /* 0x000fec0003800000 */
.L_x_4001:
[----:B------:R-:W2:Y:S02]  /*22e0*/  LDG.E.64 R2, desc[UR36][R2.64] ;  /* 0x0000002402027981 */ /* 0x000ea4000c1e1b00 */
[----:B--2---:R-:W0:Y:S02]  /*22f0*/  I2F.U64 R0, R2 ;  /* 0x0000000200007312 */ /* 0x004e240000301000 */
[----:B0-----:R-:W-:Y:S01]  /*2300*/  F2FP.F16.F32.PACK_AB R0, RZ, R0 ;  /* 0x00000000ff00723e */ /* 0x001fe200000000ff */
[----:B------:R-:W-:Y:S06]  /*2310*/  BRA `(.L_x_3977) ;  /* 0x00000000000c7947 */ /* 0x000fec0003800000 */
.L_x_4000:
[----:B------:R-:W2:Y:S02]  /*2320*/  LDG.E R2, desc[UR36][R2.64] ;  /* 0x0000002402027981 */ /* 0x000ea4000c1e1900 */
[----:B--2---:R-:W-:-:S04]  /*2330*/  I2FP.F32.U32 R0, R2 ;  /* 0x0000000200007245 */ /* 0x004fc80000201000 */
[----:B------:R-:W-:-:S07]  /*2340*/  F2FP.F16.F32.PACK_AB R0, RZ, R0 ;  /* 0x00000000ff00723e */ /* 0x000fce00000000ff */
.L_x_3977:
[----:B01---5:R-:W-:Y:S01]  /*2350*/  HADD2.F32 R2, -RZ, R0.H0_H0 ;  /* 0x20000000ff027230 */ /* 0x023fe20000004100 */
        /* <DEDUP_REMOVED lines=10> */
.L_x_4006:
[----:B------:R-:W-:Y:S05]  /*2400*/  BSYNC B0 ;  /* 0x0000000000007941 */ /* 0x000fea0003800000 */
.L_x_4005:
[----:B0-----:R-:W-:Y:S01]  /*2410*/  FADD.FTZ R2, -R0, 1 ;  /* 0x3f80000000027421 */ /* 0x001fe20000010100 */
[----:B------:R-:W0:Y:S03]  /*2420*/  LDC.U8 R5, c[0x0][0x430] ;  /* 0x00010c00ff057b82 */ /* 0x000e260000000000 */
[----:B------:R-:W1:Y:S02]  /*2430*/  MUFU.RCP R3, R2 ;  /* 0x0000000200037308 */ /* 0x000e640000001000 */
[----:B-1----:R-:W-:Y:S01]  /*2440*/  FMUL.FTZ R0, R3, R0 ;  /* 0x0000000003007220 */ /* 0x002fe20000410000 */
[----:B0-----:R-:W-:-:S05]  /*2450*/  PRMT R4, R5, 0x9910, RZ ;  /* 0x0000991005047816 */ /* 0x001fca00000000ff */
[----:B------:R-:W0:Y:S01]  /*2460*/  MUFU.LG2 R0, R0 ;  /* 0x0000000000007308 */ /* 0x000e220000000c00 */
[----:B------:R-:W-:Y:S01]  /*2470*/  ISETP.GT.AND P0, PT, R4, 0x9, PT ;  /* 0x000000090400780c */ /* 0x000fe20003f04270 */
[----:B0-----:R-:W-:-:S05]  /*2480*/  FMUL.FTZ R3, R0, 0.69314718246459960938 ;  /* 0x3f31721800037820 */ /* 0x001fca0000410000 */
[----:B------:R-:W-:-:S07]  /*2490*/  F2FP.F16.F32.PACK_AB R3, RZ, R3 ;  /* 0x00000003ff03723e */ /* 0x000fce00000000ff */
        /* <DEDUP_REMOVED lines=13> */
.L_x_4010:
[----:B------:R-:W-:-:S06]  /*2570*/  HADD2.F32 R3, -RZ, R3.H0_H0 ;  /* 0x20000003ff037230 */ /* 0x000fcc0000004100 */
[----:B------:R-:W0:Y:S02]  /*2580*/  F2I.S64.TRUNC R2, R3 ;  /* 0x0000000300027311 */ /* 0x000e24000020d900 */
[----:B0-----:R0:W-:Y:S01]  /*2590*/  STG.E.U8 desc[UR36][R16.64], R2 ;  /* 0x0000000210007986 */ /* 0x0011e2000c101124 */
[----:B------:R-:W-:Y:S05]  /*25a0*/  BRA `(.L_x_4012) ;  /* 0x0000000c00847947 */ /* 0x000fea0003800000 */
.L_x_4009:
        /* <DEDUP_REMOVED lines=10> */
.L_x_4014:
[----:B------:R-:W-:-:S06]  /*2650*/  HADD2.F32 R3, -RZ, R3.H0_H0 ;  /* 0x20000003ff037230 */ /* 0x000fcc0000004100 */
[----:B------:R-:W0:Y:S02]  /*2660*/  F2I.FTZ.TRUNC.NTZ R3, R3 ;  /* 0x0000000300037305 */ /* 0x000e24000021f100 */
[----:B0-----:R0:W-:Y:S01]  /*2670*/  STG.E desc[UR36][R16.64], R3 ;  /* 0x0000000310007986 */ /* 0x0011e2000c101924 */
[----:B------:R-:W-:Y:S05]  /*2680*/  BRA `(.L_x_4012) ;  /* 0x0000000c004c7947 */ /* 0x000fea0003800000 */
.L_x_4013:
[----:B------:R-:W-:-:S06]  /*2690*/  HADD2.F32 R3, -RZ, R3.H0_H0 ;  /* 0x20000003ff037230 */ /* 0x000fcc0000004100 */
[----:B------:R-:W0:Y:S02]  /*26a0*/  F2I.FTZ.TRUNC.NTZ R3, R3 ;  /* 0x0000000300037305 */ /* 0x000e24000021f100 */
[----:B0-----:R0:W-:Y:S01]  /*26b0*/  STG.E.U16 desc[UR36][R16.64], R3 ;  /* 0x0000000310007986 */ /* 0x0011e2000c101524 */
[----:B------:R-:W-:Y:S05]  /*26c0*/  BRA `(.L_x_4012) ;  /* 0x0000000c003c7947 */ /* 0x000fea0003800000 */
.L_x_4008:
        /* <DEDUP_REMOVED lines=9> */
.L_x_4016:
[----:B------:R0:W-:Y:S01]  /*2760*/  STG.E.U16 desc[UR36][R16.64], R3 ;  /* 0x0000000310007986 */ /* 0x0001e2000c101524 */
[----:B------:R-:W-:Y:S05]  /*2770*/  BRA `(.L_x_4012) ;  /* 0x0000000c00107947 */ /* 0x000fea0003800000 */
.L_x_4015:
        /* <DEDUP_REMOVED lines=10> */
.L_x_4018:
[----:B------:R-:W-:-:S05]  /*2820*/  HADD2.F32 R0, -RZ, R3.H0_H0 ;  /* 0x20000003ff007230 */ /* 0x000fca0000004100 */
[----:B------:R-:W-:-:S04]  /*2830*/  F2FP.F16.F32.PACK_AB R0, RZ, R0 ;  /* 0x00000000ff00723e */ /* 0x000fc800000000ff */
[----:B------:R-:W-:-:S05]  /*2840*/  PRMT R0, R0, 0x5410, RZ ;  /* 0x0000541000007816 */ /* 0x000fca00000000ff */
[----:B------:R0:W-:Y:S01]  /*2850*/  STG.E desc[UR36][R16.64], R0 ;  /* 0x0000000010007986 */ /* 0x0001e2000c101924 */
[----:B------:R-:W-:Y:S05]  /*2860*/  BRA `(.L_x_4012) ;  /* 0x0000000800d47947 */ /* 0x000fea0003800000 */
.L_x_4017:
[----:B------:R-:W-:-:S05]  /*2870*/  HADD2.F32 R2, -RZ, R3.H0_H0 ;  /* 0x20000003ff027230 */ /* 0x000fca0000004100 */
[----:B------:R-:W-:-:S06]  /*2880*/  FMUL.FTZ R2, R2, 1 ;  /* 0x3f80000002027820 */ /* 0x000fcc0000410000 */
[----:B------:R-:W0:Y:S02]  /*2890*/  F2F.F64.F32 R2, R2 ;  /* 0x0000000200027310 */ /* 0x000e240000201800 */
[----:B0-----:R0:W-:Y:S01]  /*28a0*/  STG.E.64 desc[UR36][R16.64], R2 ;  /* 0x0000000210007986 */ /* 0x0011e2000c101b24 */
[----:B------:R-:W-:Y:S05]  /*28b0*/  BRA `(.L_x_4012) ;  /* 0x0000000800c07947 */ /* 0x000fea0003800000 */
.L_x_4007:
        /* <DEDUP_REMOVED lines=13> */
.L_x_4021:
[----:B------:R-:W-:Y:S01]  /*2990*/  HADD2.F32 R3, -RZ, R3.H0_H0 ;  /* 0x20000003ff037230 */ /* 0x000fe20000004100 */
[----:B------:R-:W-:-:S04]  /*29a0*/  CS2R R6, SRZ ;  /* 0x0000000000067805 */ /* 0x000fc8000001ff00 */
[----:B------:R-:W-:-:S04]  /*29b0*/  FMUL.FTZ R3, R3, 1 ;  /* 0x3f80000003037820 */ /* 0x000fc80000410000 */
[----:B------:R-:W0:Y:S02]  /*29c0*/  F2F.F64.F32 R4, R3 ;  /* 0x0000000300047310 */ /* 0x000e240000201800 */
[----:B0-----:R0:W-:Y:S01]  /*29d0*/  STG.E.128 desc[UR36][R16.64], R4 ;  /* 0x0000000410007986 */ /* 0x0011e2000c101d24 */
[----:B------:R-:W-:Y:S05]  /*29e0*/  BRA `(.L_x_4012) ;  /* 0x0000000800747947 */ /* 0x000fea0003800000 */
.L_x_4020:
        /* <DEDUP_REMOVED lines=21> */
.L_x_4025:
[----:B------:R-:W-:Y:S05]  /*2b40*/  BSYNC B0 ;  /* 0x0000000000007941 */ /* 0x000fea0003800000 */
.L_x_4024:
[----:B------:R-:W-:-:S05]  /*2b50*/  LOP3.LUT R3, R0, R3, RZ, 0xfc, !PT ;  /* 0x0000000300037212 */ /* 0x000fca00078efcff */
[----:B------:R0:W-:Y:S01]  /*2b60*/  STG.E.U8 desc[UR36][R16.64], R3 ;  /* 0x0000000310007986 */ /* 0x0001e2000c101124 */
[----:B------:R-:W-:Y:S05]  /*2b70*/  BRA `(.L_x_4012) ;  /* 0x0000000800107947 */ /* 0x000fea0003800000 */
.L_x_4023:
        /* <DEDUP_REMOVED lines=13> */
.L_x_4027:
[----:B------:R-:W-:Y:S01]  /*2c50*/  IMAD.MOV.U32 R0, RZ, RZ, 0x7f ;  /* 0x0000007fff007424 */ /* 0x000fe200078e00ff */
[----:B------:R-:W-:-:S04]  /*2c60*/  ISETP.GT.U32.AND P0, PT, R2, 0x7f800000, PT ;  /* 0x7f8000000200780c */ /* 0x000fc80003f04070 */
[----:B------:R-:W-:-:S09]  /*2c70*/  SEL R0, R0, 0x7c, P0 ;  /* 0x0000007c00007807 */ /* 0x000fd20000000000 */
.L_x_4028:
[----:B------:R-:W-:Y:S05]  /*2c80*/  BSYNC B0 ;  /* 0x0000000000007941 */ /* 0x000fea0003800000 */
.L_x_4026:
[----:B------:R-:W-:-:S04]  /*2c90*/  LOP3.LUT R2, R3, 0x80000000, RZ, 0xc0, !PT ;  /* 0x8000000003027812 */ /* 0x000fc800078ec0ff */
[----:B------:R-:W-:-:S04]  /*2ca0*/  SHF.R.U32.HI R3, RZ, 0x18, R2 ;  /* 0x00000018ff037819 */ /* 0x000fc80000011602 */
[----:B------:R-:W-:-:S05]  /*2cb0*/  LOP3.LUT R3, R0, R3, RZ, 0xfc, !PT ;  /* 0x0000000300037212 */ /* 0x000fca00078efcff */
[----:B------:R0:W-:Y:S01]  /*2cc0*/  STG.E.U8 desc[UR36][R16.64], R3 ;  /* 0x0000000310007986 */ /* 0x0001e2000c101124 */
[----:B------:R-:W-:Y:S05]  /*2cd0*/  BRA `(.L_x_4012) ;  /* 0x0000000400b87947 */ /* 0x000fea0003800000 */
.L_x_4022:
[----:B------:R-:W-:-:S05]  /*2ce0*/  HADD2.F32 R0, -RZ, R3.H0_H0 ;  /* 0x20000003ff007230 */ /* 0x000fca0000004100 */
[----:B------:R-:W-:-:S05]  /*2cf0*/  F2FP.BF16.F32.PACK_AB R0, RZ, R0 ;  /* 0x00000000ff00723e */ /* 0x000fca00000010ff */
[----:B------:R0:W-:Y:S01]  /*2d00*/  STG.E.U16 desc[UR36][R16.64], R0 ;  /* 0x0000000010007986 */ /* 0x0001e2000c101524 */
[----:B------:R-:W-:Y:S05]  /*2d10*/  BRA `(.L_x_4012) ;  /* 0x0000000400a87947 */ /* 0x000fea0003800000 */
.L_x_4019:
        /* <DEDUP_REMOVED lines=12> */
.L_x_4031:
        /* <DEDUP_REMOVED lines=17> */
.L_x_4034:
[----:B------:R-:W-:-:S04]  /*2ef0*/  LOP3.LUT R2, R3, 0x80000000, RZ, 0xc0, !PT ;  /* 0x8000000003027812 */ /* 0x000fc800078ec0ff */
[----:B------:R-:W-:-:S04]  /*2f00*/  SHF.R.U32.HI R3, RZ, 0x18, R2 ;  /* 0x00000018ff037819 */ /* 0x000fc80000011602 */
[----:B------:R-:W-:-:S04]  /*2f10*/  LOP3.LUT R0, R0, R3, RZ, 0xfc, !PT ;  /* 0x0000000300007212 */ /* 0x000fc800078efcff */
[----:B------:R-:W-:-:S07]  /*2f20*/  PRMT R8, R0, 0x7610, R8 ;  /* 0x0000761000087816 */ /* 0x000fce0000000008 */
.L_x_4033:
[----:B------:R-:W-:Y:S05]  /*2f30*/  BSYNC B0 ;  /* 0x0000000000007941 */ /* 0x000fea0003800000 */
.L_x_4032:
[----:B------:R0:W-:Y:S01]  /*2f40*/  STG.E.U8 desc[UR36][R16.64], R8 ;  /* 0x0000000810007986 */ /* 0x0001e2000c101124 */
[----:B------:R-:W-:Y:S05]  /*2f50*/  BRA `(.L_x_4012) ;  /* 0x0000000400187947 */ /* 0x000fea0003800000 */
.L_x_4030:
        /* <DEDUP_REMOVED lines=17> */
.L_x_4037:
[----:B------:R-:W-:-:S04]  /*3070*/  LOP3.LUT R2, R3, 0x80000000, RZ, 0xc0, !PT ;  /* 0x8000000003027812 */ /* 0x000fc800078ec0ff */
[----:B------:R-:W-:-:S04]  /*3080*/  SHF.R.U32.HI R3, RZ, 0x18, R2 ;  /* 0x00000018ff037819 */ /* 0x000fc80000011602 */
[----:B------:R-:W-:-:S04]  /*3090*/  LOP3.LUT R0, R0, R3, RZ, 0xfc, !PT ;  /* 0x0000000300007212 */ /* 0x000fc800078efcff */
[----:B------:R-:W-:-:S07]  /*30a0*/  PRMT R8, R0, 0x7610, R8 ;  /* 0x0000761000087816 */ /* 0x000fce0000000008 */
.L_x_4036:
[----:B------:R-:W-:Y:S05]  /*30b0*/  BSYNC B0 ;  /* 0x0000000000007941 */ /* 0x000fea0003800000 */
.L_x_4035:
[----:B------:R3:W-:Y:S01]  /*30c0*/  STG.E.U8 desc[UR36][R16.64], R8 ;  /* 0x0000000810007986 */ /* 0x0007e2000c101124 */
[----:B------:R-:W-:Y:S05]  /*30d0*/  BRA `(.L_x_4012) ;  /* 0x0000000000b87947 */ /* 0x000fea0003800000 */
.L_x_4029:
        /* <DEDUP_REMOVED lines=22> */
.L_x_4011:
        /* <DEDUP_REMOVED lines=16> */
.L_x_4040:
[----:B------:R-:W-:Y:S05]  /*3340*/  BRA `(.L_x_4012) ;  /* 0x00000000001c7947 */ /* 0x000fea0003800000 */
.L_x_4039:
[----:B------:R-:W-:-:S06]  /*3350*/  HADD2.F32 R3, -RZ, R3.H0_H0 ;  /* 0x20000003ff037230 */ /* 0x000fcc0000004100 */
[----:B------:R-:W0:Y:S02]  /*3360*/  F2I.U64.TRUNC R2, R3 ;  /* 0x0000000300027311 */ /* 0x000e24000020d800 */
[----:B0-----:R2:W-:Y:S01]  /*3370*/  STG.E.64 desc[UR36][R16.64], R2 ;  /* 0x0000000210007986 */ /* 0x0015e2000c101b24 */
[----:B------:R-:W-:Y:S05]  /*3380*/  BRA `(.L_x_4012) ;  /* 0x00000000000c7947 */ /* 0x000fea0003800000 */
.L_x_4038:
[----:B------:R-:W-:-:S06]  /*3390*/  HADD2.F32 R3, -RZ, R3.H0_H0 ;  /* 0x20000003ff037230 */ /* 0x000fcc0000004100 */
[----:B------:R-:W0:Y:S02]  /*33a0*/  F2I.FTZ.U32.TRUNC.NTZ R3, R3 ;  /* 0x0000000300037305 */ /* 0x000e24000021f000 */
[----:B0-----:R0:W-:Y:S02]  /*33b0*/  STG.E desc[UR36][R16.64], R3 ;  /* 0x0000000310007986 */ /* 0x0011e4000c101924 */
.L_x_4012:
[----:B------:R-:W-:-:S04]  /*33c0*/  IMAD R18, R23, 0x200, R18 ;  /* 0x0000020017127824 */ /* 0x000fc800078e0212 */
[----:B------:R-:W-:-:S07]  /*33d0*/  VIADD R19, R18, 0x80 ;  /* 0x0000008012137836 */ /* 0x000fce0000000000 */
.L_x_3970:
[----:B------:R-:W-:Y:S05]  /*33e0*/  BSYNC B6 ;  /* 0x0000000000067941 */ /* 0x000fea0003800000 */
.L_x_3969:
        /* <DEDUP_REMOVED lines=307> */
.L_x_4043:
        /* <DEDUP_REMOVED lines=22> */
.L_x_4047:
[----:B------:R-:W2:Y:S02]  /*4880*/  LDG.E.U8 R2, desc[UR36][R2.64] ;  /* 0x0000002402027981 */ /* 0x000ea4000c1e1100 */
[----:B--2---:R-:W-:-:S04]  /*4890*/  I2FP.F32.U32 R0, R2 ;  /* 0x0000000200007245 */ /* 0x004fc80000201000 */
[----:B------:R-:W-:Y:S01]  /*48a0*/  F2FP.F16.F32.PACK_AB R0, RZ, R0 ;  /* 0x00000000ff00723e */ /* 0x000fe200000000ff */
[----:B------:R-:W-:Y:S06]  /*48b0*/  BRA `(.L_x_4049) ;  /* 0x0000000c00887947 */ /* 0x000fec0003800000 */
.L_x_4046:
        /* <DEDUP_REMOVED lines=10> */
.L_x_4051:
[----:B------:R-:W2:Y:S02]  /*4960*/  LDG.E R2, desc[UR36][R2.64] ;  /* 0x0000002402027981 */ /* 0x000ea4000c1e1900 */
[----:B--2---:R-:W-:-:S04]  /*4970*/  I2FP.F32.S32 R0, R2 ;  /* 0x0000000200007245 */ /* 0x004fc80000201400 */
[----:B------:R-:W-:Y:S01]  /*4980*/  F2FP.F16.F32.PACK_AB R0, RZ, R0 ;  /* 0x00000000ff00723e */ /* 0x000fe200000000ff */
[----:B------:R-:W-:Y:S06]  /*4990*/  BRA `(.L_x_4049) ;  /* 0x0000000c00507947 */ /* 0x000fec0003800000 */
.L_x_4050:
[----:B------:R-:W2:Y:S02]  /*49a0*/  LDG.E.U16 R2, desc[UR36][R2.64] ;  /* 0x0000002402027981 */ /* 0x000ea4000c1e1500 */
[----:B--2---:R-:W0:Y:S02]  /*49b0*/  I2F.S16 R0, R2 ;  /* 0x0000000200007306 */ /* 0x004e240000101400 */
[----:B0-----:R-:W-:Y:S01]  /*49c0*/  F2FP.F16.F32.PACK_AB R0, RZ, R0 ;  /* 0x00000000ff00723e */ /* 0x001fe200000000ff */
[----:B------:R-:W-:Y:S06]  /*49d0*/  BRA `(.L_x_4049) ;  /* 0x0000000c00407947 */ /* 0x000fec0003800000 */
.L_x_4045:
        /* <DEDUP_REMOVED lines=9> */
.L_x_4053:
[----:B------:R1:W5:Y:S01]  /*4a70*/  LDG.E.U16 R0, desc[UR36][R2.64] ;  /* 0x0000002402007981 */ /* 0x000362000c1e1500 */
[----:B------:R-:W-:Y:S05]  /*4a80*/  BRA `(.L_x_4049) ;  /* 0x0000000c00147947 */ /* 0x000fea0003800000 */
.L_x_4052:
        /* <DEDUP_REMOVED lines=9> */
.L_x_4055:
[----:B------:R0:W5:Y:S01]  /*4b20*/  LDG.E.U16 R0, desc[UR36][R2.64] ;  /* 0x0000002402007981 */ /* 0x000162000c1e1500 */
[----:B------:R-:W-:Y:S05]  /*4b30*/  BRA `(.L_x_4049) ;  /* 0x0000000800e87947 */ /* 0x000fea0003800000 */
.L_x_4054:
        /* <DEDUP_REMOVED lines=8> */
.L_x_4044:
        /* <DEDUP_REMOVED lines=13> */
.L_x_4058:
        /* <DEDUP_REMOVED lines=8> */
.L_x_4057:
        /* <DEDUP_REMOVED lines=28> */
.L_x_4060:
        /* <DEDUP_REMOVED lines=15> */
.L_x_4059:
[----:B------:R-:W2:Y:S02]  /*4fc0*/  LDG.E.U16 R0, desc[UR36][R2.64] ;  /* 0x0000002402007981 */ /* 0x000ea4000c1e1500 */
[----:B--2---:R-:W-:-:S05]  /*4fd0*/  IMAD.U32 R0, R0, 0x10000, RZ ;  /* 0x0001000000007824 */ /* 0x004fca00078e00ff */
[----:B------:R-:W-:Y:S01]  /*4fe0*/  F2FP.F16.F32.PACK_AB R0, RZ, R0 ;  /* 0x00000000ff00723e */ /* 0x000fe200000000ff */
[----:B------:R-:W-:Y:S06]  /*4ff0*/  BRA `(.L_x_4049) ;  /* 0x0000000400b87947 */ /* 0x000fec0003800000 */
.L_x_4056:
        /* <DEDUP_REMOVED lines=12> */
.L_x_4063:
        /* <DEDUP_REMOVED lines=21> */
.L_x_4067:
[----:B------:R-:W-:Y:S05]  /*5210*/  BSYNC B1 ;  /* 0x0000000000017941 */ /* 0x000fea0003800000 */
.L_x_4066:
[----:B------:R-:W-:Y:S01]  /*5220*/  LEA R3, R0, 0x3b800000, 0x17 ;  /* 0x3b80000000037811 */ /* 0x000fe200078eb8ff */
[----:B------:R-:W-:-:S05]  /*5230*/  IMAD.SHL.U32 R0, R2, 0x100000, RZ ;  /* 0x0010000002007824 */ /* 0x000fca00078e00ff */
[----:B------:R-:W-:-:S07]  /*5240*/  LOP3.LUT R0, R3, R0, R4, 0xfe, !PT ;  /* 0x0000000003007212 */ /* 0x000fce00078efe04 */
.L_x_4065:
[----:B------:R-:W-:Y:S05]  /*5250*/  BSYNC B0 ;  /* 0x0000000000007941 */ /* 0x000fea0003800000 */
.L_x_4064:
[----:B------:R-:W-:Y:S01]  /*5260*/  F2FP.F16.F32.PACK_AB R0, RZ, R0 ;  /* 0x00000000ff00723e */ /* 0x000fe200000000ff */
[----:B------:R-:W-:Y:S06]  /*5270*/  BRA `(.L_x_4049) ;  /* 0x0000000400187947 */ /* 0x000fec0003800000 */
.L_x_4062:
        /* <DEDUP_REMOVED lines=21> */
.L_x_4071:
[----:B------:R-:W-:Y:S05]  /*53d0*/  BSYNC B1 ;  /* 0x0000000000017941 */ /* 0x000fea0003800000 */
.L_x_4070:
[----:B------:R-:W-:Y:S01]  /*53e0*/  LEA R3, R0, 0x37800000, 0x17 ;  /* 0x3780000000037811 */ /* 0x000fe200078eb8ff */
[----:B------:R-:W-:-:S05]  /*53f0*/  IMAD.SHL.U32 R0, R2, 0x200000, RZ ;  /* 0x0020000002007824 */ /* 0x000fca00078e00ff */
[----:B------:R-:W-:-:S07]  /*5400*/  LOP3.LUT R0, R3, R0, R4, 0xfe, !PT ;  /* 0x0000000003007212 */ /* 0x000fce00078efe04 */
.L_x_4069:
[----:B------:R-:W-:Y:S05]  /*5410*/  BSYNC B0 ;  /* 0x0000000000007941 */ /* 0x000fea0003800000 */
.L_x_4068:
[----:B------:R-:W-:Y:S01]  /*5420*/  F2FP.F16.F32.PACK_AB R0, RZ, R0 ;  /* 0x00000000ff00723e */ /* 0x000fe200000000ff */
[----:B------:R-:W-:Y:S06]  /*5430*/  BRA `(.L_x_4049) ;  /* 0x0000000000a87947 */ /* 0x000fec0003800000 */
.L_x_4061:
        /* <DEDUP_REMOVED lines=14> */
.L_x_4075:
[----:B------:R-:W-:Y:S05]  /*5520*/  BSYNC B0 ;  /* 0x0000000000007941 */ /* 0x000fea0003800000 */
.L_x_4074:
[----:B------:R-:W-:Y:S01]  /*5530*/  F2FP.F16.F32.PACK_AB R0, RZ, R0 ;  /* 0x00000000ff00723e */ /* 0x000fe200000000ff */
[----:B------:R-:W-:Y:S06]  /*5540*/  BRA `(.L_x_4049) ;  /* 0x0000000000647947 */ /* 0x000fec0003800000 */
.L_x_4048:
        /* <DEDUP_REMOVED lines=16> */
.L_x_4076:
[----:B------:R-:W-:Y:S01]  /*5650*/  PRMT R0, RZ, 0x7610, R0 ;  /* 0x00007610ff007816 */ /* 0x000fe20000000000 */
[----:B------:R-:W-:Y:S06]  /*5660*/  BRA `(.L_x_4049) ;  /* 0x00000000001c7947 */ /* 0x000fec0003800000 */
.L_x_4073:
[----:B------:R-:W2:Y:S02]  /*5670*/  LDG.E.64 R2, desc[UR36][R2.64] ;  /* 0x0000002402027981 */ /* 0x000ea4000c1e1b00 */
[----:B--2---:R-:W0:Y:S02]  /*5680*/  I2F.U64 R0, R2 ;  /* 0x0000000200007312 */ /* 0x004e240000301000 */
[----:B0-----:R-:W-:Y:S01]  /*5690*/  F2FP.F16.F32.PACK_AB R0, RZ, R0 ;  /* 0x00000000ff00723e */ /* 0x001fe200000000ff */
[----:B------:R-:W-:Y:S06]  /*56a0*/  BRA `(.L_x_4049) ;  /* 0x00000000000c7947 */ /* 0x000fec0003800000 */
.L_x_4072:
[----:B------:R-:W2:Y:S02]  /*56b0*/  LDG.E R2, desc[UR36][R2.64] ;  /* 0x0000002402027981 */ /* 0x000ea4000c1e1900 */
[----:B--2---:R-:W-:-:S04]  /*56c0*/  I2FP.F32.U32 R0, R2 ;  /* 0x0000000200007245 */ /* 0x004fc80000201000 */
[----:B------:R-:W-:-:S07]  /*56d0*/  F2FP.F16.F32.PACK_AB R0, RZ, R0 ;  /* 0x00000000ff00723e */ /* 0x000fce00000000ff */
.L_x_4049:
        /* <DEDUP_REMOVED lines=11> */
.L_x_4078:
[----:B------:R-:W-:Y:S05]  /*5790*/  BSYNC B0 ;  /* 0x0000000000007941 */ /* 0x000fea0003800000 */
.L_x_4077:
        /* <DEDUP_REMOVED lines=22> */
.L_x_4082:
[----:B------:R-:W-:-:S06]  /*5900*/  HADD2.F32 R3, -RZ, R3.H0_H0 ;  /* 0x20000003ff037230 */ /* 0x000fcc0000004100 */
[----:B------:R-:W0:Y:S02]  /*5910*/  F2I.S64.TRUNC R2, R3 ;  /* 0x0000000300027311 */ /* 0x000e24000020d900 */
[----:B0-----:R4:W-:Y:S01]  /*5920*/  STG.E.U8 desc[UR36][R16.64], R2 ;  /* 0x0000000210007986 */ /* 0x0019e2000c101124 */
[----:B------:R-:W-:Y:S05]  /*5930*/  BRA `(.L_x_4084) ;  /* 0x0000000c00847947 */ /* 0x000fea0003800000 */
.L_x_4081:
        /* <DEDUP_REMOVED lines=10> */
.L_x_4086:
[----:B------:R-:W-:-:S06]  /*59e0*/  HADD2.F32 R3, -RZ, R3.H0_H0 ;  /* 0x20000003ff037230 */ /* 0x000fcc0000004100 */
[----:B------:R-:W0:Y:S02]  /*59f0*/  F2I.FTZ.TRUNC.NTZ R3, R3 ;  /* 0x0000000300037305 */ /* 0x000e24000021f100 */
[----:B0-----:R2:W-:Y:S01]  /*5a00*/  STG.E desc[UR36][R16.64], R3 ;  /* 0x0000000310007986 */ /* 0x0015e2000c101924 */
[----:B------:R-:W-:Y:S05]  /*5a10*/  BRA `(.L_x_4084) ;  /* 0x0000000c004c7947 */ /* 0x000fea0003800000 */
.L_x_4085:
[----:B------:R-:W-:-:S06]  /*5a20*/  HADD2.F32 R3, -RZ, R3.H0_H0 ;  /* 0x20000003ff037230 */ /* 0x000fcc0000004100 */
[----:B------:R-:W0:Y:S02]  /*5a30*/  F2I.FTZ.TRUNC.NTZ R3, R3 ;  /* 0x0000000300037305 */ /* 0x000e24000021f100 */
[----:B0-----:R0:W-:Y:S01]  /*5a40*/  STG.E.U16 desc[UR36][R16.64], R3 ;  /* 0x0000000310007986 */ /* 0x0011e2000c101524 */
[----:B------:R-:W-:Y:S05]  /*5a50*/  BRA `(.L_x_4084) ;  /* 0x0000000c003c7947 */ /* 0x000fea0003800000 */
.L_x_4080:
        /* <DEDUP_REMOVED lines=9> */
.L_x_4088:
[----:B------:R0:W-:Y:S01]  /*5af0*/  STG.E.U16 desc[UR36][R16.64], R3 ;  /* 0x0000000310007986 */ /* 0x0001e2000c101524 */
[----:B------:R-:W-:Y:S05]  /*5b00*/  BRA `(.L_x_4084) ;  /* 0x0000000c00107947 */ /* 0x000fea0003800000 */
.L_x_4087:
        /* <DEDUP_REMOVED lines=10> */
.L_x_4090:
[----:B------:R-:W-:-:S05]  /*5bb0*/  HADD2.F32 R0, -RZ, R3.H0_H0 ;  /* 0x20000003ff007230 */ /* 0x000fca0000004100 */
[----:B------:R-:W-:-:S04]  /*5bc0*/  F2FP.F16.F32.PACK_AB R0, RZ, R0 ;  /* 0x00000000ff00723e */ /* 0x000fc800000000ff */
[----:B------:R-:W-:-:S05]  /*5bd0*/  PRMT R0, R0, 0x5410, RZ ;  /* 0x0000541000007816 */ /* 0x000fca00000000ff */
[----:B------:R0:W-:Y:S01]  /*5be0*/  STG.E desc[UR36][R16.64], R0 ;  /* 0x0000000010007986 */ /* 0x0001e2000c101924 */
[----:B------:R-:W-:Y:S05]  /*5bf0*/  BRA `(.L_x_4084) ;  /* 0x0000000800d47947 */ /* 0x000fea0003800000 */
.L_x_4089:
[----:B------:R-:W-:-:S05]  /*5c00*/  HADD2.F32 R2, -RZ, R3.H0_H0 ;  /* 0x20000003ff027230 */ /* 0x000fca0000004100 */
[----:B------:R-:W-:-:S06]  /*5c10*/  FMUL.FTZ R2, R2, 1 ;  /* 0x3f80000002027820 */ /* 0x000fcc0000410000 */
[----:B------:R-:W0:Y:S02]  /*5c20*/  F2F.F64.F32 R2, R2 ;  /* 0x0000000200027310 */ /* 0x000e240000201800 */
[----:B0-----:R0:W-:Y:S01]  /*5c30*/  STG.E.64 desc[UR36][R16.64], R2 ;  /* 0x0000000210007986 */ /* 0x0011e2000c101b24 */
[----:B------:R-:W-:Y:S05]  /*5c40*/  BRA `(.L_x_4084) ;  /* 0x0000000800c07947 */ /* 0x000fea0003800000 */
.L_x_4079:
        /* <DEDUP_REMOVED lines=13> */
.L_x_4093:
[----:B------:R-:W-:Y:S01]  /*5d20*/  HADD2.F32 R3, -RZ, R3.H0_H0 ;  /* 0x20000003ff037230 */ /* 0x000fe20000004100 */
[----:B------:R-:W-:-:S04]  /*5d30*/  CS2R R6, SRZ ;  /* 0x0000000000067805 */ /* 0x000fc8000001ff00 */
[----:B------:R-:W-:-:S04]  /*5d40*/  FMUL.FTZ R3, R3, 1 ;  /* 0x3f80000003037820 */ /* 0x000fc80000410000 */
[----:B------:R-:W0:Y:S02]  /*5d50*/  F2F.F64.F32 R4, R3 ;  /* 0x0000000300047310 */ /* 0x000e240000201800 */
[----:B0-----:R0:W-:Y:S01]  /*5d60*/  STG.E.128 desc[UR36][R16.64], R4 ;  /* 0x0000000410007986 */ /* 0x0011e2000c101d24 */
[----:B------:R-:W-:Y:S05]  /*5d70*/  BRA `(.L_x_4084) ;  /* 0x0000000800747947 */ /* 0x000fea0003800000 */
.L_x_4092:
        /* <DEDUP_REMOVED lines=21> */
.L_x_4097:
[----:B------:R-:W-:Y:S05]  /*5ed0*/  BSYNC B0 ;  /* 0x0000000000007941 */ /* 0x000fea0003800000 */
.L_x_4096:
[----:B------:R-:W-:-:S05]  /*5ee0*/  LOP3.LUT R3, R0, R3, RZ, 0xfc, !PT ;  /* 0x0000000300037212 */ /* 0x000fca00078efcff */
[----:B------:R0:W-:Y:S01]  /*5ef0*/  STG.E.U8 desc[UR36][R16.64], R3 ;  /* 0x0000000310007986 */ /* 0x0001e2000c101124 */
[----:B------:R-:W-:Y:S05]  /*5f00*/  BRA `(.L_x_4084) ;  /* 0x0000000800107947 */ /* 0x000fea0003800000 */
.L_x_4095:
        /* <DEDUP_REMOVED lines=13> */
.L_x_4099:
[----:B------:R-:W-:Y:S01]  /*5fe0*/  IMAD.MOV.U32 R0, RZ, RZ, 0x7f ;  /* 0x0000007fff007424 */ /* 0x000fe200078e00ff */
[----:B------:R-:W-:-:S04]  /*5ff0*/  ISETP.GT.U32.AND P0, PT, R2, 0x7f800000, PT ;  /* 0x7f8000000200780c */ /* 0x000fc80003f04070 */
[----:B------:R-:W-:-:S09]  /*6000*/  SEL R0, R0, 0x7c, P0 ;  /* 0x0000007c00007807 */ /* 0x000fd20000000000 */
.L_x_4100:
[----:B------:R-:W-:Y:S05]  /*6010*/  BSYNC B0 ;  /* 0x0000000000007941 */ /* 0x000fea0003800000 */
.L_x_4098:
[----:B------:R-:W-:-:S04]  /*6020*/  LOP3.LUT R2, R3, 0x80000000, RZ, 0xc0, !PT ;  /* 0x8000000003027812 */ /* 0x000fc800078ec0ff */
[----:B------:R-:W-:-:S04]  /*6030*/  SHF.R.U32.HI R3, RZ, 0x18, R2 ;  /* 0x00000018ff037819 */ /* 0x000fc80000011602 */
[----:B------:R-:W-:-:S05]  /*6040*/  LOP3.LUT R3, R0, R3, RZ, 0xfc, !PT ;  /* 0x0000000300037212 */ /* 0x000fca00078efcff */
[----:B------:R0:W-:Y:S01]  /*6050*/  STG.E.U8 desc[UR36][R16.64], R3 ;  /* 0x0000000310007986 */ /* 0x0001e2000c101124 */
[----:B------:R-:W-:Y:S05]  /*6060*/  BRA `(.L_x_4084) ;  /* 0x0000000400b87947 */ /* 0x000fea0003800000 */
.L_x_4094:
[----:B------:R-:W-:-:S05]  /*6070*/  HADD2.F32 R0, -RZ, R3.H0_H0 ;  /* 0x20000003ff007230 */ /* 0x000fca0000004100 */
[----:B------:R-:W-:-:S05]  /*6080*/  F2FP.BF16.F32.PACK_AB R0, RZ, R0 ;  /* 0x00000000ff00723e */ /* 0x000fca00000010ff */
[----:B------:R0:W-:Y:S01]  /*6090*/  STG.E.U16 desc[UR36][R16.64], R0 ;  /* 0x0000000010007986 */ /* 0x0001e2000c101524 */
[----:B------:R-:W-:Y:S05]  /*60a0*/  BRA `(.L_x_4084) ;  /* 0x0000000400a87947 */ /* 0x000fea0003800000 */
.L_x_4091:
        /* <DEDUP_REMOVED lines=12> */
.L_x_4103:
        /* <DEDUP_REMOVED lines=17> */
.L_x_4106:
[----:B------:R-:W-:-:S04]  /*6280*/  LOP3.LUT R2, R3, 0x80000000, RZ, 0xc0, !PT ;  /* 0x8000000003027812 */ /* 0x000fc800078ec0ff */
[----:B------:R-:W-:-:S04]  /*6290*/  SHF.R.U32.HI R3, RZ, 0x18, R2 ;  /* 0x00000018ff037819 */ /* 0x000fc80000011602 */
[----:B------:R-:W-:-:S04]  /*62a0*/  LOP3.LUT R0, R0, R3, RZ, 0xfc, !PT ;  /* 0x0000000300007212 */ /* 0x000fc800078efcff */
[----:B------:R-:W-:-:S07]  /*62b0*/  PRMT R8, R0, 0x7610, R8 ;  /* 0x0000761000087816 */ /* 0x000fce0000000008 */
.L_x_4105:
[----:B------:R-:W-:Y:S05]  /*62c0*/  BSYNC B0 ;  /* 0x0000000000007941 */ /* 0x000fea0003800000 */
.L_x_4104:
[----:B------:R0:W-:Y:S01]  /*62d0*/  STG.E.U8 desc[UR36][R16.64], R8 ;  /* 0x0000000810007986 */ /* 0x0001e2000c101124 */
[----:B------:R-:W-:Y:S05]  /*62e0*/  BRA `(.L_x_4084) ;  /* 0x0000000400187947 */ /* 0x000fea0003800000 */
.L_x_4102:
        /* <DEDUP_REMOVED lines=17> */
.L_x_4109:
[----:B------:R-:W-:-:S04]  /*6400*/  LOP3.LUT R2, R3, 0x80000000, RZ, 0xc0, !PT ;  /* 0x8000000003027812 */ /* 0x000fc800078ec0ff */
[----:B------:R-:W-:-:S04]  /*6410*/  SHF.R.U32.HI R3, RZ, 0x18, R2 ;  /* 0x00000018ff037819 */ /* 0x000fc80000011602 */
[----:B------:R-:W-:-:S04]  /*6420*/  LOP3.LUT R0, R0, R3, RZ, 0xfc, !PT ;  /* 0x0000000300007212 */ /* 0x000fc800078efcff */
[----:B------:R-:W-:-:S07]  /*6430*/  PRMT R8, R0, 0x7610, R8 ;  /* 0x0000761000087816 */ /* 0x000fce0000000008 */
.L_x_4108:
[----:B------:R-:W-:Y:S05]  /*6440*/  BSYNC B0 ;  /* 0x0000000000007941 */ /* 0x000fea0003800000 */
.L_x_4107:
[----:B------:R0:W-:Y:S01]  /*6450*/  STG.E.U8 desc[UR36][R16.64], R8 ;  /* 0x0000000810007986 */ /* 0x0001e2000c101124 */
[----:B------:R-:W-:Y:S05]  /*6460*/  BRA `(.L_x_4084) ;  /* 0x0000000000b87947 */ /* 0x000fea0003800000 */
.L_x_4101:
        /* <DEDUP_REMOVED lines=22> */
.L_x_4083:
        /* <DEDUP_REMOVED lines=16> */
.L_x_4112:
[----:B------:R-:W-:Y:S05]  /*66d0*/  BRA `(.L_x_4084) ;  /* 0x00000000001c7947 */ /* 0x000fea0003800000 */
.L_x_4111:
[----:B------:R-:W-:-:S06]  /*66e0*/  HADD2.F32 R3, -RZ, R3.H0_H0 ;  /* 0x20000003ff037230 */ /* 0x000fcc0000004100 */
[----:B------:R-:W0:Y:S02]  /*66f0*/  F2I.U64.TRUNC R2, R3 ;  /* 0x0000000300027311 */ /* 0x000e24000020d800 */
[----:B0-----:R0:W-:Y:S01]  /*6700*/  STG.E.64 desc[UR36][R16.64], R2 ;  /* 0x0000000210007986 */ /* 0x0011e2000c101b24 */
[----:B------:R-:W-:Y:S05]  /*6710*/  BRA `(.L_x_4084) ;  /* 0x00000000000c7947 */ /* 0x000fea0003800000 */
.L_x_4110:
[----:B------:R-:W-:-:S06]  /*6720*/  HADD2.F32 R3, -RZ, R3.H0_H0 ;  /* 0x20000003ff037230 */ /* 0x000fcc0000004100 */
[----:B------:R-:W0:Y:S02]  /*6730*/  F2I.FTZ.U32.TRUNC.NTZ R3, R3 ;  /* 0x0000000300037305 */ /* 0x000e24000021f000 */
[----:B0-----:R0:W-:Y:S02]  /*6740*/  STG.E desc[UR36][R16.64], R3 ;  /* 0x0000000310007986 */ /* 0x0011e4000c101924 */
.L_x_4084:
[----:B------:R-:W-:-:S07]  /*6750*/  VIADD R19, R19, 0x80 ;  /* 0x0000008013137836 */ /* 0x000fce0000000000 */
.L_x_4042:
[----:B------:R-:W-:Y:S05]  /*6760*/  BSYNC B6 ;  /* 0x0000000000067941 */ /* 0x000fea0003800000 */
.L_x_4041:
        /* <DEDUP_REMOVED lines=307> */
.L_x_4115:
        /* <DEDUP_REMOVED lines=22> */
.L_x_4119:
[----:B------:R-:W2:Y:S02]  /*7c00*/  LDG.E.U8 R2, desc[UR36][R2.64] ;  /* 0x0000002402027981 */ /* 0x000ea4000c1e1100 */
[----:B--2---:R-:W-:-:S04]  /*7c10*/  I2FP.F32.U32 R0, R2 ;  /* 0x0000000200007245 */ /* 0x004fc80000201000 */
[----:B------:R-:W-:Y:S01]  /*7c20*/  F2FP.F16.F32.PACK_AB R0, RZ, R0 ;  /* 0x00000000ff00723e */ /* 0x000fe200000000ff */
[----:B------:R-:W-:Y:S06]  /*7c30*/  BRA `(.L_x_4121) ;  /* 0x0000000c00887947 */ /* 0x000fec0003800000 */
.L_x_4118:
        /* <DEDUP_REMOVED lines=10> */
.L_x_4123:
[----:B------:R-:W2:Y:S02]  /*7ce0*/  LDG.E R2, desc[UR36][R2.64] ;  /* 0x0000002402027981 */ /* 0x000ea4000c1e1900 */
[----:B--2---:R-:W-:-:S04]  /*7cf0*/  I2FP.F32.S32 R0, R2 ;  /* 0x0000000200007245 */ /* 0x004fc80000201400 */
[----:B------:R-:W-:Y:S01]  /*7d00*/  F2FP.F16.F32.PACK_AB R0, RZ, R0 ;  /* 0x00000000ff00723e */ /* 0x000fe200000000ff */
[----:B------:R-:W-:Y:S06]  /*7d10*/  BRA `(.L_x_4121) ;  /* 0x0000000c00507947 */ /* 0x000fec0003800000 */
.L_x_4122:
[----:B------:R-:W2:Y:S02]  /*7d20*/  LDG.E.U16 R2, desc[UR36][R2.64] ;  /* 0x0000002402027981 */ /* 0x000ea4000c1e1500 */
[----:B--2---:R-:W0:Y:S02]  /*7d30*/  I2F.S16 R0, R2 ;  /* 0x0000000200007306 */ /* 0x004e240000101400 */
[----:B0-----:R-:W-:Y:S01]  /*7d40*/  F2FP.F16.F32.PACK_AB R0, RZ, R0 ;  /* 0x00000000ff00723e */ /* 0x001fe200000000ff */
[----:B------:R-:W-:Y:S06]  /*7d50*/  BRA `(.L_x_4121) ;  /* 0x0000000c00407947 */ /* 0x000fec0003800000 */
.L_x_4117:
        /* <DEDUP_REMOVED lines=9> */
.L_x_4125:
[----:B------:R0:W5:Y:S01]  /*7df0*/  LDG.E.U16 R0, desc[UR36][R2.64] ;  /* 0x0000002402007981 */ /* 0x000162000c1e1500 */
[----:B------:R-:W-:Y:S05]  /*7e00*/  BRA `(.L_x_4121) ;  /* 0x0000000c00147947 */ /* 0x000fea0003800000 */
.L_x_4124:
        /* <DEDUP_REMOVED lines=9> */
.L_x_4127:
[----:B------:R1:W5:Y:S01]  /*7ea0*/  LDG.E.U16 R0, desc[UR36][R2.64] ;  /* 0x0000002402007981 */ /* 0x000362000c1e1500 */
[----:B------:R-:W-:Y:S05]  /*7eb0*/  BRA `(.L_x_4121) ;  /* 0x0000000800e87947 */ /* 0x000fea0003800000 */
.L_x_4126:
        /* <DEDUP_REMOVED lines=8> */
.L_x_4116:
        /* <DEDUP_REMOVED lines=13> */
.L_x_4130:
        /* <DEDUP_REMOVED lines=8> */
.L_x_4129:
        /* <DEDUP_REMOVED lines=28> */
.L_x_4132:
        /* <DEDUP_REMOVED lines=15> */
.L_x_4131:
[----:B------:R-:W2:Y:S02]  /*8340*/  LDG.E.U16 R0, desc[UR36][R2.64] ;  /* 0x0000002402007981 */ /* 0x000ea4000c1e1500 */
[----:B--2---:R-:W-:-:S05]  /*8350*/  IMAD.U32 R0, R0, 0x10000, RZ ;  /* 0x0001000000007824 */ /* 0x004fca00078e00ff */
[----:B------:R-:W-:Y:S01]  /*8360*/  F2FP.F16.F32.PACK_AB R0, RZ, R0 ;  /* 0x00000000ff00723e */ /* 0x000fe200000000ff */
[----:B------:R-:W-:Y:S06]  /*8370*/  BRA `(.L_x_4121) ;  /* 0x0000000400b87947 */ /* 0x000fec0003800000 */
.L_x_4128:
        /* <DEDUP_REMOVED lines=12> */
.L_x_4135:
        /* <DEDUP_REMOVED lines=21> */
.L_x_4139:
[----:B------:R-:W-:Y:S05]  /*8590*/  BSYNC B1 ;  /* 0x0000000000017941 */ /* 0x000fea0003800000 */
.L_x_4138:
[----:B------:R-:W-:Y:S01]  /*85a0*/  LEA R3, R0, 0x3b800000, 0x17 ;  /* 0x3b80000000037811 */ /* 0x000fe200078eb8ff */
[----:B------:R-:W-:-:S05]  /*85b0*/  IMAD.SHL.U32 R0, R2, 0x100000, RZ ;  /* 0x0010000002007824 */ /* 0x000fca00078e00ff */
[----:B------:R-:W-:-:S07]  /*85c0*/  LOP3.LUT R0, R3, R0, R4, 0xfe, !PT ;  /* 0x0000000003007212 */ /* 0x000fce00078efe04 */
.L_x_4137:
[----:B------:R-:W-:Y:S05]  /*85d0*/  BSYNC B0 ;  /* 0x0000000000007941 */ /* 0x000fea0003800000 */
.L_x_4136:
[----:B------:R-:W-:Y:S01]  /*85e0*/  F2FP.F16.F32.PACK_AB R0, RZ, R0 ;  /* 0x00000000ff00723e */ /* 0x000fe200000000ff */
[----:B------:R-:W-:Y:S06]  /*85f0*/  BRA `(.L_x_4121) ;  /* 0x0000000400187947 */ /* 0x000fec0003800000 */
.L_x_4134:
        /* <DEDUP_REMOVED lines=21> */
.L_x_4143:
[----:B------:R-:W-:Y:S05]  /*8750*/  BSYNC B1 ;  /* 0x0000000000017941 */ /* 0x000fea0003800000 */
.L_x_4142:
[----:B------:R-:W-:Y:S01]  /*8760*/  LEA R3, R0, 0x37800000, 0x17 ;  /* 0x3780000000037811 */ /* 0x000fe200078eb8ff */
[----:B------:R-:W-:-:S05]  /*8770*/  IMAD.SHL.U32 R0, R2, 0x200000, RZ ;  /* 0x0020000002007824 */ /* 0x000fca00078e00ff */
[----:B------:R-:W-:-:S07]  /*8780*/  LOP3.LUT R0, R3, R0, R4, 0xfe, !PT ;  /* 0x0000000003007212 */ /* 0x000fce00078efe04 */
.L_x_4141:
[----:B------:R-:W-:Y:S05]  /*8790*/  BSYNC B0 ;  /* 0x0000000000007941 */ /* 0x000fea0003800000 */
.L_x_4140:
[----:B------:R-:W-:Y:S01]  /*87a0*/  F2FP.F16.F32.PACK_AB R0, RZ, R0 ;  /* 0x00000000ff00723e */ /* 0x000fe200000000ff */
[----:B------:R-:W-:Y:S06]  /*87b0*/  BRA `(.L_x_4121) ;  /* 0x0000000000a87947 */ /* 0x000fec0003800000 */
.L_x_4133:
        /* <DEDUP_REMOVED lines=14> */
.L_x_4147:
[----:B------:R-:W-:Y:S05]  /*88a0*/  BSYNC B0 ;  /* 0x0000000000007941 */ /* 0x000fea0003800000 */
.L_x_4146:
[----:B------:R-:W-:Y:S01]  /*88b0*/  F2FP.F16.F32.PACK_AB R0, RZ, R0 ;  /* 0x00000000ff00723e */ /* 0x000fe200000000ff */
[----:B------:R-:W-:Y:S06]  /*88c0*/  BRA `(.L_x_4121) ;  /* 0x0000000000647947 */ /* 0x000fec0003800000 */
.L_x_4120:
        /* <DEDUP_REMOVED lines=16> */
.L_x_4148:
[----:B------:R-:W-:Y:S01]  /*89d0*/  PRMT R0, RZ, 0x7610, R0 ;  /* 0x00007610ff007816 */ /* 0x000fe20000000000 */
[----:B------:R-:W-:Y:S06]  /*89e0*/  BRA `(.L_x_4121) ;  /* 0x00000000001c7947 */ /* 0x000fec0003800000 */
.L_x_4145:
[----:B------:R-:W2:Y:S02]  /*89f0*/  LDG.E.64 R2, desc[UR36][R2.64] ;  /* 0x0000002402027981 */ /* 0x000ea4000c1e1b00 */
[----:B--2---:R-:W0:Y:S02]  /*8a00*/  I2F.U64 R0, R2 ;  /* 0x0000000200007312 */ /* 0x004e240000301000 */
[----:B0-----:R-:W-:Y:S01]  /*8a10*/  F2FP.F16.F32.PACK_AB R0, RZ, R0 ;  /* 0x00000000ff00723e */ /* 0x001fe200000000ff */
[----:B------:R-:W-:Y:S06]  /*8a20*/  BRA `(.L_x_4121) ;  /* 0x00000000000c7947 */ /* 0x000fec0003800000 */
.L_x_4144:
[----:B------:R-:W2:Y:S02]  /*8a30*/  LDG.E R2, desc[UR36][R2.64] ;  /* 0x0000002402027981 */ /* 0x000ea4000c1e1900 */
[----:B--2---:R-:W-:-:S04]  /*8a40*/  I2FP.F32.U32 R0, R2 ;  /* 0x0000000200007245 */ /* 0x004fc80000201000 */
[----:B------:R-:W-:-:S07]  /*8a50*/  F2FP.F16.F32.PACK_AB R0, RZ, R0 ;  /* 0x00000000ff00723e */ /* 0x000fce00000000ff */
.L_x_4121:
        /* <DEDUP_REMOVED lines=11> */
.L_x_4150:
[----:B------:R-:W-:Y:S05]  /*8b10*/  BSYNC B0 ;  /* 0x0000000000007941 */ /* 0x000fea0003800000 */
.L_x_4149:
        /* <DEDUP_REMOVED lines=22> */
.L_x_4154:
[----:B------:R-:W-:-:S06]  /*8c80*/  HADD2.F32 R3, -RZ, R3.H0_H0 ;  /* 0x20000003ff037230 */ /* 0x000fcc0000004100 */
[----:B------:R-:W0:Y:S02]  /*8c90*/  F2I.S64.TRUNC R2, R3 ;  /* 0x0000000300027311 */ /* 0x000e24000020d900 */
[----:B0-----:R0:W-:Y:S01]  /*8ca0*/  STG.E.U8 desc[UR36][R16.64], R2 ;  /* 0x0000000210007986 */ /* 0x0011e2000c101124 */
[----:B------:R-:W-:Y:S05]  /*8cb0*/  BRA `(.L_x_4156) ;  /* 0x0000000c00847947 */ /* 0x000fea0003800000 */
.L_x_4153:
        /* <DEDUP_REMOVED lines=10> */
.L_x_4158:
[----:B------:R-:W-:-:S06]  /*8d60*/  HADD2.F32 R3, -RZ, R3.H0_H0 ;  /* 0x20000003ff037230 */ /* 0x000fcc0000004100 */
[----:B------:R-:W0:Y:S02]  /*8d70*/  F2I.FTZ.TRUNC.NTZ R3, R3 ;  /* 0x0000000300037305 */ /* 0x000e24000021f100 */
[----:B0-----:R0:W-:Y:S01]  /*8d80*/  STG.E desc[UR36][R16.64], R3 ;  /* 0x0000000310007986 */ /* 0x0011e2000c101924 */
[----:B------:R-:W-:Y:S05]  /*8d90*/  BRA `(.L_x_4156) ;  /* 0x0000000c004c7947 */ /* 0x000fea0003800000 */
.L_x_4157:
[----:B------:R-:W-:-:S06]  /*8da0*/  HADD2.F32 R3, -RZ, R3.H0_H0 ;  /* 0x20000003ff037230 */ /* 0x000fcc0000004100 */
[----:B------:R-:W0:Y:S02]  /*8db0*/  F2I.FTZ.TRUNC.NTZ R3, R3 ;  /* 0x0000000300037305 */ /* 0x000e24000021f100 */
[----:B0-----:R0:W-:Y:S01]  /*8dc0*/  STG.E.U16 desc[UR36][R16.64], R3 ;  /* 0x0000000310007986 */ /* 0x0011e2000c101524 */
[----:B------:R-:W-:Y:S05]  /*8dd0*/  BRA `(.L_x_4156) ;  /* 0x0000000c003c7947 */ /* 0x000fea0003800000 */
.L_x_4152:
        /* <DEDUP_REMOVED lines=9> */
.L_x_4160:
[----:B------:R0:W-:Y:S01]  /*8e70*/  STG.E.U16 desc[UR36][R16.64], R3 ;  /* 0x0000000310007986 */ /* 0x0001e2000c101524 */
[----:B------:R-:W-:Y:S05]  /*8e80*/  BRA `(.L_x_4156) ;  /* 0x0000000c00107947 */ /* 0x000fea0003800000 */
.L_x_4159:
        /* <DEDUP_REMOVED lines=10> */
.L_x_4162:
[----:B------:R-:W-:-:S05]  /*8f30*/  HADD2.F32 R0, -RZ, R3.H0_H0 ;  /* 0x20000003ff007230 */ /* 0x000fca0000004100 */
[----:B------:R-:W-:-:S04]  /*8f40*/  F2FP.F16.F32.PACK_AB R0, RZ, R0 ;  /* 0x00000000ff00723e */ /* 0x000fc800000000ff */
[----:B------:R-:W-:-:S05]  /*8f50*/  PRMT R0, R0, 0x5410, RZ ;  /* 0x0000541000007816 */ /* 0x000fca00000000ff */
[----:B------:R0:W-:Y:S01]  /*8f60*/  STG.E desc[UR36][R16.64], R0 ;  /* 0x0000000010007986 */ /* 0x0001e2000c101924 */
[----:B------:R-:W-:Y:S05]  /*8f70*/  BRA `(.L_x_4156) ;  /* 0x0000000800d47947 */ /* 0x000fea0003800000 */
.L_x_4161:
[----:B------:R-:W-:-:S05]  /*8f80*/  HADD2.F32 R2, -RZ, R3.H0_H0 ;  /* 0x20000003ff027230 */ /* 0x000fca0000004100 */
[----:B------:R-:W-:-:S06]  /*8f90*/  FMUL.FTZ R2, R2, 1 ;  /* 0x3f80000002027820 */ /* 0x000fcc0000410000 */
[----:B------:R-:W0:Y:S02]  /*8fa0*/  F2F.F64.F32 R2, R2 ;  /* 0x0000000200027310 */ /* 0x000e240000201800 */
[----:B0-----:R0:W-:Y:S01]  /*8fb0*/  STG.E.64 desc[UR36][R16.64], R2 ;  /* 0x0000000210007986 */ /* 0x0011e2000c101b24 */
[----:B------:R-:W-:Y:S05]  /*8fc0*/  BRA `(.L_x_4156) ;  /* 0x0000000800c07947 */ /* 0x000fea0003800000 */
.L_x_4151:
        /* <DEDUP_REMOVED lines=13> */
.L_x_4165:
[----:B------:R-:W-:Y:S01]  /*90a0*/  HADD2.F32 R3, -RZ, R3.H0_H0 ;  /* 0x20000003ff037230 */ /* 0x000fe20000004100 */
[----:B------:R-:W-:-:S04]  /*90b0*/  CS2R R6, SRZ ;  /* 0x0000000000067805 */ /* 0x000fc8000001ff00 */
[----:B------:R-:W-:-:S04]  /*90c0*/  FMUL.FTZ R3, R3, 1 ;  /* 0x3f80000003037820 */ /* 0x000fc80000410000 */
[----:B------:R-:W0:Y:S02]  /*90d0*/  F2F.F64.F32 R4, R3 ;  /* 0x0000000300047310 */ /* 0x000e240000201800 */
[----:B0-----:R0:W-:Y:S01]  /*90e0*/  STG.E.128 desc[UR36][R16.64], R4 ;  /* 0x0000000410007986 */ /* 0x0011e2000c101d24 */
[----:B------:R-:W-:Y:S05]  /*90f0*/  BRA `(.L_x_4156) ;  /* 0x0000000800747947 */ /* 0x000fea0003800000 */
.L_x_4164:
        /* <DEDUP_REMOVED lines=21> */
.L_x_4169:
[----:B------:R-:W-:Y:S05]  /*9250*/  BSYNC B0 ;  /* 0x0000000000007941 */ /* 0x000fea0003800000 */
.L_x_4168:
[----:B------:R-:W-:-:S05]  /*9260*/  LOP3.LUT R3, R0, R3, RZ, 0xfc, !PT ;  /* 0x0000000300037212 */ /* 0x000fca00078efcff */
[----:B------:R0:W-:Y:S01]  /*9270*/  STG.E.U8 desc[UR36][R16.64], R3 ;  /* 0x0000000310007986 */ /* 0x0001e2000c101124 */
[----:B------:R-:W-:Y:S05]  /*9280*/  BRA `(.L_x_4156) ;  /* 0x0000000800107947 */ /* 0x000fea0003800000 */
.L_x_4167:
        /* <DEDUP_REMOVED lines=13> */
.L_x_4171:
[----:B------:R-:W-:Y:S01]  /*9360*/  IMAD.MOV.U32 R0, RZ, RZ, 0x7f ;  /* 0x0000007fff007424 */ /* 0x000fe200078e00ff */
[----:B------:R-:W-:-:S04]  /*9370*/  ISETP.GT.U32.AND P0, PT, R2, 0x7f800000, PT ;  /* 0x7f8000000200780c */ /* 0x000fc80003f04070 */
[----:B------:R-:W-:-:S09]  /*9380*/  SEL R0, R0, 0x7c, P0 ;  /* 0x0000007c00007807 */ /* 0x000fd20000000000 */
.L_x_4172:
[----:B------:R-:W-:Y:S05]  /*9390*/  BSYNC B0 ;  /* 0x0000000000007941 */ /* 0x000fea0003800000 */
.L_x_4170:
[----:B------:R-:W-:-:S04]  /*93a0*/  LOP3.LUT R2, R3, 0x80000000, RZ, 0xc0, !PT ;  /* 0x8000000003027812 */ /* 0x000fc800078ec0ff */
[----:B------:R-:W-:-:S04]  /*93b0*/  SHF.R.U32.HI R3, RZ, 0x18, R2 ;  /* 0x00000018ff037819 */ /* 0x000fc80000011602 */
[----:B------:R-:W-:-:S05]  /*93c0*/  LOP3.LUT R3, R0, R3, RZ, 0xfc, !PT ;  /* 0x0000000300037212 */ /* 0x000fca00078efcff */
[----:B------:R0:W-:Y:S01]  /*93d0*/  STG.E.U8 desc[UR36][R16.64], R3 ;  /* 0x0000000310007986 */ /* 0x0001e2000c101124 */
[----:B------:R-:W-:Y:S05]  /*93e0*/  BRA `(.L_x_4156) ;  /* 0x0000000400b87947 */ /* 0x000fea0003800000 */
.L_x_4166:
[----:B------:R-:W-:-:S05]  /*93f0*/  HADD2.F32 R0, -RZ, R3.H0_H0 ;  /* 0x20000003ff007230 */ /* 0x000fca0000004100 */
[----:B------:R-:W-:-:S05]  /*9400*/  F2FP.BF16.F32.PACK_AB R0, RZ, R0 ;  /* 0x00000000ff00723e */ /* 0x000fca00000010ff */
[----:B------:R0:W-:Y:S01]  /*9410*/  STG.E.U16 desc[UR36][R16.64], R0 ;  /* 0x0000000010007986 */ /* 0x0001e2000c101524 */
[----:B------:R-:W-:Y:S05]  /*9420*/  BRA `(.L_x_4156) ;  /* 0x0000000400a87947 */ /* 0x000fea0003800000 */
.L_x_4163:
        /* <DEDUP_REMOVED lines=12> */
.L_x_4175:
        /* <DEDUP_REMOVED lines=17> */
.L_x_4178:
[----:B------:R-:W-:-:S04]  /*9600*/  LOP3.LUT R2, R3, 0x80000000, RZ, 0xc0, !PT ;  /* 0x8000000003027812 */ /* 0x000fc800078ec0ff */
[----:B------:R-:W-:-:S04]  /*9610*/  SHF.R.U32.HI R3, RZ, 0x18, R2 ;  /* 0x00000018ff037819 */ /* 0x000fc80000011602 */
[----:B------:R-:W-:-:S04]  /*9620*/  LOP3.LUT R0, R0, R3, RZ, 0xfc, !PT ;  /* 0x0000000300007212 */ /* 0x000fc800078efcff */
[----:B------:R-:W-:-:S07]  /*9630*/  PRMT R8, R0, 0x7610, R8 ;  /* 0x0000761000087816 */ /* 0x000fce0000000008 */
.L_x_4177:
[----:B------:R-:W-:Y:S05]  /*9640*/  BSYNC B0 ;  /* 0x0000000000007941 */ /* 0x000fea0003800000 */
.L_x_4176:
[----:B------:R3:W-:Y:S01]  /*9650*/  STG.E.U8 desc[UR36][R16.64], R8 ;  /* 0x0000000810007986 */ /* 0x0007e2000c101124 */
[----:B------:R-:W-:Y:S05]  /*9660*/  BRA `(.L_x_4156) ;  /* 0x0000000400187947 */ /* 0x000fea0003800000 */
.L_x_4174:
        /* <DEDUP_REMOVED lines=17> */
.L_x_4181:
[----:B------:R-:W-:-:S04]  /*9780*/  LOP3.LUT R2, R3, 0x80000000, RZ, 0xc0, !PT ;  /* 0x8000000003027812 */ /* 0x000fc800078ec0ff */
[----:B------:R-:W-:-:S04]  /*9790*/  SHF.R.U32.HI R3, RZ, 0x18, R2 ;  /* 0x00000018ff037819 */ /* 0x000fc80000011602 */
[----:B------:R-:W-:-:S04]  /*97a0*/  LOP3.LUT R0, R0, R3, RZ, 0xfc, !PT ;  /* 0x0000000300007212 */ /* 0x000fc800078efcff */
[----:B------:R-:W-:-:S07]  /*97b0*/  PRMT R8, R0, 0x7610, R8 ;  /* 0x0000761000087816 */ /* 0x000fce0000000008 */
.L_x_4180:
[----:B------:R-:W-:Y:S05]  /*97c0*/  BSYNC B0 ;  /* 0x0000000000007941 */ /* 0x000fea0003800000 */
.L_x_4179:
[----:B------:R0:W-:Y:S01]  /*97d0*/  STG.E.U8 desc[UR36][R16.64], R8 ;  /* 0x0000000810007986 */ /* 0x0001e2000c101124 */
[----:B------:R-:W-:Y:S05]  /*97e0*/  BRA `(.L_x_4156) ;  /* 0x0000000000b87947 */ /* 0x000fea0003800000 */
.L_x_4173:
        /* <DEDUP_REMOVED lines=22> */
.L_x_4155:
        /* <DEDUP_REMOVED lines=16> */
.L_x_4184:
[----:B------:R-:W-:Y:S05]  /*9a50*/  BRA `(.L_x_4156) ;  /* 0x00000000001c7947 */ /* 0x000fea0003800000 */
.L_x_4183:
[----:B------:R-:W-:-:S06]  /*9a60*/  HADD2.F32 R3, -RZ, R3.H0_H0 ;  /* 0x20000003ff037230 */ /* 0x000fcc0000004100 */
[----:B------:R-:W0:Y:S02]  /*9a70*/  F2I.U64.TRUNC R2, R3 ;  /* 0x0000000300027311 */ /* 0x000e24000020d800 */
[----:B0-----:R0:W-:Y:S01]  /*9a80*/  STG.E.64 desc[UR36][R16.64], R2 ;  /* 0x0000000210007986 */ /* 0x0011e2000c101b24 */
[----:B------:R-:W-:Y:S05]  /*9a90*/  BRA `(.L_x_4156) ;  /* 0x00000000000c7947 */ /* 0x000fea0003800000 */
.L_x_4182:
[----:B------:R-:W-:-:S06]  /*9aa0*/  HADD2.F32 R3, -RZ, R3.H0_H0 ;  /* 0x20000003ff037230 */ /* 0x000fcc0000004100 */
[----:B------:R-:W0:Y:S02]  /*9ab0*/  F2I.FTZ.U32.TRUNC.NTZ R3, R3 ;  /* 0x0000000300037305 */ /* 0x000e24000021f000 */
[----:B0-----:R2:W-:Y:S02]  /*9ac0*/  STG.E desc[UR36][R16.64], R3 ;  /* 0x0000000310007986 */ /* 0x0015e4000c101924 */
.L_x_4156:
[----:B------:R-:W-:-:S07]  /*9ad0*/  VIADD R19, R19, 0x80 ;  /* 0x0000008013137836 */ /* 0x000fce0000000000 */
.L_x_4114:
[----:B------:R-:W-:Y:S05]  /*9ae0*/  BSYNC B6 ;  /* 0x0000000000067941 */ /* 0x000fea0003800000 */
.L_x_4113:
        /* <DEDUP_REMOVED lines=306> */
.L_x_4185:
        /* <DEDUP_REMOVED lines=22> */
.L_x_4189:
[----:B------:R-:W2:Y:S02]  /*af70*/  LDG.E.U8 R2, desc[UR36][R2.64] ;  /* 0x0000002402027981 */ /* 0x000ea4000c1e1100 */
[----:B--2---:R-:W-:-:S04]  /*af80*/  I2FP.F32.U32 R0, R2 ;  /* 0x0000000200007245 */ /* 0x004fc80000201000 */
[----:B------:R-:W-:Y:S01]  /*af90*/  F2FP.F16.F32.PACK_AB R0, RZ, R0 ;  /* 0x00000000ff00723e */ /* 0x000fe200000000ff */
[----:B------:R-:W-:Y:S06]  /*afa0*/  BRA `(.L_x_4191) ;  /* 0x0000000c00887947 */ /* 0x000fec0003800000 */
.L_x_4188:
        /* <DEDUP_REMOVED lines=10> */
.L_x_4193:
[----:B------:R-:W2:Y:S02]  /*b050*/  LDG.E R2, desc[UR36][R2.64] ;  /* 0x0000002402027981 */ /* 0x000ea4000c1e1900 */
[----:B--2---:R-:W-:-:S04]  /*b060*/  I2FP.F32.S32 R0, R2 ;  /* 0x0000000200007245 */ /* 0x004fc80000201400 */
[----:B------:R-:W-:Y:S01]  /*b070*/  F2FP.F16.F32.PACK_AB R0, RZ, R0 ;  /* 0x00000000ff00723e */ /* 0x000fe200000000ff */
[----:B------:R-:W-:Y:S06]  /*b080*/  BRA `(.L_x_4191) ;  /* 0x0000000c00507947 */ /* 0x000fec0003800000 */
.L_x_4192:
[----:B------:R-:W2:Y:S02]  /*b090*/  LDG.E.U16 R2, desc[UR36][R2.64] ;  /* 0x0000002402027981 */ /* 0x000ea4000c1e1500 */
[----:B--2---:R-:W0:Y:S02]  /*b0a0*/  I2F.S16 R0, R2 ;  /* 0x0000000200007306 */ /* 0x004e240000101400 */
[----:B0-----:R-:W-:Y:S01]  /*b0b0*/  F2FP.F16.F32.PACK_AB R0, RZ, R0 ;  /* 0x00000000ff00723e */ /* 0x001fe200000000ff */
[----:B------:R-:W-:Y:S06]  /*b0c0*/  BRA `(.L_x_4191) ;  /* 0x0000000c00407947 */ /* 0x000fec0003800000 */
.L_x_4187:
        /* <DEDUP_REMOVED lines=9> */
.L_x_4195:
[----:B------:R0:W5:Y:S01]  /*b160*/  LDG.E.U16 R0, desc[UR36][R2.64] ;  /* 0x0000002402007981 */ /* 0x000162000c1e1500 */
[----:B------:R-:W-:Y:S05]  /*b170*/  BRA `(.L_x_4191) ;  /* 0x0000000c00147947 */ /* 0x000fea0003800000 */
.L_x_4194:
        /* <DEDUP_REMOVED lines=9> */
.L_x_4197:
[----:B------:R1:W5:Y:S01]  /*b210*/  LDG.E.U16 R0, desc[UR36][R2.64] ;  /* 0x0000002402007981 */ /* 0x000362000c1e1500 */
[----:B------:R-:W-:Y:S05]  /*b220*/  BRA `(.L_x_4191) ;  /* 0x0000000800e87947 */ /* 0x000fea0003800000 */
.L_x_4196:
        /* <DEDUP_REMOVED lines=8> */
.L_x_4186:
        /* <DEDUP_REMOVED lines=13> */
.L_x_4200:
        /* <DEDUP_REMOVED lines=8> */
.L_x_4199:
        /* <DEDUP_REMOVED lines=28> */
.L_x_4202:
        /* <DEDUP_REMOVED lines=15> */
.L_x_4201:
[----:B------:R-:W2:Y:S02]  /*b6b0*/  LDG.E.U16 R0, desc[UR36][R2.64] ;  /* 0x0000002402007981 */ /* 0x000ea4000c1e1500 */
[----:B--2---:R-:W-:-:S05]  /*b6c0*/  IMAD.U32 R0, R0, 0x10000, RZ ;  /* 0x0001000000007824 */ /* 0x004fca00078e00ff */
[----:B------:R-:W-:Y:S01]  /*b6d0*/  F2FP.F16.F32.PACK_AB R0, RZ, R0 ;  /* 0x00000000ff00723e */ /* 0x000fe200000000ff */
[----:B------:R-:W-:Y:S06]  /*b6e0*/  BRA `(.L_x_4191) ;  /* 0x0000000400b87947 */ /* 0x000fec0003800000 */
.L_x_4198:
        /* <DEDUP_REMOVED lines=12> */
.L_x_4205:
        /* <DEDUP_REMOVED lines=21> */
.L_x_4209:
[----:B------:R-:W-:Y:S05]  /*b900*/  BSYNC B1 ;  /* 0x0000000000017941 */ /* 0x000fea0003800000 */
.L_x_4208:
[----:B------:R-:W-:Y:S01]  /*b910*/  LEA R3, R0, 0x3b800000, 0x17 ;  /* 0x3b80000000037811 */ /* 0x000fe200078eb8ff */
[----:B------:R-:W-:-:S05]  /*b920*/  IMAD.SHL.U32 R0, R2, 0x100000, RZ ;  /* 0x0010000002007824 */ /* 0x000fca00078e00ff */
[----:B------:R-:W-:-:S07]  /*b930*/  LOP3.LUT R0, R3, R0, R4, 0xfe, !PT ;  /* 0x0000000003007212 */ /* 0x000fce00078efe04 */
.L_x_4207:
[----:B------:R-:W-:Y:S05]  /*b940*/  BSYNC B0 ;  /* 0x0000000000007941 */ /* 0x000fea0003800000 */
.L_x_4206:
[----:B------:R-:W-:Y:S01]  /*b950*/  F2FP.F16.F32.PACK_AB R0, RZ, R0 ;  /* 0x00000000ff00723e */ /* 0x000fe200000000ff */
[----:B------:R-:W-:Y:S06]  /*b960*/  BRA `(.L_x_4191) ;  /* 0x0000000400187947 */ /* 0x000fec0003800000 */
.L_x_4204:
        /* <DEDUP_REMOVED lines=21> */
.L_x_4213:
[----:B------:R-:W-:Y:S05]  /*bac0*/  BSYNC B1 ;  /* 0x0000000000017941 */ /* 0x000fea0003800000 */
.L_x_4212:
[----:B------:R-:W-:Y:S01]  /*bad0*/  LEA R3, R0, 0x37800000, 0x17 ;  /* 0x3780000000037811 */ /* 0x000fe200078eb8ff */
[----:B------:R-:W-:-:S05]  /*bae0*/  IMAD.SHL.U32 R0, R2, 0x200000, RZ ;  /* 0x0020000002007824 */ /* 0x000fca00078e00ff */
[----:B------:R-:W-:-:S07]  /*baf0*/  LOP3.LUT R0, R3, R0, R4, 0xfe, !PT ;  /* 0x0000000003007212 */ /* 0x000fce00078efe04 */
.L_x_4211:
[----:B------:R-:W-:Y:S05]  /*bb00*/  BSYNC B0 ;  /* 0x0000000000007941 */ /* 0x000fea0003800000 */
.L_x_4210:
[----:B------:R-:W-:Y:S01]  /*bb10*/  F2FP.F16.F32.PACK_AB R0, RZ, R0 ;  /* 0x00000000ff00723e */ /* 0x000fe200000000ff */
[----:B------:R-:W-:Y:S06]  /*bb20*/  BRA `(.L_x_4191) ;  /* 0x0000000000a87947 */ /* 0x000fec0003800000 */
.L_x_4203:
        /* <DEDUP_REMOVED lines=14> */
.L_x_4217:
[----:B------:R-:W-:Y:S05]  /*bc10*/  BSYNC B0 ;  /* 0x0000000000007941 */ /* 0x000fea0003800000 */
.L_x_4216:
[----:B------:R-:W-:Y:S01]  /*bc20*/  F2FP.F16.F32.PACK_AB R0, RZ, R0 ;  /* 0x00000000ff00723e */ /* 0x000fe200000000ff */
[----:B------:R-:W-:Y:S06]  /*bc30*/  BRA `(.L_x_4191) ;  /* 0x0000000000647947 */ /* 0x000fec0003800000 */
.L_x_4190:
        /* <DEDUP_REMOVED lines=16> */
.L_x_4218:
[----:B------:R-:W-:Y:S01]  /*bd40*/  PRMT R0, RZ, 0x7610, R0 ;  /* 0x00007610ff007816 */ /* 0x000fe20000000000 */
[----:B------:R-:W-:Y:S06]  /*bd50*/  BRA `(.L_x_4191) ;  /* 0x00000000001c7947 */ /* 0x000fec0003800000 */
.L_x_4215:
[----:B------:R-:W2:Y:S02]  /*bd60*/  LDG.E.64 R2, desc[UR36][R2.64] ;  /* 0x0000002402027981 */ /* 0x000ea4000c1e1b00 */
[----:B--2---:R-:W0:Y:S02]  /*bd70*/  I2F.U64 R0, R2 ;  /* 0x0000000200007312 */ /* 0x004e240000301000 */
[----:B0-----:R-:W-:Y:S01]  /*bd80*/  F2FP.F16.F32.PACK_AB R0, RZ, R0 ;  /* 0x00000000ff00723e */ /* 0x001fe200000000ff */
[----:B------:R-:W-:Y:S06]  /*bd90*/  BRA `(.L_x_4191) ;  /* 0x00000000000c7947 */ /* 0x000fec0003800000 */
.L_x_4214:
[----:B------:R-:W2:Y:S02]  /*bda0*/  LDG.E R2, desc[UR36][R2.64] ;  /* 0x0000002402027981 */ /* 0x000ea4000c1e1900 */
[----:B--2---:R-:W-:-:S04]  /*bdb0*/  I2FP.F32.U32 R0, R2 ;  /* 0x0000000200007245 */ /* 0x004fc80000201000 */
[----:B------:R-:W-:-:S07]  /*bdc0*/  F2FP.F16.F32.PACK_AB R0, RZ, R0 ;  /* 0x00000000ff00723e */ /* 0x000fce00000000ff */
.L_x_4191:
        /* <DEDUP_REMOVED lines=11> */
.L_x_4220:
[----:B------:R-:W-:Y:S05]  /*be80*/  BSYNC B0 ;  /* 0x0000000000007941 */ /* 0x000fea0003800000 */
.L_x_4219:
        /* <DEDUP_REMOVED lines=22> */
.L_x_4224:
[----:B------:R-:W-:-:S06]  /*bff0*/  HADD2.F32 R3, -RZ, R3.H0_H0 ;  /* 0x20000003ff037230 */ /* 0x000fcc0000004100 */
[----:B------:R-:W0:Y:S02]  /*c000*/  F2I.S64.TRUNC R2, R3 ;  /* 0x0000000300027311 */ /* 0x000e24000020d900 */
[----:B0-----:R-:W-:Y:S01]  /*c010*/  STG.E.U8 desc[UR36][R16.64], R2 ;  /* 0x0000000210007986 */ /* 0x001fe2000c101124 */
[----:B------:R-:W-:Y:S05]  /*c020*/  EXIT ;  /* 0x000000000000794d */ /* 0x000fea0003800000 */
.L_x_4223:
        /* <DEDUP_REMOVED lines=10> */
.L_x_4227:
[----:B------:R-:W-:-:S06]  /*c0d0*/  HADD2.F32 R3, -RZ, R3.H0_H0 ;  /* 0x20000003ff037230 */ /* 0x000fcc0000004100 */
[----:B------:R-:W0:Y:S02]  /*c0e0*/  F2I.FTZ.TRUNC.NTZ R3, R3 ;  /* 0x0000000300037305 */ /* 0x000e24000021f100 */
[----:B0-----:R-:W-:Y:S01]  /*c0f0*/  STG.E desc[UR36][R16.64], R3 ;  /* 0x0000000310007986 */ /* 0x001fe2000c101924 */
[----:B------:R-:W-:Y:S05]  /*c100*/  EXIT ;  /* 0x000000000000794d */ /* 0x000fea0003800000 */
.L_x_4226:
[----:B------:R-:W-:-:S06]  /*c110*/  HADD2.F32 R3, -RZ, R3.H0_H0 ;  /* 0x20000003ff037230 */ /* 0x000fcc0000004100 */
[----:B------:R-:W0:Y:S02]  /*c120*/  F2I.FTZ.TRUNC.NTZ R3, R3 ;  /* 0x0000000300037305 */ /* 0x000e24000021f100 */
[----:B0-----:R-:W-:Y:S01]  /*c130*/  STG.E.U16 desc[UR36][R16.64], R3 ;  /* 0x0000000310007986 */ /* 0x001fe2000c101524 */
[----:B------:R-:W-:Y:S05]  /*c140*/  EXIT ;  /* 0x000000000000794d */ /* 0x000fea0003800000 */
.L_x_4222:
        /* <DEDUP_REMOVED lines=9> */
.L_x_4229:
[----:B------:R-:W-:Y:S01]  /*c1e0*/  STG.E.U16 desc[UR36][R16.64], R3 ;  /* 0x0000000310007986 */ /* 0x000fe2000c101524 */
[----:B------:R-:W-:Y:S05]  /*c1f0*/  EXIT ;  /* 0x000000000000794d */ /* 0x000fea0003800000 */
.L_x_4228:
        /* <DEDUP_REMOVED lines=10> */
.L_x_4231:
[----:B------:R-:W-:-:S05]  /*c2a0*/  HADD2.F32 R0, -RZ, R3.H0_H0 ;  /* 0x20000003ff007230 */ /* 0x000fca0000004100 */
[----:B------:R-:W-:-:S04]  /*c2b0*/  F2FP.F16.F32.PACK_AB R0, RZ, R0 ;  /* 0x00000000ff00723e */ /* 0x000fc800000000ff */
[----:B------:R-:W-:-:S05]  /*c2c0*/  PRMT R0, R0, 0x5410, RZ ;  /* 0x0000541000007816 */ /* 0x000fca00000000ff */
[----:B------:R-:W-:Y:S01]  /*c2d0*/  STG.E desc[UR36][R16.64], R0 ;  /* 0x0000000010007986 */ /* 0x000fe2000c101924 */
[----:B------:R-:W-:Y:S05]  /*c2e0*/  EXIT ;  /* 0x000000000000794d */ /* 0x000fea0003800000 */
.L_x_4230:
[----:B------:R-:W-:-:S05]  /*c2f0*/  HADD2.F32 R2, -RZ, R3.H0_H0 ;  /* 0x20000003ff027230 */ /* 0x000fca0000004100 */
[----:B------:R-:W-:-:S06]  /*c300*/  FMUL.FTZ R2, R2, 1 ;  /* 0x3f80000002027820 */ /* 0x000fcc0000410000 */
[----:B------:R-:W0:Y:S02]  /*c310*/  F2F.F64.F32 R2, R2 ;  /* 0x0000000200027310 */ /* 0x000e240000201800 */
[----:B0-----:R-:W-:Y:S01]  /*c320*/  STG.E.64 desc[UR36][R16.64], R2 ;  /* 0x0000000210007986 */ /* 0x001fe2000c101b24 */
[----:B------:R-:W-:Y:S05]  /*c330*/  EXIT ;  /* 0x000000000000794d */ /* 0x000fea0003800000 */
.L_x_4221:
        /* <DEDUP_REMOVED lines=13> */
.L_x_4234:
[----:B------:R-:W-:Y:S01]  /*c410*/  HADD2.F32 R3, -RZ, R3.H0_H0 ;  /* 0x20000003ff037230 */ /* 0x000fe20000004100 */
[----:B------:R-:W-:-:S04]  /*c420*/  CS2R R6, SRZ ;  /* 0x0000000000067805 */ /* 0x000fc8000001ff00 */
[----:B------:R-:W-:-:S04]  /*c430*/  FMUL.FTZ R3, R3, 1 ;  /* 0x3f80000003037820 */ /* 0x000fc80000410000 */
[----:B------:R-:W0:Y:S02]  /*c440*/  F2F.F64.F32 R4, R3 ;  /* 0x0000000300047310 */ /* 0x000e240000201800 */
[----:B0-----:R-:W-:Y:S01]  /*c450*/  STG.E.128 desc[UR36][R16.64], R4 ;  /* 0x0000000410007986 */ /* 0x001fe2000c101d24 */
[----:B------:R-:W-:Y:S05]  /*c460*/  EXIT ;  /* 0x000000000000794d */ /* 0x000fea0003800000 */
.L_x_4233:
        /* <DEDUP_REMOVED lines=21> */
.L_x_4238:
[----:B------:R-:W-:Y:S05]  /*c5c0*/  BSYNC B0 ;  /* 0x0000000000007941 */ /* 0x000fea0003800000 */
.L_x_4237:
[----:B------:R-:W-:-:S05]  /*c5d0*/  LOP3.LUT R3, R0, R3, RZ, 0xfc, !PT ;  /* 0x0000000300037212 */ /* 0x000fca00078efcff */
[----:B------:R-:W-:Y:S01]  /*c5e0*/  STG.E.U8 desc[UR36][R16.64], R3 ;  /* 0x0000000310007986 */ /* 0x000fe2000c101124 */
[----:B------:R-:W-:Y:S05]  /*c5f0*/  EXIT ;  /* 0x000000000000794d */ /* 0x000fea0003800000 */
.L_x_4236:
        /* <DEDUP_REMOVED lines=13> */
.L_x_4240:
[----:B------:R-:W-:Y:S01]  /*c6d0*/  IMAD.MOV.U32 R0, RZ, RZ, 0x7f ;  /* 0x0000007fff007424 */ /* 0x000fe200078e00ff */
[----:B------:R-:W-:-:S04]  /*c6e0*/  ISETP.GT.U32.AND P0, PT, R2, 0x7f800000, PT ;  /* 0x7f8000000200780c */ /* 0x000fc80003f04070 */
[----:B------:R-:W-:-:S09]  /*c6f0*/  SEL R0, R0, 0x7c, P0 ;  /* 0x0000007c00007807 */ /* 0x000fd20000000000 */
.L_x_4241:
[----:B------:R-:W-:Y:S05]  /*c700*/  BSYNC B0 ;  /* 0x0000000000007941 */ /* 0x000fea0003800000 */
.L_x_4239:
[----:B------:R-:W-:-:S04]  /*c710*/  LOP3.LUT R2, R3, 0x80000000, RZ, 0xc0, !PT ;  /* 0x8000000003027812 */ /* 0x000fc800078ec0ff */
[----:B------:R-:W-:-:S04]  /*c720*/  SHF.R.U32.HI R3, RZ, 0x18, R2 ;  /* 0x00000018ff037819 */ /* 0x000fc80000011602 */
[----:B------:R-:W-:-:S05]  /*c730*/  LOP3.LUT R3, R0, R3, RZ, 0xfc, !PT ;  /* 0x0000000300037212 */ /* 0x000fca00078efcff */
[----:B------:R-:W-:Y:S01]  /*c740*/  STG.E.U8 desc[UR36][R16.64], R3 ;  /* 0x0000000310007986 */ /* 0x000fe2000c101124 */
[----:B------:R-:W-:Y:S05]  /*c750*/  EXIT ;  /* 0x000000000000794d */ /* 0x000fea0003800000 */
.L_x_4235:
[----:B------:R-:W-:-:S05]  /*c760*/  HADD2.F32 R0, -RZ, R3.H0_H0 ;  /* 0x20000003ff007230 */ /* 0x000fca0000004100 */
[----:B------:R-:W-:-:S05]  /*c770*/  F2FP.BF16.F32.PACK_AB R0, RZ, R0 ;  /* 0x00000000ff00723e */ /* 0x000fca00000010ff */
[----:B------:R-:W-:Y:S01]  /*c780*/  STG.E.U16 desc[UR36][R16.64], R0 ;  /* 0x0000000010007986 */ /* 0x000fe2000c101524 */
[----:B------:R-:W-:Y:S05]  /*c790*/  EXIT ;  /* 0x000000000000794d */ /* 0x000fea0003800000 */
.L_x_4232:
        /* <DEDUP_REMOVED lines=12> */
.L_x_4244:
        /* <DEDUP_REMOVED lines=17> */
.L_x_4247:
[----:B------:R-:W-:-:S04]  /*c970*/  LOP3.LUT R2, R3, 0x80000000, RZ, 0xc0, !PT ;  /* 0x8000000003027812 */ /* 0x000fc800078ec0ff */
[----:B------:R-:W-:-:S04]  /*c980*/  SHF.R.U32.HI R3, RZ, 0x18, R2 ;  /* 0x00000018ff037819 */ /* 0x000fc80000011602 */
[----:B------:R-:W-:-:S04]  /*c990*/  LOP3.LUT R0, R0, R3, RZ, 0xfc, !PT ;  /* 0x0000000300007212 */ /* 0x000fc800078efcff */
[----:B------:R-:W-:-:S07]  /*c9a0*/  PRMT R8, R0, 0x7610, R8 ;  /* 0x0000761000087816 */ /* 0x000fce0000000008 */
.L_x_4246:
[----:B------:R-:W-:Y:S05]  /*c9b0*/  BSYNC B0 ;  /* 0x0000000000007941 */ /* 0x000fea0003800000 */
.L_x_4245:
[----:B------:R-:W-:Y:S01]  /*c9c0*/  STG.E.U8 desc[UR36][R16.64], R8 ;  /* 0x0000000810007986 */ /* 0x000fe2000c101124 */
[----:B------:R-:W-:Y:S05]  /*c9d0*/  EXIT ;  /* 0x000000000000794d */ /* 0x000fea0003800000 */
.L_x_4243:
        /* <DEDUP_REMOVED lines=17> */
.L_x_4250:
[----:B------:R-:W-:-:S04]  /*caf0*/  LOP3.LUT R2, R3, 0x80000000, RZ, 0xc0, !PT ;  /* 0x8000000003027812 */ /* 0x000fc800078ec0ff */
[----:B------:R-:W-:-:S04]  /*cb00*/  SHF.R.U32.HI R3, RZ, 0x18, R2 ;  /* 0x00000018ff037819 */ /* 0x000fc80000011602 */
[----:B------:R-:W-:-:S04]  /*cb10*/  LOP3.LUT R0, R0, R3, RZ, 0xfc, !PT ;  /* 0x0000000300007212 */ /* 0x000fc800078efcff */
[----:B------:R-:W-:-:S07]  /*cb20*/  PRMT R8, R0, 0x7610, R8 ;  /* 0x0000761000087816 */ /* 0x000fce0000000008 */
.L_x_4249:
[----:B------:R-:W-:Y:S05]  /*cb30*/  BSYNC B0 ;  /* 0x0000000000007941 */ /* 0x000fea0003800000 */
.L_x_4248:
[----:B------:R-:W-:Y:S01]  /*cb40*/  STG.E.U8 desc[UR36][R16.64], R8 ;  /* 0x0000000810007986 */ /* 0x000fe2000c101124 */
[----:B------:R-:W-:Y:S05]  /*cb50*/  EXIT ;  /* 0x000000000000794d */ /* 0x000fea0003800000 */
.L_x_4242:
        /* <DEDUP_REMOVED lines=22> */
.L_x_4225:
        /* <DEDUP_REMOVED lines=16> */
.L_x_4253:
[----:B------:R-:W-:Y:S05]  /*cdc0*/  EXIT ;  /* 0x000000000000794d */ /* 0x000fea0003800000 */
.L_x_4252:
[----:B------:R-:W-:-:S06]  /*cdd0*/  HADD2.F32 R3, -RZ, R3.H0_H0 ;  /* 0x20000003ff037230 */ /* 0x000fcc0000004100 */
[----:B------:R-:W0:Y:S02]  /*cde0*/  F2I.U64.TRUNC R2, R3 ;  /* 0x0000000300027311 */ /* 0x000e24000020d800 */
[----:B0-----:R-:W-:Y:S01]  /*cdf0*/  STG.E.64 desc[UR36][R16.64], R2 ;  /* 0x0000000210007986 */ /* 0x001fe2000c101b24 */
[----:B------:R-:W-:Y:S05]  /*ce00*/  EXIT ;  /* 0x000000000000794d */ /* 0x000fea0003800000 */
.L_x_4251:
[----:B------:R-:W-:-:S06]  /*ce10*/  HADD2.F32 R3, -RZ, R3.H0_H0 ;  /* 0x20000003ff037230 */ /* 0x000fcc0000004100 */
[----:B------:R-:W0:Y:S02]  /*ce20*/  F2I.FTZ.U32.TRUNC.NTZ R3, R3 ;  /* 0x0000000300037305 */ /* 0x000e24000021f000 */
[----:B0-----:R-:W-:Y:S01]  /*ce30*/  STG.E desc[UR36][R16.64], R3 ;  /* 0x0000000310007986 */ /* 0x001fe2000c101924 */
[----:B------:R-:W-:Y:S05]  /*ce40*/  EXIT ;  /* 0x000000000000794d */ /* 0x000fea0003800000 */
.L_x_4254:
        /* <DEDUP_REMOVED lines=11> */
.L_x_11188:


//--------------------- .text._ZN2at6native27unrolled_elementwise_kernelIZZZNS0_17logit_kernel_cudaERNS_18TensorIteratorBaseERKN3c106ScalarEENKUlvE_clEvENKUlvE1_clEvEUlNS4_4HalfEE0_St5arrayIPcLm2EELi4E23TrivialOffsetCalculatorILi1EjESG_NS0_6memory12LoadWithCastILi1EEENSH_13StoreWithCastILi1EEEEEviT_T0_T2_T3_T4_T5_ --------------------------
	.section	.text._ZN2at6native27unrolled_elementwise_kernelIZZZNS0_17logit_kernel_cudaERNS_18TensorIteratorBaseERKN3c106ScalarEENKUlvE_clEvENKUlvE1_clEvEUlNS4_4HalfEE0_St5arrayIPcLm2EELi4E23TrivialOffsetCalculatorILi1EjESG_NS0_6memory12LoadWithCastILi1EEENSH_13StoreWithCastILi1EEEEEviT_T0_T2_T3_T4_T5_,"ax",@progbits
	.align	128
        .global         _ZN2at6native27unrolled_elementwise_kernelIZZZNS0_17logit_kernel_cudaERNS_18TensorIteratorBaseERKN3c106ScalarEENKUlvE_clEvENKUlvE1_clEvEUlNS4_4HalfEE0_St5arrayIPcLm2EELi4E23TrivialOffsetCalculatorILi1EjESG_NS0_6memory12LoadWithCastILi1EEENSH_13StoreWithCastILi1EEEEEviT_T0_T2_T3_T4_T5_
        .type           _ZN2at6native27unrolled_elementwise_kernelIZZZNS0_17logit_kernel_cudaERNS_18TensorIteratorBaseERKN3c106ScalarEENKUlvE_clEvENKUlvE1_clEvEUlNS4_4HalfEE0_St5arrayIPcLm2EELi4E23TrivialOffsetCalculatorILi1EjESG_NS0_6memory12LoadWithCastILi1EEENSH_13StoreWithCastILi1EEEEEviT_T0_T2_T3_T4_T5_,@function
        .size           _ZN2at6native27unrolled_elementwise_kernelIZZZNS0_17logit_kernel_cudaERNS_18TensorIteratorBaseERKN3c106ScalarEENKUlvE_clEvENKUlvE1_clEvEUlNS4_4HalfEE0_St5arrayIPcLm2EELi4E23TrivialOffsetCalculatorILi1EjESG_NS0_6memory12LoadWithCastILi1EEENSH_13StoreWithCastILi1EEEEEviT_T0_T2_T3_T4_T5_,(.L_x_11189 - _ZN2at6native27unrolled_elementwise_kernelIZZZNS0_17logit_kernel_cudaERNS_18TensorIteratorBaseERKN3c106ScalarEENKUlvE_clEvENKUlvE1_clEvEUlNS4_4HalfEE0_St5arrayIPcLm2EELi4E23TrivialOffsetCalculatorILi1EjESG_NS0_6memory12LoadWithCastILi1EEENSH_13StoreWithCastILi1EEEEEviT_T0_T2_T3_T4_T5_)
        .other          _ZN2at6native27unrolled_elementwise_kernelIZZZNS0_17logit_kernel_cudaERNS_18TensorIteratorBaseERKN3c106ScalarEENKUlvE_clEvENKUlvE1_clEvEUlNS4_4HalfEE0_St5arrayIPcLm2EELi4E23TrivialOffsetCalculatorILi1EjESG_NS0_6memory12LoadWithCastILi1EEENSH_13StoreWithCastILi1EEEEEviT_T0_T2_T3_T4_T5_,@"STO_CUDA_ENTRY STV_DEFAULT"
_ZN2at6native27unrolled_elementwise_kernelIZZZNS0_17logit_kernel_cudaERNS_18TensorIteratorBaseERKN3c106ScalarEENKUlvE_clEvENKUlvE1_clEvEUlNS4_4HalfEE0_St5arrayIPcLm2EELi4E23TrivialOffsetCalculatorILi1EjESG_NS0_6memory12LoadWithCastILi1EEENSH_13StoreWithCastILi1EEEEEviT_T0_T2_T3_T4_T5_:
.text._ZN2at6native27unrolled_elementwise_kernelIZZZNS0_17logit_kernel_cudaERNS_18TensorIteratorBaseERKN3c106ScalarEENKUlvE_clEvENKUlvE1_clEvEUlNS4_4HalfEE0_St5arrayIPcLm2EELi4E23TrivialOffsetCalculatorILi1EjESG_NS0_6memory12LoadWithCastILi1EEENSH_13StoreWithCastILi1EEEEEviT_T0_T2_T3_T4_T5_:
        /* <DEDUP_REMOVED lines=36> */
.L_x_4260:
[----:B------:R-:W2:Y:S02]  /*0240*/  LDG.E.U8 R2, desc[UR36][R2.64] ;  /* 0x0000002402027981 */ /* 0x000ea4000c1e1100 */
[----:B--2---:R-:W-:-:S04]  /*0250*/  I2FP.F32.U32 R0, R2 ;  /* 0x0000000200007245 */ /* 0x004fc80000201000 */
[----:B------:R-:W-:-:S04]  /*0260*/  F2FP.F16.F32.PACK_AB R0, RZ, R0 ;  /* 0x00000000ff00723e */ /* 0x000fc800000000ff */
[----:B------:R-:W-:Y:S01]  /*0270*/  PRMT R23, R0, 0x7610, R23 ;  /* 0x0000761000177816 */ /* 0x000fe20000000017 */
[----:B------:R-:W-:Y:S06]  /*0280*/  BRA `(.L_x_4262) ;  /* 0x0000000c00c07947 */ /* 0x000fec0003800000 */
.L_x_4259:
        /* <DEDUP_REMOVED lines=11> */
.L_x_4264:
[----:B------:R-:W2:Y:S02]  /*0340*/  LDG.E R2, desc[UR36][R2.64] ;  /* 0x0000002402027981 */ /* 0x000ea4000c1e1900 */
[----:B--2---:R-:W-:-:S04]  /*0350*/  I2FP.F32.S32 R0, R2 ;  /* 0x0000000200007245 */ /* 0x004fc80000201400 */
[----:B------:R-:W-:-:S04]  /*0360*/  F2FP.F16.F32.PACK_AB R0, RZ, R0 ;  /* 0x00000000ff00723e */ /* 0x000fc800000000ff */
[----:B------:R-:W-:Y:S01]  /*0370*/  PRMT R23, R0, 0x7610, R23 ;  /* 0x0000761000177816 */ /* 0x000fe20000000017 */
[----:B------:R-:W-:Y:S06]  /*0380*/  BRA `(.L_x_4262) ;  /* 0x0000000c00807947 */ /* 0x000fec0003800000 */
.L_x_4263:
[----:B------:R-:W2:Y:S02]  /*0390*/  LDG.E.U16 R2, desc[UR36][R2.64] ;  /* 0x0000002402027981 */ /* 0x000ea4000c1e1500 */
[----:B--2---:R-:W0:Y:S02]  /*03a0*/  I2F.S16 R0, R2 ;  /* 0x0000000200007306 */ /* 0x004e240000101400 */
[----:B0-----:R-:W-:-:S04]  /*03b0*/  F2FP.F16.F32.PACK_AB R0, RZ, R0 ;  /* 0x00000000ff00723e */ /* 0x001fc800000000ff */
[----:B------:R-:W-:Y:S01]  /*03c0*/  PRMT R23, R0, 0x7610, R23 ;  /* 0x0000761000177816 */ /* 0x000fe20000000017 */
[----:B------:R-:W-:Y:S06]  /*03d0*/  BRA `(.L_x_4262) ;  /* 0x0000000c006c7947 */ /* 0x000fec0003800000 */
.L_x_4258:
        /* <DEDUP_REMOVED lines=9> */
.L_x_4266:
[----:B------:R1:W5:Y:S01]  /*0470*/  LDG.E.U16 R23, desc[UR36][R2.64] ;  /* 0x0000002402177981 */ /* 0x000362000c1e1500 */
[----:B------:R-:W-:Y:S05]  /*0480*/  BRA `(.L_x_4262) ;  /* 0x0000000c00407947 */ /* 0x000fea0003800000 */
.L_x_4265:
        /* <DEDUP_REMOVED lines=9> */
.L_x_4268:
[----:B------:R0:W5:Y:S01]  /*0520*/  LDG.E.U16 R23, desc[UR36][R2.64] ;  /* 0x0000002402177981 */ /* 0x000162000c1e1500 */
[----:B------:R-:W-:Y:S05]  /*0530*/  BRA `(.L_x_4262) ;  /* 0x0000000c00147947 */ /* 0x000fea0003800000 */
.L_x_4267:
        /* <DEDUP_REMOVED lines=9> */
.L_x_4257:
        /* <DEDUP_REMOVED lines=14> */
.L_x_4271:
        /* <DEDUP_REMOVED lines=9> */
.L_x_4270:
        /* <DEDUP_REMOVED lines=28> */
.L_x_4273:
        /* <DEDUP_REMOVED lines=16> */
.L_x_4272:
[----:B------:R-:W2:Y:S02]  /*0a00*/  LDG.E.U16 R0, desc[UR36][R2.64] ;  /* 0x0000002402007981 */ /* 0x000ea4000c1e1500 */
[----:B--2---:R-:W-:-:S05]  /*0a10*/  IMAD.U32 R0, R0, 0x10000, RZ ;  /* 0x0001000000007824 */ /* 0x004fca00078e00ff */
[----:B------:R-:W-:-:S04]  /*0a20*/  F2FP.F16.F32.PACK_AB R0, RZ, R0 ;  /* 0x00000000ff00723e */ /* 0x000fc800000000ff */
[----:B------:R-:W-:Y:S01]  /*0a30*/  PRMT R23, R0, 0x7610, R23 ;  /* 0x0000761000177816 */ /* 0x000fe20000000017 */
[----:B------:R-:W-:Y:S06]  /*0a40*/  BRA `(.L_x_4262) ;  /* 0x0000000400d07947 */ /* 0x000fec0003800000 */
.L_x_4269:
        /* <DEDUP_REMOVED lines=13> */
.L_x_4276:
        /* <DEDUP_REMOVED lines=21> */
.L_x_4280:
[----:B------:R-:W-:Y:S05]  /*0c70*/  BSYNC B1 ;  /* 0x0000000000017941 */ /* 0x000fea0003800000 */
.L_x_4279:
[----:B------:R-:W-:Y:S01]  /*0c80*/  LEA R3, R0, 0x3b800000, 0x17 ;  /* 0x3b80000000037811 */ /* 0x000fe200078eb8ff */
[----:B------:R-:W-:-:S05]  /*0c90*/  IMAD.SHL.U32 R0, R2, 0x100000, RZ ;  /* 0x0010000002007824 */ /* 0x000fca00078e00ff */
[----:B------:R-:W-:-:S07]  /*0ca0*/  LOP3.LUT R0, R3, R0, R4, 0xfe, !PT ;  /* 0x0000000003007212 */ /* 0x000fce00078efe04 */
.L_x_4278:
[----:B------:R-:W-:Y:S05]  /*0cb0*/  BSYNC B0 ;  /* 0x0000000000007941 */ /* 0x000fea0003800000 */
.L_x_4277:
[----:B------:R-:W-:-:S04]  /*0cc0*/  F2FP.F16.F32.PACK_AB R0, RZ, R0 ;  /* 0x00000000ff00723e */ /* 0x000fc800000000ff */
[----:B------:R-:W-:Y:S01]  /*0cd0*/  PRMT R23, R0, 0x7610, R23 ;  /* 0x0000761000177816 */ /* 0x000fe20000000017 */
[----:B------:R-:W-:Y:S06]  /*0ce0*/  BRA `(.L_x_4262) ;  /* 0x0000000400287947 */ /* 0x000fec0003800000 */
.L_x_4275:
        /* <DEDUP_REMOVED lines=21> */
.L_x_4284:
[----:B------:R-:W-:Y:S05]  /*0e40*/  BSYNC B1 ;  /* 0x0000000000017941 */ /* 0x000fea0003800000 */
.L_x_4283:
[----:B------:R-:W-:Y:S01]  /*0e50*/  LEA R3, R0, 0x37800000, 0x17 ;  /* 0x3780000000037811 */ /* 0x000fe200078eb8ff */
[----:B------:R-:W-:-:S05]  /*0e60*/  IMAD.SHL.U32 R0, R2, 0x200000, RZ ;  /* 0x0020000002007824 */ /* 0x000fca00078e00ff */
[----:B------:R-:W-:-:S07]  /*0e70*/  LOP3.LUT R0, R3, R0, R4, 0xfe, !PT ;  /* 0x0000000003007212 */ /* 0x000fce00078efe04 */
.L_x_4282:
[----:B------:R-:W-:Y:S05]  /*0e80*/  BSYNC B0 ;  /* 0x0000000000007941 */ /* 0x000fea0003800000 */
.L_x_4281:
[----:B------:R-:W-:-:S04]  /*0e90*/  F2FP.F16.F32.PACK_AB R0, RZ, R0 ;  /* 0x00000000ff00723e */ /* 0x000fc800000000ff */
[----:B------:R-:W-:Y:S01]  /*0ea0*/  PRMT R23, R0, 0x7610, R23 ;  /* 0x0000761000177816 */ /* 0x000fe20000000017 */
[----:B------:R-:W-:Y:S06]  /*0eb0*/  BRA `(.L_x_4262) ;  /* 0x0000000000b47947 */ /* 0x000fec0003800000 */
.L_x_4274:
        /* <DEDUP_REMOVED lines=14> */
.L_x_4288:
[----:B------:R-:W-:Y:S05]  /*0fa0*/  BSYNC B0 ;  /* 0x0000000000007941 */ /* 0x000fea0003800000 */
.L_x_4287:
[----:B------:R-:W-:-:S04]  /*0fb0*/  F2FP.F16.F32.PACK_AB R0, RZ, R0 ;  /* 0x00000000ff00723e */ /* 0x000fc800000000ff */
[----:B------:R-:W-:Y:S01]  /*0fc0*/  PRMT R23, R0, 0x7610, R23 ;  /* 0x0000761000177816 */ /* 0x000fe20000000017 */
[----:B------:R-:W-:Y:S06]  /*0fd0*/  BRA `(.L_x_4262) ;  /* 0x00000000006c7947 */ /* 0x000fec0003800000 */
.L_x_4261:
        /* <DEDUP_REMOVED lines=16> */
.L_x_4289:
[----:B------:R-:W-:Y:S01]  /*10e0*/  PRMT R23, RZ, 0x7610, R23 ;  /* 0x00007610ff177816 */ /* 0x000fe20000000017 */
[----:B------:R-:W-:Y:S06]  /*10f0*/  BRA `(.L_x_4262) ;  /* 0x0000000000247947 */ /* 0x000fec0003800000 */
.L_x_4286:
[----:B------:R-:W2:Y:S02]  /*1100*/  LDG.E.64 R2, desc[UR36][R2.64] ;  /* 0x0000002402027981 */ /* 0x000ea4000c1e1b00 */
[----:B--2---:R-:W0:Y:S02]  /*1110*/  I2F.U64 R0, R2 ;  /* 0x0000000200007312 */ /* 0x004e240000301000 */
[----:B0-----:R-:W-:-:S04]  /*1120*/  F2FP.F16.F32.PACK_AB R0, RZ, R0 ;  /* 0x00000000ff00723e */ /* 0x001fc800000000ff */
[----:B------:R-:W-:Y:S01]  /*1130*/  PRMT R23, R0, 0x7610, R23 ;  /* 0x0000761000177816 */ /* 0x000fe20000000017 */
[----:B------:R-:W-:Y:S06]  /*1140*/  BRA `(.L_x_4262) ;  /* 0x0000000000107947 */ /* 0x000fec0003800000 */
.L_x_4285:
[----:B------:R-:W2:Y:S02]  /*1150*/  LDG.E R2, desc[UR36][R2.64] ;  /* 0x0000002402027981 */ /* 0x000ea4000c1e1900 */
[----:B--2---:R-:W-:-:S04]  /*1160*/  I2FP.F32.U32 R0, R2 ;  /* 0x0000000200007245 */ /* 0x004fc80000201000 */
[----:B------:R-:W-:-:S04]  /*1170*/  F2FP.F16.F32.PACK_AB R0, RZ, R0 ;  /* 0x00000000ff00723e */ /* 0x000fc800000000ff */
[----:B------:R-:W-:-:S07]  /*1180*/  PRMT R23, R0, 0x7610, R23 ;  /* 0x0000761000177816 */ /* 0x000fce0000000017 */
.L_x_4262:
[----:B------:R-:W2:Y:S02]  /*1190*/  S2R R17, SR_TID.X ;  /* 0x0000000000117919 */ /* 0x000ea40000002100 */
[----:B--2---:R-:W-:-:S07]  /*11a0*/  VIADD R17, R17, 0x80 ;  /* 0x0000008011117836 */ /* 0x004fce0000000000 */
.L_x_4256:
[----:B------:R-:W-:Y:S05]  /*11b0*/  BSYNC B6 ;  /* 0x0000000000067941 */ /* 0x000fea0003800000 */
.L_x_4255:
        /* <DEDUP_REMOVED lines=26> */
.L_x_4295:
[----:B------:R-:W2:Y:S02]  /*1360*/  LDG.E.U8 R2, desc[UR36][R2.64] ;  /* 0x0000002402027981 */ /* 0x000ea4000c1e1100 */
[----:B--2---:R-:W-:-:S04]  /*1370*/  I2FP.F32.U32 R0, R2 ;  /* 0x0000000200007245 */ /* 0x004fc80000201000 */
[----:B------:R-:W-:-:S04]  /*1380*/  F2FP.F16.F32.PACK_AB R0, RZ, R0 ;  /* 0x00000000ff00723e */ /* 0x000fc800000000ff */
[----:B------:R-:W-:Y:S01]  /*1390*/  PRMT R19, R0, 0x7610, R19 ;  /* 0x0000761000137816 */ /* 0x000fe20000000013 */
[----:B------:R-:W-:Y:S06]  /*13a0*/  BRA `(.L_x_4297) ;  /* 0x0000000c00bc7947 */ /* 0x000fec0003800000 */
.L_x_4294:
        /* <DEDUP_REMOVED lines=11> */
.L_x_4299:
[----:B------:R-:W2:Y:S02]  /*1460*/  LDG.E R2, desc[UR36][R2.64] ;  /* 0x0000002402027981 */ /* 0x000ea4000c1e1900 */
[----:B--2---:R-:W-:-:S04]  /*1470*/  I2FP.F32.S32 R0, R2 ;  /* 0x0000000200007245 */ /* 0x004fc80000201400 */
[----:B------:R-:W-:-:S04]  /*1480*/  F2FP.F16.F32.PACK_AB R0, RZ, R0 ;  /* 0x00000000ff00723e */ /* 0x000fc800000000ff */
[----:B------:R-:W-:Y:S01]  /*1490*/  PRMT R19, R0, 0x7610, R19 ;  /* 0x0000761000137816 */ /* 0x000fe20000000013 */
[----:B------:R-:W-:Y:S06]  /*14a0*/  BRA `(.L_x_4297) ;  /* 0x0000000c007c7947 */ /* 0x000fec0003800000 */
.L_x_4298:
[----:B------:R-:W2:Y:S02]  /*14b0*/  LDG.E.U16 R2, desc[UR36][R2.64] ;  /* 0x0000002402027981 */ /* 0x000ea4000c1e1500 */
[----:B--2---:R-:W0:Y:S02]  /*14c0*/  I2F.S16 R0, R2 ;  /* 0x0000000200007306 */ /* 0x004e240000101400 */
[----:B0-----:R-:W-:-:S04]  /*14d0*/  F2FP.F16.F32.PACK_AB R0, RZ, R0 ;  /* 0x00000000ff00723e */ /* 0x001fc800000000ff */
[----:B------:R-:W-:Y:S01]  /*14e0*/  PRMT R19, R0, 0x7610, R19 ;  /* 0x0000761000137816 */ /* 0x000fe20000000013 */
[----:B------:R-:W-:Y:S06]  /*14f0*/  BRA `(.L_x_4297) ;  /* 0x0000000c00687947 */ /* 0x000fec0003800000 */
.L_x_4293:
        /* <DEDUP_REMOVED lines=9> */
.L_x_4301:
[----:B------:R0:W5:Y:S01]  /*1590*/  LDG.E.U16 R19, desc[UR36][R2.64] ;  /* 0x0000002402137981 */ /* 0x000162000c1e1500 */
[----:B------:R-:W-:Y:S05]  /*15a0*/  BRA `(.L_x_4297) ;  /* 0x0000000c003c7947 */ /* 0x000fea0003800000 */
.L_x_4300:
        /* <DEDUP_REMOVED lines=9> */
.L_x_4303:
[----:B------:R1:W5:Y:S01]  /*1640*/  LDG.E.U16 R19, desc[UR36][R2.64] ;  /* 0x0000002402137981 */ /* 0x000362000c1e1500 */
[----:B------:R-:W-:Y:S05]  /*1650*/  BRA `(.L_x_4297) ;  /* 0x0000000c00107947 */ /* 0x000fea0003800000 */
.L_x_4302:
        /* <DEDUP_REMOVED lines=9> */
.L_x_4292:
        /* <DEDUP_REMOVED lines=14> */
.L_x_4306:
        /* <DEDUP_REMOVED lines=9> */
.L_x_4305:
        /* <DEDUP_REMOVED lines=28> */
.L_x_4308:
        /* <DEDUP_REMOVED lines=15> */
.L_x_4307:
[----:B------:R-:W2:Y:S02]  /*1b10*/  LDG.E.U16 R0, desc[UR36][R2.64] ;  /* 0x0000002402007981 */ /* 0x000ea4000c1e1500 */
[----:B--2---:R-:W-:-:S05]  /*1b20*/  IMAD.U32 R0, R0, 0x10000, RZ ;  /* 0x0001000000007824 */ /* 0x004fca00078e00ff */
[----:B------:R-:W-:-:S04]  /*1b30*/  F2FP.F16.F32.PACK_AB R0, RZ, R0 ;  /* 0x00000000ff00723e */ /* 0x000fc800000000ff */
[----:B------:R-:W-:Y:S01]  /*1b40*/  PRMT R19, R0, 0x7610, R19 ;  /* 0x0000761000137816 */ /* 0x000fe20000000013 */
[----:B------:R-:W-:Y:S06]  /*1b50*/  BRA `(.L_x_4297) ;  /* 0x0000000400d07947 */ /* 0x000fec0003800000 */
.L_x_4304:
        /* <DEDUP_REMOVED lines=13> */
.L_x_4311:
        /* <DEDUP_REMOVED lines=21> */
.L_x_4315:
[----:B------:R-:W-:Y:S05]  /*1d80*/  BSYNC B1 ;  /* 0x0000000000017941 */ /* 0x000fea0003800000 */
.L_x_4314:
[----:B------:R-:W-:Y:S01]  /*1d90*/  LEA R3, R0, 0x3b800000, 0x17 ;  /* 0x3b80000000037811 */ /* 0x000fe200078eb8ff */
[----:B------:R-:W-:-:S05]  /*1da0*/  IMAD.SHL.U32 R0, R2, 0x100000, RZ ;  /* 0x0010000002007824 */ /* 0x000fca00078e00ff */
[----:B------:R-:W-:-:S07]  /*1db0*/  LOP3.LUT R0, R3, R0, R4, 0xfe, !PT ;  /* 0x0000000003007212 */ /* 0x000fce00078efe04 */
.L_x_4313:
[----:B------:R-:W-:Y:S05]  /*1dc0*/  BSYNC B0 ;  /* 0x0000000000007941 */ /* 0x000fea0003800000 */
.L_x_4312:
[----:B------:R-:W-:-:S04]  /*1dd0*/  F2FP.F16.F32.PACK_AB R0, RZ, R0 ;  /* 0x00000000ff00723e */ /* 0x000fc800000000ff */
[----:B------:R-:W-:Y:S01]  /*1de0*/  PRMT R19, R0, 0x7610, R19 ;  /* 0x0000761000137816 */ /* 0x000fe20000000013 */
[----:B------:R-:W-:Y:S06]  /*1df0*/  BRA `(.L_x_4297) ;  /* 0x0000000400287947 */ /* 0x000fec0003800000 */
.L_x_4310:
        /* <DEDUP_REMOVED lines=21> */
.L_x_4319:
[----:B------:R-:W-:Y:S05]  /*1f50*/  BSYNC B1 ;  /* 0x0000000000017941 */ /* 0x000fea0003800000 */
.L_x_4318:
[----:B------:R-:W-:Y:S01]  /*1f60*/  LEA R3, R0, 0x37800000, 0x17 ;  /* 0x3780000000037811 */ /* 0x000fe200078eb8ff */
[----:B------:R-:W-:-:S05]  /*1f70*/  IMAD.SHL.U32 R0, R2, 0x200000, RZ ;  /* 0x0020000002007824 */ /* 0x000fca00078e00ff */
[----:B------:R-:W-:-:S07]  /*1f80*/  LOP3.LUT R0, R3, R0, R4, 0xfe, !PT ;  /* 0x0000000003007212 */ /* 0x000fce00078efe04 */
.L_x_4317:
[----:B------:R-:W-:Y:S05]  /*1f90*/  BSYNC B0 ;  /* 0x0000000000007941 */ /* 0x000fea0003800000 */
.L_x_4316:
[----:B------:R-:W-:-:S04]  /*1fa0*/  F2FP.F16.F32.PACK_AB R0, RZ, R0 ;  /* 0x00000000ff00723e */ /* 0x000fc800000000ff */
[----:B------:R-:W-:Y:S01]  /*1fb0*/  PRMT R19, R0, 0x7610, R19 ;  /* 0x0000761000137816 */ /* 0x000fe20000000013 */
[----:B------:R-:W-:Y:S06]  /*1fc0*/  BRA `(.L_x_4297) ;  /* 0x0000000000b47947 */ /* 0x000fec0003800000 */
.L_x_4309:
        /* <DEDUP_REMOVED lines=14> */
.L_x_4323:
[----:B------:R-:W-:Y:S05]  /*20b0*/  BSYNC B0 ;  /* 0x0000000000007941 */ /* 0x000fea0003800000 */
.L_x_4322:
[----:B------:R-:W-:-:S04]  /*20c0*/  F2FP.F16.F32.PACK_AB R0, RZ, R0 ;  /* 0x00000000ff00723e */ /* 0x000fc800000000ff */
[----:B------:R-:W-:Y:S01]  /*20d0*/  PRMT R19, R0, 0x7610, R19 ;  /* 0x0000761000137816 */ /* 0x000fe20000000013 */
[----:B------:R-:W-:Y:S06]  /*20e0*/  BRA `(.L_x_4297) ;  /* 0x00000000006c7947 */ /* 0x000fec0003800000 */
.L_x_4296:
        /* <DEDUP_REMOVED lines=16> */
.L_x_4324:
[----:B------:R-:W-:Y:S01]  /*21f0*/  PRMT R19, RZ, 0x7610, R19 ;  /* 0x00007610ff137816 */ /* 0x000fe20000000013 */
[----:B------:R-:W-:Y:S06]  /*2200*/  BRA `(.L_x_4297) ;  /* 0x0000000000247947 */ /* 0x000fec0003800000 */
.L_x_4321:
[----:B------:R-:W2:Y:S02]  /*2210*/  LDG.E.64 R2, desc[UR36][R2.64] ;  /* 0x0000002402027981 */ /* 0x000ea4000c1e1b00 */
[----:B--2---:R-:W0:Y:S02]  /*2220*/  I2F.U64 R0, R2 ;  /* 0x0000000200007312 */ /* 0x004e240000301000 */
[----:B0-----:R-:W-:-:S04]  /*2230*/  F2FP.F16.F32.PACK_AB R0, RZ, R0 ;  /* 0x00000000ff00723e */ /* 0x001fc800000000ff */
[----:B------:R-:W-:Y:S01]  /*2240*/  PRMT R19, R0, 0x7610, R19 ;  /* 0x0000761000137816 */ /* 0x000fe20000000013 */
[----:B------:R-:W-:Y:S06]  /*2250*/  BRA `(.L_x_4297) ;  /* 0x0000000000107947 */ /* 0x000fec0003800000 */
.L_x_4320:
[----:B------:R-:W2:Y:S02]  /*2260*/  LDG.E R2, desc[UR36][R2.64] ;  /* 0x0000002402027981 */ /* 0x000ea4000c1e1900 */
[----:B--2---:R-:W-:-:S04]  /*2270*/  I2FP.F32.U32 R0, R2 ;  /* 0x0000000200007245 */ /* 0x004fc80000201000 */
[----:B------:R-:W-:-:S04]  /*2280*/  F2FP.F16.F32.PACK_AB R0, RZ, R0 ;  /* 0x00000000ff00723e */ /* 0x000fc800000000ff */
[----:B------:R-:W-:-:S07]  /*2290*/  PRMT R19, R0, 0x7610, R19 ;  /* 0x0000761000137816 */ /* 0x000fce0000000013 */
.L_x_4297:
[----:B------:R-:W-:-:S07]  /*22a0*/  VIADD R17, R17, 0x80 ;  /* 0x0000008011117836 */ /* 0x000fce0000000000 */
.L_x_4291:
[----:B------:R-:W-:Y:S05]  /*22b0*/  BSYNC B6 ;  /* 0x0000000000067941 */ /* 0x000fea0003800000 */
.L_x_4290:
[----:B------:R-:W-:Y:S01]  /*22c0*/  ISETP.GE.AND P0, PT, R17, R22, PT ;  /* 0x000000161100720c */ /* 0x000fe20003f06270 */
[----:B------:R-:W-:Y:S01]  /*22d0*/  BSSY B6, `(.L_x_4325) ;  /* 0x0000110000067945 */ /* 0x000fe20003800000 */
[----:B------:R-:W-:Y:S02]  /*22e0*/  PRMT R25, RZ, 0x7610, R25 ;  /* 0x00007610ff197816 */ /* 0x000fe40000000019 */
[----:B------:R-:W-:-:S09]  /*22f0*/  PRMT R26, RZ, 0x7610, R26 ;  /* 0x00007610ff1a7816 */ /* 0x000fd2000000001a */
        /* <DEDUP_REMOVED lines=24> */
.L_x_4330:
[----:B------:R-:W2:Y:S02]  /*2480*/  LDG.E.U8 R2, desc[UR36][R2.64] ;  /* 0x0000002402027981 */ /* 0x000ea4000c1e1100 */
[----:B--2---:R-:W-:-:S04]  /*2490*/  I2FP.F32.U32 R0, R2 ;  /* 0x0000000200007245 */ /* 0x004fc80000201000 */
[----:B------:R-:W-:-:S04]  /*24a0*/  F2FP.F16.F32.PACK_AB R0, RZ, R0 ;  /* 0x00000000ff00723e */ /* 0x000fc800000000ff */
[----:B------:R-:W-:Y:S01]  /*24b0*/  PRMT R26, R0, 0x7610, R26 ;  /* 0x00007610001a7816 */ /* 0x000fe2000000001a */
[----:B------:R-:W-:Y:S06]  /*24c0*/  BRA `(.L_x_4332) ;  /* 0x0000000c00bc7947 */ /* 0x000fec0003800000 */
.L_x_4329:
        /* <DEDUP_REMOVED lines=11> */
.L_x_4334:
[----:B------:R-:W2:Y:S02]  /*2580*/  LDG.E R2, desc[UR36][R2.64] ;  /* 0x0000002402027981 */ /* 0x000ea4000c1e1900 */
[----:B--2---:R-:W-:-:S04]  /*2590*/  I2FP.F32.S32 R0, R2 ;  /* 0x0000000200007245 */ /* 0x004fc80000201400 */
[----:B------:R-:W-:-:S04]  /*25a0*/  F2FP.F16.F32.PACK_AB R0, RZ, R0 ;  /* 0x00000000ff00723e */ /* 0x000fc800000000ff */
[----:B------:R-:W-:Y:S01]  /*25b0*/  PRMT R26, R0, 0x7610, R26 ;  /* 0x00007610001a7816 */ /* 0x000fe2000000001a */
[----:B------:R-:W-:Y:S06]  /*25c0*/  BRA `(.L_x_4332) ;  /* 0x0000000c007c7947 */ /* 0x000fec0003800000 */
.L_x_4333:
[----:B------:R-:W2:Y:S02]  /*25d0*/  LDG.E.U16 R2, desc[UR36][R2.64] ;  /* 0x0000002402027981 */ /* 0x000ea4000c1e1500 */
[----:B--2---:R-:W0:Y:S02]  /*25e0*/  I2F.S16 R0, R2 ;  /* 0x0000000200007306 */ /* 0x004e240000101400 */
[----:B0-----:R-:W-:-:S04]  /*25f0*/  F2FP.F16.F32.PACK_AB R0, RZ, R0 ;  /* 0x00000000ff00723e */ /* 0x001fc800000000ff */
[----:B------:R-:W-:Y:S01]  /*2600*/  PRMT R26, R0, 0x7610, R26 ;  /* 0x00007610001a7816 */ /* 0x000fe2000000001a */
[----:B------:R-:W-:Y:S06]  /*2610*/  BRA `(.L_x_4332) ;  /* 0x0000000c00687947 */ /* 0x000fec0003800000 */
.L_x_4328:
        /* <DEDUP_REMOVED lines=9> */
.L_x_4336:
[----:B------:R0:W5:Y:S01]  /*26b0*/  LDG.E.U16 R26, desc[UR36][R2.64] ;  /* 0x00000024021a7981 */ /* 0x000162000c1e1500 */
[----:B------:R-:W-:Y:S05]  /*26c0*/  BRA `(.L_x_4332) ;  /* 0x0000000c003c7947 */ /* 0x000fea0003800000 */
.L_x_4335:
        /* <DEDUP_REMOVED lines=9> */
.L_x_4338:
[----:B------:R1:W5:Y:S01]  /*2760*/  LDG.E.U16 R26, desc[UR36][R2.64] ;  /* 0x00000024021a7981 */ /* 0x000362000c1e1500 */
[----:B------:R-:W-:Y:S05]  /*2770*/  BRA `(.L_x_4332) ;  /* 0x0000000c00107947 */ /* 0x000fea0003800000 */
.L_x_4337:
        /* <DEDUP_REMOVED lines=9> */
.L_x_4327:
        /* <DEDUP_REMOVED lines=14> */
.L_x_4341:
        /* <DEDUP_REMOVED lines=9> */
.L_x_4340:
        /* <DEDUP_REMOVED lines=28> */
.L_x_4343:
        /* <DEDUP_REMOVED lines=15> */
.L_x_4342:
[----:B------:R-:W2:Y:S02]  /*2c30*/  LDG.E.U16 R0, desc[UR36][R2.64] ;  /* 0x0000002402007981 */ /* 0x000ea4000c1e1500 */
[----:B--2---:R-:W-:-:S05]  /*2c40*/  IMAD.U32 R0, R0, 0x10000, RZ ;  /* 0x0001000000007824 */ /* 0x004fca00078e00ff */
[----:B------:R-:W-:-:S04]  /*2c50*/  F2FP.F16.F32.PACK_AB R0, RZ, R0 ;  /* 0x00000000ff00723e */ /* 0x000fc800000000ff */
[----:B------:R-:W-:Y:S01]  /*2c60*/  PRMT R26, R0, 0x7610, R26 ;  /* 0x00007610001a7816 */ /* 0x000fe2000000001a */
[----:B------:R-:W-:Y:S06]  /*2c70*/  BRA `(.L_x_4332) ;  /* 0x0000000400d07947 */ /* 0x000fec0003800000 */
.L_x_4339:
        /* <DEDUP_REMOVED lines=13> */
.L_x_4346:
        /* <DEDUP_REMOVED lines=21> */
.L_x_4350:
[----:B------:R-:W-:Y:S05]  /*2ea0*/  BSYNC B1 ;  /* 0x0000000000017941 */ /* 0x000fea0003800000 */
.L_x_4349:
[----:B------:R-:W-:Y:S01]  /*2eb0*/  LEA R3, R0, 0x3b800000, 0x17 ;  /* 0x3b80000000037811 */ /* 0x000fe200078eb8ff */
[----:B------:R-:W-:-:S05]  /*2ec0*/  IMAD.SHL.U32 R0, R2, 0x100000, RZ ;  /* 0x0010000002007824 */ /* 0x000fca00078e00ff */
[----:B------:R-:W-:-:S07]  /*2ed0*/  LOP3.LUT R0, R3, R0, R4, 0xfe, !PT ;  /* 0x0000000003007212 */ /* 0x000fce00078efe04 */
.L_x_4348:
[----:B------:R-:W-:Y:S05]  /*2ee0*/  BSYNC B0 ;  /* 0x0000000000007941 */ /* 0x000fea0003800000 */
.L_x_4347:
[----:B------:R-:W-:-:S04]  /*2ef0*/  F2FP.F16.F32.PACK_AB R0, RZ, R0 ;  /* 0x00000000ff00723e */ /* 0x000fc800000000ff */
[----:B------:R-:W-:Y:S01]  /*2f00*/  PRMT R26, R0, 0x7610, R26 ;  /* 0x00007610001a7816 */ /* 0x000fe2000000001a */
[----:B------:R-:W-:Y:S06]  /*2f10*/  BRA `(.L_x_4332) ;  /* 0x0000000400287947 */ /* 0x000fec0003800000 */
.L_x_4345:
        /* <DEDUP_REMOVED lines=21> */
.L_x_4354:
[----:B------:R-:W-:Y:S05]  /*3070*/  BSYNC B1 ;  /* 0x0000000000017941 */ /* 0x000fea0003800000 */
.L_x_4353:
[----:B------:R-:W-:Y:S01]  /*3080*/  LEA R3, R0, 0x37800000, 0x17 ;  /* 0x3780000000037811 */ /* 0x000fe200078eb8ff */
[----:B------:R-:W-:-:S05]  /*3090*/  IMAD.SHL.U32 R0, R2, 0x200000, RZ ;  /* 0x0020000002007824 */ /* 0x000fca00078e00ff */
[----:B------:R-:W-:-:S07]  /*30a0*/  LOP3.LUT R0, R3, R0, R4, 0xfe, !PT ;  /* 0x0000000003007212 */ /* 0x000fce00078efe04 */
.L_x_4352:
[----:B------:R-:W-:Y:S05]  /*30b0*/  BSYNC B0 ;  /* 0x0000000000007941 */ /* 0x000fea0003800000 */
.L_x_4351:
[----:B------:R-:W-:-:S04]  /*30c0*/  F2FP.F16.F32.PACK_AB R0, RZ, R0 ;  /* 0x00000000ff00723e */ /* 0x000fc800000000ff */
[----:B------:R-:W-:Y:S01]  /*30d0*/  PRMT R26, R0, 0x7610, R26 ;  /* 0x00007610001a7816 */ /* 0x000fe2000000001a */
[----:B------:R-:W-:Y:S06]  /*30e0*/  BRA `(.L_x_4332) ;  /* 0x0000000000b47947 */ /* 0x000fec0003800000 */
.L_x_4344:
        /* <DEDUP_REMOVED lines=14> */
.L_x_4358:
[----:B------:R-:W-:Y:S05]  /*31d0*/  BSYNC B0 ;  /* 0x0000000000007941 */ /* 0x000fea0003800000 */
.L_x_4357:
[----:B------:R-:W-:-:S04]  /*31e0*/  F2FP.F16.F32.PACK_AB R0, RZ, R0 ;  /* 0x00000000ff00723e */ /* 0x000fc800000000ff */
[----:B------:R-:W-:Y:S01]  /*31f0*/  PRMT R26, R0, 0x7610, R26 ;  /* 0x00007610001a7816 */ /* 0x000fe2000000001a */
[----:B------:R-:W-:Y:S06]  /*3200*/  BRA `(.L_x_4332) ;  /* 0x00000000006c7947 */ /* 0x000fec0003800000 */
.L_x_4331:
        /* <DEDUP_REMOVED lines=16> */
.L_x_4359:
[----:B------:R-:W-:Y:S01]  /*3310*/  PRMT R26, RZ, 0x7610, R26 ;  /* 0x00007610ff1a7816 */ /* 0x000fe2000000001a */
[----:B------:R-:W-:Y:S06]  /*3320*/  BRA `(.L_x_4332) ;  /* 0x0000000000247947 */ /* 0x000fec0003800000 */
.L_x_4356:
[----:B------:R-:W2:Y:S02]  /*3330*/  LDG.E.64 R2, desc[UR36][R2.64] ;  /* 0x0000002402027981 */ /* 0x000ea4000c1e1b00 */
[----:B--2---:R-:W0:Y:S02]  /*3340*/  I2F.U64 R0, R2 ;  /* 0x0000000200007312 */ /* 0x004e240000301000 */
[----:B0-----:R-:W-:-:S04]  /*3350*/  F2FP.F16.F32.PACK_AB R0, RZ, R0 ;  /* 0x00000000ff00723e */ /* 0x001fc800000000ff */
[----:B------:R-:W-:Y:S01]  /*3360*/  PRMT R26, R0, 0x7610, R26 ;  /* 0x00007610001a7816 */ /* 0x000fe2000000001a */
[----:B------:R-:W-:Y:S06]  /*3370*/  BRA `(.L_x_4332) ;  /* 0x0000000000107947 */ /* 0x000fec0003800000 */
.L_x_4355:
[----:B------:R-:W2:Y:S02]  /*3380*/  LDG.E R2, desc[UR36][R2.64] ;  /* 0x0000002402027981 */ /* 0x000ea4000c1e1900 */
[----:B--2---:R-:W-:-:S04]  /*3390*/  I2FP.F32.U32 R0, R2 ;  /* 0x0000000200007245 */ /* 0x004fc80000201000 */
[----:B------:R-:W-:-:S04]  /*33a0*/  F2FP.F16.F32.PACK_AB R0, RZ, R0 ;  /* 0x00000000ff00723e */ /* 0x000fc800000000ff */
[----:B------:R-:W-:-:S07]  /*33b0*/  PRMT R26, R0, 0x7610, R26 ;  /* 0x00007610001a7816 */ /* 0x000fce000000001a */
.L_x_4332:
[----:B------:R-:W-:-:S07]  /*33c0*/  VIADD R17, R17, 0x80 ;  /* 0x0000008011117836 */ /* 0x000fce0000000000 */
.L_x_4326:
[----:B------:R-:W-:Y:S05]  /*33d0*/  BSYNC B6 ;  /* 0x0000000000067941 */ /* 0x000fea0003800000 */
.L_x_4325:
        /* <DEDUP_REMOVED lines=25> */
.L_x_4365:
[----:B------:R-:W2:Y:S02]  /*3570*/  LDG.E.U8 R2, desc[UR36][R2.64] ;  /* 0x0000002402027981 */ /* 0x000ea4000c1e1100 */
[----:B--2---:R-:W-:-:S04]  /*3580*/  I2FP.F32.U32 R0, R2 ;  /* 0x0000000200007245 */ /* 0x004fc80000201000 */
[----:B------:R-:W-:-:S04]  /*3590*/  F2FP.F16.F32.PACK_AB R0, RZ, R0 ;  /* 0x00000000ff00723e */ /* 0x000fc800000000ff */
[----:B------:R-:W-:Y:S01]  /*35a0*/  PRMT R25, R0, 0x7610, R25 ;  /* 0x0000761000197816 */ /* 0x000fe20000000019 */
[----:B------:R-:W-:Y:S06]  /*35b0*/  BRA `(.L_x_4361) ;  /* 0x0000000c00bc7947 */ /* 0x000fec0003800000 */
.L_x_4364:
        /* <DEDUP_REMOVED lines=11> */
.L_x_4368:
[----:B------:R-:W2:Y:S02]  /*3670*/  LDG.E R2, desc[UR36][R2.64] ;  /* 0x0000002402027981 */ /* 0x000ea4000c1e1900 */
[----:B--2---:R-:W-:-:S04]  /*3680*/  I2FP.F32.S32 R0, R2 ;  /* 0x0000000200007245 */ /* 0x004fc80000201400 */
[----:B------:R-:W-:-:S04]  /*3690*/  F2FP.F16.F32.PACK_AB R0, RZ, R0 ;  /* 0x00000000ff00723e */ /* 0x000fc800000000ff */
[----:B------:R-:W-:Y:S01]  /*36a0*/  PRMT R25, R0, 0x7610, R25 ;  /* 0x0000761000197816 */ /* 0x000fe20000000019 */
[----:B------:R-:W-:Y:S06]  /*36b0*/  BRA `(.L_x_4361) ;  /* 0x0000000c007c7947 */ /* 0x000fec0003800000 */
.L_x_4367:
[----:B------:R-:W2:Y:S02]  /*36c0*/  LDG.E.U16 R2, desc[UR36][R2.64] ;  /* 0x0000002402027981 */ /* 0x000ea4000c1e1500 */
[----:B--2---:R-:W0:Y:S02]  /*36d0*/  I2F.S16 R0, R2 ;  /* 0x0000000200007306 */ /* 0x004e240000101400 */
[----:B0-----:R-:W-:-:S04]  /*36e0*/  F2FP.F16.F32.PACK_AB R0, RZ, R0 ;  /* 0x00000000ff00723e */ /* 0x001fc800000000ff */
[----:B------:R-:W-:Y:S01]  /*36f0*/  PRMT R25, R0, 0x7610, R25 ;  /* 0x0000761000197816 */ /* 0x000fe20000000019 */
[----:B------:R-:W-:Y:S06]  /*3700*/  BRA `(.L_x_4361) ;  /* 0x0000000c00687947 */ /* 0x000fec0003800000 */
.L_x_4363:
        /* <DEDUP_REMOVED lines=9> */
.L_x_4370:
[----:B------:R2:W5:Y:S01]  /*37a0*/  LDG.E.U16 R25, desc[UR36][R2.64] ;  /* 0x0000002402197981 */ /* 0x000562000c1e1500 */
[----:B------:R-:W-:Y:S05]  /*37b0*/  BRA `(.L_x_4361) ;  /* 0x0000000c003c7947 */ /* 0x000fea0003800000 */
.L_x_4369:
        /* <DEDUP_REMOVED lines=9> */
.L_x_4372:
[----:B------:R3:W5:Y:S01]  /*3850*/  LDG.E.U16 R25, desc[UR36][R2.64] ;  /* 0x0000002402197981 */ /* 0x000762000c1e1500 */
[----:B------:R-:W-:Y:S05]  /*3860*/  BRA `(.L_x_4361) ;  /* 0x0000000c00107947 */ /* 0x000fea0003800000 */
.L_x_4371:
        /* <DEDUP_REMOVED lines=9> */
.L_x_4362:
        /* <DEDUP_REMOVED lines=14> */
.L_x_4375:
        /* <DEDUP_REMOVED lines=9> */
.L_x_4374:
        /* <DEDUP_REMOVED lines=28> */
.L_x_4377:
        /* <DEDUP_REMOVED lines=15> */
.L_x_4376:
[----:B------:R-:W2:Y:S02]  /*3d20*/  LDG.E.U16 R0, desc[UR36][R2.64] ;  /* 0x0000002402007981 */ /* 0x000ea4000c1e1500 */
[----:B--2---:R-:W-:-:S05]  /*3d30*/  IMAD.U32 R0, R0, 0x10000, RZ ;  /* 0x0001000000007824 */ /* 0x004fca00078e00ff */
[----:B------:R-:W-:-:S04]  /*3d40*/  F2FP.F16.F32.PACK_AB R0, RZ, R0 ;  /* 0x00000000ff00723e */ /* 0x000fc800000000ff */
[----:B------:R-:W-:Y:S01]  /*3d50*/  PRMT R25, R0, 0x7610, R25 ;  /* 0x0000761000197816 */ /* 0x000fe20000000019 */
[----:B------:R-:W-:Y:S06]  /*3d60*/  BRA `(.L_x_4361) ;  /* 0x0000000400d07947 */ /* 0x000fec0003800000 */
.L_x_4373:
        /* <DEDUP_REMOVED lines=13> */
.L_x_4380:
        /* <DEDUP_REMOVED lines=21> */
.L_x_4384:
[----:B------:R-:W-:Y:S05]  /*3f90*/  BSYNC B1 ;  /* 0x0000000000017941 */ /* 0x000fea0003800000 */
.L_x_4383:
[----:B------:R-:W-:Y:S01]  /*3fa0*/  LEA R3, R0, 0x3b800000, 0x17 ;  /* 0x3b80000000037811 */ /* 0x000fe200078eb8ff */
[----:B------:R-:W-:-:S05]  /*3fb0*/  IMAD.SHL.U32 R0, R2, 0x100000, RZ ;  /* 0x0010000002007824 */ /* 0x000fca00078e00ff */
[----:B------:R-:W-:-:S07]  /*3fc0*/  LOP3.LUT R0, R3, R0, R4, 0xfe, !PT ;  /* 0x0000000003007212 */ /* 0x000fce00078efe04 */
.L_x_4382:
[----:B------:R-:W-:Y:S05]  /*3fd0*/  BSYNC B0 ;  /* 0x0000000000007941 */ /* 0x000fea0003800000 */
.L_x_4381:
[----:B------:R-:W-:-:S04]  /*3fe0*/  F2FP.F16.F32.PACK_AB R0, RZ, R0 ;  /* 0x00000000ff00723e */ /* 0x000fc800000000ff */
[----:B------:R-:W-:Y:S01]  /*3ff0*/  PRMT R25, R0, 0x7610, R25 ;  /* 0x0000761000197816 */ /* 0x000fe20000000019 */
[----:B------:R-:W-:Y:S06]  /*4000*/  BRA `(.L_x_4361) ;  /* 0x0000000400287947 */ /* 0x000fec0003800000 */
.L_x_4379:
        /* <DEDUP_REMOVED lines=21> */
.L_x_4388:
[----:B------:R-:W-:Y:S05]  /*4160*/  BSYNC B1 ;  /* 0x0000000000017941 */ /* 0x000fea0003800000 */
.L_x_4387:
[----:B------:R-:W-:Y:S01]  /*4170*/  LEA R3, R0, 0x37800000, 0x17 ;  /* 0x3780000000037811 */ /* 0x000fe200078eb8ff */
[----:B------:R-:W-:-:S05]  /*4180*/  IMAD.SHL.U32 R0, R2, 0x200000, RZ ;  /* 0x0020000002007824 */ /* 0x000fca00078e00ff */
[----:B------:R-:W-:-:S07]  /*4190*/  LOP3.LUT R0, R3, R0, R4, 0xfe, !PT ;  /* 0x0000000003007212 */ /* 0x000fce00078efe04 */
.L_x_4386:
[----:B------:R-:W-:Y:S05]  /*41a0*/  BSYNC B0 ;  /* 0x0000000000007941 */ /* 0x000fea0003800000 */
.L_x_4385:
[----:B------:R-:W-:-:S04]  /*41b0*/  F2FP.F16.F32.PACK_AB R0, RZ, R0 ;  /* 0x00000000ff00723e */ /* 0x000fc800000000ff */
[----:B------:R-:W-:Y:S01]  /*41c0*/  PRMT R25, R0, 0x7610, R25 ;  /* 0x0000761000197816 */ /* 0x000fe20000000019 */
[----:B------:R-:W-:Y:S06]  /*41d0*/  BRA `(.L_x_4361) ;  /* 0x0000000000b47947 */ /* 0x000fec0003800000 */
.L_x_4378:
        /* <DEDUP_REMOVED lines=14> */
.L_x_4392:
[----:B------:R-:W-:Y:S05]  /*42c0*/  BSYNC B0 ;  /* 0x0000000000007941 */ /* 0x000fea0003800000 */
.L_x_4391:
[----:B------:R-:W-:-:S04]  /*42d0*/  F2FP.F16.F32.PACK_AB R0, RZ, R0 ;  /* 0x00000000ff00723e */ /* 0x000fc800000000ff */
[----:B------:R-:W-:Y:S01]  /*42e0*/  PRMT R25, R0, 0x7610, R25 ;  /* 0x0000761000197816 */ /* 0x000fe20000000019 */
[----:B------:R-:W-:Y:S06]  /*42f0*/  BRA `(.L_x_4361) ;  /* 0x00000000006c7947 */ /* 0x000fec0003800000 */
.L_x_4366:
        /* <DEDUP_REMOVED lines=16> */
.L_x_4393:
[----:B------:R-:W-:Y:S01]  /*4400*/  PRMT R25, RZ, 0x7610, R25 ;  /* 0x00007610ff197816 */ /* 0x000fe20000000019 */
[----:B------:R-:W-:Y:S06]  /*4410*/  BRA `(.L_x_4361) ;  /* 0x0000000000247947 */ /* 0x000fec0003800000 */
.L_x_4390:
[----:B------:R-:W2:Y:S02]  /*4420*/  LDG.E.64 R2, desc[UR36][R2.64] ;  /* 0x0000002402027981 */ /* 0x000ea4000c1e1b00 */
[----:B--2---:R-:W0:Y:S02]  /*4430*/  I2F.U64 R0, R2 ;  /* 0x0000000200007312 */ /* 0x004e240000301000 */
[----:B0-----:R-:W-:-:S04]  /*4440*/  F2FP.F16.F32.PACK_AB R0, RZ, R0 ;  /* 0x00000000ff00723e */ /* 0x001fc800000000ff */
[----:B------:R-:W-:Y:S01]  /*4450*/  PRMT R25, R0, 0x7610, R25 ;  /* 0x0000761000197816 */ /* 0x000fe20000000019 */
[----:B------:R-:W-:Y:S06]  /*4460*/  BRA `(.L_x_4361) ;  /* 0x0000000000107947 */ /* 0x000fec0003800000 */
.L_x_4389:
[----:B------:R-:W2:Y:S02]  /*4470*/  LDG.E R2, desc[UR36][R2.64] ;  /* 0x0000002402027981 */ /* 0x000ea4000c1e1900 */
[----:B--2---:R-:W-:-:S04]  /*4480*/  I2FP.F32.U32 R0, R2 ;  /* 0x0000000200007245 */ /* 0x004fc80000201000 */
[----:B------:R-:W-:-:S04]  /*4490*/  F2FP.F16.F32.PACK_AB R0, RZ, R0 ;  /* 0x00000000ff00723e */ /* 0x000fc800000000ff */
[----:B------:R-:W-:-:S07]  /*44a0*/  PRMT R25, R0, 0x7610, R25 ;  /* 0x0000761000197816 */ /* 0x000fce0000000019 */
.L_x_4361:
[----:B------:R-:W-:Y:S05]  /*44b0*/  BSYNC B6 ;  /* 0x0000000000067941 */ /* 0x000fea0003800000 */
.L_x_4360:
[----:B------:R-:W4:Y:S01]  /*44c0*/  S2R R17, SR_TID.X ;  /* 0x0000000000117919 */ /* 0x000f220000002100 */
[----:B------:R-:W-:Y:S01]  /*44d0*/  BSSY B0, `(.L_x_4394) ;  /* 0x0000015000007945 */ /* 0x000fe20003800000 */
[----:B----4-:R-:W-:-:S13]  /*44e0*/  ISETP.GE.AND P0, PT, R17, R22, PT ;  /* 0x000000161100720c */ /* 0x010fda0003f06270 */
[----:B------:R-:W-:Y:S05]  /*44f0*/  @P0 BRA `(.L_x_4395) ;  /* 0x0000000000480947 */ /* 0x000fea0003800000 */
[----:B-----5:R-:W-:Y:S01]  /*4500*/  HADD2.F32 R23, -RZ, R23.H0_H0 ;  /* 0x20000017ff177230 */ /* 0x020fe20000004100 */
        /* <DEDUP_REMOVED lines=9> */
[----:B------:R-:W4:Y:S02]  /*45a0*/  @P1 LDC R0, c[0x0][0x21c] ;  /* 0x00008700ff001b82 */ /* 0x000f240000000800 */
.L_x_4397:
[----:B------:R-:W-:Y:S05]  /*45b0*/  BSYNC B1 ;  /* 0x0000000000017941 */ /* 0x000fea0003800000 */
.L_x_4396:
[----:B01234-:R-:W-:-:S04]  /*45c0*/  FADD.FTZ R2, -R0, 1 ;  /* 0x3f80000000027421 */ /* 0x01ffc80000010100 */
[----:B------:R-:W0:Y:S02]  /*45d0*/  MUFU.RCP R3, R2 ;  /* 0x0000000200037308 */ /* 0x000e240000001000 */
[----:B0-----:R-:W-:-:S06]  /*45e0*/  FMUL.FTZ R3, R3, R0 ;  /* 0x0000000003037220 */ /* 0x001fcc0000410000 */
[----:B------:R-:W0:Y:S02]  /*45f0*/  MUFU.LG2 R3, R3 ;  /* 0x0000000300037308 */ /* 0x000e240000000c00 */
[----:B0-----:R-:W-:-:S05]  /*4600*/  FMUL.FTZ R0, R3, 0.69314718246459960938 ;  /* 0x3f31721803007820 */ /* 0x001fca0000410000 */
[----:B------:R-:W-:-:S07]  /*4610*/  F2FP.F16.F32.PACK_AB R0, RZ, R0 ;  /* 0x00000000ff00723e */ /* 0x000fce00000000ff */
.L_x_4395:
[----:B------:R-:W-:Y:S05]  /*4620*/  BSYNC B0 ;  /* 0x0000000000007941 */ /* 0x000fea0003800000 */
.L_x_4394:
[----:B-----5:R-:W-:Y:S01]  /*4630*/  VIADD R23, R17, 0x80 ;  /* 0x0000008011177836 */ /* 0x020fe20000000000 */
[----:B------:R-:W-:Y:S04]  /*4640*/  BSSY B0, `(.L_x_4398) ;  /* 0x0000015000007945 */ /* 0x000fe80003800000 */
[----:B------:R-:W-:-:S13]  /*4650*/  ISETP.GE.AND P1, PT, R23, R22, PT ;  /* 0x000000161700720c */ /* 0x000fda0003f26270 */
[----:B------:R-:W-:Y:S05]  /*4660*/  @P1 BRA `(.L_x_4399) ;  /* 0x0000000000481947 */ /* 0x000fea0003800000 */
[----:B------:R-:W-:Y:S01]  /*4670*/  HADD2.F32 R19, -RZ, R19.H0_H0 ;  /* 0x20000013ff137230 */ /* 0x000fe20000004100 */
[----:B------:R-:W-:Y:S01]  /*4680*/  ULDC UR4, c[0x0][0x218] ;  /* 0x0000860000047ab9 */ /* 0x000fe20000000800 */
[----:B------:R-:W-:Y:S03]  /*4690*/  BSSY B1, `(.L_x_4400) ;  /* 0x0000009000017945 */ /* 0x000fe60003800000 */
[----:B------:R-:W-:Y:S01]  /*46a0*/  FSETP.GEU.FTZ.AND P1, PT, R19, UR4, PT ;  /* 0x0000000413007c0b */ /* 0x000fe2000bf3e000 */
[----:B------:R-:W-:Y:S02]  /*46b0*/  ULDC UR4, c[0x0][0x218] ;  /* 0x0000860000047ab9 */ /* 0x000fe40000000800 */
[----:B0123--:R-:W-:-:S10]  /*46c0*/  IMAD.U32 R2, RZ, RZ, UR4 ;  /* 0x00000004ff027e24 */ /* 0x00ffd4000f8e00ff */
[----:B------:R-:W-:Y:S05]  /*46d0*/  @!P1 BRA `(.L_x_4401) ;  /* 0x0000000000109947 */ /* 0x000fea0003800000 */
[----:B------:R-:W-:Y:S01]  /*46e0*/  ULDC UR4, c[0x0][0x21c] ;  /* 0x0000870000047ab9 */ /* 0x000fe20000000800 */
[----:B------:R-:W-:Y:S01]  /*46f0*/  IMAD.MOV.U32 R2, RZ, RZ, R19 ;  /* 0x000000ffff027224 */ /* 0x000fe200078e0013 */
[----:B------:R-:W-:-:S13]  /*4700*/  FSETP.GT.FTZ.AND P1, PT, R19, UR4, PT ;  /* 0x0000000413007c0b */ /* 0x000fda000bf34000 */
[----:B------:R-:W0:Y:S02]  /*4710*/  @P1 LDC R2, c[0x0][0x21c] ;  /* 0x00008700ff021b82 */ /* 0x000e240000000800 */
.L_x_4401:
[----:B------:R-:W-:Y:S05]  /*4720*/  BSYNC B1 ;  /* 0x0000000000017941 */ /* 0x000fea0003800000 */
.L_x_4400:
[----:B0-----:R-:W-:-:S06]  /*4730*/  FADD.FTZ R3, -R2, 1 ;  /* 0x3f80000002037421 */ /* 0x001fcc0000010100 */
[----:B------:R-:W0:Y:S02]  /*4740*/  MUFU.RCP R3, R3 ;  /* 0x0000000300037308 */ /* 0x000e240000001000 */
[----:B0-----:R-:W-:-:S06]  /*4750*/  FMUL.FTZ R2, R3, R2 ;  /* 0x0000000203027220 */ /* 0x001fcc0000410000 */
[----:B------:R-:W0:Y:S02]  /*4760*/  MUFU.LG2 R2, R2 ;  /* 0x0000000200027308 */ /* 0x000e240000000c00 */
[----:B0-----:R-:W-:-:S05]  /*4770*/  FMUL.FTZ R27, R2, 0.69314718246459960938 ;  /* 0x3f317218021b7820 */ /* 0x001fca0000410000 */
[----:B------:R-:W-:-:S07]  /*4780*/  F2FP.F16.F32.PACK_AB R27, RZ, R27 ;  /* 0x0000001bff1b723e */ /* 0x000fce00000000ff */
.L_x_4399:
[----:B------:R-:W-:Y:S05]  /*4790*/  BSYNC B0 ;  /* 0x0000000000007941 */ /* 0x000fea0003800000 */
.L_x_4398:
[----:B0123--:R-:W-:Y:S01]  /*47a0*/  VIADD R3, R17, 0x100 ;  /* 0x0000010011037836 */ /* 0x00ffe20000000000 */
        /* <DEDUP_REMOVED lines=14> */
.L_x_4405:
[----:B------:R-:W-:Y:S05]  /*4890*/  BSYNC B1 ;  /* 0x0000000000017941 */ /* 0x000fea0003800000 */
.L_x_4404:
[----:B0-----:R-:W-:-:S06]  /*48a0*/  FADD.FTZ R3, -R2, 1 ;  /* 0x3f80000002037421 */ /* 0x001fcc0000010100 */
[----:B------:R-:W0:Y:S02]  /*48b0*/  MUFU.RCP R3, R3 ;  /* 0x0000000300037308 */ /* 0x000e240000001000 */
[----:B0-----:R-:W-:-:S06]  /*48c0*/  FMUL.FTZ R2, R3, R2 ;  /* 0x0000000203027220 */ /* 0x001fcc0000410000 */
[----:B------:R-:W0:Y:S02]  /*48d0*/  MUFU.LG2 R2, R2 ;  /* 0x0000000200027308 */ /* 0x000e240000000c00 */
[----:B0-----:R-:W-:-:S05]  /*48e0*/  FMUL.FTZ R19, R2, 0.69314718246459960938 ;  /* 0x3f31721802137820 */ /* 0x001fca0000410000 */
[----:B------:R-:W-:-:S07]  /*48f0*/  F2FP.F16.F32.PACK_AB R19, RZ, R19 ;  /* 0x00000013ff13723e */ /* 0x000fce00000000ff */
.L_x_4403:
[----:B------:R-:W-:Y:S05]  /*4900*/  BSYNC B0 ;  /* 0x0000000000007941 */ /* 0x000fea0003800000 */
.L_x_4402:
[----:B------:R-:W-:Y:S01]  /*4910*/  VIADD R3, R17, 0x180 ;  /* 0x0000018011037836 */ /* 0x000fe20000000000 */
[----:B------:R-:W-:Y:S04]  /*4920*/  BSSY B0, `(.L_x_4406) ;  /* 0x0000013000007945 */ /* 0x000fe80003800000 */
[----:B------:R-:W-:-:S13]  /*4930*/  ISETP.GE.AND P1, PT, R3, R22, PT ;  /* 0x000000160300720c */ /* 0x000fda0003f26270 */
[----:B------:R-:W-:Y:S05]  /*4940*/  @P1 BRA `(.L_x_4407) ;  /* 0x0000000000401947 */ /* 0x000fea0003800000 */
[----:B------:R-:W-:Y:S01]  /*4950*/  HADD2.F32 R25, -RZ, R25.H0_H0 ;  /* 0x20000019ff197230 */ /* 0x000fe20000004100 */
[----:B------:R-:W-:Y:S01]  /*4960*/  ULDC UR4, c[0x0][0x218] ;  /* 0x0000860000047ab9 */ /* 0x000fe20000000800 */
[----:B------:R-:W-:Y:S03]  /*4970*/  BSSY B1, `(.L_x_4408) ;  /* 0x0000007000017945 */ /* 0x000fe60003800000 */
[----:B------:R-:W-:-:S13]  /*4980*/  FSETP.GEU.FTZ.AND P1, PT, R25, UR4, PT ;  /* 0x0000000419007c0b */ /* 0x000fda000bf3e000 */
[----:B------:R-:W-:Y:S05]  /*4990*/  @!P1 BRA `(.L_x_4409) ;  /* 0x0000000000109947 */ /* 0x000fea0003800000 */
[----:B------:R-:W-:Y:S01]  /*49a0*/  ULDC UR4, c[0x0][0x21c] ;  /* 0x0000870000047ab9 */ /* 0x000fe20000000800 */
[----:B------:R-:W-:Y:S01]  /*49b0*/  IMAD.MOV.U32 R24, RZ, RZ, R25 ;  /* 0x000000ffff187224 */ /* 0x000fe200078e0019 */
[----:B------:R-:W-:-:S13]  /*49c0*/  FSETP.GT.FTZ.AND P1, PT, R25, UR4, PT ;  /* 0x0000000419007c0b */ /* 0x000fda000bf34000 */
[----:B------:R-:W0:Y:S02]  /*49d0*/  @P1 LDC R24, c[0x0][0x21c] ;  /* 0x00008700ff181b82 */ /* 0x000e240000000800 */
.L_x_4409:
[----:B------:R-:W-:Y:S05]  /*49e0*/  BSYNC B1 ;  /* 0x0000000000017941 */ /* 0x000fea0003800000 */
.L_x_4408:
[----:B0-----:R-:W-:-:S04]  /*49f0*/  FADD.FTZ R2, -R24, 1 ;  /* 0x3f80000018027421 */ /* 0x001fc80000010100 */
[----:B------:R-:W0:Y:S02]  /*4a00*/  MUFU.RCP R3, R2 ;  /* 0x0000000200037308 */ /* 0x000e240000001000 */
[----:B0-----:R-:W-:-:S06]  /*4a10*/  FMUL.FTZ R3, R3, R24 ;  /* 0x0000001803037220 */ /* 0x001fcc0000410000 */
[----:B------:R-:W0:Y:S02]  /*4a20*/  MUFU.LG2 R3, R3 ;  /* 0x0000000300037308 */ /* 0x000e240000000c00 */
[----:B0-----:R-:W-:-:S05]  /*4a30*/  FMUL.FTZ R24, R3, 0.69314718246459960938 ;  /* 0x3f31721803187820 */ /* 0x001fca0000410000 */
[----:B------:R-:W-:-:S07]  /*4a40*/  F2FP.F16.F32.PACK_AB R24, RZ, R24 ;  /* 0x00000018ff18723e */ /* 0x000fce00000000ff */
.L_x_4407:
[----:B------:R-:W-:Y:S05]  /*4a50*/  BSYNC B0 ;  /* 0x0000000000007941 */ /* 0x000fea0003800000 */
.L_x_4406:
[----:B------:R-:W0:Y:S01]  /*4a60*/  LDC.U8 R18, c[0x0][0x244] ;  /* 0x00009100ff127b82 */ /* 0x000e220000000000 */
[----:B------:R-:W-:Y:S04]  /*4a70*/  BSSY B6, `(.L_x_4410) ;  /* 0x0000112000067945 */ /* 0x000fe80003800000 */
[----:B------:R-:W-:Y:S05]  /*4a80*/  @P0 BRA `(.L_x_4411) ;  /* 0x0000001000400947 */ /* 0x000fea0003800000 */
[----:B------:R-:W1:Y:S01]  /*4a90*/  LDC.64 R2, c[0x0][0x228] ;  /* 0x00008a00ff027b82 */ /* 0x000e620000000a00 */
[----:B0-----:R-:W-:Y:S01]  /*4aa0*/  PRMT R4, R18, 0x9910, RZ ;  /* 0x0000991012047816 */ /* 0x001fe200000000ff */
[----:B------:R-:W-:Y:S01]  /*4ab0*/  IMAD R17, R16, 0x200, R17 ;  /* 0x0000020010117824 */ /* 0x000fe200078e0211 */
[----:B------:R-:W-:Y:S02]  /*4ac0*/  ULDC UR4, c[0x0][0x248] ;  /* 0x0000920000047ab9 */ /* 0x000fe40000000800 */
[----:B------:R-:W-:Y:S01]  /*4ad0*/  ISETP.GT.AND P0, PT, R4, 0x9, PT ;  /* 0x000000090400780c */ /* 0x000fe20003f04270 */
[----:B------:R-:W-:-:S05]  /*4ae0*/  IMAD R17, R17, UR4, RZ ;  /* 0x0000000411117c24 */ /* 0x000fca000f8e02ff */
[----:B-1----:R-:W-:-:S05]  /*4af0*/  IADD3 R2, P1, R17, R2, RZ ;  /* 0x0000000211027210 */ /* 0x002fca0007f3e0ff */
        /* <DEDUP_REMOVED lines=15> */
.L_x_4415:
[----:B------:R-:W-:Y:S02]  /*4bf0*/  HADD2.F32 R5, -RZ, R0.H0_H0 ;  /* 0x20000000ff057230 */ /* 0x000fe40000004100 */
[----:B------:R-:W-:-:S04]  /*4c00*/  IMAD.MOV.U32 R17, RZ, RZ, R23 ;  /* 0x000000ffff117224 */ /* 0x000fc800078e0017 */
[----:B------:R-:W0:Y:S02]  /*4c10*/  F2I.S64.TRUNC R4, R5 ;  /* 0x0000000500047311 */ /* 0x000e24000020d900 */
[----:B0-----:R0:W-:Y:S01]  /*4c20*/  STG.E.U8 desc[UR36][R2.64], R4 ;  /* 0x0000000402007986 */ /* 0x0011e2000c101124 */
[----:B------:R-:W-:Y:S05]  /*4c30*/  BRA `(.L_x_4411) ;  /* 0x0000000c00d47947 */ /* 0x000fea0003800000 */
.L_x_4414:
        /* <DEDUP_REMOVED lines=11> */
.L_x_4418:
[----:B------:R-:W-:Y:S02]  /*4cf0*/  HADD2.F32 R0, -RZ, R0.H0_H0 ;  /* 0x20000000ff007230 */ /* 0x000fe40000004100 */
[----:B------:R-:W-:Y:S02]  /*4d00*/  IMAD.MOV.U32 R17, RZ, RZ, R23 ;  /* 0x000000ffff117224 */ /* 0x000fe400078e0017 */
[----:B------:R-:W0:Y:S02]  /*4d10*/  F2I.FTZ.TRUNC.NTZ R5, R0 ;  /* 0x0000000000057305 */ /* 0x000e24000021f100 */
[----:B0-----:R0:W-:Y:S01]  /*4d20*/  STG.E desc[UR36][R2.64], R5 ;  /* 0x0000000502007986 */ /* 0x0011e2000c101924 */
[----:B------:R-:W-:Y:S05]  /*4d30*/  BRA `(.L_x_4411) ;  /* 0x0000000c00947947 */ /* 0x000fea0003800000 */
.L_x_4417:
[----:B------:R-:W-:Y:S02]  /*4d40*/  HADD2.F32 R0, -RZ, R0.H0_H0 ;  /* 0x20000000ff007230 */ /* 0x000fe40000004100 */
[----:B------:R-:W-:Y:S02]  /*4d50*/  IMAD.MOV.U32 R17, RZ, RZ, R23 ;  /* 0x000000ffff117224 */ /* 0x000fe400078e0017 */
[----:B------:R-:W0:Y:S02]  /*4d60*/  F2I.FTZ.TRUNC.NTZ R5, R0 ;  /* 0x0000000000057305 */ /* 0x000e24000021f100 */
[----:B0-----:R0:W-:Y:S01]  /*4d70*/  STG.E.U16 desc[UR36][R2.64], R5 ;  /* 0x0000000502007986 */ /* 0x0011e2000c101524 */
[----:B------:R-:W-:Y:S05]  /*4d80*/  BRA `(.L_x_4411) ;  /* 0x0000000c00807947 */ /* 0x000fea0003800000 */
.L_x_4413:
        /* <DEDUP_REMOVED lines=10> */
.L_x_4420:
[----:B------:R0:W-:Y:S01]  /*4e30*/  STG.E.U16 desc[UR36][R2.64], R0 ;  /* 0x0000000002007986 */ /* 0x0001e2000c101524 */
[----:B------:R-:W-:Y:S01]  /*4e40*/  IMAD.MOV.U32 R17, RZ, RZ, R23 ;  /* 0x000000ffff117224 */ /* 0x000fe200078e0017 */
[----:B------:R-:W-:Y:S06]  /*4e50*/  BRA `(.L_x_4411) ;  /* 0x0000000c004c7947 */ /* 0x000fec0003800000 */
.L_x_4419:
        /* <DEDUP_REMOVED lines=11> */
.L_x_4422:
[----:B------:R-:W-:Y:S02]  /*4f10*/  HADD2.F32 R0, -RZ, R0.H0_H0 ;  /* 0x20000000ff007230 */ /* 0x000fe40000004100 */
[----:B------:R-:W-:-:S03]  /*4f20*/  IMAD.MOV.U32 R17, RZ, RZ, R23 ;  /* 0x000000ffff117224 */ /* 0x000fc600078e0017 */
[----:B------:R-:W-:-:S04]  /*4f30*/  F2FP.F16.F32.PACK_AB R0, RZ, R0 ;  /* 0x00000000ff00723e */ /* 0x000fc800000000ff */
[----:B------:R-:W-:-:S05]  /*4f40*/  PRMT R0, R0, 0x5410, RZ ;  /* 0x0000541000007816 */ /* 0x000fca00000000ff */
[----:B------:R0:W-:Y:S01]  /*4f50*/  STG.E desc[UR36][R2.64], R0 ;  /* 0x0000000002007986 */ /* 0x0001e2000c101924 */
[----:B------:R-:W-:Y:S05]  /*4f60*/  BRA `(.L_x_4411) ;  /* 0x0000000c00087947 */ /* 0x000fea0003800000 */
.L_x_4421:
[----:B------:R-:W-:Y:S02]  /*4f70*/  HADD2.F32 R4, -RZ, R0.H0_H0 ;  /* 0x20000000ff047230 */ /* 0x000fe40000004100 */
[----:B------:R-:W-:-:S03]  /*4f80*/  IMAD.MOV.U32 R17, RZ, RZ, R23 ;  /* 0x000000ffff117224 */ /* 0x000fc600078e0017 */
[----:B------:R-:W-:-:S06]  /*4f90*/  FMUL.FTZ R4, R4, 1 ;  /* 0x3f80000004047820 */ /* 0x000fcc0000410000 */
[----:B------:R-:W0:Y:S02]  /*4fa0*/  F2F.F64.F32 R4, R4 ;  /* 0x0000000400047310 */ /* 0x000e240000201800 */
[----:B0-----:R0:W-:Y:S01]  /*4fb0*/  STG.E.64 desc[UR36][R2.64], R4 ;  /* 0x0000000402007986 */ /* 0x0011e2000c101b24 */
[----:B------:R-:W-:Y:S05]  /*4fc0*/  BRA `(.L_x_4411) ;  /* 0x0000000800f07947 */ /* 0x000fea0003800000 */
.L_x_4412:
        /* <DEDUP_REMOVED lines=14> */
.L_x_4425:
[----:B------:R-:W-:Y:S01]  /*50b0*/  HADD2.F32 R0, -RZ, R0.H0_H0 ;  /* 0x20000000ff007230 */ /* 0x000fe20000004100 */
[----:B------:R-:W-:Y:S01]  /*50c0*/  CS2R R6, SRZ ;  /* 0x0000000000067805 */ /* 0x000fe2000001ff00 */
[----:B------:R-:W-:-:S03]  /*50d0*/  IMAD.MOV.U32 R17, RZ, RZ, R23 ;  /* 0x000000ffff117224 */ /* 0x000fc600078e0017 */
[----:B------:R-:W-:-:S04]  /*50e0*/  FMUL.FTZ R0, R0, 1 ;  /* 0x3f80000000007820 */ /* 0x000fc80000410000 */
[----:B------:R-:W0:Y:S02]  /*50f0*/  F2F.F64.F32 R4, R0 ;  /* 0x0000000000047310 */ /* 0x000e240000201800 */
[----:B0-----:R0:W-:Y:S01]  /*5100*/  STG.E.128 desc[UR36][R2.64], R4 ;  /* 0x0000000402007986 */ /* 0x0011e2000c101d24 */
[----:B------:R-:W-:Y:S05]  /*5110*/  BRA `(.L_x_4411) ;  /* 0x00000008009c7947 */ /* 0x000fea0003800000 */
.L_x_4424:
        /* <DEDUP_REMOVED lines=21> */
.L_x_4429:
[----:B------:R-:W-:Y:S05]  /*5270*/  BSYNC B0 ;  /* 0x0000000000007941 */ /* 0x000fea0003800000 */
.L_x_4428:
[----:B------:R-:W-:Y:S01]  /*5280*/  LOP3.LUT R5, R0, R5, RZ, 0xfc, !PT ;  /* 0x0000000500057212 */ /* 0x000fe200078efcff */
[----:B------:R-:W-:-:S04]  /*5290*/  IMAD.MOV.U32 R17, RZ, RZ, R23 ;  /* 0x000000ffff117224 */ /* 0x000fc800078e0017 */
[----:B------:R0:W-:Y:S01]  /*52a0*/  STG.E.U8 desc[UR36][R2.64], R5 ;  /* 0x0000000502007986 */ /* 0x0001e2000c101124 */
[----:B------:R-:W-:Y:S05]  /*52b0*/  BRA `(.L_x_4411) ;  /* 0x0000000800347947 */ /* 0x000fea0003800000 */
.L_x_4427:
        /* <DEDUP_REMOVED lines=13> */
.L_x_4431:
[----:B------:R-:W-:Y:S01]  /*5390*/  IMAD.MOV.U32 R0, RZ, RZ, 0x7f ;  /* 0x0000007fff007424 */ /* 0x000fe200078e00ff */
[----:B------:R-:W-:-:S04]  /*53a0*/  ISETP.GT.U32.AND P0, PT, R4, 0x7f800000, PT ;  /* 0x7f8000000400780c */ /* 0x000fc80003f04070 */
[----:B------:R-:W-:-:S09]  /*53b0*/  SEL R0, R0, 0x7c, P0 ;  /* 0x0000007c00007807 */ /* 0x000fd20000000000 */
.L_x_4432:
[----:B------:R-:W-:Y:S05]  /*53c0*/  BSYNC B0 ;  /* 0x0000000000007941 */ /* 0x000fea0003800000 */
.L_x_4430:
[----:B------:R-:W-:Y:S01]  /*53d0*/  LOP3.LUT R4, R5, 0x80000000, RZ, 0xc0, !PT ;  /* 0x8000000005047812 */ /* 0x000fe200078ec0ff */
[----:B------:R-:W-:-:S03]  /*53e0*/  IMAD.MOV.U32 R17, RZ, RZ, R23 ;  /* 0x000000ffff117224 */ /* 0x000fc600078e0017 */
[----:B------:R-:W-:-:S04]  /*53f0*/  SHF.R.U32.HI R5, RZ, 0x18, R4 ;  /* 0x00000018ff057819 */ /* 0x000fc80000011604 */
[----:B------:R-:W-:-:S05]  /*5400*/  LOP3.LUT R5, R0, R5, RZ, 0xfc, !PT ;  /* 0x0000000500057212 */ /* 0x000fca00078efcff */
[----:B------:R0:W-:Y:S01]  /*5410*/  STG.E.U8 desc[UR36][R2.64], R5 ;  /* 0x0000000502007986 */ /* 0x0001e2000c101124 */
[----:B------:R-:W-:Y:S05]  /*5420*/  BRA `(.L_x_4411) ;  /* 0x0000000400d87947 */ /* 0x000fea0003800000 */
.L_x_4426:
[----:B------:R-:W-:Y:S02]  /*5430*/  HADD2.F32 R0, -RZ, R0.H0_H0 ;  /* 0x20000000ff007230 */ /* 0x000fe40000004100 */
[----:B------:R-:W-:-:S03]  /*5440*/  IMAD.MOV.U32 R17, RZ, RZ, R23 ;  /* 0x000000ffff117224 */ /* 0x000fc600078e0017 */
[----:B------:R-:W-:-:S05]  /*5450*/  F2FP.BF16.F32.PACK_AB R0, RZ, R0 ;  /* 0x00000000ff00723e */ /* 0x000fca00000010ff */
[----:B------:R0:W-:Y:S01]  /*5460*/  STG.E.U16 desc[UR36][R2.64], R0 ;  /* 0x0000000002007986 */ /* 0x0001e2000c101524 */
[----:B------:R-:W-:Y:S05]  /*5470*/  BRA `(.L_x_4411) ;  /* 0x0000000400c47947 */ /* 0x000fea0003800000 */
.L_x_4423:
        /* <DEDUP_REMOVED lines=13> */
.L_x_4435:
        /* <DEDUP_REMOVED lines=17> */
.L_x_4438:
[----:B------:R-:W-:-:S04]  /*5660*/  LOP3.LUT R0, R7, 0x80000000, RZ, 0xc0, !PT ;  /* 0x8000000007007812 */ /* 0x000fc800078ec0ff */
[----:B------:R-:W-:-:S04]  /*5670*/  SHF.R.U32.HI R5, RZ, 0x18, R0 ;  /* 0x00000018ff057819 */ /* 0x000fc80000011600 */
[----:B------:R-:W-:-:S04]  /*5680*/  LOP3.LUT R4, R4, R5, RZ, 0xfc, !PT ;  /* 0x0000000504047212 */ /* 0x000fc800078efcff */
[----:B------:R-:W-:-:S07]  /*5690*/  PRMT R0, R4, 0x7610, R0 ;  /* 0x0000761004007816 */ /* 0x000fce0000000000 */
.L_x_4437:
[----:B------:R-:W-:Y:S05]  /*56a0*/  BSYNC B0 ;  /* 0x0000000000007941 */ /* 0x000fea0003800000 */
.L_x_4436:
[----:B------:R4:W-:Y:S01]  /*56b0*/  STG.E.U8 desc[UR36][R2.64], R0 ;  /* 0x0000000002007986 */ /* 0x0009e2000c101124 */
[----:B------:R-:W-:Y:S01]  /*56c0*/  IMAD.MOV.U32 R17, RZ, RZ, R23 ;  /* 0x000000ffff117224 */ /* 0x000fe200078e0017 */
[----:B------:R-:W-:Y:S06]  /*56d0*/  BRA `(.L_x_4411) ;  /* 0x00000004002c7947 */ /* 0x000fec0003800000 */
.L_x_4434:
        /* <DEDUP_REMOVED lines=17> */
.L_x_4441:
[----:B------:R-:W-:-:S04]  /*57f0*/  LOP3.LUT R0, R7, 0x80000000, RZ, 0xc0, !PT ;  /* 0x8000000007007812 */ /* 0x000fc800078ec0ff */
[----:B------:R-:W-:-:S04]  /*5800*/  SHF.R.U32.HI R5, RZ, 0x18, R0 ;  /* 0x00000018ff057819 */ /* 0x000fc80000011600 */
[----:B------:R-:W-:-:S04]  /*5810*/  LOP3.LUT R4, R4, R5, RZ, 0xfc, !PT ;  /* 0x0000000504047212 */ /* 0x000fc800078efcff */
[----:B------:R-:W-:-:S07]  /*5820*/  PRMT R0, R4, 0x7610, R0 ;  /* 0x0000761004007816 */ /* 0x000fce0000000000 */
.L_x_4440:
[----:B------:R-:W-:Y:S05]  /*5830*/  BSYNC B0 ;  /* 0x0000000000007941 */ /* 0x000fea0003800000 */
.L_x_4439:
[----:B------:R0:W-:Y:S01]  /*5840*/  STG.E.U8 desc[UR36][R2.64], R0 ;  /* 0x0000000002007986 */ /* 0x0001e2000c101124 */
[----:B------:R-:W-:Y:S01]  /*5850*/  IMAD.MOV.U32 R17, RZ, RZ, R23 ;  /* 0x000000ffff117224 */ /* 0x000fe200078e0017 */
[----:B------:R-:W-:Y:S06]  /*5860*/  BRA `(.L_x_4411) ;  /* 0x0000000000c87947 */ /* 0x000fec0003800000 */
.L_x_4433:
        /* <DEDUP_REMOVED lines=23> */
.L_x_4416:
        /* <DEDUP_REMOVED lines=16> */
.L_x_4444:
[----:B------:R-:W-:Y:S01]  /*5ae0*/  IMAD.MOV.U32 R17, RZ, RZ, R23 ;  /* 0x000000ffff117224 */ /* 0x000fe200078e0017 */
[----:B------:R-:W-:Y:S06]  /*5af0*/  BRA `(.L_x_4411) ;  /* 0x0000000000247947 */ /* 0x000fec0003800000 */
.L_x_4443:
[----:B------:R-:W-:Y:S02]  /*5b00*/  HADD2.F32 R4, -RZ, R0.H0_H0 ;  /* 0x20000000ff047230 */ /* 0x000fe40000004100 */
[----:B------:R-:W-:-:S04]  /*5b10*/  IMAD.MOV.U32 R17, RZ, RZ, R23 ;  /* 0x000000ffff117224 */ /* 0x000fc800078e0017 */
[----:B------:R-:W0:Y:S02]  /*5b20*/  F2I.U64.TRUNC R4, R4 ;  /* 0x0000000400047311 */ /* 0x000e24000020d800 */
[----:B0-----:R3:W-:Y:S01]  /*5b30*/  STG.E.64 desc[UR36][R2.64], R4 ;  /* 0x0000000402007986 */ /* 0x0017e2000c101b24 */
[----:B------:R-:W-:Y:S05]  /*5b40*/  BRA `(.L_x_4411) ;  /* 0x0000000000107947 */ /* 0x000fea0003800000 */
.L_x_4442:
[----:B------:R-:W-:Y:S02]  /*5b50*/  HADD2.F32 R0, -RZ, R0.H0_H0 ;  /* 0x20000000ff007230 */ /* 0x000fe40000004100 */
[----:B------:R-:W-:Y:S02]  /*5b60*/  IMAD.MOV.U32 R17, RZ, RZ, R23 ;  /* 0x000000ffff117224 */ /* 0x000fe400078e0017 */
[----:B------:R-:W0:Y:S02]  /*5b70*/  F2I.FTZ.U32.TRUNC.NTZ R5, R0 ;  /* 0x0000000000057305 */ /* 0x000e24000021f000 */
[----:B0-----:R1:W-:Y:S03]  /*5b80*/  STG.E desc[UR36][R2.64], R5 ;  /* 0x0000000502007986 */ /* 0x0013e6000c101924 */
.L_x_4411:
[----:B------:R-:W-:Y:S05]  /*5b90*/  BSYNC B6 ;  /* 0x0000000000067941 */ /* 0x000fea0003800000 */
.L_x_4410:
[----:B------:R-:W-:Y:S01]  /*5ba0*/  ISETP.GE.AND P0, PT, R17, R22, PT ;  /* 0x000000161100720c */ /* 0x000fe20003f06270 */
[----:B------:R-:W-:-:S12]  /*5bb0*/  BSSY B6, `(.L_x_4445) ;  /* 0x00001fc000067945 */ /* 0x000fd80003800000 */
        /* <DEDUP_REMOVED lines=23> */
.L_x_4450:
[----:B------:R-:W-:-:S06]  /*5d30*/  HADD2.F32 R5, -RZ, R27.H0_H0 ;  /* 0x2000001bff057230 */ /* 0x000fcc0000004100 */
[----:B------:R-:W0:Y:S02]  /*5d40*/  F2I.S64.TRUNC R4, R5 ;  /* 0x0000000500047311 */ /* 0x000e24000020d900 */
[----:B0-----:R0:W-:Y:S01]  /*5d50*/  STG.E.U8 desc[UR36][R2.64], R4 ;  /* 0x0000000402007986 */ /* 0x0011e2000c101124 */
[----:B------:R-:W-:Y:S05]  /*5d60*/  BRA `(.L_x_4452) ;  /* 0x0000000c00847947 */ /* 0x000fea0003800000 */
.L_x_4449:
        /* <DEDUP_REMOVED lines=10> */
.L_x_4454:
[----:B------:R-:W-:-:S06]  /*5e10*/  HADD2.F32 R27, -RZ, R27.H0_H0 ;  /* 0x2000001bff1b7230 */ /* 0x000fcc0000004100 */
[----:B------:R-:W0:Y:S02]  /*5e20*/  F2I.FTZ.TRUNC.NTZ R27, R27 ;  /* 0x0000001b001b7305 */ /* 0x000e24000021f100 */
[----:B0-----:R0:W-:Y:S01]  /*5e30*/  STG.E desc[UR36][R2.64], R27 ;  /* 0x0000001b02007986 */ /* 0x0011e2000c101924 */
[----:B------:R-:W-:Y:S05]  /*5e40*/  BRA `(.L_x_4452) ;  /* 0x0000000c004c7947 */ /* 0x000fea0003800000 */
.L_x_4453:
[----:B------:R-:W-:-:S06]  /*5e50*/  HADD2.F32 R27, -RZ, R27.H0_H0 ;  /* 0x2000001bff1b7230 */ /* 0x000fcc0000004100 */
[----:B------:R-:W0:Y:S02]  /*5e60*/  F2I.FTZ.TRUNC.NTZ R27, R27 ;  /* 0x0000001b001b7305 */ /* 0x000e24000021f100 */
[----:B0-----:R0:W-:Y:S01]  /*5e70*/  STG.E.U16 desc[UR36][R2.64], R27 ;  /* 0x0000001b02007986 */ /* 0x0011e2000c101524 */
[----:B------:R-:W-:Y:S05]  /*5e80*/  BRA `(.L_x_4452) ;  /* 0x0000000c003c7947 */ /* 0x000fea0003800000 */
.L_x_4448:
        /* <DEDUP_REMOVED lines=9> */
.L_x_4456:
[----:B------:R0:W-:Y:S01]  /*5f20*/  STG.E.U16 desc[UR36][R2.64], R27 ;  /* 0x0000001b02007986 */ /* 0x0001e2000c101524 */
[----:B------:R-:W-:Y:S05]  /*5f30*/  BRA `(.L_x_4452) ;  /* 0x0000000c00107947 */ /* 0x000fea0003800000 */
.L_x_4455:
        /* <DEDUP_REMOVED lines=10> */
.L_x_4458:
[----:B------:R-:W-:-:S05]  /*5fe0*/  HADD2.F32 R0, -RZ, R27.H0_H0 ;  /* 0x2000001bff007230 */ /* 0x000fca0000004100 */
[----:B------:R-:W-:-:S04]  /*5ff0*/  F2FP.F16.F32.PACK_AB R0, RZ, R0 ;  /* 0x00000000ff00723e */ /* 0x000fc800000000ff */
[----:B------:R-:W-:-:S05]  /*6000*/  PRMT R0, R0, 0x5410, RZ ;  /* 0x0000541000007816 */ /* 0x000fca00000000ff */
[----:B------:R0:W-:Y:S01]  /*6010*/  STG.E desc[UR36][R2.64], R0 ;  /* 0x0000000002007986 */ /* 0x0001e2000c101924 */
[----:B------:R-:W-:Y:S05]  /*6020*/  BRA `(.L_x_4452) ;  /* 0x0000000800d47947 */ /* 0x000fea0003800000 */
.L_x_4457:
[----:B------:R-:W-:-:S05]  /*6030*/  HADD2.F32 R4, -RZ, R27.H0_H0 ;  /* 0x2000001bff047230 */ /* 0x000fca0000004100 */
[----:B------:R-:W-:-:S06]  /*6040*/  FMUL.FTZ R4, R4, 1 ;  /* 0x3f80000004047820 */ /* 0x000fcc0000410000 */
[----:B------:R-:W0:Y:S02]  /*6050*/  F2F.F64.F32 R4, R4 ;  /* 0x0000000400047310 */ /* 0x000e240000201800 */
[----:B0-----:R0:W-:Y:S01]  /*6060*/  STG.E.64 desc[UR36][R2.64], R4 ;  /* 0x0000000402007986 */ /* 0x0011e2000c101b24 */
[----:B------:R-:W-:Y:S05]  /*6070*/  BRA `(.L_x_4452) ;  /* 0x0000000800c07947 */ /* 0x000fea0003800000 */
.L_x_4447:
        /* <DEDUP_REMOVED lines=13> */
.L_x_4461:
[----:B------:R-:W-:Y:S01]  /*6150*/  HADD2.F32 R27, -RZ, R27.H0_H0 ;  /* 0x2000001bff1b7230 */ /* 0x000fe20000004100 */
[----:B------:R-:W-:-:S04]  /*6160*/  CS2R R6, SRZ ;  /* 0x0000000000067805 */ /* 0x000fc8000001ff00 */
[----:B------:R-:W-:-:S06]  /*6170*/  FMUL.FTZ R4, R27, 1 ;  /* 0x3f8000001b047820 */ /* 0x000fcc0000410000 */
[----:B------:R-:W0:Y:S02]  /*6180*/  F2F.F64.F32 R4, R4 ;  /* 0x0000000400047310 */ /* 0x000e240000201800 */
[----:B0-----:R0:W-:Y:S01]  /*6190*/  STG.E.128 desc[UR36][R2.64], R4 ;  /* 0x0000000402007986 */ /* 0x0011e2000c101d24 */
[----:B------:R-:W-:Y:S05]  /*61a0*/  BRA `(.L_x_4452) ;  /* 0x0000000800747947 */ /* 0x000fea0003800000 */
.L_x_4460:
        /* <DEDUP_REMOVED lines=21> */
.L_x_4465:
[----:B------:R-:W-:Y:S05]  /*6300*/  BSYNC B0 ;  /* 0x0000000000007941 */ /* 0x000fea0003800000 */
.L_x_4464:
[----:B------:R-:W-:-:S05]  /*6310*/  LOP3.LUT R5, R0, R5, RZ, 0xfc, !PT ;  /* 0x0000000500057212 */ /* 0x000fca00078efcff */
[----:B------:R0:W-:Y:S01]  /*6320*/  STG.E.U8 desc[UR36][R2.64], R5 ;  /* 0x0000000502007986 */ /* 0x0001e2000c101124 */
[----:B------:R-:W-:Y:S05]  /*6330*/  BRA `(.L_x_4452) ;  /* 0x0000000800107947 */ /* 0x000fea0003800000 */
.L_x_4463:
        /* <DEDUP_REMOVED lines=13> */
.L_x_4467:
[----:B------:R-:W-:Y:S01]  /*6410*/  IMAD.MOV.U32 R0, RZ, RZ, 0x7f ;  /* 0x0000007fff007424 */ /* 0x000fe200078e00ff */
[----:B------:R-:W-:-:S04]  /*6420*/  ISETP.GT.U32.AND P0, PT, R4, 0x7f800000, PT ;  /* 0x7f8000000400780c */ /* 0x000fc80003f04070 */
[----:B------:R-:W-:-:S09]  /*6430*/  SEL R0, R0, 0x7c, P0 ;  /* 0x0000007c00007807 */ /* 0x000fd20000000000 */
.L_x_4468:
[----:B------:R-:W-:Y:S05]  /*6440*/  BSYNC B0 ;  /* 0x0000000000007941 */ /* 0x000fea0003800000 */
.L_x_4466:
[----:B------:R-:W-:-:S04]  /*6450*/  LOP3.LUT R4, R27, 0x80000000, RZ, 0xc0, !PT ;  /* 0x800000001b047812 */ /* 0x000fc800078ec0ff */
[----:B------:R-:W-:-:S04]  /*6460*/  SHF.R.U32.HI R5, RZ, 0x18, R4 ;  /* 0x00000018ff057819 */ /* 0x000fc80000011604 */
[----:B------:R-:W-:-:S05]  /*6470*/  LOP3.LUT R5, R0, R5, RZ, 0xfc, !PT ;  /* 0x0000000500057212 */ /* 0x000fca00078efcff */
[----:B------:R0:W-:Y:S01]  /*6480*/  STG.E.U8 desc[UR36][R2.64], R5 ;  /* 0x0000000502007986 */ /* 0x0001e2000c101124 */
[----:B------:R-:W-:Y:S05]  /*6490*/  BRA `(.L_x_4452) ;  /* 0x0000000400b87947 */ /* 0x000fea0003800000 */
.L_x_4462:
[----:B------:R-:W-:-:S05]  /*64a0*/  HADD2.F32 R0, -RZ, R27.H0_H0 ;  /* 0x2000001bff007230 */ /* 0x000fca0000004100 */
[----:B------:R-:W-:-:S05]  /*64b0*/  F2FP.BF16.F32.PACK_AB R0, RZ, R0 ;  /* 0x00000000ff00723e */ /* 0x000fca00000010ff */
[----:B------:R0:W-:Y:S01]  /*64c0*/  STG.E.U16 desc[UR36][R2.64], R0 ;  /* 0x0000000002007986 */ /* 0x0001e2000c101524 */
[----:B------:R-:W-:Y:S05]  /*64d0*/  BRA `(.L_x_4452) ;  /* 0x0000000400a87947 */ /* 0x000fea0003800000 */
.L_x_4459:
        /* <DEDUP_REMOVED lines=12> */
.L_x_4471:
        /* <DEDUP_REMOVED lines=17> */
.L_x_4474:
[----:B------:R-:W-:-:S04]  /*66b0*/  LOP3.LUT R0, R27, 0x80000000, RZ, 0xc0, !PT ;  /* 0x800000001b007812 */ /* 0x000fc800078ec0ff */
[----:B------:R-:W-:-:S04]  /*66c0*/  SHF.R.U32.HI R5, RZ, 0x18, R0 ;  /* 0x00000018ff057819 */ /* 0x000fc80000011600 */
[----:B------:R-:W-:-:S04]  /*66d0*/  LOP3.LUT R4, R4, R5, RZ, 0xfc, !PT ;  /* 0x0000000504047212 */ /* 0x000fc800078efcff */
[----:B------:R-:W-:-:S07]  /*66e0*/  PRMT R0, R4, 0x7610, R0 ;  /* 0x0000761004007816 */ /* 0x000fce0000000000 */
.L_x_4473:
[----:B------:R-:W-:Y:S05]  /*66f0*/  BSYNC B0 ;  /* 0x0000000000007941 */ /* 0x000fea0003800000 */
.L_x_4472:
[----:B------:R3:W-:Y:S01]  /*6700*/  STG.E.U8 desc[UR36][R2.64], R0 ;  /* 0x0000000002007986 */ /* 0x0007e2000c101124 */
[----:B------:R-:W-:Y:S05]  /*6710*/  BRA `(.L_x_4452) ;  /* 0x0000000400187947 */ /* 0x000fea0003800000 */
.L_x_4470:
        /* <DEDUP_REMOVED lines=17> */
.L_x_4477:
[----:B------:R-:W-:-:S04]  /*6830*/  LOP3.LUT R0, R27, 0x80000000, RZ, 0xc0, !PT ;  /* 0x800000001b007812 */ /* 0x000fc800078ec0ff */
[----:B------:R-:W-:-:S04]  /*6840*/  SHF.R.U32.HI R5, RZ, 0x18, R0 ;  /* 0x00000018ff057819 */ /* 0x000fc80000011600 */
[----:B------:R-:W-:-:S04]  /*6850*/  LOP3.LUT R4, R4, R5, RZ, 0xfc, !PT ;  /* 0x0000000504047212 */ /* 0x000fc800078efcff */
[----:B------:R-:W-:-:S07]  /*6860*/  PRMT R0, R4, 0x7610, R0 ;  /* 0x0000761004007816 */ /* 0x000fce0000000000 */
.L_x_4476:
[----:B------:R-:W-:Y:S05]  /*6870*/  BSYNC B0 ;  /* 0x0000000000007941 */ /* 0x000fea0003800000 */
.L_x_4475:
[----:B------:R0:W-:Y:S01]  /*6880*/  STG.E.U8 desc[UR36][R2.64], R0 ;  /* 0x0000000002007986 */ /* 0x0001e2000c101124 */
[----:B------:R-:W-:Y:S05]  /*6890*/  BRA `(.L_x_4452) ;  /* 0x0000000000b87947 */ /* 0x000fea0003800000 */
.L_x_4469:
        /* <DEDUP_REMOVED lines=22> */
.L_x_4451:
        /* <DEDUP_REMOVED lines=16> */
.L_x_4480:
[----:B------:R-:W-:Y:S05]  /*6b00*/  BRA `(.L_x_4452) ;  /* 0x00000000001c7947 */ /* 0x000fea0003800000 */
.L_x_4479:
[----:B------:R-:W-:-:S06]  /*6b10*/  HADD2.F32 R4, -RZ, R27.H0_H0 ;  /* 0x2000001bff047230 */ /* 0x000fcc0000004100 */
[----:B------:R-:W0:Y:S02]  /*6b20*/  F2I.U64.TRUNC R4, R4 ;  /* 0x0000000400047311 */ /* 0x000e24000020d800 */
[----:B0-----:R2:W-:Y:S01]  /*6b30*/  STG.E.64 desc[UR36][R2.64], R4 ;  /* 0x0000000402007986 */ /* 0x0015e2000c101b24 */
[----:B------:R-:W-:Y:S05]  /*6b40*/  BRA `(.L_x_4452) ;  /* 0x00000000000c7947 */ /* 0x000fea0003800000 */
.L_x_4478:
[----:B------:R-:W-:-:S06]  /*6b50*/  HADD2.F32 R27, -RZ, R27.H0_H0 ;  /* 0x2000001bff1b7230 */ /* 0x000fcc0000004100 */
[----:B------:R-:W0:Y:S02]  /*6b60*/  F2I.FTZ.U32.TRUNC.NTZ R27, R27 ;  /* 0x0000001b001b7305 */ /* 0x000e24000021f000 */
[----:B0-----:R0:W-:Y:S02]  /*6b70*/  STG.E desc[UR36][R2.64], R27 ;  /* 0x0000001b02007986 */ /* 0x0011e4000c101924 */
.L_x_4452:
        /* <DEDUP_REMOVED lines=25> */
.L_x_4484:
[----:B------:R-:W-:-:S06]  /*6d10*/  HADD2.F32 R5, -RZ, R19.H0_H0 ;  /* 0x20000013ff057230 */ /* 0x000fcc0000004100 */
[----:B------:R-:W0:Y:S02]  /*6d20*/  F2I.S64.TRUNC R4, R5 ;  /* 0x0000000500047311 */ /* 0x000e24000020d900 */
[----:B0-----:R3:W-:Y:S01]  /*6d30*/  STG.E.U8 desc[UR36][R2.64], R4 ;  /* 0x0000000402007986 */ /* 0x0017e2000c101124 */
[----:B------:R-:W-:Y:S05]  /*6d40*/  BRA `(.L_x_4486) ;  /* 0x0000000c00847947 */ /* 0x000fea0003800000 */
.L_x_4483:
        /* <DEDUP_REMOVED lines=10> */
.L_x_4488:
[----:B------:R-:W-:-:S06]  /*6df0*/  HADD2.F32 R19, -RZ, R19.H0_H0 ;  /* 0x20000013ff137230 */ /* 0x000fcc0000004100 */
[----:B------:R-:W0:Y:S02]  /*6e00*/  F2I.FTZ.TRUNC.NTZ R19, R19 ;  /* 0x0000001300137305 */ /* 0x000e24000021f100 */
[----:B0-----:R2:W-:Y:S01]  /*6e10*/  STG.E desc[UR36][R2.64], R19 ;  /* 0x0000001302007986 */ /* 0x0015e2000c101924 */
[----:B------:R-:W-:Y:S05]  /*6e20*/  BRA `(.L_x_4486) ;  /* 0x0000000c004c7947 */ /* 0x000fea0003800000 */
.L_x_4487:
[----:B------:R-:W-:-:S06]  /*6e30*/  HADD2.F32 R19, -RZ, R19.H0_H0 ;  /* 0x20000013ff137230 */ /* 0x000fcc0000004100 */
[----:B------:R-:W0:Y:S02]  /*6e40*/  F2I.FTZ.TRUNC.NTZ R19, R19 ;  /* 0x0000001300137305 */ /* 0x000e24000021f100 */
[----:B0-----:R0:W-:Y:S01]  /*6e50*/  STG.E.U16 desc[UR36][R2.64], R19 ;  /* 0x0000001302007986 */ /* 0x0011e2000c101524 */
[----:B------:R-:W-:Y:S05]  /*6e60*/  BRA `(.L_x_4486) ;  /* 0x0000000c003c7947 */ /* 0x000fea0003800000 */
.L_x_4482:
        /* <DEDUP_REMOVED lines=9> */
.L_x_4490:
[----:B------:R0:W-:Y:S01]  /*6f00*/  STG.E.U16 desc[UR36][R2.64], R19 ;  /* 0x0000001302007986 */ /* 0x0001e2000c101524 */
[----:B------:R-:W-:Y:S05]  /*6f10*/  BRA `(.L_x_4486) ;  /* 0x0000000c00107947 */ /* 0x000fea0003800000 */
.L_x_4489:
        /* <DEDUP_REMOVED lines=10> */
.L_x_4492:
[----:B------:R-:W-:-:S05]  /*6fc0*/  HADD2.F32 R0, -RZ, R19.H0_H0 ;  /* 0x20000013ff007230 */ /* 0x000fca0000004100 */
[----:B------:R-:W-:-:S04]  /*6fd0*/  F2FP.F16.F32.PACK_AB R0, RZ, R0 ;  /* 0x00000000ff00723e */ /* 0x000fc800000000ff */
[----:B------:R-:W-:-:S05]  /*6fe0*/  PRMT R0, R0, 0x5410, RZ ;  /* 0x0000541000007816 */ /* 0x000fca00000000ff */
[----:B------:R0:W-:Y:S01]  /*6ff0*/  STG.E desc[UR36][R2.64], R0 ;  /* 0x0000000002007986 */ /* 0x0001e2000c101924 */
[----:B------:R-:W-:Y:S05]  /*7000*/  BRA `(.L_x_4486) ;  /* 0x0000000800d47947 */ /* 0x000fea0003800000 */
.L_x_4491:
[----:B------:R-:W-:-:S05]  /*7010*/  HADD2.F32 R4, -RZ, R19.H0_H0 ;  /* 0x20000013ff047230 */ /* 0x000fca0000004100 */
[----:B------:R-:W-:-:S06]  /*7020*/  FMUL.FTZ R4, R4, 1 ;  /* 0x3f80000004047820 */ /* 0x000fcc0000410000 */
[----:B------:R-:W0:Y:S02]  /*7030*/  F2F.F64.F32 R4, R4 ;  /* 0x0000000400047310 */ /* 0x000e240000201800 */
[----:B0-----:R0:W-:Y:S01]  /*7040*/  STG.E.64 desc[UR36][R2.64], R4 ;  /* 0x0000000402007986 */ /* 0x0011e2000c101b24 */
[----:B------:R-:W-:Y:S05]  /*7050*/  BRA `(.L_x_4486) ;  /* 0x0000000800c07947 */ /* 0x000fea0003800000 */
.L_x_4481:
        /* <DEDUP_REMOVED lines=13> */
.L_x_4495:
[----:B------:R-:W-:Y:S01]  /*7130*/  HADD2.F32 R19, -RZ, R19.H0_H0 ;  /* 0x20000013ff137230 */ /* 0x000fe20000004100 */
[----:B------:R-:W-:-:S04]  /*7140*/  CS2R R6, SRZ ;  /* 0x0000000000067805 */ /* 0x000fc8000001ff00 */
[----:B------:R-:W-:-:S06]  /*7150*/  FMUL.FTZ R4, R19, 1 ;  /* 0x3f80000013047820 */ /* 0x000fcc0000410000 */
[----:B------:R-:W0:Y:S02]  /*7160*/  F2F.F64.F32 R4, R4 ;  /* 0x0000000400047310 */ /* 0x000e240000201800 */
[----:B0-----:R0:W-:Y:S01]  /*7170*/  STG.E.128 desc[UR36][R2.64], R4 ;  /* 0x0000000402007986 */ /* 0x0011e2000c101d24 */
[----:B------:R-:W-:Y:S05]  /*7180*/  BRA `(.L_x_4486) ;  /* 0x0000000800747947 */ /* 0x000fea0003800000 */
.L_x_4494:
        /* <DEDUP_REMOVED lines=21> */
.L_x_4499:
[----:B------:R-:W-:Y:S05]  /*72e0*/  BSYNC B0 ;  /* 0x0000000000007941 */ /* 0x000fea0003800000 */
.L_x_4498:
[----:B------:R-:W-:-:S05]  /*72f0*/  LOP3.LUT R5, R0, R5, RZ, 0xfc, !PT ;  /* 0x0000000500057212 */ /* 0x000fca00078efcff */
[----:B------:R0:W-:Y:S01]  /*7300*/  STG.E.U8 desc[UR36][R2.64], R5 ;  /* 0x0000000502007986 */ /* 0x0001e2000c101124 */
[----:B------:R-:W-:Y:S05]  /*7310*/  BRA `(.L_x_4486) ;  /* 0x0000000800107947 */ /* 0x000fea0003800000 */
.L_x_4497:
        /* <DEDUP_REMOVED lines=13> */
.L_x_4501:
[----:B------:R-:W-:Y:S01]  /*73f0*/  IMAD.MOV.U32 R0, RZ, RZ, 0x7f ;  /* 0x0000007fff007424 */ /* 0x000fe200078e00ff */
[----:B------:R-:W-:-:S04]  /*7400*/  ISETP.GT.U32.AND P0, PT, R4, 0x7f800000, PT ;  /* 0x7f8000000400780c */ /* 0x000fc80003f04070 */
[----:B------:R-:W-:-:S09]  /*7410*/  SEL R0, R0, 0x7c, P0 ;  /* 0x0000007c00007807 */ /* 0x000fd20000000000 */
.L_x_4502:
[----:B------:R-:W-:Y:S05]  /*7420*/  BSYNC B0 ;  /* 0x0000000000007941 */ /* 0x000fea0003800000 */
.L_x_4500:
[----:B------:R-:W-:-:S04]  /*7430*/  LOP3.LUT R4, R19, 0x80000000, RZ, 0xc0, !PT ;  /* 0x8000000013047812 */ /* 0x000fc800078ec0ff */
[----:B------:R-:W-:-:S04]  /*7440*/  SHF.R.U32.HI R5, RZ, 0x18, R4 ;  /* 0x00000018ff057819 */ /* 0x000fc80000011604 */
[----:B------:R-:W-:-:S05]  /*7450*/  LOP3.LUT R5, R0, R5, RZ, 0xfc, !PT ;  /* 0x0000000500057212 */ /* 0x000fca00078efcff */
[----:B------:R0:W-:Y:S01]  /*7460*/  STG.E.U8 desc[UR36][R2.64], R5 ;  /* 0x0000000502007986 */ /* 0x0001e2000c101124 */
[----:B------:R-:W-:Y:S05]  /*7470*/  BRA `(.L_x_4486) ;  /* 0x0000000400b87947 */ /* 0x000fea0003800000 */
.L_x_4496:
[----:B------:R-:W-:-:S05]  /*7480*/  HADD2.F32 R0, -RZ, R19.H0_H0 ;  /* 0x20000013ff007230 */ /* 0x000fca0000004100 */
[----:B------:R-:W-:-:S05]  /*7490*/  F2FP.BF16.F32.PACK_AB R0, RZ, R0 ;  /* 0x00000000ff00723e */ /* 0x000fca00000010ff */
[----:B------:R0:W-:Y:S01]  /*74a0*/  STG.E.U16 desc[UR36][R2.64], R0 ;  /* 0x0000000002007986 */ /* 0x0001e2000c101524 */
[----:B------:R-:W-:Y:S05]  /*74b0*/  BRA `(.L_x_4486) ;  /* 0x0000000400a87947 */ /* 0x000fea0003800000 */
.L_x_4493:
        /* <DEDUP_REMOVED lines=12> */
.L_x_4505:
        /* <DEDUP_REMOVED lines=17> */
.L_x_4508:
[----:B------:R-:W-:-:S04]  /*7690*/  LOP3.LUT R0, R19, 0x80000000, RZ, 0xc0, !PT ;  /* 0x8000000013007812 */ /* 0x000fc800078ec0ff */
[----:B------:R-:W-:-:S04]  /*76a0*/  SHF.R.U32.HI R5, RZ, 0x18, R0 ;  /* 0x00000018ff057819 */ /* 0x000fc80000011600 */
[----:B------:R-:W-:-:S04]  /*76b0*/  LOP3.LUT R4, R4, R5, RZ, 0xfc, !PT ;  /* 0x0000000504047212 */ /* 0x000fc800078efcff */
[----:B------:R-:W-:-:S07]  /*76c0*/  PRMT R0, R4, 0x7610, R0 ;  /* 0x0000761004007816 */ /* 0x000fce0000000000 */
.L_x_4507:
[----:B------:R-:W-:Y:S05]  /*76d0*/  BSYNC B0 ;  /* 0x0000000000007941 */ /* 0x000fea0003800000 */
.L_x_4506:
[----:B------:R0:W-:Y:S01]  /*76e0*/  STG.E.U8 desc[UR36][R2.64], R0 ;  /* 0x0000000002007986 */ /* 0x0001e2000c101124 */
[----:B------:R-:W-:Y:S05]  /*76f0*/  BRA `(.L_x_4486) ;  /* 0x0000000400187947 */ /* 0x000fea0003800000 */
.L_x_4504:
        /* <DEDUP_REMOVED lines=17> */
.L_x_4511:
[----:B------:R-:W-:-:S04]  /*7810*/  LOP3.LUT R0, R19, 0x80000000, RZ, 0xc0, !PT ;  /* 0x8000000013007812 */ /* 0x000fc800078ec0ff */
[----:B------:R-:W-:-:S04]  /*7820*/  SHF.R.U32.HI R5, RZ, 0x18, R0 ;  /* 0x00000018ff057819 */ /* 0x000fc80000011600 */
[----:B------:R-:W-:-:S04]  /*7830*/  LOP3.LUT R4, R4, R5, RZ, 0xfc, !PT ;  /* 0x0000000504047212 */ /* 0x000fc800078efcff */
[----:B------:R-:W-:-:S07]  /*7840*/  PRMT R0, R4, 0x7610, R0 ;  /* 0x0000761004007816 */ /* 0x000fce0000000000 */
.L_x_4510:
[----:B------:R-:W-:Y:S05]  /*7850*/  BSYNC B0 ;  /* 0x0000000000007941 */ /* 0x000fea0003800000 */
.L_x_4509:
[----:B------:R0:W-:Y:S01]  /*7860*/  STG.E.U8 desc[UR36][R2.64], R0 ;  /* 0x0000000002007986 */ /* 0x0001e2000c101124 */
[----:B------:R-:W-:Y:S05]  /*7870*/  BRA `(.L_x_4486) ;  /* 0x0000000000b87947 */ /* 0x000fea0003800000 */
.L_x_4503:
        /* <DEDUP_REMOVED lines=22> */
.L_x_4485:
        /* <DEDUP_REMOVED lines=16> */
.L_x_4514:
[----:B------:R-:W-:Y:S05]  /*7ae0*/  BRA `(.L_x_4486) ;  /* 0x00000000001c7947 */ /* 0x000fea0003800000 */
.L_x_4513:
[----:B------:R-:W-:-:S06]  /*7af0*/  HADD2.F32 R4, -RZ, R19.H0_H0 ;  /* 0x20000013ff047230 */ /* 0x000fcc0000004100 */
[----:B------:R-:W0:Y:S02]  /*7b00*/  F2I.U64.TRUNC R4, R4 ;  /* 0x0000000400047311 */ /* 0x000e24000020d800 */
[----:B0-----:R0:W-:Y:S01]  /*7b10*/  STG.E.64 desc[UR36][R2.64], R4 ;  /* 0x0000000402007986 */ /* 0x0011e2000c101b24 */
[----:B------:R-:W-:Y:S05]  /*7b20*/  BRA `(.L_x_4486) ;  /* 0x00000000000c7947 */ /* 0x000fea0003800000 */
.L_x_4512:
[----:B------:R-:W-:-:S06]  /*7b30*/  HADD2.F32 R19, -RZ, R19.H0_H0 ;  /* 0x20000013ff137230 */ /* 0x000fcc0000004100 */
[----:B------:R-:W0:Y:S02]  /*7b40*/  F2I.FTZ.U32.TRUNC.NTZ R19, R19 ;  /* 0x0000001300137305 */ /* 0x000e24000021f000 */
[----:B0-----:R0:W-:Y:S02]  /*7b50*/  STG.E desc[UR36][R2.64], R19 ;  /* 0x0000001302007986 */ /* 0x0011e4000c101924 */
.L_x_4486:
[----:B------:R-:W-:-:S07]  /*7b60*/  VIADD R17, R17, 0x80 ;  /* 0x0000008011117836 */ /* 0x000fce0000000000 */
.L_x_4446:
[----:B------:R-:W-:Y:S05]  /*7b70*/  BSYNC B6 ;  /* 0x0000000000067941 */ /* 0x000fea0003800000 */
.L_x_4445:
        /* <DEDUP_REMOVED lines=23> */
.L_x_4518:
[----:B------:R-:W-:-:S06]  /*7cf0*/  HADD2.F32 R5, -RZ, R24.H0_H0 ;  /* 0x20000018ff057230 */ /* 0x000fcc0000004100 */
[----:B------:R-:W0:Y:S02]  /*7d00*/  F2I.S64.TRUNC R4, R5 ;  /* 0x0000000500047311 */ /* 0x000e24000020d900 */
[----:B0-----:R-:W-:Y:S01]  /*7d10*/  STG.E.U8 desc[UR36][R2.64], R4 ;  /* 0x0000000402007986 */ /* 0x001fe2000c101124 */
[----:B------:R-:W-:Y:S05]  /*7d20*/  EXIT ;  /* 0x000000000000794d */ /* 0x000fea0003800000 */
.L_x_4517:
        /* <DEDUP_REMOVED lines=10> */
.L_x_4521:
[----:B------:R-:W-:-:S04]  /*7dd0*/  HADD2.F32 R24, -RZ, R24.H0_H0 ;  /* 0x20000018ff187230 */ /* 0x000fc80000004100 */
[----:B------:R-:W0:Y:S02]  /*7de0*/  F2I.FTZ.TRUNC.NTZ R5, R24 ;  /* 0x0000001800057305 */ /* 0x000e24000021f100 */
[----:B0-----:R-:W-:Y:S01]  /*7df0*/  STG.E desc[UR36][R2.64], R5 ;  /* 0x0000000502007986 */ /* 0x001fe2000c101924 */
[----:B------:R-:W-:Y:S05]  /*7e00*/  EXIT ;  /* 0x000000000000794d */ /* 0x000fea0003800000 */
.L_x_4520:
[----:B------:R-:W-:-:S04]  /*7e10*/  HADD2.F32 R24, -RZ, R24.H0_H0 ;  /* 0x20000018ff187230 */ /* 0x000fc80000004100 */
[----:B------:R-:W0:Y:S02]  /*7e20*/  F2I.FTZ.TRUNC.NTZ R5, R24 ;  /* 0x0000001800057305 */ /* 0x000e24000021f100 */
[----:B0-----:R-:W-:Y:S01]  /*7e30*/  STG.E.U16 desc[UR36][R2.64], R5 ;  /* 0x0000000502007986 */ /* 0x001fe2000c101524 */
[----:B------:R-:W-:Y:S05]  /*7e40*/  EXIT ;  /* 0x000000000000794d */ /* 0x000fea0003800000 */
.L_x_4516:
        /* <DEDUP_REMOVED lines=9> */
.L_x_4523:
[----:B------:R-:W-:Y:S01]  /*7ee0*/  STG.E.U16 desc[UR36][R2.64], R24 ;  /* 0x0000001802007986 */ /* 0x000fe2000c101524 */
[----:B------:R-:W-:Y:S05]  /*7ef0*/  EXIT ;  /* 0x000000000000794d */ /* 0x000fea0003800000 */
.L_x_4522:
        /* <DEDUP_REMOVED lines=10> */
.L_x_4525:
[----:B------:R-:W-:-:S05]  /*7fa0*/  HADD2.F32 R0, -RZ, R24.H0_H0 ;  /* 0x20000018ff007230 */ /* 0x000fca0000004100 */
[----:B------:R-:W-:-:S04]  /*7fb0*/  F2FP.F16.F32.PACK_AB R0, RZ, R0 ;  /* 0x00000000ff00723e */ /* 0x000fc800000000ff */
[----:B------:R-:W-:-:S05]  /*7fc0*/  PRMT R0, R0, 0x5410, RZ ;  /* 0x0000541000007816 */ /* 0x000fca00000000ff */
[----:B------:R-:W-:Y:S01]  /*7fd0*/  STG.E desc[UR36][R2.64], R0 ;  /* 0x0000000002007986 */ /* 0x000fe2000c101924 */
[----:B------:R-:W-:Y:S05]  /*7fe0*/  EXIT ;  /* 0x000000000000794d */ /* 0x000fea0003800000 */
.L_x_4524:
[----:B------:R-:W-:-:S05]  /*7ff0*/  HADD2.F32 R4, -RZ, R24.H0_H0 ;  /* 0x20000018ff047230 */ /* 0x000fca0000004100 */
[----:B------:R-:W-:-:S06]  /*8000*/  FMUL.FTZ R4, R4, 1 ;  /* 0x3f80000004047820 */ /* 0x000fcc0000410000 */
[----:B------:R-:W0:Y:S02]  /*8010*/  F2F.F64.F32 R4, R4 ;  /* 0x0000000400047310 */ /* 0x000e240000201800 */
[----:B0-----:R-:W-:Y:S01]  /*8020*/  STG.E.64 desc[UR36][R2.64], R4 ;  /* 0x0000000402007986 */ /* 0x001fe2000c101b24 */
[----:B------:R-:W-:Y:S05]  /*8030*/  EXIT ;  /* 0x000000000000794d */ /* 0x000fea0003800000 */
.L_x_4515:
        /* <DEDUP_REMOVED lines=13> */
.L_x_4528:
[----:B------:R-:W-:Y:S01]  /*8110*/  HADD2.F32 R24, -RZ, R24.H0_H0 ;  /* 0x20000018ff187230 */ /* 0x000fe20000004100 */
[----:B------:R-:W-:-:S04]  /*8120*/  CS2R R6, SRZ ;  /* 0x0000000000067805 */ /* 0x000fc8000001ff00 */
[----:B------:R-:W-:-:S06]  /*8130*/  FMUL.FTZ R4, R24, 1 ;  /* 0x3f80000018047820 */ /* 0x000fcc0000410000 */
[----:B------:R-:W0:Y:S02]  /*8140*/  F2F.F64.F32 R4, R4 ;  /* 0x0000000400047310 */ /* 0x000e240000201800 */
[----:B0-----:R-:W-:Y:S01]  /*8150*/  STG.E.128 desc[UR36][R2.64], R4 ;  /* 0x0000000402007986 */ /* 0x001fe2000c101d24 */
[----:B------:R-:W-:Y:S05]  /*8160*/  EXIT ;  /* 0x000000000000794d */ /* 0x000fea0003800000 */
.L_x_4527:
        /* <DEDUP_REMOVED lines=21> */
.L_x_4532:
[----:B------:R-:W-:Y:S05]  /*82c0*/  BSYNC B0 ;  /* 0x0000000000007941 */ /* 0x000fea0003800000 */
.L_x_4531:
[----:B------:R-:W-:-:S05]  /*82d0*/  LOP3.LUT R5, R0, R5, RZ, 0xfc, !PT ;  /* 0x0000000500057212 */ /* 0x000fca00078efcff */
[----:B------:R-:W-:Y:S01]  /*82e0*/  STG.E.U8 desc[UR36][R2.64], R5 ;  /* 0x0000000502007986 */ /* 0x000fe2000c101124 */
[----:B------:R-:W-:Y:S05]  /*82f0*/  EXIT ;  /* 0x000000000000794d */ /* 0x000fea0003800000 */
.L_x_4530:
        /* <DEDUP_REMOVED lines=13> */
.L_x_4534:
[----:B------:R-:W-:Y:S01]  /*83d0*/  IMAD.MOV.U32 R0, RZ, RZ, 0x7f ;  /* 0x0000007fff007424 */ /* 0x000fe200078e00ff */
[----:B------:R-:W-:-:S04]  /*83e0*/  ISETP.GT.U32.AND P0, PT, R4, 0x7f800000, PT ;  /* 0x7f8000000400780c */ /* 0x000fc80003f04070 */
[----:B------:R-:W-:-:S09]  /*83f0*/  SEL R0, R0, 0x7c, P0 ;  /* 0x0000007c00007807 */ /* 0x000fd20000000000 */
.L_x_4535:
[----:B------:R-:W-:Y:S05]  /*8400*/  BSYNC B0 ;  /* 0x0000000000007941 */ /* 0x000fea0003800000 */
.L_x_4533:
[----:B------:R-:W-:-:S04]  /*8410*/  LOP3.LUT R4, R5, 0x80000000, RZ, 0xc0, !PT ;  /* 0x8000000005047812 */ /* 0x000fc800078ec0ff */
[----:B------:R-:W-:-:S04]  /*8420*/  SHF.R.U32.HI R5, RZ, 0x18, R4 ;  /* 0x00000018ff057819 */ /* 0x000fc80000011604 */
[----:B------:R-:W-:-:S05]  /*8430*/  LOP3.LUT R5, R0, R5, RZ, 0xfc, !PT ;  /* 0x0000000500057212 */ /* 0x000fca00078efcff */
[----:B------:R-:W-:Y:S01]  /*8440*/  STG.E.U8 desc[UR36][R2.64], R5 ;  /* 0x0000000502007986 */ /* 0x000fe2000c101124 */
[----:B------:R-:W-:Y:S05]  /*8450*/  EXIT ;  /* 0x000000000000794d */ /* 0x000fea0003800000 */
.L_x_4529:
[----:B------:R-:W-:-:S05]  /*8460*/  HADD2.F32 R0, -RZ, R24.H0_H0 ;  /* 0x20000018ff007230 */ /* 0x000fca0000004100 */
[----:B------:R-:W-:-:S05]  /*8470*/  F2FP.BF16.F32.PACK_AB R0, RZ, R0 ;  /* 0x00000000ff00723e */ /* 0x000fca00000010ff */
[----:B------:R-:W-:Y:S01]  /*8480*/  STG.E.U16 desc[UR36][R2.64], R0 ;  /* 0x0000000002007986 */ /* 0x000fe2000c101524 */
[----:B------:R-:W-:Y:S05]  /*8490*/  EXIT ;  /* 0x000000000000794d */ /* 0x000fea0003800000 */
.L_x_4526:
        /* <DEDUP_REMOVED lines=12> */
.L_x_4538:
        /* <DEDUP_REMOVED lines=17> */
.L_x_4541:
[----:B------:R-:W-:-:S04]  /*8670*/  LOP3.LUT R0, R7, 0x80000000, RZ, 0xc0, !PT ;  /* 0x8000000007007812 */ /* 0x000fc800078ec0ff */
[----:B------:R-:W-:-:S04]  /*8680*/  SHF.R.U32.HI R5, RZ, 0x18, R0 ;  /* 0x00000018ff057819 */ /* 0x000fc80000011600 */
[----:B------:R-:W-:-:S04]  /*8690*/  LOP3.LUT R4, R4, R5, RZ, 0xfc, !PT ;  /* 0x0000000504047212 */ /* 0x000fc800078efcff */
[----:B------:R-:W-:-:S07]  /*86a0*/  PRMT R0, R4, 0x7610, R0 ;  /* 0x0000761004007816 */ /* 0x000fce0000000000 */
.L_x_4540:
[----:B------:R-:W-:Y:S05]  /*86b0*/  BSYNC B0 ;  /* 0x0000000000007941 */ /* 0x000fea0003800000 */
.L_x_4539:
[----:B------:R-:W-:Y:S01]  /*86c0*/  STG.E.U8 desc[UR36][R2.64], R0 ;  /* 0x0000000002007986 */ /* 0x000fe2000c101124 */
[----:B------:R-:W-:Y:S05]  /*86d0*/  EXIT ;  /* 0x000000000000794d */ /* 0x000fea0003800000 */
.L_x_4537:
        /* <DEDUP_REMOVED lines=17> */
.L_x_4544:
[----:B------:R-:W-:-:S04]  /*87f0*/  LOP3.LUT R0, R7, 0x80000000, RZ, 0xc0, !PT ;  /* 0x8000000007007812 */ /* 0x000fc800078ec0ff */
[----:B------:R-:W-:-:S04]  /*8800*/  SHF.R.U32.HI R5, RZ, 0x18, R0 ;  /* 0x00000018ff057819 */ /* 0x000fc80000011600 */
[----:B------:R-:W-:-:S04]  /*8810*/  LOP3.LUT R4, R4, R5, RZ, 0xfc, !PT ;  /* 0x0000000504047212 */ /* 0x000fc800078efcff */
[----:B------:R-:W-:-:S07]  /*8820*/  PRMT R0, R4, 0x7610, R0 ;  /* 0x0000761004007816 */ /* 0x000fce0000000000 */
.L_x_4543:
[----:B------:R-:W-:Y:S05]  /*8830*/  BSYNC B0 ;  /* 0x0000000000007941 */ /* 0x000fea0003800000 */
.L_x_4542:
[----:B------:R-:W-:Y:S01]  /*8840*/  STG.E.U8 desc[UR36][R2.64], R0 ;  /* 0x0000000002007986 */ /* 0x000fe2000c101124 */
[----:B------:R-:W-:Y:S05]  /*8850*/  EXIT ;  /* 0x000000000000794d */ /* 0x000fea0003800000 */
.L_x_4536:
        /* <DEDUP_REMOVED lines=22> */
.L_x_4519:
        /* <DEDUP_REMOVED lines=16> */
.L_x_4547:
[----:B------:R-:W-:Y:S05]  /*8ac0*/  EXIT ;  /* 0x000000000000794d */ /* 0x000fea0003800000 */
.L_x_4546:
[----:B------:R-:W-:-:S06]  /*8ad0*/  HADD2.F32 R4, -RZ, R24.H0_H0 ;  /* 0x20000018ff047230 */ /* 0x000fcc0000004100 */
[----:B------:R-:W0:Y:S02]  /*8ae0*/  F2I.U64.TRUNC R4, R4 ;  /* 0x0000000400047311 */ /* 0x000e24000020d800 */
[----:B0-----:R-:W-:Y:S01]  /*8af0*/  STG.E.64 desc[UR36][R2.64], R4 ;  /* 0x0000000402007986 */ /* 0x001fe2000c101b24 */
[----:B------:R-:W-:Y:S05]  /*8b00*/  EXIT ;  /* 0x000000000000794d */ /* 0x000fea0003800000 */
.L_x_4545:
[----:B------:R-:W-:-:S04]  /*8b10*/  HADD2.F32 R24, -RZ, R24.H0_H0 ;  /* 0x20000018ff187230 */ /* 0x000fc80000004100 */
[----:B------:R-:W0:Y:S02]  /*8b20*/  F2I.FTZ.U32.TRUNC.NTZ R5, R24 ;  /* 0x0000001800057305 */ /* 0x000e24000021f000 */
[----:B0-----:R-:W-:Y:S01]  /*8b30*/  STG.E desc[UR36][R2.64], R5 ;  /* 0x0000000502007986 */ /* 0x001fe2000c101924 */
[----:B------:R-:W-:Y:S05]  /*8b40*/  EXIT ;  /* 0x000000000000794d */ /* 0x000fea0003800000 */
.L_x_4548:
        /* <DEDUP_REMOVED lines=11> */
.L_x_11189:


//--------------------- .text._ZN2at6native18elementwise_kernelILi128ELi4EZNS0_22gpu_kernel_impl_nocastIZZZNS0_17logit_kernel_cudaERNS_18TensorIteratorBaseERKN3c106ScalarEENKUlvE_clEvENKUlvE1_clEvEUlNS5_4HalfEE0_EEvS4_RKT_EUliE_EEviT1_ --------------------------
	.section	.text._ZN2at6native18elementwise_kernelILi128ELi4EZNS0_22gpu_kernel_impl_nocastIZZZNS0_17logit_kernel_cudaERNS_18TensorIteratorBaseERKN3c106ScalarEENKUlvE_clEvENKUlvE1_clEvEUlNS5_4HalfEE0_EEvS4_RKT_EUliE_EEviT1_,"ax",@progbits
	.align	128
        .global         _ZN2at6native18elementwise_kernelILi128ELi4EZNS0_22gpu_kernel_impl_nocastIZZZNS0_17logit_kernel_cudaERNS_18TensorIteratorBaseERKN3c106ScalarEENKUlvE_clEvENKUlvE1_clEvEUlNS5_4HalfEE0_EEvS4_RKT_EUliE_EEviT1_
        .type           _ZN2at6native18elementwise_kernelILi128ELi4EZNS0_22gpu_kernel_impl_nocastIZZZNS0_17logit_kernel_cudaERNS_18TensorIteratorBaseERKN3c106ScalarEENKUlvE_clEvENKUlvE1_clEvEUlNS5_4HalfEE0_EEvS4_RKT_EUliE_EEviT1_,@function
        .size           _ZN2at6native18elementwise_kernelILi128ELi4EZNS0_22gpu_kernel_impl_nocastIZZZNS0_17logit_kernel_cudaERNS_18TensorIteratorBaseERKN3c106ScalarEENKUlvE_clEvENKUlvE1_clEvEUlNS5_4HalfEE0_EEvS4_RKT_EUliE_EEviT1_,(.L_x_11190 - _ZN2at6native18elementwise_kernelILi128ELi4EZNS0_22gpu_kernel_impl_nocastIZZZNS0_17logit_kernel_cudaERNS_18TensorIteratorBaseERKN3c106ScalarEENKUlvE_clEvENKUlvE1_clEvEUlNS5_4HalfEE0_EEvS4_RKT_EUliE_EEviT1_)
        .other          _ZN2at6native18elementwise_kernelILi128ELi4EZNS0_22gpu_kernel_impl_nocastIZZZNS0_17logit_kernel_cudaERNS_18TensorIteratorBaseERKN3c106ScalarEENKUlvE_clEvENKUlvE1_clEvEUlNS5_4HalfEE0_EEvS4_RKT_EUliE_EEviT1_,@"STO_CUDA_ENTRY STV_DEFAULT"
_ZN2at6native18elementwise_kernelILi128ELi4EZNS0_22gpu_kernel_impl_nocastIZZZNS0_17logit_kernel_cudaERNS_18TensorIteratorBaseERKN3c106ScalarEENKUlvE_clEvENKUlvE1_clEvEUlNS5_4HalfEE0_EEvS4_RKT_EUliE_EEviT1_:
.text._ZN2at6native18elementwise_kernelILi128ELi4EZNS0_22gpu_kernel_impl_nocastIZZZNS0_17logit_kernel_cudaERNS_18TensorIteratorBaseERKN3c106ScalarEENKUlvE_clEvENKUlvE1_clEvEUlNS5_4HalfEE0_EEvS4_RKT_EUliE_EEviT1_:
        /* <DEDUP_REMOVED lines=314> */
.L_x_4551:
[----:B------:R-:W-:Y:S02]  /*13a0*/  ULDC.64 UR8, c[0x0][0x418] ;  /* 0x0001060000087ab9 */ /* 0x000fe40000000a00 */
[----:B------:R-:W-:Y:S01]  /*13b0*/  IADD3 R6, P0, R2, UR8, RZ ;  /* 0x0000000802067c10 */ /* 0x000fe2000ff1e0ff */
[----:B------:R-:W-:-:S03]  /*13c0*/  ULDC UR8, c[0x0][0x420] ;  /* 0x0001080000087ab9 */ /* 0x000fc60000000800 */
[----:B------:R-:W-:-:S05]  /*13d0*/  IADD3.X R7, RZ, UR9, RZ, P0, !PT ;  /* 0x00000009ff077c10 */ /* 0x000fca00087fe4ff */
[----:B------:R-:W2:Y:S01]  /*13e0*/  LDG.E.U16 R6, desc[UR4][R6.64] ;  /* 0x0000000406067981 */ /* 0x000ea2000c1e1500 */
[----:B------:R-:W-:Y:S01]  /*13f0*/  BSSY B1, `(.L_x_4552) ;  /* 0x000000c000017945 */ /* 0x000fe20003800000 */
[----:B------:R-:W-:Y:S01]  /*1400*/  MOV R2, UR7 ;  /* 0x0000000700027c02 */ /* 0x000fe20008000f00 */
[----:B--2---:R-:W-:-:S05]  /*1410*/  HADD2.F32 R8, -RZ, R6.H0_H0 ;  /* 0x20000006ff087230 */ /* 0x004fca0000004100 */
        /* <DEDUP_REMOVED lines=9> */
.L_x_4553:
[----:B------:R-:W-:Y:S05]  /*14b0*/  BSYNC B1 ;  /* 0x0000000000017941 */ /* 0x000fea0003800000 */
.L_x_4552:
[----:B0-----:R-:W-:Y:S01]  /*14c0*/  FADD.FTZ R6, -R2, 1 ;  /* 0x3f80000002067421 */ /* 0x001fe20000010100 */
[----:B------:R-:W-:-:S03]  /*14d0*/  VIADD R3, R3, 0x80 ;  /* 0x0000008003037836 */ /* 0x000fc60000000000 */
[----:B------:R-:W0:Y:S02]  /*14e0*/  MUFU.RCP R7, R6 ;  /* 0x0000000600077308 */ /* 0x000e240000001000 */
[----:B0-----:R-:W-:-:S06]  /*14f0*/  FMUL.FTZ R2, R7, R2 ;  /* 0x0000000207027220 */ /* 0x001fcc0000410000 */
[----:B------:R-:W0:Y:S02]  /*1500*/  MUFU.LG2 R2, R2 ;  /* 0x0000000200027308 */ /* 0x000e240000000c00 */
[----:B0-----:R-:W-:-:S05]  /*1510*/  FMUL.FTZ R7, R2, 0.69314718246459960938 ;  /* 0x3f31721802077820 */ /* 0x001fca0000410000 */
[----:B------:R-:W-:-:S05]  /*1520*/  F2FP.F16.F32.PACK_AB R7, RZ, R7 ;  /* 0x00000007ff07723e */ /* 0x000fca00000000ff */
[----:B------:R0:W-:Y:S02]  /*1530*/  STG.E.U16 desc[UR4][R4.64], R7 ;  /* 0x0000000704007986 */ /* 0x0001e4000c101504 */
.L_x_4550:
[----:B------:R-:W-:Y:S05]  /*1540*/  BSYNC B0 ;  /* 0x0000000000007941 */ /* 0x000fea0003800000 */
.L_x_4549:
        /* <DEDUP_REMOVED lines=305> */
.L_x_4556:
        /* <DEDUP_REMOVED lines=17> */
.L_x_4558:
[----:B------:R-:W-:Y:S05]  /*2970*/  BSYNC B1 ;  /* 0x0000000000017941 */ /* 0x000fea0003800000 */
.L_x_4557:
[----:B0-----:R-:W-:Y:S01]  /*2980*/  FADD.FTZ R6, -R2, 1 ;  /* 0x3f80000002067421 */ /* 0x001fe20000010100 */
[----:B------:R-:W-:-:S03]  /*2990*/  IADD3 R3, R3, 0x80, RZ ;  /* 0x0000008003037810 */ /* 0x000fc60007ffe0ff */
[----:B------:R-:W0:Y:S01]  /*29a0*/  MUFU.RCP R7, R6 ;  /* 0x0000000600077308 */ /* 0x000e220000001000 */
[----:B------:R-:W-:Y:S01]  /*29b0*/  ISETP.GE.AND P0, PT, R3, UR6, PT ;  /* 0x0000000603007c0c */ /* 0x000fe2000bf06270 */
[----:B0-----:R-:W-:-:S06]  /*29c0*/  FMUL.FTZ R2, R7, R2 ;  /* 0x0000000207027220 */ /* 0x001fcc0000410000 */
[----:B------:R-:W0:Y:S02]  /*29d0*/  MUFU.LG2 R2, R2 ;  /* 0x0000000200027308 */ /* 0x000e240000000c00 */
[----:B0-----:R-:W-:-:S05]  /*29e0*/  FMUL.FTZ R7, R2, 0.69314718246459960938 ;  /* 0x3f31721802077820 */ /* 0x001fca0000410000 */
[----:B------:R-:W-:-:S05]  /*29f0*/  F2FP.F16.F32.PACK_AB R7, RZ, R7 ;  /* 0x00000007ff07723e */ /* 0x000fca00000000ff */
[----:B------:R1:W-:Y:S01]  /*2a00*/  STG.E.U16 desc[UR4][R4.64], R7 ;  /* 0x0000000704007986 */ /* 0x0003e2000c101504 */
[----:B------:R-:W-:Y:S05]  /*2a10*/  @P0 BRA `(.L_x_4555) ;  /* 0x0000001400200947 */ /* 0x000fea0003800000 */
[----:B-1----:R-:W0:Y:S01]  /*2a20*/  LDC R4, c[0x0][0x218] ;  /* 0x00008600ff047b82 */ /* 0x002e220000000800 */
        /* <DEDUP_REMOVED lines=301> */
.L_x_4559:
        /* <DEDUP_REMOVED lines=17> */
.L_x_4561:
[----:B------:R-:W-:Y:S05]  /*3e10*/  BSYNC B1 ;  /* 0x0000000000017941 */ /* 0x000fea0003800000 */
.L_x_4560:
[----:B0-----:R-:W-:Y:S01]  /*3e20*/  FADD.FTZ R6, -R2, 1 ;  /* 0x3f80000002067421 */ /* 0x001fe20000010100 */
[----:B------:R-:W-:-:S03]  /*3e30*/  IADD3 R3, R3, 0x80, RZ ;  /* 0x0000008003037810 */ /* 0x000fc60007ffe0ff */
[----:B------:R-:W0:Y:S02]  /*3e40*/  MUFU.RCP R7, R6 ;  /* 0x0000000600077308 */ /* 0x000e240000001000 */
[----:B0-----:R-:W-:-:S06]  /*3e50*/  FMUL.FTZ R2, R7, R2 ;  /* 0x0000000207027220 */ /* 0x001fcc0000410000 */
[----:B------:R-:W0:Y:S02]  /*3e60*/  MUFU.LG2 R2, R2 ;  /* 0x0000000200027308 */ /* 0x000e240000000c00 */
[----:B0-----:R-:W-:-:S05]  /*3e70*/  FMUL.FTZ R7, R2, 0.69314718246459960938 ;  /* 0x3f31721802077820 */ /* 0x001fca0000410000 */
[----:B------:R-:W-:-:S05]  /*3e80*/  F2FP.F16.F32.PACK_AB R7, RZ, R7 ;  /* 0x00000007ff07723e */ /* 0x000fca00000000ff */
[----:B------:R2:W-:Y:S02]  /*3e90*/  STG.E.U16 desc[UR4][R4.64], R7 ;  /* 0x0000000704007986 */ /* 0x0005e4000c101504 */
.L_x_4555:
[----:B------:R-:W-:Y:S05]  /*3ea0*/  BSYNC B0 ;  /* 0x0000000000007941 */ /* 0x000fea0003800000 */
.L_x_4554:
        /* <DEDUP_REMOVED lines=304> */
.L_x_4562:
[----:B------:R-:W-:Y:S02]  /*51b0*/  ULDC.64 UR6, c[0x0][0x418] ;  /* 0x0001060000067ab9 */ /* 0x000fe40000000a00 */
[----:B------:R-:W-:Y:S01]  /*51c0*/  IADD3 R2, P0, R2, UR6, RZ ;  /* 0x0000000602027c10 */ /* 0x000fe2000ff1e0ff */
[----:B------:R-:W-:-:S03]  /*51d0*/  ULDC UR6, c[0x0][0x420] ;  /* 0x0001080000067ab9 */ /* 0x000fc60000000800 */
[----:B------:R-:W-:-:S05]  /*51e0*/  IADD3.X R3, RZ, UR7, RZ, P0, !PT ;  /* 0x00000007ff037c10 */ /* 0x000fca00087fe4ff */
[----:B------:R-:W2:Y:S01]  /*51f0*/  LDG.E.U16 R2, desc[UR4][R2.64] ;  /* 0x0000000402027981 */ /* 0x000ea2000c1e1500 */
[----:B------:R-:W-:Y:S01]  /*5200*/  BSSY B0, `(.L_x_4563) ;  /* 0x000000b000007945 */ /* 0x000fe20003800000 */
        /* <DEDUP_REMOVED lines=10> */
.L_x_4564:
[----:B------:R-:W-:Y:S05]  /*52b0*/  BSYNC B0 ;  /* 0x0000000000007941 */ /* 0x000fea0003800000 */
.L_x_4563:
[----:B0-----:R-:W-:-:S04]  /*52c0*/  FADD.FTZ R2, -R0, 1 ;  /* 0x3f80000000027421 */ /* 0x001fc80000010100 */
[----:B------:R-:W0:Y:S02]  /*52d0*/  MUFU.RCP R3, R2 ;  /* 0x0000000200037308 */ /* 0x000e240000001000 */
[----:B0-----:R-:W-:-:S06]  /*52e0*/  FMUL.FTZ R0, R3, R0 ;  /* 0x0000000003007220 */ /* 0x001fcc0000410000 */
[----:B------:R-:W0:Y:S02]  /*52f0*/  MUFU.LG2 R0, R0 ;  /* 0x0000000000007308 */ /* 0x000e240000000c00 */
[----:B0-----:R-:W-:-:S05]  /*5300*/  FMUL.FTZ R3, R0, 0.69314718246459960938 ;  /* 0x3f31721800037820 */ /* 0x001fca0000410000 */
[----:B------:R-:W-:-:S05]  /*5310*/  F2FP.F16.F32.PACK_AB R3, RZ, R3 ;  /* 0x00000003ff03723e */ /* 0x000fca00000000ff */
[----:B------:R-:W-:Y:S01]  /*5320*/  STG.E.U16 desc[UR4][R4.64], R3 ;  /* 0x0000000304007986 */ /* 0x000fe2000c101504 */
[----:B------:R-:W-:Y:S05]  /*5330*/  EXIT ;  /* 0x000000000000794d */ /* 0x000fea0003800000 */
.L_x_4565:
        /* <DEDUP_REMOVED lines=12> */
.L_x_11190:


//--------------------- .text._ZN2at6native27unrolled_elementwise_kernelIZZZNS0_17logit_kernel_cudaERNS_18TensorIteratorBaseERKN3c106ScalarEENKUlvE_clEvENKUlvE1_clEvEUlNS4_4HalfEE0_St5arrayIPcLm2EELi4E23TrivialOffsetCalculatorILi1EjESG_NS0_6memory15LoadWithoutCastENSH_16StoreWithoutCastEEEviT_T0_T2_T3_T4_T5_ --------------------------
	.section	.text._ZN2at6native27unrolled_elementwise_kernelIZZZNS0_17logit_kernel_cudaERNS_18TensorIteratorBaseERKN3c106ScalarEENKUlvE_clEvENKUlvE1_clEvEUlNS4_4HalfEE0_St5arrayIPcLm2EELi4E23TrivialOffsetCalculatorILi1EjESG_NS0_6memory15LoadWithoutCastENSH_16StoreWithoutCastEEEviT_T0_T2_T3_T4_T5_,"ax",@progbits
	.align	128
        .global         _ZN2at6native27unrolled_elementwise_kernelIZZZNS0_17logit_kernel_cudaERNS_18TensorIteratorBaseERKN3c106ScalarEENKUlvE_clEvENKUlvE1_clEvEUlNS4_4HalfEE0_St5arrayIPcLm2EELi4E23TrivialOffsetCalculatorILi1EjESG_NS0_6memory15LoadWithoutCastENSH_16StoreWithoutCastEEEviT_T0_T2_T3_T4_T5_
        .type           _ZN2at6native27unrolled_elementwise_kernelIZZZNS0_17logit_kernel_cudaERNS_18TensorIteratorBaseERKN3c106ScalarEENKUlvE_clEvENKUlvE1_clEvEUlNS4_4HalfEE0_St5arrayIPcLm2EELi4E23TrivialOffsetCalculatorILi1EjESG_NS0_6memory15LoadWithoutCastENSH_16StoreWithoutCastEEEviT_T0_T2_T3_T4_T5_,@function
        .size           _ZN2at6native27unrolled_elementwise_kernelIZZZNS0_17logit_kernel_cudaERNS_18TensorIteratorBaseERKN3c106ScalarEENKUlvE_clEvENKUlvE1_clEvEUlNS4_4HalfEE0_St5arrayIPcLm2EELi4E23TrivialOffsetCalculatorILi1EjESG_NS0_6memory15LoadWithoutCastENSH_16StoreWithoutCastEEEviT_T0_T2_T3_T4_T5_,(.L_x_11191 - _ZN2at6native27unrolled_elementwise_kernelIZZZNS0_17logit_kernel_cudaERNS_18TensorIteratorBaseERKN3c106ScalarEENKUlvE_clEvENKUlvE1_clEvEUlNS4_4HalfEE0_St5arrayIPcLm2EELi4E23TrivialOffsetCalculatorILi1EjESG_NS0_6memory15LoadWithoutCastENSH_16StoreWithoutCastEEEviT_T0_T2_T3_T4_T5_)
        .other          _ZN2at6native27unrolled_elementwise_kernelIZZZNS0_17logit_kernel_cudaERNS_18TensorIteratorBaseERKN3c106ScalarEENKUlvE_clEvENKUlvE1_clEvEUlNS4_4HalfEE0_St5arrayIPcLm2EELi4E23TrivialOffsetCalculatorILi1EjESG_NS0_6memory15LoadWithoutCastENSH_16StoreWithoutCastEEEviT_T0_T2_T3_T4_T5_,@"STO_CUDA_ENTRY STV_DEFAULT"
_ZN2at6native27unrolled_elementwise_kernelIZZZNS0_17logit_kernel_cudaERNS_18TensorIteratorBaseERKN3c106ScalarEENKUlvE_clEvENKUlvE1_clEvEUlNS4_4HalfEE0_St5arrayIPcLm2EELi4E23TrivialOffsetCalculatorILi1EjESG_NS0_6memory15LoadWithoutCastENSH_16StoreWithoutCastEEEviT_T0_T2_T3_T4_T5_:
.text._ZN2at6native27unrolled_elementwise_kernelIZZZNS0_17logit_kernel_cudaERNS_18TensorIteratorBaseERKN3c106ScalarEENKUlvE_clEvENKUlvE1_clEvEUlNS4_4HalfEE0_St5arrayIPcLm2EELi4E23TrivialOffsetCalculatorILi1EjESG_NS0_6memory15LoadWithoutCastENSH_16StoreWithoutCastEEEviT_T0_T2_T3_T4_T5_:
        /* <DEDUP_REMOVED lines=16> */
[----:B------:R-:W-:Y:S01]  /*0100*/  ISETP.GE.AND P3, PT, R13, R2, PT ;  /* 0x000000020d00720c */ /* 0x000fe20003f66270 */
[----:B0-----:R-:W-:-:S12]  /*0110*/  @!P0 IMAD.WIDE.U32 R4, R15, 0x2, R4 ;  /* 0x000000020f048825 */ /* 0x001fd800078e0004 */
[----:B------:R-:W-:Y:S01]  /*0120*/  @!P3 LEA R19, R0, R13, 0x9 ;  /* 0x0000000d0013b211 */ /* 0x000fe200078e48ff */
[----:B------:R-:W-:Y:S01]  /*0130*/  @!P3 VIADD R13, R13, 0x80 ;  /* 0x000000800d0db836 */ /* 0x000fe20000000000 */
[----:B------:R-:W0:Y:S04]  /*0140*/  @!P3 LDC.64 R8, c[0x0][0x230] ;  /* 0x00008c00ff08bb82 */ /* 0x000e280000000a00 */
[----:B------:R-:W-:Y:S01]  /*0150*/  ISETP.GE.AND P2, PT, R13, R2, PT ;  /* 0x000000020d00720c */ /* 0x000fe20003f46270 */
[----:B-1----:R-:W-:Y:S01]  /*0160*/  @!P1 IMAD.WIDE.U32 R10, R17, 0x2, R10 ;  /* 0x00000002110a9825 */ /* 0x002fe200078e000a */
[----:B------:R-:W-:-:S04]  /*0170*/  PRMT R17, RZ, 0x7610, R17 ;  /* 0x00007610ff117816 */ /* 0x000fc80000000011 */
[----:B------:R1:W5:Y:S04]  /*0180*/  @!P1 LDG.E.U16 R16, desc[UR4][R10.64] ;  /* 0x000000040a109981 */ /* 0x000368000c1e1500 */
[----:B------:R1:W5:Y:S03]  /*0190*/  @!P0 LDG.E.U16 R17, desc[UR4][R4.64] ;  /* 0x0000000404118981 */ /* 0x000366000c1e1500 */
[----:B------:R-:W2:Y:S01]  /*01a0*/  @!P2 LDC.64 R6, c[0x0][0x230] ;  /* 0x00008c00ff06ab82 */ /* 0x000ea20000000a00 */
[----:B------:R-:W-:Y:S01]  /*01b0*/  @!P2 LEA R13, R0, R13, 0x9 ;  /* 0x0000000d000da211 */ /* 0x000fe200078e48ff */
        /* <DEDUP_REMOVED lines=8> */
[----:B------:R-:W-:Y:S01]  /*0240*/  IMAD.U32 R9, RZ, RZ, UR7 ;  /* 0x00000007ff097e24 */ /* 0x000fe2000f8e00ff */
[----:B------:R-:W-:Y:S02]  /*0250*/  MOV R7, R3 ;  /* 0x0000000300077202 */ /* 0x000fe40000000f00 */
[----:B------:R-:W-:Y:S05]  /*0260*/  @P0 BRA `(.L_x_4567) ;  /* 0x0000000000440947 */ /* 0x000fea0003800000 */
[----:B-----5:R-:W-:Y:S01]  /*0270*/  HADD2.F32 R17, -RZ, R17.H0_H0 ;  /* 0x20000011ff117230 */ /* 0x020fe20000004100 */
[----:B------:R-:W-:Y:S01]  /*0280*/  ULDC UR6, c[0x0][0x218] ;  /* 0x0000860000067ab9 */ /* 0x000fe20000000800 */
[----:B------:R-:W-:Y:S01]  /*0290*/  BSSY B1, `(.L_x_4568) ;  /* 0x0000008000017945 */ /* 0x000fe20003800000 */
[----:B-1----:R-:W-:Y:S02]  /*02a0*/  IMAD.U32 R4, RZ, RZ, UR7 ;  /* 0x00000007ff047e24 */ /* 0x002fe4000f8e00ff */
[----:B------:R-:W-:-:S13]  /*02b0*/  FSETP.GEU.FTZ.AND P1, PT, R17, UR6, PT ;  /* 0x0000000611007c0b */ /* 0x000fda000bf3e000 */
[----:B------:R-:W-:Y:S05]  /*02c0*/  @!P1 BRA `(.L_x_4569) ;  /* 0x0000000000109947 */ /* 0x000fea0003800000 */
[----:B------:R-:W-:Y:S01]  /*02d0*/  ULDC UR6, c[0x0][0x21c] ;  /* 0x0000870000067ab9 */ /* 0x000fe20000000800 */
[----:B------:R-:W-:Y:S02]  /*02e0*/  MOV R4, R17 ;  /* 0x0000001100047202 */ /* 0x000fe40000000f00 */
[----:B------:R-:W-:-:S13]  /*02f0*/  FSETP.GT.FTZ.AND P1, PT, R17, UR6, PT ;  /* 0x0000000611007c0b */ /* 0x000fda000bf34000 */
[----:B------:R-:W0:Y:S02]  /*0300*/  @P1 LDC R4, c[0x0][0x21c] ;  /* 0x00008700ff041b82 */ /* 0x000e240000000800 */
.L_x_4569:
[----:B------:R-:W-:Y:S05]  /*0310*/  BSYNC B1 ;  /* 0x0000000000017941 */ /* 0x000fea0003800000 */
.L_x_4568:
[----:B0-----:R-:W-:-:S06]  /*0320*/  FADD.FTZ R5, -R4, 1 ;  /* 0x3f80000004057421 */ /* 0x001fcc0000010100 */
[----:B------:R-:W0:Y:S02]  /*0330*/  MUFU.RCP R5, R5 ;  /* 0x0000000500057308 */ /* 0x000e240000001000 */
[----:B0-----:R-:W-:-:S06]  /*0340*/  FMUL.FTZ R10, R5, R4 ;  /* 0x00000004050a7220 */ /* 0x001fcc0000410000 */
[----:B------:R-:W0:Y:S02]  /*0350*/  MUFU.LG2 R10, R10 ;  /* 0x0000000a000a7308 */ /* 0x000e240000000c00 */
[----:B0-----:R-:W-:-:S05]  /*0360*/  FMUL.FTZ R4, R10, 0.69314718246459960938 ;  /* 0x3f3172180a047820 */ /* 0x001fca0000410000 */
[----:B------:R-:W-:-:S07]  /*0370*/  F2FP.F16.F32.PACK_AB R4, RZ, R4 ;  /* 0x00000004ff04723e */ /* 0x000fce00000000ff */
.L_x_4567:
[----:B------:R-:W-:Y:S05]  /*0380*/  BSYNC B0 ;  /* 0x0000000000007941 */ /* 0x000fea0003800000 */
.L_x_4566:
[----:B-1----:R-:W-:Y:S01]  /*0390*/  VIADD R5, R7, 0x80 ;  /* 0x0000008007057836 */ /* 0x002fe20000000000 */
[----:B------:R-:W-:Y:S04]  /*03a0*/  BSSY B0, `(.L_x_4570) ;  /* 0x0000014000007945 */ /* 0x000fe80003800000 */
[----:B------:R-:W-:-:S13]  /*03b0*/  ISETP.GE.AND P1, PT, R5, R2, PT ;  /* 0x000000020500720c */ /* 0x000fda0003f26270 */
[----:B------:R-:W-:Y:S05]  /*03c0*/  @P1 BRA `(.L_x_4571) ;  /* 0x0000000000441947 */ /* 0x000fea0003800000 */
[----:B-----5:R-:W-:Y:S01]  /*03d0*/  HADD2.F32 R16, -RZ, R16.H0_H0 ;  /* 0x20000010ff107230 */ /* 0x020fe20000004100 */
[----:B------:R-:W-:Y:S01]  /*03e0*/  ULDC UR6, c[0x0][0x218] ;  /* 0x0000860000067ab9 */ /* 0x000fe20000000800 */
[----:B------:R-:W-:Y:S01]  /*03f0*/  BSSY B1, `(.L_x_4572) ;  /* 0x0000008000017945 */ /* 0x000fe20003800000 */
[----:B------:R-:W-:Y:S02]  /*0400*/  MOV R5, UR7 ;  /* 0x0000000700057c02 */ /* 0x000fe40008000f00 */
[----:B------:R-:W-:-:S13]  /*0410*/  FSETP.GEU.FTZ.AND P1, PT, R16, UR6, PT ;  /* 0x0000000610007c0b */ /* 0x000fda000bf3e000 */
[----:B------:R-:W-:Y:S05]  /*0420*/  @!P1 BRA `(.L_x_4573) ;  /* 0x0000000000109947 */ /* 0x000fea0003800000 */
[----:B------:R-:W-:Y:S01]  /*0430*/  ULDC UR6, c[0x0][0x21c] ;  /* 0x0000870000067ab9 */ /* 0x000fe20000000800 */
[----:B------:R-:W-:Y:S01]  /*0440*/  IMAD.MOV.U32 R5, RZ, RZ, R16 ;  /* 0x000000ffff057224 */ /* 0x000fe200078e0010 */
[----:B------:R-:W-:-:S13]  /*0450*/  FSETP.GT.FTZ.AND P1, PT, R16, UR6, PT ;  /* 0x0000000610007c0b */ /* 0x000fda000bf34000 */
[----:B------:R-:W0:Y:S02]  /*0460*/  @P1 LDC R5, c[0x0][0x21c] ;  /* 0x00008700ff051b82 */ /* 0x000e240000000800 */
.L_x_4573:
[----:B------:R-:W-:Y:S05]  /*0470*/  BSYNC B1 ;  /* 0x0000000000017941 */ /* 0x000fea0003800000 */
.L_x_4572:
[----:B0-----:R-:W-:-:S06]  /*0480*/  FADD.FTZ R10, -R5, 1 ;  /* 0x3f800000050a7421 */ /* 0x001fcc0000010100 */
[----:B------:R-:W0:Y:S02]  /*0490*/  MUFU.RCP R10, R10 ;  /* 0x0000000a000a7308 */ /* 0x000e240000001000 */
[----:B0-----:R-:W-:-:S06]  /*04a0*/  FMUL.FTZ R11, R10, R5 ;  /* 0x000000050a0b7220 */ /* 0x001fcc0000410000 */
[----:B------:R-:W0:Y:S02]  /*04b0*/  MUFU.LG2 R11, R11 ;  /* 0x0000000b000b7308 */ /* 0x000e240000000c00 */
[----:B0-----:R-:W-:-:S05]  /*04c0*/  FMUL.FTZ R5, R11, 0.69314718246459960938 ;  /* 0x3f3172180b057820 */ /* 0x001fca0000410000 */
[----:B------:R-:W-:-:S07]  /*04d0*/  F2FP.F16.F32.PACK_AB R5, RZ, R5 ;  /* 0x00000005ff05723e */ /* 0x000fce00000000ff */
.L_x_4571:
[----:B------:R-:W-:Y:S05]  /*04e0*/  BSYNC B0 ;  /* 0x0000000000007941 */ /* 0x000fea0003800000 */
.L_x_4570:
[----:B------:R-:W-:Y:S01]  /*04f0*/  IADD3 R11, R7, 0x100, RZ ;  /* 0x00000100070b7810 */ /* 0x000fe20007ffe0ff */
[----:B------:R-:W-:Y:S03]  /*0500*/  BSSY B0, `(.L_x_4574) ;  /* 0x0000014000007945 */ /* 0x000fe60003800000 */
[----:B------:R-:W-:-:S13]  /*0510*/  ISETP.GE.AND P1, PT, R11, R2, PT ;  /* 0x000000020b00720c */ /* 0x000fda0003f26270 */
[----:B------:R-:W-:Y:S05]  /*0520*/  @P1 BRA `(.L_x_4575) ;  /* 0x0000000000441947 */ /* 0x000fea0003800000 */
[----:B-----5:R-:W-:Y:S01]  /*0530*/  HADD2.F32 R10, -RZ, R8.H0_H0 ;  /* 0x20000008ff0a7230 */ /* 0x020fe20000004100 */
[----:B------:R-:W-:Y:S01]  /*0540*/  ULDC UR6, c[0x0][0x218] ;  /* 0x0000860000067ab9 */ /* 0x000fe20000000800 */
[----:B------:R-:W-:Y:S01]  /*0550*/  BSSY B1, `(.L_x_4576) ;  /* 0x0000008000017945 */ /* 0x000fe20003800000 */
[----:B------:R-:W-:Y:S02]  /*0560*/  IMAD.U32 R8, RZ, RZ, UR7 ;  /* 0x00000007ff087e24 */ /* 0x000fe4000f8e00ff */
[----:B------:R-:W-:-:S13]  /*0570*/  FSETP.GEU.FTZ.AND P1, PT, R10, UR6, PT ;  /* 0x000000060a007c0b */ /* 0x000fda000bf3e000 */
[----:B------:R-:W-:Y:S05]  /*0580*/  @!P1 BRA `(.L_x_4577) ;  /* 0x0000000000109947 */ /* 0x000fea0003800000 */
[----:B------:R-:W-:Y:S01]  /*0590*/  ULDC UR6, c[0x0][0x21c] ;  /* 0x0000870000067ab9 */ /* 0x000fe20000000800 */
[----:B------:R-:W-:Y:S02]  /*05a0*/  MOV R8, R10 ;  /* 0x0000000a00087202 */ /* 0x000fe40000000f00 */
[----:B------:R-:W-:-:S13]  /*05b0*/  FSETP.GT.FTZ.AND P1, PT, R10, UR6, PT ;  /* 0x000000060a007c0b */ /* 0x000fda000bf34000 */
[----:B------:R-:W0:Y:S02]  /*05c0*/  @P1 LDC R8, c[0x0][0x21c] ;  /* 0x00008700ff081b82 */ /* 0x000e240000000800 */
.L_x_4577:
[----:B------:R-:W-:Y:S05]  /*05d0*/  BSYNC B1 ;  /* 0x0000000000017941 */ /* 0x000fea0003800000 */
.L_x_4576:
[----:B0-----:R-:W-:-:S04]  /*05e0*/  FADD.FTZ R10, -R8, 1 ;  /* 0x3f800000080a7421 */ /* 0x001fc80000010100 */
[----:B------:R-:W0:Y:S02]  /*05f0*/  MUFU.RCP R11, R10 ;  /* 0x0000000a000b7308 */ /* 0x000e240000001000 */
[----:B0-----:R-:W-:-:S06]  /*0600*/  FMUL.FTZ R11, R11, R8 ;  /* 0x000000080b0b7220 */ /* 0x001fcc0000410000 */
[----:B------:R-:W0:Y:S02]  /*0610*/  MUFU.LG2 R11, R11 ;  /* 0x0000000b000b7308 */ /* 0x000e240000000c00 */
[----:B0-----:R-:W-:-:S05]  /*0620*/  FMUL.FTZ R8, R11, 0.69314718246459960938 ;  /* 0x3f3172180b087820 */ /* 0x001fca0000410000 */
[----:B------:R-:W-:-:S07]  /*0630*/  F2FP.F16.F32.PACK_AB R8, RZ, R8 ;  /* 0x00000008ff08723e */ /* 0x000fce00000000ff */
.L_x_4575:
[----:B------:R-:W-:Y:S05]  /*0640*/  BSYNC B0 ;  /* 0x0000000000007941 */ /* 0x000fea0003800000 */
.L_x_4574:
[----:B------:R-:W-:Y:S01]  /*0650*/  VIADD R11, R7, 0x180 ;  /* 0x00000180070b7836 */ /* 0x000fe20000000000 */
[----:B------:R-:W-:Y:S04]  /*0660*/  BSSY B0, `(.L_x_4578) ;  /* 0x0000013000007945 */ /* 0x000fe80003800000 */
[----:B------:R-:W-:-:S13]  /*0670*/  ISETP.GE.AND P1, PT, R11, R2, PT ;  /* 0x000000020b00720c */ /* 0x000fda0003f26270 */
[----:B------:R-:W-:Y:S05]  /*0680*/  @P1 BRA `(.L_x_4579) ;  /* 0x0000000000401947 */ /* 0x000fea0003800000 */
[----:B-----5:R-:W-:Y:S01]  /*0690*/  HADD2.F32 R6, -RZ, R6.H0_H0 ;  /* 0x20000006ff067230 */ /* 0x020fe20000004100 */
[----:B------:R-:W-:Y:S01]  /*06a0*/  ULDC UR6, c[0x0][0x218] ;  /* 0x0000860000067ab9 */ /* 0x000fe20000000800 */
[----:B------:R-:W-:Y:S03]  /*06b0*/  BSSY B1, `(.L_x_4580) ;  /* 0x0000007000017945 */ /* 0x000fe60003800000 */
[----:B------:R-:W-:-:S13]  /*06c0*/  FSETP.GEU.FTZ.AND P1, PT, R6, UR6, PT ;  /* 0x0000000606007c0b */ /* 0x000fda000bf3e000 */
[----:B------:R-:W-:Y:S05]  /*06d0*/  @!P1 BRA `(.L_x_4581) ;  /* 0x0000000000109947 */ /* 0x000fea0003800000 */
[----:B------:R-:W-:Y:S01]  /*06e0*/  ULDC UR6, c[0x0][0x21c] ;  /* 0x0000870000067ab9 */ /* 0x000fe20000000800 */
[----:B------:R-:W-:Y:S02]  /*06f0*/  MOV R9, R6 ;  /* 0x0000000600097202 */ /* 0x000fe40000000f00 */
[----:B------:R-:W-:-:S13]  /*0700*/  FSETP.GT.FTZ.AND P1, PT, R6, UR6, PT ;  /* 0x0000000606007c0b */ /* 0x000fda000bf34000 */
[----:B------:R-:W0:Y:S02]  /*0710*/  @P1 LDC R9, c[0x0][0x21c] ;  /* 0x00008700ff091b82 */ /* 0x000e240000000800 */
.L_x_4581:
[----:B------:R-:W-:Y:S05]  /*0720*/  BSYNC B1 ;  /* 0x0000000000017941 */ /* 0x000fea0003800000 */
.L_x_4580:
[----:B0-----:R-:W-:-:S06]  /*0730*/  FADD.FTZ R6, -R9, 1 ;  /* 0x3f80000009067421 */ /* 0x001fcc0000010100 */
[----:B------:R-:W0:Y:S02]  /*0740*/  MUFU.RCP R6, R6 ;  /* 0x0000000600067308 */ /* 0x000e240000001000 */
[----:B0-----:R-:W-:-:S06]  /*0750*/  FMUL.FTZ R9, R6, R9 ;  /* 0x0000000906097220 */ /* 0x001fcc0000410000 */
[----:B------:R-:W0:Y:S02]  /*0760*/  MUFU.LG2 R9, R9 ;  /* 0x0000000900097308 */ /* 0x000e240000000c00 */
[----:B0-----:R-:W-:-:S05]  /*0770*/  FMUL.FTZ R10, R9, 0.69314718246459960938 ;  /* 0x3f317218090a7820 */ /* 0x001fca0000410000 */
[----:B------:R-:W-:-:S07]  /*0780*/  F2FP.F16.F32.PACK_AB R12, RZ, R10 ;  /* 0x0000000aff0c723e */ /* 0x000fce00000000ff */
.L_x_4579:
[----:B------:R-:W-:Y:S05]  /*0790*/  BSYNC B0 ;  /* 0x0000000000007941 */ /* 0x000fea0003800000 */
.L_x_4578:
[----:B------:R-:W0:Y:S01]  /*07a0*/  @!P0 LDC.64 R10, c[0x0][0x228] ;  /* 0x00008a00ff0a8b82 */ /* 0x000e220000000a00 */
[----:B------:R-:W-:Y:S01]  /*07b0*/  @!P0 VIADD R7, R3, 0x80 ;  /* 0x0000008003078836 */ /* 0x000fe20000000000 */
[----:B------:R-:W-:Y:S01]  /*07c0*/  @!P0 LEA R3, R0, R3, 0x9 ;  /* 0x0000000300038211 */ /* 0x000fe200078e48ff */
[----:B------:R-:W-:Y:S03]  /*07d0*/  BSSY B0, `(.L_x_4582) ;  /* 0x0000010000007945 */ /* 0x000fe60003800000 */
[----:B------:R-:W-:Y:S01]  /*07e0*/  ISETP.GE.AND P1, PT, R7, R2, PT ;  /* 0x000000020700720c */ /* 0x000fe20003f26270 */
[----:B0-----:R-:W-:-:S05]  /*07f0*/  @!P0 IMAD.WIDE.U32 R10, R3, 0x2, R10 ;  /* 0x00000002030a8825 */ /* 0x001fca00078e000a */
[----:B------:R0:W-:Y:S07]  /*0800*/  @!P0 STG.E.U16 desc[UR4][R10.64], R4 ;  /* 0x000000040a008986 */ /* 0x0001ee000c101504 */
[----:B------:R-:W-:Y:S05]  /*0810*/  @P1 BRA `(.L_x_4583) ;  /* 0x00000000002c1947 */ /* 0x000fea0003800000 */
[----:B0-----:R-:W0:Y:S01]  /*0820*/  LDC.64 R10, c[0x0][0x228] ;  /* 0x00008a00ff0a7b82 */ /* 0x001e220000000a00 */
[----:B------:R-:W-:Y:S01]  /*0830*/  IMAD R3, R0, 0x200, R7 ;  /* 0x0000020000037824 */ /* 0x000fe200078e0207 */
[----:B------:R-:W-:Y:S02]  /*0840*/  IADD3 R7, R7, 0x80, RZ ;  /* 0x0000008007077810 */ /* 0x000fe40007ffe0ff */
[----:B-----5:R-:W-:Y:S02]  /*0850*/  PRMT R6, R5, 0x7610, R6 ;  /* 0x0000761005067816 */ /* 0x020fe40000000006 */
[----:B------:R-:W-:-:S13]  /*0860*/  ISETP.GE.AND P0, PT, R7, R2, PT ;  /* 0x000000020700720c */ /* 0x000fda0003f06270 */
[----:B------:R-:W-:Y:S01]  /*0870*/  @!P0 IMAD R9, R0, 0x200, R7 ;  /* 0x0000020000098824 */ /* 0x000fe200078e0207 */
[----:B------:R-:W-:Y:S01]  /*0880*/  @!P0 IADD3 R7, R7, 0x80, RZ ;  /* 0x0000008007078810 */ /* 0x000fe20007ffe0ff */
[----:B0-----:R-:W-:-:S04]  /*0890*/  IMAD.WIDE.U32 R4, R3, 0x2, R10 ;  /* 0x0000000203047825 */ /* 0x001fc800078e000a */
[----:B------:R-:W-:Y:S01]  /*08a0*/  @!P0 IMAD.WIDE.U32 R10, R9, 0x2, R10 ;  /* 0x00000002090a8825 */ /* 0x000fe200078e000a */
[----:B------:R1:W-:Y:S04]  /*08b0*/  STG.E.U16 desc[UR4][R4.64], R6 ;  /* 0x0000000604007986 */ /* 0x0003e8000c101504 */
[----:B------:R1:W-:Y:S02]  /*08c0*/  @!P0 STG.E.U16 desc[UR4][R10.64], R8 ;  /* 0x000000080a008986 */ /* 0x0003e4000c101504 */
.L_x_4583:
[----:B------:R-:W-:Y:S05]  /*08d0*/  BSYNC B0 ;  /* 0x0000000000007941 */ /* 0x000fea0003800000 */
.L_x_4582:
[----:B------:R-:W-:-:S13]  /*08e0*/  ISETP.GE.AND P0, PT, R7, R2, PT ;  /* 0x000000020700720c */ /* 0x000fda0003f06270 */
[----:B------:R-:W-:Y:S05]  /*08f0*/  @P0 EXIT ;  /* 0x000000000000094d */ /* 0x000fea0003800000 */
[----:B------:R-:W2:Y:S01]  /*0900*/  LDC.64 R2, c[0x0][0x228] ;  /* 0x00008a00ff027b82 */ /* 0x000ea20000000a00 */
[----:B------:R-:W-:-:S04]  /*0910*/  IMAD R7, R0, 0x200, R7 ;  /* 0x0000020000077824 */ /* 0x000fc800078e0207 */
[----:B--2---:R-:W-:-:S05]  /*0920*/  IMAD.WIDE.U32 R2, R7, 0x2, R2 ;  /* 0x0000000207027825 */ /* 0x004fca00078e0002 */
[----:B------:R-:W-:Y:S01]  /*0930*/  STG.E.U16 desc[UR4][R2.64], R12 ;  /* 0x0000000c02007986 */ /* 0x000fe2000c101504 */
[----:B------:R-:W-:Y:S05]  /*0940*/  EXIT ;  /* 0x000000000000794d */ /* 0x000fea0003800000 */
.L_x_4584:
        /* <DEDUP_REMOVED lines=11> */
.L_x_11191:


//--------------------- .text._ZN2at6native29vectorized_elementwise_kernelILi2EZZZNS0_17logit_kernel_cudaERNS_18TensorIteratorBaseERKN3c106ScalarEENKUlvE_clEvENKUlvE1_clEvEUlNS4_4HalfEE0_St5arrayIPcLm2EEEEviT0_T1_ --------------------------
	.section	.text._ZN2at6native29vectorized_elementwise_kernelILi2EZZZNS0_17logit_kernel_cudaERNS_18TensorIteratorBaseERKN3c106ScalarEENKUlvE_clEvENKUlvE1_clEvEUlNS4_4HalfEE0_St5arrayIPcLm2EEEEviT0_T1_,"ax",@progbits
	.align	128
        .global         _ZN2at6native29vectorized_elementwise_kernelILi2EZZZNS0_17logit_kernel_cudaERNS_18TensorIteratorBaseERKN3c106ScalarEENKUlvE_clEvENKUlvE1_clEvEUlNS4_4HalfEE0_St5arrayIPcLm2EEEEviT0_T1_
        .type           _ZN2at6native29vectorized_elementwise_kernelILi2EZZZNS0_17logit_kernel_cudaERNS_18TensorIteratorBaseERKN3c106ScalarEENKUlvE_clEvENKUlvE1_clEvEUlNS4_4HalfEE0_St5arrayIPcLm2EEEEviT0_T1_,@function
        .size           _ZN2at6native29vectorized_elementwise_kernelILi2EZZZNS0_17logit_kernel_cudaERNS_18TensorIteratorBaseERKN3c106ScalarEENKUlvE_clEvENKUlvE1_clEvEUlNS4_4HalfEE0_St5arrayIPcLm2EEEEviT0_T1_,(.L_x_11192 - _ZN2at6native29vectorized_elementwise_kernelILi2EZZZNS0_17logit_kernel_cudaERNS_18TensorIteratorBaseERKN3c106ScalarEENKUlvE_clEvENKUlvE1_clEvEUlNS4_4HalfEE0_St5arrayIPcLm2EEEEviT0_T1_)
        .other          _ZN2at6native29vectorized_elementwise_kernelILi2EZZZNS0_17logit_kernel_cudaERNS_18TensorIteratorBaseERKN3c106ScalarEENKUlvE_clEvENKUlvE1_clEvEUlNS4_4HalfEE0_St5arrayIPcLm2EEEEviT0_T1_,@"STO_CUDA_ENTRY STV_DEFAULT"
_ZN2at6native29vectorized_elementwise_kernelILi2EZZZNS0_17logit_kernel_cudaERNS_18TensorIteratorBaseERKN3c106ScalarEENKUlvE_clEvENKUlvE1_clEvEUlNS4_4HalfEE0_St5arrayIPcLm2EEEEviT0_T1_:
.text._ZN2at6native29vectorized_elementwise_kernelILi2EZZZNS0_17logit_kernel_cudaERNS_18TensorIteratorBaseERKN3c106ScalarEENKUlvE_clEvENKUlvE1_clEvEUlNS4_4HalfEE0_St5arrayIPcLm2EEEEviT0_T1_:
[----:B------:R-:W-:Y:S01]  /*0000*/  LDC R1, c[0x0][0x28] ;  /* 0x00000a00ff017b82 */ /* 0x000fe20000000800 */
[----:B------:R-:W0:Y:S01]  /*0010*/  S2R R0, SR_CTAID.X ;  /* 0x0000000000007919 */ /* 0x000e220000002500 */
[----:B------:R-:W-:Y:S01]  /*0020*/  ULDC UR4, c[0x0][0x210] ;  /* 0x0000840000047ab9 */ /* 0x000fe20000000800 */
[----:B------:R-:W-:Y:S02]  /*0030*/  ULDC UR8, c[0x0][0x218] ;  /* 0x0000860000087ab9 */ /* 0x000fe40000000800 */
[----:B------:R-:W-:Y:S01]  /*0040*/  IMAD.U32 R17, RZ, RZ, UR8 ;  /* 0x00000008ff117e24 */ /* 0x000fe2000f8e00ff */
[----:B0-----:R-:W-:-:S04]  /*0050*/  SHF.L.U32 R0, R0, 0xa, RZ ;  /* 0x0000000a00007819 */ /* 0x001fc800000006ff */
        /* <DEDUP_REMOVED lines=14> */
[----:B------:R-:W-:Y:S01]  /*0140*/  MOV R8, UR8 ;  /* 0x0000000800087c02 */ /* 0x000fe20008000f00 */
[----:B--2---:R-:W-:-:S05]  /*0150*/  HADD2.F32 R5, -RZ, R9.H0_H0 ;  /* 0x20000009ff057230 */ /* 0x004fca0000004100 */
[----:B------:R-:W-:-:S13]  /*0160*/  FSETP.GEU.FTZ.AND P0, PT, R5, UR6, PT ;  /* 0x0000000605007c0b */ /* 0x000fda000bf1e000 */
[----:B0-----:R-:W-:Y:S05]  /*0170*/  @!P0 BRA `(.L_x_4587) ;  /* 0x0000000000108947 */ /* 0x001fea0003800000 */
[----:B------:R-:W-:Y:S01]  /*0180*/  ULDC UR7, c[0x0][0x21c] ;  /* 0x0000870000077ab9 */ /* 0x000fe20000000800 */
[----:B------:R-:W-:Y:S01]  /*0190*/  IMAD.MOV.U32 R8, RZ, RZ, R5 ;  /* 0x000000ffff087224 */ /* 0x000fe200078e0005 */
[----:B------:R-:W-:-:S13]  /*01a0*/  FSETP.GT.FTZ.AND P0, PT, R5, UR7, PT ;  /* 0x0000000705007c0b */ /* 0x000fda000bf14000 */
[----:B------:R-:W0:Y:S02]  /*01b0*/  @P0 LDC R8, c[0x0][0x21c] ;  /* 0x00008700ff080b82 */ /* 0x000e240000000800 */
.L_x_4587:
[----:B------:R-:W-:Y:S05]  /*01c0*/  BSYNC B0 ;  /* 0x0000000000007941 */ /* 0x000fea0003800000 */
.L_x_4586:
[----:B------:R-:W-:Y:S02]  /*01d0*/  HADD2.F32 R6, -RZ, R9.H1_H1 ;  /* 0x30000009ff067230 */ /* 0x000fe40000004100 */
[----:B0-----:R-:W-:Y:S01]  /*01e0*/  FADD.FTZ R5, -R8, 1 ;  /* 0x3f80000008057421 */ /* 0x001fe20000010100 */
[----:B------:R-:W-:Y:S01]  /*01f0*/  BSSY B0, `(.L_x_4588) ;  /* 0x0000009000007945 */ /* 0x000fe20003800000 */
[----:B------:R-:W-:Y:S02]  /*0200*/  MOV R7, UR8 ;  /* 0x0000000800077c02 */ /* 0x000fe40008000f00 */
[----:B------:R-:W-:Y:S01]  /*0210*/  FSETP.GEU.FTZ.AND P0, PT, R6, UR6, PT ;  /* 0x0000000606007c0b */ /* 0x000fe2000bf1e000 */
[----:B------:R0:W1:-:S12]  /*0220*/  MUFU.RCP R13, R5 ;  /* 0x00000005000d7308 */ /* 0x0000580000001000 */
[----:B------:R-:W-:Y:S05]  /*0230*/  @!P0 BRA `(.L_x_4589) ;  /* 0x0000000000108947 */ /* 0x000fea0003800000 */
[----:B------:R-:W-:Y:S01]  /*0240*/  ULDC UR7, c[0x0][0x21c] ;  /* 0x0000870000077ab9 */ /* 0x000fe20000000800 */
[----:B------:R-:W-:Y:S01]  /*0250*/  IMAD.MOV.U32 R7, RZ, RZ, R6 ;  /* 0x000000ffff077224 */ /* 0x000fe200078e0006 */
[----:B------:R-:W-:-:S13]  /*0260*/  FSETP.GT.FTZ.AND P0, PT, R6, UR7, PT ;  /* 0x0000000706007c0b */ /* 0x000fda000bf14000 */
[----:B------:R-:W2:Y:S02]  /*0270*/  @P0 LDC R7, c[0x0][0x21c] ;  /* 0x00008700ff070b82 */ /* 0x000ea40000000800 */
.L_x_4589:
[----:B------:R-:W-:Y:S05]  /*0280*/  BSYNC B0 ;  /* 0x0000000000007941 */ /* 0x000fea0003800000 */
.L_x_4588:
[----:B-----5:R-:W-:Y:S02]  /*0290*/  HADD2.F32 R6, -RZ, R10.H0_H0 ;  /* 0x2000000aff067230 */ /* 0x020fe40000004100 */
[----:B0-2---:R-:W-:Y:S01]  /*02a0*/  FADD.FTZ R5, -R7, 1 ;  /* 0x3f80000007057421 */ /* 0x005fe20000010100 */
[----:B------:R-:W-:Y:S01]  /*02b0*/  BSSY B0, `(.L_x_4590) ;  /* 0x0000009000007945 */ /* 0x000fe20003800000 */
[----:B------:R-:W-:Y:S02]  /*02c0*/  MOV R9, UR8 ;  /* 0x0000000800097c02 */ /* 0x000fe40008000f00 */
[----:B------:R-:W-:Y:S01]  /*02d0*/  FSETP.GEU.FTZ.AND P0, PT, R6, UR6, PT ;  /* 0x0000000606007c0b */ /* 0x000fe2000bf1e000 */
[----:B------:R0:W2:-:S12]  /*02e0*/  MUFU.RCP R12, R5 ;  /* 0x00000005000c7308 */ /* 0x0000980000001000 */
[----:B0-----:R-:W-:Y:S05]  /*02f0*/  @!P0 BRA `(.L_x_4591) ;  /* 0x0000000000108947 */ /* 0x001fea0003800000 */
[----:B------:R-:W-:Y:S01]  /*0300*/  ULDC UR7, c[0x0][0x21c] ;  /* 0x0000870000077ab9 */ /* 0x000fe20000000800 */
[----:B------:R-:W-:Y:S01]  /*0310*/  IMAD.MOV.U32 R9, RZ, RZ, R6 ;  /* 0x000000ffff097224 */ /* 0x000fe200078e0006 */
[----:B------:R-:W-:-:S13]  /*0320*/  FSETP.GT.FTZ.AND P0, PT, R6, UR7, PT ;  /* 0x0000000706007c0b */ /* 0x000fda000bf14000 */
[----:B------:R-:W0:Y:S02]  /*0330*/  @P0 LDC R9, c[0x0][0x21c] ;  /* 0x00008700ff090b82 */ /* 0x000e240000000800 */
.L_x_4591:
[----:B------:R-:W-:Y:S05]  /*0340*/  BSYNC B0 ;  /* 0x0000000000007941 */ /* 0x000fea0003800000 */
.L_x_4590:
[----:B------:R-:W-:Y:S02]  /*0350*/  HADD2.F32 R6, -RZ, R10.H1_H1 ;  /* 0x3000000aff067230 */ /* 0x000fe40000004100 */
[----:B0-----:R-:W-:Y:S01]  /*0360*/  FADD.FTZ R5, -R9, 1 ;  /* 0x3f80000009057421 */ /* 0x001fe20000010100 */
[----:B------:R-:W-:Y:S01]  /*0370*/  BSSY B0, `(.L_x_4592) ;  /* 0x0000009000007945 */ /* 0x000fe20003800000 */
[----:B------:R-:W-:Y:S02]  /*0380*/  MOV R10, UR8 ;  /* 0x00000008000a7c02 */ /* 0x000fe40008000f00 */
[----:B------:R-:W-:Y:S01]  /*0390*/  FSETP.GEU.FTZ.AND P0, PT, R6, UR6, PT ;  /* 0x0000000606007c0b */ /* 0x000fe2000bf1e000 */
[----:B------:R0:W3:-:S12]  /*03a0*/  MUFU.RCP R14, R5 ;  /* 0x00000005000e7308 */ /* 0x0000d80000001000 */
[----:B------:R-:W-:Y:S05]  /*03b0*/  @!P0 BRA `(.L_x_4593) ;  /* 0x0000000000108947 */ /* 0x000fea0003800000 */
[----:B------:R-:W-:Y:S01]  /*03c0*/  ULDC UR7, c[0x0][0x21c] ;  /* 0x0000870000077ab9 */ /* 0x000fe20000000800 */
[----:B------:R-:W-:Y:S01]  /*03d0*/  IMAD.MOV.U32 R10, RZ, RZ, R6 ;  /* 0x000000ffff0a7224 */ /* 0x000fe200078e0006 */
[----:B------:R-:W-:-:S13]  /*03e0*/  FSETP.GT.FTZ.AND P0, PT, R6, UR7, PT ;  /* 0x0000000706007c0b */ /* 0x000fda000bf14000 */
[----:B------:R-:W4:Y:S02]  /*03f0*/  @P0 LDC R10, c[0x0][0x21c] ;  /* 0x00008700ff0a0b82 */ /* 0x000f240000000800 */
.L_x_4593:
[----:B------:R-:W-:Y:S05]  /*0400*/  BSYNC B0 ;  /* 0x0000000000007941 */ /* 0x000fea0003800000 */
.L_x_4592:
[----:B----4-:R-:W-:Y:S01]  /*0410*/  FADD.FTZ R11, -R10, 1 ;  /* 0x3f8000000a0b7421 */ /* 0x010fe20000010100 */
[----:B01----:R-:W-:Y:S01]  /*0420*/  FMUL.FTZ R5, R13, R8 ;  /* 0x000000080d057220 */ /* 0x003fe20000410000 */
[----:B------:R-:W-:Y:S02]  /*0430*/  HADD2.F32 R8, -RZ, R3.H0_H0 ;  /* 0x20000003ff087230 */ /* 0x000fe40000004100 */
[----:B--2---:R-:W-:Y:S01]  /*0440*/  FMUL.FTZ R6, R12, R7 ;  /* 0x000000070c067220 */ /* 0x004fe20000410000 */
[----:B---3--:R-:W-:Y:S01]  /*0450*/  FMUL.FTZ R7, R14, R9 ;  /* 0x000000090e077220 */ /* 0x008fe20000410000 */
[----:B------:R-:W-:Y:S01]  /*0460*/  BSSY B0, `(.L_x_4594) ;  /* 0x000000e000007945 */ /* 0x000fe20003800000 */
[----:B------:R-:W0:Y:S01]  /*0470*/  MUFU.RCP R11, R11 ;  /* 0x0000000b000b7308 */ /* 0x000e220000001000 */
[----:B------:R-:W-:Y:S02]  /*0480*/  FSETP.GEU.FTZ.AND P0, PT, R8, UR6, PT ;  /* 0x0000000608007c0b */ /* 0x000fe4000bf1e000 */
[----:B------:R-:W-:-:S05]  /*0490*/  MOV R9, UR8 ;  /* 0x0000000800097c02 */ /* 0x000fca0008000f00 */
        /* <DEDUP_REMOVED lines=10> */
.L_x_4595:
[----:B------:R-:W-:Y:S05]  /*0540*/  BSYNC B0 ;  /* 0x0000000000007941 */ /* 0x000fea0003800000 */
.L_x_4594:
[----:B------:R-:W-:Y:S02]  /*0550*/  HADD2.F32 R3, -RZ, R3.H1_H1 ;  /* 0x30000003ff037230 */ /* 0x000fe40000004100 */
[----:B-1----:R-:W-:Y:S01]  /*0560*/  FADD.FTZ R8, -R9, 1 ;  /* 0x3f80000009087421 */ /* 0x002fe20000010100 */
[----:B------:R-:W-:Y:S01]  /*0570*/  BSSY B0, `(.L_x_4596) ;  /* 0x0000009000007945 */ /* 0x000fe20003800000 */
[----:B------:R-:W-:Y:S02]  /*0580*/  MOV R11, UR8 ;  /* 0x00000008000b7c02 */ /* 0x000fe40008000f00 */
[----:B------:R-:W-:Y:S01]  /*0590*/  FSETP.GEU.FTZ.AND P0, PT, R3, UR6, PT ;  /* 0x0000000603007c0b */ /* 0x000fe2000bf1e000 */
[----:B------:R1:W2:-:S12]  /*05a0*/  MUFU.RCP R14, R8 ;  /* 0x00000008000e7308 */ /* 0x0002980000001000 */
[----:B------:R-:W-:Y:S05]  /*05b0*/  @!P0 BRA `(.L_x_4597) ;  /* 0x0000000000108947 */ /* 0x000fea0003800000 */
[----:B------:R-:W-:Y:S01]  /*05c0*/  ULDC UR7, c[0x0][0x21c] ;  /* 0x0000870000077ab9 */ /* 0x000fe20000000800 */
[----:B------:R-:W-:Y:S01]  /*05d0*/  IMAD.MOV.U32 R11, RZ, RZ, R3 ;  /* 0x000000ffff0b7224 */ /* 0x000fe200078e0003 */
[----:B------:R-:W-:-:S13]  /*05e0*/  FSETP.GT.FTZ.AND P0, PT, R3, UR7, PT ;  /* 0x0000000703007c0b */ /* 0x000fda000bf14000 */
[----:B------:R-:W4:Y:S02]  /*05f0*/  @P0 LDC R11, c[0x0][0x21c] ;  /* 0x00008700ff0b0b82 */ /* 0x000f240000000800 */
.L_x_4597:
[----:B------:R-:W-:Y:S05]  /*0600*/  BSYNC B0 ;  /* 0x0000000000007941 */ /* 0x000fea0003800000 */
.L_x_4596:
[----:B-1----:R-:W-:Y:S02]  /*0610*/  HADD2.F32 R8, -RZ, R4.H0_H0 ;  /* 0x20000004ff087230 */ /* 0x002fe40000004100 */
[----:B----4-:R-:W-:Y:S01]  /*0620*/  FADD.FTZ R3, -R11, 1 ;  /* 0x3f8000000b037421 */ /* 0x010fe20000010100 */
[----:B------:R-:W-:Y:S01]  /*0630*/  BSSY B0, `(.L_x_4598) ;  /* 0x0000009000007945 */ /* 0x000fe20003800000 */
[----:B------:R-:W-:Y:S02]  /*0640*/  MOV R12, UR8 ;  /* 0x00000008000c7c02 */ /* 0x000fe40008000f00 */
[----:B------:R-:W-:Y:S01]  /*0650*/  FSETP.GEU.FTZ.AND P0, PT, R8, UR6, PT ;  /* 0x0000000608007c0b */ /* 0x000fe2000bf1e000 */
[----:B------:R1:W4:-:S12]  /*0660*/  MUFU.RCP R16, R3 ;  /* 0x0000000300107308 */ /* 0x0003180000001000 */
[----:B-1----:R-:W-:Y:S05]  /*0670*/  @!P0 BRA `(.L_x_4599) ;  /* 0x0000000000108947 */ /* 0x002fea0003800000 */
[----:B------:R-:W-:Y:S01]  /*0680*/  ULDC UR7, c[0x0][0x21c] ;  /* 0x0000870000077ab9 */ /* 0x000fe20000000800 */
[----:B------:R-:W-:Y:S01]  /*0690*/  IMAD.MOV.U32 R12, RZ, RZ, R8 ;  /* 0x000000ffff0c7224 */ /* 0x000fe200078e0008 */
[----:B------:R-:W-:-:S13]  /*06a0*/  FSETP.GT.FTZ.AND P0, PT, R8, UR7, PT ;  /* 0x0000000708007c0b */ /* 0x000fda000bf14000 */
[----:B------:R-:W1:Y:S02]  /*06b0*/  @P0 LDC R12, c[0x0][0x21c] ;  /* 0x00008700ff0c0b82 */ /* 0x000e640000000800 */
.L_x_4599:
[----:B------:R-:W-:Y:S05]  /*06c0*/  BSYNC B0 ;  /* 0x0000000000007941 */ /* 0x000fea0003800000 */
.L_x_4598:
[----:B------:R-:W-:Y:S02]  /*06d0*/  HADD2.F32 R4, -RZ, R4.H1_H1 ;  /* 0x30000004ff047230 */ /* 0x000fe40000004100 */
[----:B-1----:R-:W-:Y:S01]  /*06e0*/  FADD.FTZ R3, -R12, 1 ;  /* 0x3f8000000c037421 */ /* 0x002fe20000010100 */
[----:B------:R-:W-:Y:S02]  /*06f0*/  BSSY B0, `(.L_x_4600) ;  /* 0x0000008000007945 */ /* 0x000fe40003800000 */
[----:B------:R-:W-:Y:S01]  /*0700*/  FSETP.GEU.FTZ.AND P0, PT, R4, UR6, PT ;  /* 0x0000000604007c0b */ /* 0x000fe2000bf1e000 */
[----:B------:R1:W0:-:S12]  /*0710*/  MUFU.RCP R13, R3 ;  /* 0x00000003000d7308 */ /* 0x0002180000001000 */
[----:B------:R-:W-:Y:S05]  /*0720*/  @!P0 BRA `(.L_x_4601) ;  /* 0x0000000000108947 */ /* 0x000fea0003800000 */
[----:B------:R-:W-:Y:S01]  /*0730*/  ULDC UR6, c[0x0][0x21c] ;  /* 0x0000870000067ab9 */ /* 0x000fe20000000800 */
[----:B------:R-:W-:Y:S02]  /*0740*/  MOV R17, R4 ;  /* 0x0000000400117202 */ /* 0x000fe40000000f00 */
[----:B------:R-:W-:-:S13]  /*0750*/  FSETP.GT.FTZ.AND P0, PT, R4, UR6, PT ;  /* 0x0000000604007c0b */ /* 0x000fda000bf14000 */
[----:B------:R-:W0:Y:S02]  /*0760*/  @P0 LDC R17, c[0x0][0x21c] ;  /* 0x00008700ff110b82 */ /* 0x000e240000000800 */
.L_x_4601:
[----:B------:R-:W-:Y:S05]  /*0770*/  BSYNC B0 ;  /* 0x0000000000007941 */ /* 0x000fea0003800000 */
.L_x_4600:
        /* <DEDUP_REMOVED lines=16> */
[----:B------:R-:W-:Y:S01]  /*0880*/  F2FP.F16.F32.PACK_AB R3, R6, R5 ;  /* 0x000000050603723e */ /* 0x000fe200000000ff */
[----:B------:R-:W-:Y:S01]  /*0890*/  IMAD.WIDE R8, R2, 0x4, R8 ;  /* 0x0000000402087825 */ /* 0x000fe200078e0208 */
[----:B------:R-:W-:-:S04]  /*08a0*/  F2FP.F16.F32.PACK_AB R5, R10, R7 ;  /* 0x000000070a05723e */ /* 0x000fc800000000ff */
[----:B------:R-:W1:Y:S01]  /*08b0*/  MUFU.LG2 R17, R17 ;  /* 0x0000001100117308 */ /* 0x000e620000000c00 */
[----:B---3--:R-:W-:Y:S01]  /*08c0*/  FMUL.FTZ R11, R11, 0.69314718246459960938 ;  /* 0x3f3172180b0b7820 */ /* 0x008fe20000410000 */
[----:B------:R-:W-:Y:S04]  /*08d0*/  STG.E desc[UR4][R8.64], R3 ;  /* 0x0000000308007986 */ /* 0x000fe8000c101904 */
[----:B------:R-:W-:Y:S01]  /*08e0*/  F2FP.F16.F32.PACK_AB R7, R11, R4 ;  /* 0x000000040b07723e */ /* 0x000fe200000000ff */
[----:B------:R-:W-:Y:S01]  /*08f0*/  STG.E desc[UR4][R8.64+0x200], R5 ;  /* 0x0002000508007986 */ /* 0x000fe2000c101904 */
[----:B0-----:R-:W-:-:S03]  /*0900*/  FMUL.FTZ R13, R12, 0.69314718246459960938 ;  /* 0x3f3172180c0d7820 */ /* 0x001fc60000410000 */
[----:B------:R-:W-:Y:S01]  /*0910*/  STG.E desc[UR4][R8.64+0x400], R7 ;  /* 0x0004000708007986 */ /* 0x000fe2000c101904 */
[----:B-1----:R-:W-:-:S05]  /*0920*/  FMUL.FTZ R0, R17, 0.69314718246459960938 ;  /* 0x3f31721811007820 */ /* 0x002fca0000410000 */
[----:B------:R-:W-:-:S05]  /*0930*/  F2FP.F16.F32.PACK_AB R11, R0, R13 ;  /* 0x0000000d000b723e */ /* 0x000fca00000000ff */
[----:B------:R-:W-:Y:S01]  /*0940*/  STG.E desc[UR4][R8.64+0x600], R11 ;  /* 0x0006000b08007986 */ /* 0x000fe2000c101904 */
[----:B------:R-:W-:Y:S05]  /*0950*/  EXIT ;  /* 0x000000000000794d */ /* 0x000fea0003800000 */
.L_x_4585:
        /* <DEDUP_REMOVED lines=8> */
[----:B------:R-:W-:Y:S01]  /*09e0*/  @!P6 IADD3 R25, R25, 0x80, RZ ;  /* 0x000000801919e810 */ /* 0x000fe20007ffe0ff */
[----:B------:R-:W1:Y:S03]  /*09f0*/  @!P6 LDC.64 R2, c[0x0][0x230] ;  /* 0x00008c00ff02eb82 */ /* 0x000e660000000a00 */
[----:B------:R-:W-:-:S13]  /*0a00*/  ISETP.GE.AND P5, PT, R25, R16, PT ;  /* 0x000000101900720c */ /* 0x000fda0003fa6270 */
[----:B------:R-:W-:Y:S01]  /*0a10*/  @!P5 IMAD.IADD R20, R0, 0x1, R25 ;  /* 0x000000010014d824 */ /* 0x000fe200078e0219 */
[----:B------:R-:W-:Y:S01]  /*0a20*/  @!P5 IADD3 R25, R25, 0x80, RZ ;  /* 0x000000801919d810 */ /* 0x000fe20007ffe0ff */
[----:B------:R-:W2:Y:S03]  /*0a30*/  @!P5 LDC.64 R12, c[0x0][0x230] ;  /* 0x00008c00ff0cdb82 */ /* 0x000ea60000000a00 */
[----:B------:R-:W-:Y:S01]  /*0a40*/  ISETP.GE.AND P4, PT, R25, R16, PT ;  /* 0x000000101900720c */ /* 0x000fe20003f86270 */
[----:B-1----:R-:W-:-:S05]  /*0a50*/  @!P6 IMAD.WIDE.U32 R2, R5, 0x2, R2 ;  /* 0x000000020502e825 */ /* 0x002fca00078e0002 */
[----:B------:R1:W5:Y:S07]  /*0a60*/  @!P6 LDG.E.U16 R18, desc[UR4][R2.64] ;  /* 0x000000040212e981 */ /* 0x00036e000c1e1500 */
[----:B------:R-:W-:Y:S01]  /*0a70*/  @!P4 IMAD.IADD R29, R0, 0x1, R25 ;  /* 0x00000001001dc824 */ /* 0x000fe200078e0219 */
[----:B------:R-:W-:Y:S01]  /*0a80*/  @!P4 IADD3 R25, R25, 0x80, RZ ;  /* 0x000000801919c810 */ /* 0x000fe20007ffe0ff */
[----:B------:R-:W3:Y:S03]  /*0a90*/  @!P4 LDC.64 R14, c[0x0][0x230] ;  /* 0x00008c00ff0ecb82 */ /* 0x000ee60000000a00 */
[----:B------:R-:W-:-:S13]  /*0aa0*/  ISETP.GE.AND P3, PT, R25, R16, PT ;  /* 0x000000101900720c */ /* 0x000fda0003f66270 */
[----:B------:R-:W-:Y:S01]  /*0ab0*/  @!P3 IMAD.IADD R27, R0, 0x1, R25 ;  /* 0x00000001001bb824 */ /* 0x000fe200078e0219 */
[----:B------:R-:W-:Y:S01]  /*0ac0*/  @!P3 IADD3 R25, R25, 0x80, RZ ;  /* 0x000000801919b810 */ /* 0x000fe20007ffe0ff */
[----:B------:R-:W4:Y:S03]  /*0ad0*/  @!P3 LDC.64 R10, c[0x0][0x230] ;  /* 0x00008c00ff0abb82 */ /* 0x000f260000000a00 */
[----:B------:R-:W-:-:S13]  /*0ae0*/  ISETP.GE.AND P2, PT, R25, R16, PT ;  /* 0x000000101900720c */ /* 0x000fda0003f46270 */
[----:B------:R-:W-:Y:S01]  /*0af0*/  @!P2 IMAD.IADD R23, R0, 0x1, R25 ;  /* 0x000000010017a824 */ /* 0x000fe200078e0219 */
[----:B------:R-:W-:Y:S01]  /*0b00*/  @!P2 IADD3 R25, R25, 0x80, RZ ;  /* 0x000000801919a810 */ /* 0x000fe20007ffe0ff */
[----:B-1----:R-:W1:Y:S03]  /*0b10*/  @!P2 LDC.64 R2, c[0x0][0x230] ;  /* 0x00008c00ff02ab82 */ /* 0x002e660000000a00 */
[----:B------:R-:W-:-:S13]  /*0b20*/  ISETP.GE.AND P1, PT, R25, R16, PT ;  /* 0x000000101900720c */ /* 0x000fda0003f26270 */
[----:B------:R-:W-:Y:S01]  /*0b30*/  @!P1 IMAD.IADD R21, R0, 0x1, R25 ;  /* 0x0000000100159824 */ /* 0x000fe200078e0219 */
[----:B------:R-:W-:Y:S01]  /*0b40*/  @!P1 IADD3 R25, R25, 0x80, RZ ;  /* 0x0000008019199810 */ /* 0x000fe20007ffe0ff */
[----:B------:R-:W0:Y:S03]  /*0b50*/  @!P1 LDC.64 R4, c[0x0][0x230] ;  /* 0x00008c00ff049b82 */ /* 0x000e260000000a00 */
[----:B------:R-:W-:-:S13]  /*0b60*/  ISETP.GE.AND P6, PT, R25, R16, PT ;  /* 0x000000101900720c */ /* 0x000fda0003fc6270 */
[----:B------:R-:W4:Y:S01]  /*0b70*/  @!P6 LDC.64 R6, c[0x0][0x230] ;  /* 0x00008c00ff06eb82 */ /* 0x000f220000000a00 */
[----:B--2---:R-:W-:Y:S01]  /*0b80*/  @!P5 IMAD.WIDE.U32 R12, R20, 0x2, R12 ;  /* 0x00000002140cd825 */ /* 0x004fe200078e000c */
[----:B------:R-:W-:Y:S02]  /*0b90*/  PRMT R20, RZ, 0x7610, R20 ;  /* 0x00007610ff147816 */ /* 0x000fe40000000014 */
[----:B------:R-:W-:Y:S01]  /*0ba0*/  PRMT R22, RZ, 0x7610, R22 ;  /* 0x00007610ff167816 */ /* 0x000fe20000000016 */
[----:B---3--:R-:W-:-:S03]  /*0bb0*/  @!P4 IMAD.WIDE.U32 R14, R29, 0x2, R14 ;  /* 0x000000021d0ec825 */ /* 0x008fc600078e000e */
[----:B------:R2:W5:Y:S01]  /*0bc0*/  @!P5 LDG.E.U16 R20, desc[UR4][R12.64] ;  /* 0x000000040c14d981 */ /* 0x000562000c1e1500 */
[C---:B------:R-:W-:Y:S01]  /*0bd0*/  @!P6 IMAD.IADD R29, R0.reuse, 0x1, R25 ;  /* 0x00000001001de824 */ /* 0x040fe200078e0219 */
[----:B------:R-:W-:Y:S01]  /*0be0*/  @!P0 IADD3 R25, R0, R19, RZ ;  /* 0x0000001300198210 */ /* 0x000fe20007ffe0ff */
[----:B-1----:R-:W-:Y:S01]  /*0bf0*/  @!P2 IMAD.WIDE.U32 R2, R23, 0x2, R2 ;  /* 0x000000021702a825 */ /* 0x002fe200078e0002 */
[----:B------:R1:W5:Y:S01]  /*0c00*/  @!P4 LDG.E.U16 R22, desc[UR4][R14.64] ;  /* 0x000000040e16c981 */ /* 0x000362000c1e1500 */
[----:B------:R-:W-:Y:S02]  /*0c10*/  PRMT R23, RZ, 0x7610, R23 ;  /* 0x00007610ff177816 */ /* 0x000fe40000000017 */
[----:B0-----:R-:W-:Y:S01]  /*0c20*/  @!P1 IMAD.WIDE.U32 R4, R21, 0x2, R4 ;  /* 0x0000000215049825 */ /* 0x001fe200078e0004 */
[----:B------:R-:W-:Y:S02]  /*0c30*/  PRMT R21, RZ, 0x7610, R21 ;  /* 0x00007610ff157816 */ /* 0x000fe40000000015 */
[----:B--2---:R-:W-:Y:S01]  /*0c40*/  PRMT R13, RZ, 0x7610, R13 ;  /* 0x00007610ff0d7816 */ /* 0x004fe2000000000d */
[----:B----4-:R-:W-:Y:S01]  /*0c50*/  @!P3 IMAD.WIDE.U32 R10, R27, 0x2, R10 ;  /* 0x000000021b0ab825 */ /* 0x010fe200078e000a */
[----:B------:R-:W-:-:S02]  /*0c60*/  PRMT R12, RZ, 0x7610, R12 ;  /* 0x00007610ff0c7816 */ /* 0x000fc4000000000c */
        /* <DEDUP_REMOVED lines=10> */
[----:B-----5:R-:W-:Y:S01]  /*0d10*/  HADD2.F32 R14, -RZ, R14.H0_H0 ;  /* 0x2000000eff0e7230 */ /* 0x020fe20000004100 */
[----:B------:R-:W-:Y:S01]  /*0d20*/  ULDC UR6, c[0x0][0x218] ;  /* 0x0000860000067ab9 */ /* 0x000fe20000000800 */
[----:B------:R-:W-:Y:S01]  /*0d30*/  BSSY B1, `(.L_x_4604) ;  /* 0x0000008000017945 */ /* 0x000fe20003800000 */
[----:B0-----:R-:W-:Y:S02]  /*0d40*/  IMAD.U32 R2, RZ, RZ, UR8 ;  /* 0x00000008ff027e24 */ /* 0x001fe4000f8e00ff */
[----:B------:R-:W-:-:S13]  /*0d50*/  FSETP.GEU.FTZ.AND P1, PT, R14, UR6, PT ;  /* 0x000000060e007c0b */ /* 0x000fda000bf3e000 */
[----:B------:R-:W-:Y:S05]  /*0d60*/  @!P1 BRA `(.L_x_4605) ;  /* 0x0000000000109947 */ /* 0x000fea0003800000 */
[----:B------:R-:W-:Y:S01]  /*0d70*/  ULDC UR6, c[0x0][0x21c] ;  /* 0x0000870000067ab9 */ /* 0x000fe20000000800 */
[----:B------:R-:W-:Y:S02]  /*0d80*/  MOV R2, R14 ;  /* 0x0000000e00027202 */ /* 0x000fe40000000f00 */
[----:B------:R-:W-:-:S13]  /*0d90*/  FSETP.GT.FTZ.AND P1, PT, R14, UR6, PT ;  /* 0x000000060e007c0b */ /* 0x000fda000bf34000 */
[----:B------:R-:W0:Y:S02]  /*0da0*/  @P1 LDC R2, c[0x0][0x21c] ;  /* 0x00008700ff021b82 */ /* 0x000e240000000800 */
.L_x_4605:
[----:B------:R-:W-:Y:S05]  /*0db0*/  BSYNC B1 ;  /* 0x0000000000017941 */ /* 0x000fea0003800000 */
.L_x_4604:
[----:B0-----:R-:W-:-:S06]  /*0dc0*/  FADD.FTZ R3, -R2, 1 ;  /* 0x3f80000002037421 */ /* 0x001fcc0000010100 */
[----:B------:R-:W0:Y:S02]  /*0dd0*/  MUFU.RCP R3, R3 ;  /* 0x0000000300037308 */ /* 0x000e240000001000 */
[----:B0-----:R-:W-:-:S06]  /*0de0*/  FMUL.FTZ R2, R3, R2 ;  /* 0x0000000203027220 */ /* 0x001fcc0000410000 */
[----:B------:R-:W0:Y:S02]  /*0df0*/  MUFU.LG2 R2, R2 ;  /* 0x0000000200027308 */ /* 0x000e240000000c00 */
[----:B0-----:R-:W-:-:S05]  /*0e00*/  FMUL.FTZ R7, R2, 0.69314718246459960938 ;  /* 0x3f31721802077820 */ /* 0x001fca0000410000 */
[----:B------:R-:W-:-:S07]  /*0e10*/  F2FP.F16.F32.PACK_AB R7, RZ, R7 ;  /* 0x00000007ff07723e */ /* 0x000fce00000000ff */
.L_x_4603:
[----:B------:R-:W-:Y:S05]  /*0e20*/  BSYNC B0 ;  /* 0x0000000000007941 */ /* 0x000fea0003800000 */
.L_x_4602:
[----:B0-----:R-:W-:Y:S01]  /*0e30*/  VIADD R3, R19, 0x80 ;  /* 0x0000008013037836 */ /* 0x001fe20000000000 */
        /* <DEDUP_REMOVED lines=13> */
.L_x_4609:
[----:B------:R-:W-:Y:S05]  /*0f10*/  BSYNC B1 ;  /* 0x0000000000017941 */ /* 0x000fea0003800000 */
.L_x_4608:
[----:B0-----:R-:W-:-:S06]  /*0f20*/  FADD.FTZ R3, -R2, 1 ;  /* 0x3f80000002037421 */ /* 0x001fcc0000010100 */
[----:B------:R-:W0:Y:S02]  /*0f30*/  MUFU.RCP R3, R3 ;  /* 0x0000000300037308 */ /* 0x000e240000001000 */
[----:B0-----:R-:W-:-:S06]  /*0f40*/  FMUL.FTZ R2, R3, R2 ;  /* 0x0000000203027220 */ /* 0x001fcc0000410000 */
[----:B------:R-:W0:Y:S02]  /*0f50*/  MUFU.LG2 R2, R2 ;  /* 0x0000000200027308 */ /* 0x000e240000000c00 */
[----:B0-----:R-:W-:-:S05]  /*0f60*/  FMUL.FTZ R8, R2, 0.69314718246459960938 ;  /* 0x3f31721802087820 */ /* 0x001fca0000410000 */
[----:B------:R-:W-:-:S07]  /*0f70*/  F2FP.F16.F32.PACK_AB R8, RZ, R8 ;  /* 0x00000008ff08723e */ /* 0x000fce00000000ff */
.L_x_4607:
[----:B------:R-:W-:Y:S05]  /*0f80*/  BSYNC B0 ;  /* 0x0000000000007941 */ /* 0x000fea0003800000 */
.L_x_4606:
        /* <DEDUP_REMOVED lines=14> */
.L_x_4613:
[----:B------:R-:W-:Y:S05]  /*1070*/  BSYNC B1 ;  /* 0x0000000000017941 */ /* 0x000fea0003800000 */
.L_x_4612:
[----:B0-----:R-:W-:-:S06]  /*1080*/  FADD.FTZ R3, -R2, 1 ;  /* 0x3f80000002037421 */ /* 0x001fcc0000010100 */
[----:B------:R-:W0:Y:S02]  /*1090*/  MUFU.RCP R3, R3 ;  /* 0x0000000300037308 */ /* 0x000e240000001000 */
[----:B0-----:R-:W-:-:S06]  /*10a0*/  FMUL.FTZ R2, R3, R2 ;  /* 0x0000000203027220 */ /* 0x001fcc0000410000 */
[----:B------:R-:W0:Y:S02]  /*10b0*/  MUFU.LG2 R2, R2 ;  /* 0x0000000200027308 */ /* 0x000e240000000c00 */
[----:B0-----:R-:W-:-:S05]  /*10c0*/  FMUL.FTZ R9, R2, 0.69314718246459960938 ;  /* 0x3f31721802097820 */ /* 0x001fca0000410000 */
[----:B------:R-:W-:-:S07]  /*10d0*/  F2FP.F16.F32.PACK_AB R9, RZ, R9 ;  /* 0x00000009ff09723e */ /* 0x000fce00000000ff */
.L_x_4611:
[----:B------:R-:W-:Y:S05]  /*10e0*/  BSYNC B0 ;  /* 0x0000000000007941 */ /* 0x000fea0003800000 */
.L_x_4610:
[----:B------:R-:W-:Y:S01]  /*10f0*/  VIADD R3, R19, 0x180 ;  /* 0x0000018013037836 */ /* 0x000fe20000000000 */
        /* <DEDUP_REMOVED lines=13> */
.L_x_4617:
[----:B------:R-:W-:Y:S05]  /*11d0*/  BSYNC B1 ;  /* 0x0000000000017941 */ /* 0x000fea0003800000 */
.L_x_4616:
[----:B0-----:R-:W-:-:S04]  /*11e0*/  FADD.FTZ R4, -R2, 1 ;  /* 0x3f80000002047421 */ /* 0x001fc80000010100 */
[----:B------:R-:W0:Y:S02]  /*11f0*/  MUFU.RCP R3, R4 ;  /* 0x0000000400037308 */ /* 0x000e240000001000 */
[----:B0-----:R-:W-:-:S06]  /*1200*/  FMUL.FTZ R2, R3, R2 ;  /* 0x0000000203027220 */ /* 0x001fcc0000410000 */
[----:B------:R-:W0:Y:S02]  /*1210*/  MUFU.LG2 R2, R2 ;  /* 0x0000000200027308 */ /* 0x000e240000000c00 */
[----:B0-----:R-:W-:-:S05]  /*1220*/  FMUL.FTZ R3, R2, 0.69314718246459960938 ;  /* 0x3f31721802037820 */ /* 0x001fca0000410000 */
[----:B------:R-:W-:-:S07]  /*1230*/  F2FP.F16.F32.PACK_AB R3, RZ, R3 ;  /* 0x00000003ff03723e */ /* 0x000fce00000000ff */
.L_x_4615:
[----:B------:R-:W-:Y:S05]  /*1240*/  BSYNC B0 ;  /* 0x0000000000007941 */ /* 0x000fea0003800000 */
.L_x_4614:
        /* <DEDUP_REMOVED lines=14> */
.L_x_4621:
[----:B------:R-:W-:Y:S05]  /*1330*/  BSYNC B1 ;  /* 0x0000000000017941 */ /* 0x000fea0003800000 */
.L_x_4620:
[----:B0-----:R-:W-:-:S04]  /*1340*/  FADD.FTZ R4, -R2, 1 ;  /* 0x3f80000002047421 */ /* 0x001fc80000010100 */
[----:B------:R-:W0:Y:S02]  /*1350*/  MUFU.RCP R5, R4 ;  /* 0x0000000400057308 */ /* 0x000e240000001000 */
[----:B0-----:R-:W-:-:S06]  /*1360*/  FMUL.FTZ R5, R5, R2 ;  /* 0x0000000205057220 */ /* 0x001fcc0000410000 */
[----:B------:R-:W0:Y:S02]  /*1370*/  MUFU.LG2 R5, R5 ;  /* 0x0000000500057308 */ /* 0x000e240000000c00 */
[----:B0-----:R-:W-:-:S05]  /*1380*/  FMUL.FTZ R2, R5, 0.69314718246459960938 ;  /* 0x3f31721805027820 */ /* 0x001fca0000410000 */
[----:B------:R-:W-:-:S07]  /*1390*/  F2FP.F16.F32.PACK_AB R2, RZ, R2 ;  /* 0x00000002ff02723e */ /* 0x000fce00000000ff */
.L_x_4619:
[----:B------:R-:W-:Y:S05]  /*13a0*/  BSYNC B0 ;  /* 0x0000000000007941 */ /* 0x000fea0003800000 */
.L_x_4618:
        /* <DEDUP_REMOVED lines=14> */
.L_x_4625:
[----:B------:R-:W-:Y:S05]  /*1490*/  BSYNC B1 ;  /* 0x0000000000017941 */ /* 0x000fea0003800000 */
.L_x_4624:
[----:B0-----:R-:W-:-:S06]  /*14a0*/  FADD.FTZ R5, -R4, 1 ;  /* 0x3f80000004057421 */ /* 0x001fcc0000010100 */
[----:B------:R-:W0:Y:S02]  /*14b0*/  MUFU.RCP R5, R5 ;  /* 0x0000000500057308 */ /* 0x000e240000001000 */
[----:B0-----:R-:W-:-:S06]  /*14c0*/  FMUL.FTZ R6, R5, R4 ;  /* 0x0000000405067220 */ /* 0x001fcc0000410000 */
[----:B------:R-:W0:Y:S02]  /*14d0*/  MUFU.LG2 R6, R6 ;  /* 0x0000000600067308 */ /* 0x000e240000000c00 */
[----:B0-----:R-:W-:-:S05]  /*14e0*/  FMUL.FTZ R4, R6, 0.69314718246459960938 ;  /* 0x3f31721806047820 */ /* 0x001fca0000410000 */
[----:B------:R-:W-:-:S07]  /*14f0*/  F2FP.F16.F32.PACK_AB R4, RZ, R4 ;  /* 0x00000004ff04723e */ /* 0x000fce00000000ff */
.L_x_4623:
[----:B------:R-:W-:Y:S05]  /*1500*/  BSYNC B0 ;  /* 0x0000000000007941 */ /* 0x000fea0003800000 */
.L_x_4622:
[----:B------:R-:W-:Y:S01]  /*1510*/  IADD3 R5, R19, 0x300, RZ ;  /* 0x0000030013057810 */ /* 0x000fe20007ffe0ff */
[----:B------:R-:W-:Y:S03]  /*1520*/  BSSY B0, `(.L_x_4626) ;  /* 0x0000014000007945 */ /* 0x000fe60003800000 */
        /* <DEDUP_REMOVED lines=12> */
.L_x_4629:
[----:B------:R-:W-:Y:S05]  /*15f0*/  BSYNC B1 ;  /* 0x0000000000017941 */ /* 0x000fea0003800000 */
.L_x_4628:
[----:B0-----:R-:W-:-:S06]  /*1600*/  FADD.FTZ R6, -R5, 1 ;  /* 0x3f80000005067421 */ /* 0x001fcc0000010100 */
[----:B------:R-:W0:Y:S02]  /*1610*/  MUFU.RCP R6, R6 ;  /* 0x0000000600067308 */ /* 0x000e240000001000 */
[----:B0-----:R-:W-:-:S06]  /*1620*/  FMUL.FTZ R10, R6, R5 ;  /* 0x00000005060a7220 */ /* 0x001fcc0000410000 */
[----:B------:R-:W0:Y:S02]  /*1630*/  MUFU.LG2 R10, R10 ;  /* 0x0000000a000a7308 */ /* 0x000e240000000c00 */
[----:B0-----:R-:W-:-:S05]  /*1640*/  FMUL.FTZ R5, R10, 0.69314718246459960938 ;  /* 0x3f3172180a057820 */ /* 0x001fca0000410000 */
[----:B------:R-:W-:-:S07]  /*1650*/  F2FP.F16.F32.PACK_AB R5, RZ, R5 ;  /* 0x00000005ff05723e */ /* 0x000fce00000000ff */
.L_x_4627:
[----:B------:R-:W-:Y:S05]  /*1660*/  BSYNC B0 ;  /* 0x0000000000007941 */ /* 0x000fea0003800000 */
.L_x_4626:
[----:B------:R-:W-:Y:S01]  /*1670*/  IADD3 R11, R19, 0x380, RZ ;  /* 0x00000380130b7810 */ /* 0x000fe20007ffe0ff */
[----:B------:R-:W-:Y:S03]  /*1680*/  BSSY B0, `(.L_x_4630) ;  /* 0x0000013000007945 */ /* 0x000fe60003800000 */
        /* <DEDUP_REMOVED lines=11> */
.L_x_4633:
[----:B------:R-:W-:Y:S05]  /*1740*/  BSYNC B1 ;  /* 0x0000000000017941 */ /* 0x000fea0003800000 */
.L_x_4632:
[----:B0-----:R-:W-:-:S06]  /*1750*/  FADD.FTZ R10, -R17, 1 ;  /* 0x3f800000110a7421 */ /* 0x001fcc0000010100 */
[----:B------:R-:W0:Y:S02]  /*1760*/  MUFU.RCP R10, R10 ;  /* 0x0000000a000a7308 */ /* 0x000e240000001000 */
[----:B0-----:R-:W-:-:S06]  /*1770*/  FMUL.FTZ R17, R10, R17 ;  /* 0x000000110a117220 */ /* 0x001fcc0000410000 */
[----:B------:R-:W0:Y:S02]  /*1780*/  MUFU.LG2 R17, R17 ;  /* 0x0000001100117308 */ /* 0x000e240000000c00 */
[----:B0-----:R-:W-:-:S05]  /*1790*/  FMUL.FTZ R6, R17, 0.69314718246459960938 ;  /* 0x3f31721811067820 */ /* 0x001fca0000410000 */
[----:B------:R-:W-:-:S07]  /*17a0*/  F2FP.F16.F32.PACK_AB R6, RZ, R6 ;  /* 0x00000006ff06723e */ /* 0x000fce00000000ff */
.L_x_4631:
[----:B------:R-:W-:Y:S05]  /*17b0*/  BSYNC B0 ;  /* 0x0000000000007941 */ /* 0x000fea0003800000 */
.L_x_4630:
[----:B------:R-:W0:Y:S01]  /*17c0*/  @!P0 LDC.64 R10, c[0x0][0x228] ;  /* 0x00008a00ff0a8b82 */ /* 0x000e220000000a00 */
[----:B-----5:R-:W-:Y:S01]  /*17d0*/  @!P0 IMAD.IADD R13, R0, 0x1, R19 ;  /* 0x00000001000d8824 */ /* 0x020fe200078e0213 */
[----:B------:R-:W-:Y:S01]  /*17e0*/  @!P0 IADD3 R19, R19, 0x80, RZ ;  /* 0x0000008013138810 */ /* 0x000fe20007ffe0ff */
        /* <DEDUP_REMOVED lines=14> */
[----:B------:R-:W-:Y:S02]  /*18d0*/  IADD3 R7, R0, R19, RZ ;  /* 0x0000001300077210 */ /* 0x000fe40007ffe0ff */
[----:B------:R-:W-:-:S03]  /*18e0*/  IADD3 R19, R19, 0x80, RZ ;  /* 0x0000008013137810 */ /* 0x000fc60007ffe0ff */
[----:B0-----:R-:W-:-:S05]  /*18f0*/  IMAD.WIDE.U32 R10, R7, 0x2, R10 ;  /* 0x00000002070a7825 */ /* 0x001fca00078e000a */
[----:B------:R0:W-:Y:S02]  /*1900*/  STG.E.U16 desc[UR4][R10.64], R9 ;  /* 0x000000090a007986 */ /* 0x0001e4000c101504 */
.L_x_4636:
[----:B------:R-:W-:-:S13]  /*1910*/  ISETP.GE.AND P0, PT, R19, R16, PT ;  /* 0x000000101300720c */ /* 0x000fda0003f06270 */
[----:B------:R-:W-:Y:S05]  /*1920*/  @P0 BRA `(.L_x_4638) ;  /* 0x0000000000300947 */ /* 0x000fea0003800000 */
[----:B0-----:R-:W0:Y:S01]  /*1930*/  LDC.64 R8, c[0x0][0x228] ;  /* 0x00008a00ff087b82 */ /* 0x001e220000000a00 */
[----:B------:R-:W-:Y:S01]  /*1940*/  IMAD.IADD R7, R0, 0x1, R19 ;  /* 0x0000000100077824 */ /* 0x000fe200078e0213 */
[----:B------:R-:W-:-:S03]  /*1950*/  IADD3 R19, R19, 0x80, RZ ;  /* 0x0000008013137810 */ /* 0x000fc60007ffe0ff */
[----:B0-----:R-:W-:-:S05]  /*1960*/  IMAD.WIDE.U32 R8, R7, 0x2, R8 ;  /* 0x0000000207087825 */ /* 0x001fca00078e0008 */
[----:B------:R1:W-:Y:S02]  /*1970*/  STG.E.U16 desc[UR4][R8.64], R3 ;  /* 0x0000000308007986 */ /* 0x0003e4000c101504 */
.L_x_4637:
[----:B------:R-:W-:-:S13]  /*1980*/  ISETP.GE.AND P0, PT, R19, R16, PT ;  /* 0x000000101300720c */ /* 0x000fda0003f06270 */
[----:B------:R-:W-:Y:S05]  /*1990*/  @P0 BRA `(.L_x_4639) ;  /* 0x0000000000340947 */ /* 0x000fea0003800000 */
[----:B01----:R-:W0:Y:S01]  /*19a0*/  LDC.64 R8, c[0x0][0x228] ;  /* 0x00008a00ff087b82 */ /* 0x003e220000000a00 */
[----:B------:R-:W-:Y:S01]  /*19b0*/  IADD3 R3, R0, R19, RZ ;  /* 0x0000001300037210 */ /* 0x000fe20007ffe0ff */
[----:B------:R-:W-:-:S04]  /*19c0*/  VIADD R19, R19, 0x80 ;  /* 0x0000008013137836 */ /* 0x000fc80000000000 */
[----:B0-----:R-:W-:-:S05]  /*19d0*/  IMAD.WIDE.U32 R8, R3, 0x2, R8 ;  /* 0x0000000203087825 */ /* 0x001fca00078e0008 */
[----:B------:R1:W-:Y:S02]  /*19e0*/  STG.E.U16 desc[UR4][R8.64], R2 ;  /* 0x0000000208007986 */ /* 0x0003e4000c101504 */
.L_x_4638:
[----:B------:R-:W-:-:S13]  /*19f0*/  ISETP.GE.AND P0, PT, R19, R16, PT ;  /* 0x000000101300720c */ /* 0x000fda0003f06270 */
[----:B------:R-:W-:Y:S05]  /*1a00*/  @P0 BREAK B1 ;  /* 0x0000000000010942 */ /* 0x000fea0003800000 */
[----:B------:R-:W-:Y:S05]  /*1a10*/  @P0 BRA `(.L_x_4640) ;  /* 0x0000000000300947 */ /* 0x000fea0003800000 */
[----:B-1----:R-:W1:Y:S01]  /*1a20*/  LDC.64 R2, c[0x0][0x228] ;  /* 0x00008a00ff027b82 */ /* 0x002e620000000a00 */
[----:B------:R-:W-:Y:S02]  /*1a30*/  IADD3 R7, R0, R19, RZ ;  /* 0x0000001300077210 */ /* 0x000fe40007ffe0ff */
[----:B------:R-:W-:-:S03]  /*1a40*/  IADD3 R19, R19, 0x80, RZ ;  /* 0x0000008013137810 */ /* 0x000fc60007ffe0ff */
[----:B-1----:R-:W-:-:S05]  /*1a50*/  IMAD.WIDE.U32 R2, R7, 0x2, R2 ;  /* 0x0000000207027825 */ /* 0x002fca00078e0002 */
[----:B------:R2:W-:Y:S02]  /*1a60*/  STG.E.U16 desc[UR4][R2.64], R4 ;  /* 0x0000000402007986 */ /* 0x0005e4000c101504 */
.L_x_4639:
[----:B------:R-:W-:Y:S05]  /*1a70*/  BSYNC B1 ;  /* 0x0000000000017941 */ /* 0x000fea0003800000 */
.L_x_4635:
[----:B------:R-:W-:-:S13]  /*1a80*/  ISETP.GE.AND P0, PT, R19, R16, PT ;  /* 0x000000101300720c */ /* 0x000fda0003f06270 */
[----:B-12---:R-:W1:Y:S01]  /*1a90*/  @!P0 LDC.64 R2, c[0x0][0x228] ;  /* 0x00008a00ff028b82 */ /* 0x006e620000000a00 */
[----:B------:R-:W-:Y:S01]  /*1aa0*/  @!P0 IMAD.IADD R7, R0, 0x1, R19 ;  /* 0x0000000100078824 */ /* 0x000fe200078e0213 */
[----:B------:R-:W-:-:S03]  /*1ab0*/  @!P0 IADD3 R19, R19, 0x80, RZ ;  /* 0x0000008013138810 */ /* 0x000fc60007ffe0ff */
[----:B-1----:R-:W-:-:S05]  /*1ac0*/  @!P0 IMAD.WIDE.U32 R2, R7, 0x2, R2 ;  /* 0x0000000207028825 */ /* 0x002fca00078e0002 */
[----:B------:R2:W-:Y:S02]  /*1ad0*/  @!P0 STG.E.U16 desc[UR4][R2.64], R5 ;  /* 0x0000000502008986 */ /* 0x0005e4000c101504 */
.L_x_4640:
[----:B------:R-:W-:Y:S05]  /*1ae0*/  BSYNC B0 ;  /* 0x0000000000007941 */ /* 0x000fea0003800000 */
.L_x_4634:
        /* <DEDUP_REMOVED lines=8> */
.L_x_4641:
        /* <DEDUP_REMOVED lines=9> */
.L_x_11192:


//--------------------- .text._ZN2at6native29vectorized_elementwise_kernelILi4EZZZNS0_17logit_kernel_cudaERNS_18TensorIteratorBaseERKN3c106ScalarEENKUlvE_clEvENKUlvE1_clEvEUlNS4_4HalfEE0_St5arrayIPcLm2EEEEviT0_T1_ --------------------------
	.section	.text._ZN2at6native29vectorized_elementwise_kernelILi4EZZZNS0_17logit_kernel_cudaERNS_18TensorIteratorBaseERKN3c106ScalarEENKUlvE_clEvENKUlvE1_clEvEUlNS4_4HalfEE0_St5arrayIPcLm2EEEEviT0_T1_,"ax",@progbits
	.align	128
        .global         _ZN2at6native29vectorized_elementwise_kernelILi4EZZZNS0_17logit_kernel_cudaERNS_18TensorIteratorBaseERKN3c106ScalarEENKUlvE_clEvENKUlvE1_clEvEUlNS4_4HalfEE0_St5arrayIPcLm2EEEEviT0_T1_
        .type           _ZN2at6native29vectorized_elementwise_kernelILi4EZZZNS0_17logit_kernel_cudaERNS_18TensorIteratorBaseERKN3c106ScalarEENKUlvE_clEvENKUlvE1_clEvEUlNS4_4HalfEE0_St5arrayIPcLm2EEEEviT0_T1_,@function
        .size           _ZN2at6native29vectorized_elementwise_kernelILi4EZZZNS0_17logit_kernel_cudaERNS_18TensorIteratorBaseERKN3c106ScalarEENKUlvE_clEvENKUlvE1_clEvEUlNS4_4HalfEE0_St5arrayIPcLm2EEEEviT0_T1_,(.L_x_11193 - _ZN2at6native29vectorized_elementwise_kernelILi4EZZZNS0_17logit_kernel_cudaERNS_18TensorIteratorBaseERKN3c106ScalarEENKUlvE_clEvENKUlvE1_clEvEUlNS4_4HalfEE0_St5arrayIPcLm2EEEEviT0_T1_)
        .other          _ZN2at6native29vectorized_elementwise_kernelILi4EZZZNS0_17logit_kernel_cudaERNS_18TensorIteratorBaseERKN3c106ScalarEENKUlvE_clEvENKUlvE1_clEvEUlNS4_4HalfEE0_St5arrayIPcLm2EEEEviT0_T1_,@"STO_CUDA_ENTRY STV_DEFAULT"
_ZN2at6native29vectorized_elementwise_kernelILi4EZZZNS0_17logit_kernel_cudaERNS_18TensorIteratorBaseERKN3c106ScalarEENKUlvE_clEvENKUlvE1_clEvEUlNS4_4HalfEE0_St5arrayIPcLm2EEEEviT0_T1_:
.text._ZN2at6native29vectorized_elementwise_kernelILi4EZZZNS0_17logit_kernel_cudaERNS_18TensorIteratorBaseERKN3c106ScalarEENKUlvE_clEvENKUlvE1_clEvEUlNS4_4HalfEE0_St5arrayIPcLm2EEEEviT0_T1_:
        /* <DEDUP_REMOVED lines=26> */
.L_x_4644:
[----:B------:R-:W-:Y:S05]  /*01a0*/  BSYNC B0 ;  /* 0x0000000000007941 */ /* 0x000fea0003800000 */
.L_x_4643:
        /* <DEDUP_REMOVED lines=11> */
.L_x_4646:
[----:B------:R-:W-:Y:S05]  /*0260*/  BSYNC B0 ;  /* 0x0000000000007941 */ /* 0x000fea0003800000 */
.L_x_4645:
[----:B------:R-:W-:Y:S02]  /*0270*/  HADD2.F32 R6, -RZ, R7.H0_H0 ;  /* 0x20000007ff067230 */ /* 0x000fe40000004100 */
        /* <DEDUP_REMOVED lines=10> */
.L_x_4648:
[----:B------:R-:W-:Y:S05]  /*0320*/  BSYNC B0 ;  /* 0x0000000000007941 */ /* 0x000fea0003800000 */
.L_x_4647:
        /* <DEDUP_REMOVED lines=11> */
.L_x_4650:
[----:B------:R-:W-:Y:S05]  /*03e0*/  BSYNC B0 ;  /* 0x0000000000007941 */ /* 0x000fea0003800000 */
.L_x_4649:
[----:B----4-:R-:W-:Y:S01]  /*03f0*/  FADD.FTZ R12, -R11, 1 ;  /* 0x3f8000000b0c7421 */ /* 0x010fe20000010100 */
[----:B---3--:R-:W-:Y:S01]  /*0400*/  FMUL.FTZ R7, R14, R9 ;  /* 0x000000090e077220 */ /* 0x008fe20000410000 */
[----:B-----5:R-:W-:Y:S02]  /*0410*/  HADD2.F32 R9, -RZ, R2.H0_H0 ;  /* 0x20000002ff097230 */ /* 0x020fe40000004100 */
[----:B--2---:R-:W-:Y:S01]  /*0420*/  FMUL.FTZ R6, R15, R8 ;  /* 0x000000080f067220 */ /* 0x004fe20000410000 */
[----:B01----:R-:W-:Y:S01]  /*0430*/  FMUL.FTZ R5, R13, R10 ;  /* 0x0000000a0d057220 */ /* 0x003fe20000410000 */
        /* <DEDUP_REMOVED lines=14> */
.L_x_4652:
[----:B------:R-:W-:Y:S05]  /*0520*/  BSYNC B0 ;  /* 0x0000000000007941 */ /* 0x000fea0003800000 */
.L_x_4651:
        /* <DEDUP_REMOVED lines=11> */
.L_x_4654:
[----:B------:R-:W-:Y:S05]  /*05e0*/  BSYNC B0 ;  /* 0x0000000000007941 */ /* 0x000fea0003800000 */
.L_x_4653:
        /* <DEDUP_REMOVED lines=11> */
.L_x_4656:
[----:B------:R-:W-:Y:S05]  /*06a0*/  BSYNC B0 ;  /* 0x0000000000007941 */ /* 0x000fea0003800000 */
.L_x_4655:
        /* <DEDUP_REMOVED lines=10> */
.L_x_4658:
[----:B------:R-:W-:Y:S05]  /*0750*/  BSYNC B0 ;  /* 0x0000000000007941 */ /* 0x000fea0003800000 */
.L_x_4657:
        /* <DEDUP_REMOVED lines=17> */
[----:B------:R-:W-:Y:S02]  /*0870*/  F2FP.F16.F32.PACK_AB R4, R6, R5 ;  /* 0x000000050604723e */ /* 0x000fe400000000ff */
[----:B------:R-:W-:-:S03]  /*0880*/  F2FP.F16.F32.PACK_AB R5, R8, R7 ;  /* 0x000000070805723e */ /* 0x000fc600000000ff */
[----:B------:R-:W1:Y:S01]  /*0890*/  MUFU.LG2 R17, R17 ;  /* 0x0000001100117308 */ /* 0x000e620000000c00 */
[----:B---3--:R-:W-:Y:S01]  /*08a0*/  FMUL.FTZ R11, R11, 0.69314718246459960938 ;  /* 0x3f3172180b0b7820 */ /* 0x008fe20000410000 */
[----:B------:R-:W-:Y:S04]  /*08b0*/  STG.E.64 desc[UR4][R2.64], R4 ;  /* 0x0000000402007986 */ /* 0x000fe8000c101b04 */
[----:B------:R-:W-:Y:S01]  /*08c0*/  F2FP.F16.F32.PACK_AB R6, R11, R10 ;  /* 0x0000000a0b06723e */ /* 0x000fe200000000ff */
[----:B0-----:R-:W-:Y:S01]  /*08d0*/  FMUL.FTZ R9, R12, 0.69314718246459960938 ;  /* 0x3f3172180c097820 */ /* 0x001fe20000410000 */
[----:B-1----:R-:W-:-:S05]  /*08e0*/  FMUL.FTZ R0, R17, 0.69314718246459960938 ;  /* 0x3f31721811007820 */ /* 0x002fca0000410000 */
[----:B------:R-:W-:-:S05]  /*08f0*/  F2FP.F16.F32.PACK_AB R7, R0, R9 ;  /* 0x000000090007723e */ /* 0x000fca00000000ff */
[----:B------:R-:W-:Y:S01]  /*0900*/  STG.E.64 desc[UR4][R2.64+0x400], R6 ;  /* 0x0004000602007986 */ /* 0x000fe2000c101b04 */
[----:B------:R-:W-:Y:S05]  /*0910*/  EXIT ;  /* 0x000000000000794d */ /* 0x000fea0003800000 */
.L_x_4642:
        /* <DEDUP_REMOVED lines=69> */
.L_x_4662:
[----:B------:R-:W-:Y:S05]  /*0d70*/  BSYNC B1 ;  /* 0x0000000000017941 */ /* 0x000fea0003800000 */
.L_x_4661:
[----:B0-----:R-:W-:-:S06]  /*0d80*/  FADD.FTZ R3, -R2, 1 ;  /* 0x3f80000002037421 */ /* 0x001fcc0000010100 */
[----:B------:R-:W0:Y:S02]  /*0d90*/  MUFU.RCP R3, R3 ;  /* 0x0000000300037308 */ /* 0x000e240000001000 */
[----:B0-----:R-:W-:-:S06]  /*0da0*/  FMUL.FTZ R2, R3, R2 ;  /* 0x0000000203027220 */ /* 0x001fcc0000410000 */
[----:B------:R-:W0:Y:S02]  /*0db0*/  MUFU.LG2 R2, R2 ;  /* 0x0000000200027308 */ /* 0x000e240000000c00 */
[----:B0-----:R-:W-:-:S05]  /*0dc0*/  FMUL.FTZ R7, R2, 0.69314718246459960938 ;  /* 0x3f31721802077820 */ /* 0x001fca0000410000 */
[----:B------:R-:W-:-:S07]  /*0dd0*/  F2FP.F16.F32.PACK_AB R7, RZ, R7 ;  /* 0x00000007ff07723e */ /* 0x000fce00000000ff */
.L_x_4660:
[----:B------:R-:W-:Y:S05]  /*0de0*/  BSYNC B0 ;  /* 0x0000000000007941 */ /* 0x000fea0003800000 */
.L_x_4659:
        /* <DEDUP_REMOVED lines=14> */
.L_x_4666:
[----:B------:R-:W-:Y:S05]  /*0ed0*/  BSYNC B1 ;  /* 0x0000000000017941 */ /* 0x000fea0003800000 */
.L_x_4665:
[----:B0-----:R-:W-:-:S06]  /*0ee0*/  FADD.FTZ R3, -R2, 1 ;  /* 0x3f80000002037421 */ /* 0x001fcc0000010100 */
[----:B------:R-:W0:Y:S02]  /*0ef0*/  MUFU.RCP R3, R3 ;  /* 0x0000000300037308 */ /* 0x000e240000001000 */
[----:B0-----:R-:W-:-:S06]  /*0f00*/  FMUL.FTZ R2, R3, R2 ;  /* 0x0000000203027220 */ /* 0x001fcc0000410000 */
[----:B------:R-:W0:Y:S02]  /*0f10*/  MUFU.LG2 R2, R2 ;  /* 0x0000000200027308 */ /* 0x000e240000000c00 */
[----:B0-----:R-:W-:-:S05]  /*0f20*/  FMUL.FTZ R8, R2, 0.69314718246459960938 ;  /* 0x3f31721802087820 */ /* 0x001fca0000410000 */
[----:B------:R-:W-:-:S07]  /*0f30*/  F2FP.F16.F32.PACK_AB R8, RZ, R8 ;  /* 0x00000008ff08723e */ /* 0x000fce00000000ff */
.L_x_4664:
[----:B------:R-:W-:Y:S05]  /*0f40*/  BSYNC B0 ;  /* 0x0000000000007941 */ /* 0x000fea0003800000 */
.L_x_4663:
        /* <DEDUP_REMOVED lines=14> */
.L_x_4670:
[----:B------:R-:W-:Y:S05]  /*1030*/  BSYNC B1 ;  /* 0x0000000000017941 */ /* 0x000fea0003800000 */
.L_x_4669:
[----:B0-----:R-:W-:-:S06]  /*1040*/  FADD.FTZ R3, -R2, 1 ;  /* 0x3f80000002037421 */ /* 0x001fcc0000010100 */
[----:B------:R-:W0:Y:S02]  /*1050*/  MUFU.RCP R3, R3 ;  /* 0x0000000300037308 */ /* 0x000e240000001000 */
[----:B0-----:R-:W-:-:S06]  /*1060*/  FMUL.FTZ R2, R3, R2 ;  /* 0x0000000203027220 */ /* 0x001fcc0000410000 */
[----:B------:R-:W0:Y:S02]  /*1070*/  MUFU.LG2 R2, R2 ;  /* 0x0000000200027308 */ /* 0x000e240000000c00 */
[----:B0-----:R-:W-:-:S05]  /*1080*/  FMUL.FTZ R9, R2, 0.69314718246459960938 ;  /* 0x3f31721802097820 */ /* 0x001fca0000410000 */
[----:B------:R-:W-:-:S07]  /*1090*/  F2FP.F16.F32.PACK_AB R9, RZ, R9 ;  /* 0x00000009ff09723e */ /* 0x000fce00000000ff */
.L_x_4668:
[----:B------:R-:W-:Y:S05]  /*10a0*/  BSYNC B0 ;  /* 0x0000000000007941 */ /* 0x000fea0003800000 */
.L_x_4667:
        /* <DEDUP_REMOVED lines=14> */
.L_x_4674:
[----:B------:R-:W-:Y:S05]  /*1190*/  BSYNC B1 ;  /* 0x0000000000017941 */ /* 0x000fea0003800000 */
.L_x_4673:
[----:B0-----:R-:W-:-:S04]  /*11a0*/  FADD.FTZ R4, -R2, 1 ;  /* 0x3f80000002047421 */ /* 0x001fc80000010100 */
[----:B------:R-:W0:Y:S02]  /*11b0*/  MUFU.RCP R3, R4 ;  /* 0x0000000400037308 */ /* 0x000e240000001000 */
[----:B0-----:R-:W-:-:S06]  /*11c0*/  FMUL.FTZ R2, R3, R2 ;  /* 0x0000000203027220 */ /* 0x001fcc0000410000 */
[----:B------:R-:W0:Y:S02]  /*11d0*/  MUFU.LG2 R2, R2 ;  /* 0x0000000200027308 */ /* 0x000e240000000c00 */
[----:B0-----:R-:W-:-:S05]  /*11e0*/  FMUL.FTZ R3, R2, 0.69314718246459960938 ;  /* 0x3f31721802037820 */ /* 0x001fca0000410000 */
[----:B------:R-:W-:-:S07]  /*11f0*/  F2FP.F16.F32.PACK_AB R3, RZ, R3 ;  /* 0x00000003ff03723e */ /* 0x000fce00000000ff */
.L_x_4672:
[----:B------:R-:W-:Y:S05]  /*1200*/  BSYNC B0 ;  /* 0x0000000000007941 */ /* 0x000fea0003800000 */
.L_x_4671:
        /* <DEDUP_REMOVED lines=14> */
.L_x_4678:
[----:B------:R-:W-:Y:S05]  /*12f0*/  BSYNC B1 ;  /* 0x0000000000017941 */ /* 0x000fea0003800000 */
.L_x_4677:
[----:B0-----:R-:W-:-:S04]  /*1300*/  FADD.FTZ R4, -R2, 1 ;  /* 0x3f80000002047421 */ /* 0x001fc80000010100 */
[----:B------:R-:W0:Y:S02]  /*1310*/  MUFU.RCP R5, R4 ;  /* 0x0000000400057308 */ /* 0x000e240000001000 */
[----:B0-----:R-:W-:-:S06]  /*1320*/  FMUL.FTZ R5, R5, R2 ;  /* 0x0000000205057220 */ /* 0x001fcc0000410000 */
[----:B------:R-:W0:Y:S02]  /*1330*/  MUFU.LG2 R5, R5 ;  /* 0x0000000500057308 */ /* 0x000e240000000c00 */
[----:B0-----:R-:W-:-:S05]  /*1340*/  FMUL.FTZ R2, R5, 0.69314718246459960938 ;  /* 0x3f31721805027820 */ /* 0x001fca0000410000 */
[----:B------:R-:W-:-:S07]  /*1350*/  F2FP.F16.F32.PACK_AB R2, RZ, R2 ;  /* 0x00000002ff02723e */ /* 0x000fce00000000ff */
.L_x_4676:
[----:B------:R-:W-:Y:S05]  /*1360*/  BSYNC B0 ;  /* 0x0000000000007941 */ /* 0x000fea0003800000 */
.L_x_4675:
        /* <DEDUP_REMOVED lines=14> */
.L_x_4682:
[----:B------:R-:W-:Y:S05]  /*1450*/  BSYNC B1 ;  /* 0x0000000000017941 */ /* 0x000fea0003800000 */
.L_x_4681:
[----:B0-----:R-:W-:-:S06]  /*1460*/  FADD.FTZ R5, -R4, 1 ;  /* 0x3f80000004057421 */ /* 0x001fcc0000010100 */
[----:B------:R-:W0:Y:S02]  /*1470*/  MUFU.RCP R5, R5 ;  /* 0x0000000500057308 */ /* 0x000e240000001000 */
[----:B0-----:R-:W-:-:S06]  /*1480*/  FMUL.FTZ R6, R5, R4 ;  /* 0x0000000405067220 */ /* 0x001fcc0000410000 */
[----:B------:R-:W0:Y:S02]  /*1490*/  MUFU.LG2 R6, R6 ;  /* 0x0000000600067308 */ /* 0x000e240000000c00 */
[----:B0-----:R-:W-:-:S05]  /*14a0*/  FMUL.FTZ R4, R6, 0.69314718246459960938 ;  /* 0x3f31721806047820 */ /* 0x001fca0000410000 */
[----:B------:R-:W-:-:S07]  /*14b0*/  F2FP.F16.F32.PACK_AB R4, RZ, R4 ;  /* 0x00000004ff04723e */ /* 0x000fce00000000ff */
.L_x_4680:
[----:B------:R-:W-:Y:S05]  /*14c0*/  BSYNC B0 ;  /* 0x0000000000007941 */ /* 0x000fea0003800000 */
.L_x_4679:
        /* <DEDUP_REMOVED lines=14> */
.L_x_4686:
[----:B------:R-:W-:Y:S05]  /*15b0*/  BSYNC B1 ;  /* 0x0000000000017941 */ /* 0x000fea0003800000 */
.L_x_4685:
[----:B0-----:R-:W-:-:S06]  /*15c0*/  FADD.FTZ R6, -R5, 1 ;  /* 0x3f80000005067421 */ /* 0x001fcc0000010100 */
[----:B------:R-:W0:Y:S02]  /*15d0*/  MUFU.RCP R6, R6 ;  /* 0x0000000600067308 */ /* 0x000e240000001000 */
[----:B0-----:R-:W-:-:S06]  /*15e0*/  FMUL.FTZ R10, R6, R5 ;  /* 0x00000005060a7220 */ /* 0x001fcc0000410000 */
[----:B------:R-:W0:Y:S02]  /*15f0*/  MUFU.LG2 R10, R10 ;  /* 0x0000000a000a7308 */ /* 0x000e240000000c00 */
[----:B0-----:R-:W-:-:S05]  /*1600*/  FMUL.FTZ R5, R10, 0.69314718246459960938 ;  /* 0x3f3172180a057820 */ /* 0x001fca0000410000 */
[----:B------:R-:W-:-:S07]  /*1610*/  F2FP.F16.F32.PACK_AB R5, RZ, R5 ;  /* 0x00000005ff05723e */ /* 0x000fce00000000ff */
.L_x_4684:
[----:B------:R-:W-:Y:S05]  /*1620*/  BSYNC B0 ;  /* 0x0000000000007941 */ /* 0x000fea0003800000 */
.L_x_4683:
        /* <DEDUP_REMOVED lines=13> */
.L_x_4690:
[----:B------:R-:W-:Y:S05]  /*1700*/  BSYNC B1 ;  /* 0x0000000000017941 */ /* 0x000fea0003800000 */
.L_x_4689:
[----:B0-----:R-:W-:-:S06]  /*1710*/  FADD.FTZ R10, -R17, 1 ;  /* 0x3f800000110a7421 */ /* 0x001fcc0000010100 */
[----:B------:R-:W0:Y:S02]  /*1720*/  MUFU.RCP R10, R10 ;  /* 0x0000000a000a7308 */ /* 0x000e240000001000 */
[----:B0-----:R-:W-:-:S06]  /*1730*/  FMUL.FTZ R17, R10, R17 ;  /* 0x000000110a117220 */ /* 0x001fcc0000410000 */
[----:B------:R-:W0:Y:S02]  /*1740*/  MUFU.LG2 R17, R17 ;  /* 0x0000001100117308 */ /* 0x000e240000000c00 */
[----:B0-----:R-:W-:-:S05]  /*1750*/  FMUL.FTZ R6, R17, 0.69314718246459960938 ;  /* 0x3f31721811067820 */ /* 0x001fca0000410000 */
[----:B------:R-:W-:-:S07]  /*1760*/  F2FP.F16.F32.PACK_AB R6, RZ, R6 ;  /* 0x00000006ff06723e */ /* 0x000fce00000000ff */
.L_x_4688:
[----:B------:R-:W-:Y:S05]  /*1770*/  BSYNC B0 ;  /* 0x0000000000007941 */ /* 0x000fea0003800000 */
.L_x_4687:
        /* <DEDUP_REMOVED lines=21> */
.L_x_4693:
[----:B------:R-:W-:-:S13]  /*18d0*/  ISETP.GE.AND P0, PT, R19, R16, PT ;  /* 0x000000101300720c */ /* 0x000fda0003f06270 */
[----:B------:R-:W-:Y:S05]  /*18e0*/  @P0 BRA `(.L_x_4695) ;  /* 0x0000000000300947 */ /* 0x000fea0003800000 */
[----:B0-----:R-:W0:Y:S01]  /*18f0*/  LDC.64 R8, c[0x0][0x228] ;  /* 0x00008a00ff087b82 */ /* 0x001e220000000a00 */
[----:B------:R-:W-:Y:S01]  /*1900*/  IMAD.IADD R7, R0, 0x1, R19 ;  /* 0x0000000100077824 */ /* 0x000fe200078e0213 */
[----:B------:R-:W-:-:S03]  /*1910*/  IADD3 R19, R19, 0x80, RZ ;  /* 0x0000008013137810 */ /* 0x000fc60007ffe0ff */
[----:B0-----:R-:W-:-:S05]  /*1920*/  IMAD.WIDE.U32 R8, R7, 0x2, R8 ;  /* 0x0000000207087825 */ /* 0x001fca00078e0008 */
[----:B------:R1:W-:Y:S02]  /*1930*/  STG.E.U16 desc[UR4][R8.64], R3 ;  /* 0x0000000308007986 */ /* 0x0003e4000c101504 */
.L_x_4694:
[----:B------:R-:W-:-:S13]  /*1940*/  ISETP.GE.AND P0, PT, R19, R16, PT ;  /* 0x000000101300720c */ /* 0x000fda0003f06270 */
[----:B------:R-:W-:Y:S05]  /*1950*/  @P0 BRA `(.L_x_4696) ;  /* 0x0000000000340947 */ /* 0x000fea0003800000 */
[----:B01----:R-:W0:Y:S01]  /*1960*/  LDC.64 R8, c[0x0][0x228] ;  /* 0x00008a00ff087b82 */ /* 0x003e220000000a00 */
[----:B------:R-:W-:Y:S01]  /*1970*/  IADD3 R3, R0, R19, RZ ;  /* 0x0000001300037210 */ /* 0x000fe20007ffe0ff */
[----:B------:R-:W-:-:S04]  /*1980*/  VIADD R19, R19, 0x80 ;  /* 0x0000008013137836 */ /* 0x000fc80000000000 */
[----:B0-----:R-:W-:-:S05]  /*1990*/  IMAD.WIDE.U32 R8, R3, 0x2, R8 ;  /* 0x0000000203087825 */ /* 0x001fca00078e0008 */
[----:B------:R1:W-:Y:S02]  /*19a0*/  STG.E.U16 desc[UR4][R8.64], R2 ;  /* 0x0000000208007986 */ /* 0x0003e4000c101504 */
.L_x_4695:
        /* <DEDUP_REMOVED lines=8> */
.L_x_4696:
[----:B------:R-:W-:Y:S05]  /*1a30*/  BSYNC B1 ;  /* 0x0000000000017941 */ /* 0x000fea0003800000 */
.L_x_4692:
[----:B------:R-:W-:-:S13]  /*1a40*/  ISETP.GE.AND P0, PT, R19, R16, PT ;  /* 0x000000101300720c */ /* 0x000fda0003f06270 */
[----:B-12---:R-:W1:Y:S01]  /*1a50*/  @!P0 LDC.64 R2, c[0x0][0x228] ;  /* 0x00008a00ff028b82 */ /* 0x006e620000000a00 */
[----:B------:R-:W-:Y:S01]  /*1a60*/  @!P0 IMAD.IADD R7, R0, 0x1, R19 ;  /* 0x0000000100078824 */ /* 0x000fe200078e0213 */
[----:B------:R-:W-:-:S03]  /*1a70*/  @!P0 IADD3 R19, R19, 0x80, RZ ;  /* 0x0000008013138810 */ /* 0x000fc60007ffe0ff */
[----:B-1----:R-:W-:-:S05]  /*1a80*/  @!P0 IMAD.WIDE.U32 R2, R7, 0x2, R2 ;  /* 0x0000000207028825 */ /* 0x002fca00078e0002 */
[----:B------:R2:W-:Y:S02]  /*1a90*/  @!P0 STG.E.U16 desc[UR4][R2.64], R5 ;  /* 0x0000000502008986 */ /* 0x0005e4000c101504 */
.L_x_4697:
[----:B------:R-:W-:Y:S05]  /*1aa0*/  BSYNC B0 ;  /* 0x0000000000007941 */ /* 0x000fea0003800000 */
.L_x_4691:
        /* <DEDUP_REMOVED lines=8> */
.L_x_4698:
        /* <DEDUP_REMOVED lines=13> */
.L_x_11193:


//--------------------- .text._ZN2at6native29vectorized_elementwise_kernelILi8EZZZNS0_17logit_kernel_cudaERNS_18TensorIteratorBaseERKN3c106ScalarEENKUlvE_clEvENKUlvE1_clEvEUlNS4_4HalfEE0_St5arrayIPcLm2EEEEviT0_T1_ --------------------------
	.section	.text._ZN2at6native29vectorized_elementwise_kernelILi8EZZZNS0_17logit_kernel_cudaERNS_18TensorIteratorBaseERKN3c106ScalarEENKUlvE_clEvENKUlvE1_clEvEUlNS4_4HalfEE0_St5arrayIPcLm2EEEEviT0_T1_,"ax",@progbits
	.align	128
        .global         _ZN2at6native29vectorized_elementwise_kernelILi8EZZZNS0_17logit_kernel_cudaERNS_18TensorIteratorBaseERKN3c106ScalarEENKUlvE_clEvENKUlvE1_clEvEUlNS4_4HalfEE0_St5arrayIPcLm2EEEEviT0_T1_
        .type           _ZN2at6native29vectorized_elementwise_kernelILi8EZZZNS0_17logit_kernel_cudaERNS_18TensorIteratorBaseERKN3c106ScalarEENKUlvE_clEvENKUlvE1_clEvEUlNS4_4HalfEE0_St5arrayIPcLm2EEEEviT0_T1_,@function
        .size           _ZN2at6native29vectorized_elementwise_kernelILi8EZZZNS0_17logit_kernel_cudaERNS_18TensorIteratorBaseERKN3c106ScalarEENKUlvE_clEvENKUlvE1_clEvEUlNS4_4HalfEE0_St5arrayIPcLm2EEEEviT0_T1_,(.L_x_11194 - _ZN2at6native29vectorized_elementwise_kernelILi8EZZZNS0_17logit_kernel_cudaERNS_18TensorIteratorBaseERKN3c106ScalarEENKUlvE_clEvENKUlvE1_clEvEUlNS4_4HalfEE0_St5arrayIPcLm2EEEEviT0_T1_)
        .other          _ZN2at6native29vectorized_elementwise_kernelILi8EZZZNS0_17logit_kernel_cudaERNS_18TensorIteratorBaseERKN3c106ScalarEENKUlvE_clEvENKUlvE1_clEvEUlNS4_4HalfEE0_St5arrayIPcLm2EEEEviT0_T1_,@"STO_CUDA_ENTRY STV_DEFAULT"
_ZN2at6native29vectorized_elementwise_kernelILi8EZZZNS0_17logit_kernel_cudaERNS_18TensorIteratorBaseERKN3c106ScalarEENKUlvE_clEvENKUlvE1_clEvEUlNS4_4HalfEE0_St5arrayIPcLm2EEEEviT0_T1_:
.text._ZN2at6native29vectorized_elementwise_kernelILi8EZZZNS0_17logit_kernel_cudaERNS_18TensorIteratorBaseERKN3c106ScalarEENKUlvE_clEvENKUlvE1_clEvEUlNS4_4HalfEE0_St5arrayIPcLm2EEEEviT0_T1_:
        /* <DEDUP_REMOVED lines=17> */
[----:B------:R-:W-:Y:S01]  /*0110*/  MOV R8, UR8 ;  /* 0x0000000800087c02 */ /* 0x000fe20008000f00 */
[----:B--2---:R-:W-:-:S05]  /*0120*/  HADD2.F32 R3, -RZ, R4.H0_H0 ;  /* 0x20000004ff037230 */ /* 0x004fca0000004100 */
[----:B------:R-:W-:-:S13]  /*0130*/  FSETP.GEU.FTZ.AND P0, PT, R3, UR6, PT ;  /* 0x0000000603007c0b */ /* 0x000fda000bf1e000 */
[----:B------:R-:W-:Y:S05]  /*0140*/  @!P0 BRA `(.L_x_4701) ;  /* 0x0000000000108947 */ /* 0x000fea0003800000 */
[----:B------:R-:W-:Y:S01]  /*0150*/  ULDC UR7, c[0x0][0x21c] ;  /* 0x0000870000077ab9 */ /* 0x000fe20000000800 */
[----:B------:R-:W-:Y:S01]  /*0160*/  IMAD.MOV.U32 R8, RZ, RZ, R3 ;  /* 0x000000ffff087224 */ /* 0x000fe200078e0003 */
[----:B------:R-:W-:-:S13]  /*0170*/  FSETP.GT.FTZ.AND P0, PT, R3, UR7, PT ;  /* 0x0000000703007c0b */ /* 0x000fda000bf14000 */
[----:B------:R-:W0:Y:S02]  /*0180*/  @P0 LDC R8, c[0x0][0x21c] ;  /* 0x00008700ff080b82 */ /* 0x000e240000000800 */
.L_x_4701:
[----:B------:R-:W-:Y:S05]  /*0190*/  BSYNC B0 ;  /* 0x0000000000007941 */ /* 0x000fea0003800000 */
.L_x_4700:
        /* <DEDUP_REMOVED lines=11> */
.L_x_4703:
[----:B------:R-:W-:Y:S05]  /*0250*/  BSYNC B0 ;  /* 0x0000000000007941 */ /* 0x000fea0003800000 */
.L_x_4702:
        /* <DEDUP_REMOVED lines=11> */
.L_x_4705:
[----:B------:R-:W-:Y:S05]  /*0310*/  BSYNC B0 ;  /* 0x0000000000007941 */ /* 0x000fea0003800000 */
.L_x_4704:
        /* <DEDUP_REMOVED lines=11> */
.L_x_4707:
[----:B------:R-:W-:Y:S05]  /*03d0*/  BSYNC B0 ;  /* 0x0000000000007941 */ /* 0x000fea0003800000 */
.L_x_4706:
[----:B----4-:R-:W-:Y:S01]  /*03e0*/  FADD.FTZ R12, -R11, 1 ;  /* 0x3f8000000b0c7421 */ /* 0x010fe20000010100 */
[----:B--2---:R-:W-:Y:S01]  /*03f0*/  FMUL.FTZ R4, R14, R9 ;  /* 0x000000090e047220 */ /* 0x004fe20000410000 */
[----:B------:R-:W-:Y:S02]  /*0400*/  HADD2.F32 R9, -RZ, R6.H0_H0 ;  /* 0x20000006ff097230 */ /* 0x000fe40000004100 */
[----:B01----:R-:W-:Y:S01]  /*0410*/  FMUL.FTZ R3, R13, R8 ;  /* 0x000000080d037220 */ /* 0x003fe20000410000 */
        /* <DEDUP_REMOVED lines=15> */
.L_x_4709:
[----:B------:R-:W-:Y:S05]  /*0510*/  BSYNC B0 ;  /* 0x0000000000007941 */ /* 0x000fea0003800000 */
.L_x_4708:
        /* <DEDUP_REMOVED lines=11> */
.L_x_4711:
[----:B------:R-:W-:Y:S05]  /*05d0*/  BSYNC B0 ;  /* 0x0000000000007941 */ /* 0x000fea0003800000 */
.L_x_4710:
        /* <DEDUP_REMOVED lines=11> */
.L_x_4713:
[----:B------:R-:W-:Y:S05]  /*0690*/  BSYNC B0 ;  /* 0x0000000000007941 */ /* 0x000fea0003800000 */
.L_x_4712:
        /* <DEDUP_REMOVED lines=10> */
.L_x_4715:
[----:B------:R-:W-:Y:S05]  /*0740*/  BSYNC B0 ;  /* 0x0000000000007941 */ /* 0x000fea0003800000 */
.L_x_4714:
        /* <DEDUP_REMOVED lines=11> */
[----:B------:R-:W-:-:S04]  /*0800*/  F2FP.F16.F32.PACK_AB R5, R8, R5 ;  /* 0x000000050805723e */ /* 0x000fc800000000ff */
[----:B------:R-:W-:Y:S02]  /*0810*/  F2FP.F16.F32.PACK_AB R4, R4, R9 ;  /* 0x000000090404723e */ /* 0x000fe400000000ff */
        /* <DEDUP_REMOVED lines=8> */
[----:B------:R-:W-:Y:S01]  /*08a0*/  F2FP.F16.F32.PACK_AB R6, R11, R10 ;  /* 0x0000000a0b06723e */ /* 0x000fe200000000ff */
[----:B0-----:R-:W-:Y:S01]  /*08b0*/  FMUL.FTZ R13, R12, 0.69314718246459960938 ;  /* 0x3f3172180c0d7820 */ /* 0x001fe20000410000 */
[----:B--2---:R-:W-:-:S05]  /*08c0*/  FMUL.FTZ R0, R17, 0.69314718246459960938 ;  /* 0x3f31721811007820 */ /* 0x004fca0000410000 */
[----:B------:R-:W-:-:S05]  /*08d0*/  F2FP.F16.F32.PACK_AB R7, R0, R13 ;  /* 0x0000000d0007723e */ /* 0x000fca00000000ff */
[----:B------:R-:W-:Y:S01]  /*08e0*/  STG.E.128 desc[UR4][R2.64], R4 ;  /* 0x0000000402007986 */ /* 0x000fe2000c101d04 */
[----:B------:R-:W-:Y:S05]  /*08f0*/  EXIT ;  /* 0x000000000000794d */ /* 0x000fea0003800000 */
.L_x_4699:
        /* <DEDUP_REMOVED lines=69> */
.L_x_4719:
[----:B------:R-:W-:Y:S05]  /*0d50*/  BSYNC B1 ;  /* 0x0000000000017941 */ /* 0x000fea0003800000 */
.L_x_4718:
[----:B0-----:R-:W-:-:S06]  /*0d60*/  FADD.FTZ R3, -R2, 1 ;  /* 0x3f80000002037421 */ /* 0x001fcc0000010100 */
[----:B------:R-:W0:Y:S02]  /*0d70*/  MUFU.RCP R3, R3 ;  /* 0x0000000300037308 */ /* 0x000e240000001000 */
[----:B0-----:R-:W-:-:S06]  /*0d80*/  FMUL.FTZ R2, R3, R2 ;  /* 0x0000000203027220 */ /* 0x001fcc0000410000 */
[----:B------:R-:W0:Y:S02]  /*0d90*/  MUFU.LG2 R2, R2 ;  /* 0x0000000200027308 */ /* 0x000e240000000c00 */
[----:B0-----:R-:W-:-:S05]  /*0da0*/  FMUL.FTZ R7, R2, 0.69314718246459960938 ;  /* 0x3f31721802077820 */ /* 0x001fca0000410000 */
[----:B------:R-:W-:-:S07]  /*0db0*/  F2FP.F16.F32.PACK_AB R7, RZ, R7 ;  /* 0x00000007ff07723e */ /* 0x000fce00000000ff */
.L_x_4717:
[----:B------:R-:W-:Y:S05]  /*0dc0*/  BSYNC B0 ;  /* 0x0000000000007941 */ /* 0x000fea0003800000 */
.L_x_4716:
        /* <DEDUP_REMOVED lines=14> */
.L_x_4723:
[----:B------:R-:W-:Y:S05]  /*0eb0*/  BSYNC B1 ;  /* 0x0000000000017941 */ /* 0x000fea0003800000 */
.L_x_4722:
[----:B0-----:R-:W-:-:S06]  /*0ec0*/  FADD.FTZ R3, -R2, 1 ;  /* 0x3f80000002037421 */ /* 0x001fcc0000010100 */
[----:B------:R-:W0:Y:S02]  /*0ed0*/  MUFU.RCP R3, R3 ;  /* 0x0000000300037308 */ /* 0x000e240000001000 */
[----:B0-----:R-:W-:-:S06]  /*0ee0*/  FMUL.FTZ R2, R3, R2 ;  /* 0x0000000203027220 */ /* 0x001fcc0000410000 */
[----:B------:R-:W0:Y:S02]  /*0ef0*/  MUFU.LG2 R2, R2 ;  /* 0x0000000200027308 */ /* 0x000e240000000c00 */
[----:B0-----:R-:W-:-:S05]  /*0f00*/  FMUL.FTZ R8, R2, 0.69314718246459960938 ;  /* 0x3f31721802087820 */ /* 0x001fca0000410000 */
[----:B------:R-:W-:-:S07]  /*0f10*/  F2FP.F16.F32.PACK_AB R8, RZ, R8 ;  /* 0x00000008ff08723e */ /* 0x000fce00000000ff */
.L_x_4721:
[----:B------:R-:W-:Y:S05]  /*0f20*/  BSYNC B0 ;  /* 0x0000000000007941 */ /* 0x000fea0003800000 */
.L_x_4720:
        /* <DEDUP_REMOVED lines=14> */
.L_x_4727:
[----:B------:R-:W-:Y:S05]  /*1010*/  BSYNC B1 ;  /* 0x0000000000017941 */ /* 0x000fea0003800000 */
.L_x_4726:
[----:B0-----:R-:W-:-:S06]  /*1020*/  FADD.FTZ R3, -R2, 1 ;  /* 0x3f80000002037421 */ /* 0x001fcc0000010100 */
[----:B------:R-:W0:Y:S02]  /*1030*/  MUFU.RCP R3, R3 ;  /* 0x0000000300037308 */ /* 0x000e240000001000 */
[----:B0-----:R-:W-:-:S06]  /*1040*/  FMUL.FTZ R2, R3, R2 ;  /* 0x0000000203027220 */ /* 0x001fcc0000410000 */
[----:B------:R-:W0:Y:S02]  /*1050*/  MUFU.LG2 R2, R2 ;  /* 0x0000000200027308 */ /* 0x000e240000000c00 */
[----:B0-----:R-:W-:-:S05]  /*1060*/  FMUL.FTZ R9, R2, 0.69314718246459960938 ;  /* 0x3f31721802097820 */ /* 0x001fca0000410000 */
[----:B------:R-:W-:-:S07]  /*1070*/  F2FP.F16.F32.PACK_AB R9, RZ, R9 ;  /* 0x00000009ff09723e */ /* 0x000fce00000000ff */
.L_x_4725:
[----:B------:R-:W-:Y:S05]  /*1080*/  BSYNC B0 ;  /* 0x0000000000007941 */ /* 0x000fea0003800000 */
.L_x_4724:
        /* <DEDUP_REMOVED lines=14> */
.L_x_4731:
[----:B------:R-:W-:Y:S05]  /*1170*/  BSYNC B1 ;  /* 0x0000000000017941 */ /* 0x000fea0003800000 */
.L_x_4730:
[----:B0-----:R-:W-:-:S04]  /*1180*/  FADD.FTZ R4, -R2, 1 ;  /* 0x3f80000002047421 */ /* 0x001fc80000010100 */
[----:B------:R-:W0:Y:S02]  /*1190*/  MUFU.RCP R3, R4 ;  /* 0x0000000400037308 */ /* 0x000e240000001000 */
[----:B0-----:R-:W-:-:S06]  /*11a0*/  FMUL.FTZ R2, R3, R2 ;  /* 0x0000000203027220 */ /* 0x001fcc0000410000 */
[----:B------:R-:W0:Y:S02]  /*11b0*/  MUFU.LG2 R2, R2 ;  /* 0x0000000200027308 */ /* 0x000e240000000c00 */
[----:B0-----:R-:W-:-:S05]  /*11c0*/  FMUL.FTZ R3, R2, 0.69314718246459960938 ;  /* 0x3f31721802037820 */ /* 0x001fca0000410000 */
[----:B------:R-:W-:-:S07]  /*11d0*/  F2FP.F16.F32.PACK_AB R3, RZ, R3 ;  /* 0x00000003ff03723e */ /* 0x000fce00000000ff */
.L_x_4729:
[----:B------:R-:W-:Y:S05]  /*11e0*/  BSYNC B0 ;  /* 0x0000000000007941 */ /* 0x000fea0003800000 */
.L_x_4728:
        /* <DEDUP_REMOVED lines=14> */
.L_x_4735:
[----:B------:R-:W-:Y:S05]  /*12d0*/  BSYNC B1 ;  /* 0x0000000000017941 */ /* 0x000fea0003800000 */
.L_x_4734:
[----:B0-----:R-:W-:-:S04]  /*12e0*/  FADD.FTZ R4, -R2, 1 ;  /* 0x3f80000002047421 */ /* 0x001fc80000010100 */
[----:B------:R-:W0:Y:S02]  /*12f0*/  MUFU.RCP R5, R4 ;  /* 0x0000000400057308 */ /* 0x000e240000001000 */
[----:B0-----:R-:W-:-:S06]  /*1300*/  FMUL.FTZ R5, R5, R2 ;  /* 0x0000000205057220 */ /* 0x001fcc0000410000 */
[----:B------:R-:W0:Y:S02]  /*1310*/  MUFU.LG2 R5, R5 ;  /* 0x0000000500057308 */ /* 0x000e240000000c00 */
[----:B0-----:R-:W-:-:S05]  /*1320*/  FMUL.FTZ R2, R5, 0.69314718246459960938 ;  /* 0x3f31721805027820 */ /* 0x001fca0000410000 */
[----:B------:R-:W-:-:S07]  /*1330*/  F2FP.F16.F32.PACK_AB R2, RZ, R2 ;  /* 0x00000002ff02723e */ /* 0x000fce00000000ff */
.L_x_4733:
[----:B------:R-:W-:Y:S05]  /*1340*/  BSYNC B0 ;  /* 0x0000000000007941 */ /* 0x000fea0003800000 */
.L_x_4732:
        /* <DEDUP_REMOVED lines=14> */
.L_x_4739:
[----:B------:R-:W-:Y:S05]  /*1430*/  BSYNC B1 ;  /* 0x0000000000017941 */ /* 0x000fea0003800000 */
.L_x_4738:
[----:B0-----:R-:W-:-:S06]  /*1440*/  FADD.FTZ R5, -R4, 1 ;  /* 0x3f80000004057421 */ /* 0x001fcc0000010100 */
[----:B------:R-:W0:Y:S02]  /*1450*/  MUFU.RCP R5, R5 ;  /* 0x0000000500057308 */ /* 0x000e240000001000 */
[----:B0-----:R-:W-:-:S06]  /*1460*/  FMUL.FTZ R6, R5, R4 ;  /* 0x0000000405067220 */ /* 0x001fcc0000410000 */
[----:B------:R-:W0:Y:S02]  /*1470*/  MUFU.LG2 R6, R6 ;  /* 0x0000000600067308 */ /* 0x000e240000000c00 */
[----:B0-----:R-:W-:-:S05]  /*1480*/  FMUL.FTZ R4, R6, 0.69314718246459960938 ;  /* 0x3f31721806047820 */ /* 0x001fca0000410000 */
[----:B------:R-:W-:-:S07]  /*1490*/  F2FP.F16.F32.PACK_AB R4, RZ, R4 ;  /* 0x00000004ff04723e */ /* 0x000fce00000000ff */
.L_x_4737:
[----:B------:R-:W-:Y:S05]  /*14a0*/  BSYNC B0 ;  /* 0x0000000000007941 */ /* 0x000fea0003800000 */
.L_x_4736:
        /* <DEDUP_REMOVED lines=14> */
.L_x_4743:
[----:B------:R-:W-:Y:S05]  /*1590*/  BSYNC B1 ;  /* 0x0000000000017941 */ /* 0x000fea0003800000 */
.L_x_4742:
[----:B0-----:R-:W-:-:S06]  /*15a0*/  FADD.FTZ R6, -R5, 1 ;  /* 0x3f80000005067421 */ /* 0x001fcc0000010100 */
[----:B------:R-:W0:Y:S02]  /*15b0*/  MUFU.RCP R6, R6 ;  /* 0x0000000600067308 */ /* 0x000e240000001000 */
[----:B0-----:R-:W-:-:S06]  /*15c0*/  FMUL.FTZ R10, R6, R5 ;  /* 0x00000005060a7220 */ /* 0x001fcc0000410000 */
[----:B------:R-:W0:Y:S02]  /*15d0*/  MUFU.LG2 R10, R10 ;  /* 0x0000000a000a7308 */ /* 0x000e240000000c00 */
[----:B0-----:R-:W-:-:S05]  /*15e0*/  FMUL.FTZ R5, R10, 0.69314718246459960938 ;  /* 0x3f3172180a057820 */ /* 0x001fca0000410000 */
[----:B------:R-:W-:-:S07]  /*15f0*/  F2FP.F16.F32.PACK_AB R5, RZ, R5 ;  /* 0x00000005ff05723e */ /* 0x000fce00000000ff */
.L_x_4741:
[----:B------:R-:W-:Y:S05]  /*1600*/  BSYNC B0 ;  /* 0x0000000000007941 */ /* 0x000fea0003800000 */
.L_x_4740:
        /* <DEDUP_REMOVED lines=13> */
.L_x_4747:
[----:B------:R-:W-:Y:S05]  /*16e0*/  BSYNC B1 ;  /* 0x0000000000017941 */ /* 0x000fea0003800000 */
.L_x_4746:
[----:B0-----:R-:W-:-:S06]  /*16f0*/  FADD.FTZ R10, -R17, 1 ;  /* 0x3f800000110a7421 */ /* 0x001fcc0000010100 */
[----:B------:R-:W0:Y:S02]  /*1700*/  MUFU.RCP R10, R10 ;  /* 0x0000000a000a7308 */ /* 0x000e240000001000 */
[----:B0-----:R-:W-:-:S06]  /*1710*/  FMUL.FTZ R17, R10, R17 ;  /* 0x000000110a117220 */ /* 0x001fcc0000410000 */
[----:B------:R-:W0:Y:S02]  /*1720*/  MUFU.LG2 R17, R17 ;  /* 0x0000001100117308 */ /* 0x000e240000000c00 */
[----:B0-----:R-:W-:-:S05]  /*1730*/  FMUL.FTZ R6, R17, 0.69314718246459960938 ;  /* 0x3f31721811067820 */ /* 0x001fca0000410000 */
[----:B------:R-:W-:-:S07]  /*1740*/  F2FP.F16.F32.PACK_AB R6, RZ, R6 ;  /* 0x00000006ff06723e */ /* 0x000fce00000000ff */
.L_x_4745:
[----:B------:R-:W-:Y:S05]  /*1750*/  BSYNC B0 ;  /* 0x0000000000007941 */ /* 0x000fea0003800000 */
.L_x_4744:
        /* <DEDUP_REMOVED lines=21> */
.L_x_4750:
[----:B------:R-:W-:-:S13]  /*18b0*/  ISETP.GE.AND P0, PT, R19, R16, PT ;  /* 0x000000101300720c */ /* 0x000fda0003f06270 */
[----:B------:R-:W-:Y:S05]  /*18c0*/  @P0 BRA `(.L_x_4752) ;  /* 0x0000000000300947 */ /* 0x000fea0003800000 */
[----:B0-----:R-:W0:Y:S01]  /*18d0*/  LDC.64 R8, c[0x0][0x228] ;  /* 0x00008a00ff087b82 */ /* 0x001e220000000a00 */
[----:B------:R-:W-:Y:S01]  /*18e0*/  IMAD.IADD R7, R0, 0x1, R19 ;  /* 0x0000000100077824 */ /* 0x000fe200078e0213 */
[----:B------:R-:W-:-:S03]  /*18f0*/  IADD3 R19, R19, 0x80, RZ ;  /* 0x0000008013137810 */ /* 0x000fc60007ffe0ff */
[----:B0-----:R-:W-:-:S05]  /*1900*/  IMAD.WIDE.U32 R8, R7, 0x2, R8 ;  /* 0x0000000207087825 */ /* 0x001fca00078e0008 */
[----:B------:R1:W-:Y:S02]  /*1910*/  STG.E.U16 desc[UR4][R8.64], R3 ;  /* 0x0000000308007986 */ /* 0x0003e4000c101504 */
.L_x_4751:
[----:B------:R-:W-:-:S13]  /*1920*/  ISETP.GE.AND P0, PT, R19, R16, PT ;  /* 0x000000101300720c */ /* 0x000fda0003f06270 */
[----:B------:R-:W-:Y:S05]  /*1930*/  @P0 BRA `(.L_x_4753) ;  /* 0x0000000000340947 */ /* 0x000fea0003800000 */
[----:B01----:R-:W0:Y:S01]  /*1940*/  LDC.64 R8, c[0x0][0x228] ;  /* 0x00008a00ff087b82 */ /* 0x003e220000000a00 */
[----:B------:R-:W-:Y:S01]  /*1950*/  IADD3 R3, R0, R19, RZ ;  /* 0x0000001300037210 */ /* 0x000fe20007ffe0ff */
[----:B------:R-:W-:-:S04]  /*1960*/  VIADD R19, R19, 0x80 ;  /* 0x0000008013137836 */ /* 0x000fc80000000000 */
[----:B0-----:R-:W-:-:S05]  /*1970*/  IMAD.WIDE.U32 R8, R3, 0x2, R8 ;  /* 0x0000000203087825 */ /* 0x001fca00078e0008 */
[----:B------:R1:W-:Y:S02]  /*1980*/  STG.E.U16 desc[UR4][R8.64], R2 ;  /* 0x0000000208007986 */ /* 0x0003e4000c101504 */
.L_x_4752:
        /* <DEDUP_REMOVED lines=8> */
.L_x_4753:
[----:B------:R-:W-:Y:S05]  /*1a10*/  BSYNC B1 ;  /* 0x0000000000017941 */ /* 0x000fea0003800000 */
.L_x_4749:
[----:B------:R-:W-:-:S13]  /*1a20*/  ISETP.GE.AND P0, PT, R19, R16, PT ;  /* 0x000000101300720c */ /* 0x000fda0003f06270 */
[----:B-12---:R-:W1:Y:S01]  /*1a30*/  @!P0 LDC.64 R2, c[0x0][0x228] ;  /* 0x00008a00ff028b82 */ /* 0x006e620000000a00 */
[----:B------:R-:W-:Y:S01]  /*1a40*/  @!P0 IMAD.IADD R7, R0, 0x1, R19 ;  /* 0x0000000100078824 */ /* 0x000fe200078e0213 */
[----:B------:R-:W-:-:S03]  /*1a50*/  @!P0 IADD3 R19, R19, 0x80, RZ ;  /* 0x0000008013138810 */ /* 0x000fc60007ffe0ff */
[----:B-1----:R-:W-:-:S05]  /*1a60*/  @!P0 IMAD.WIDE.U32 R2, R7, 0x2, R2 ;  /* 0x0000000207028825 */ /* 0x002fca00078e0002 */
[----:B------:R2:W-:Y:S02]  /*1a70*/  @!P0 STG.E.U16 desc[UR4][R2.64], R5 ;  /* 0x0000000502008986 */ /* 0x0005e4000c101504 */
.L_x_4754:
[----:B------:R-:W-:Y:S05]  /*1a80*/  BSYNC B0 ;  /* 0x0000000000007941 */ /* 0x000fea0003800000 */
.L_x_4748:
        /* <DEDUP_REMOVED lines=8> */
.L_x_4755:
        /* <DEDUP_REMOVED lines=15> */
.L_x_11194:


//--------------------- .text._ZN2at6native18elementwise_kernelILi128ELi4EZNS0_15gpu_kernel_implIZZZNS0_17logit_kernel_cudaERNS_18TensorIteratorBaseERKN3c106ScalarEENKUlvE_clEvENKUlvE1_clEvEUlNS5_4HalfEE_EEvS4_RKT_EUliE_EEviT1_ --------------------------
	.section	.text._ZN2at6native18elementwise_kernelILi128ELi4EZNS0_15gpu_kernel_implIZZZNS0_17logit_kernel_cudaERNS_18TensorIteratorBaseERKN3c106ScalarEENKUlvE_clEvENKUlvE1_clEvEUlNS5_4HalfEE_EEvS4_RKT_EUliE_EEviT1_,"ax",@progbits
	.align	128
        .global         _ZN2at6native18elementwise_kernelILi128ELi4EZNS0_15gpu_kernel_implIZZZNS0_17logit_kernel_cudaERNS_18TensorIteratorBaseERKN3c106ScalarEENKUlvE_clEvENKUlvE1_clEvEUlNS5_4HalfEE_EEvS4_RKT_EUliE_EEviT1_
        .type           _ZN2at6native18elementwise_kernelILi128ELi4EZNS0_15gpu_kernel_implIZZZNS0_17logit_kernel_cudaERNS_18TensorIteratorBaseERKN3c106ScalarEENKUlvE_clEvENKUlvE1_clEvEUlNS5_4HalfEE_EEvS4_RKT_EUliE_EEviT1_,@function
        .size           _ZN2at6native18elementwise_kernelILi128ELi4EZNS0_15gpu_kernel_implIZZZNS0_17logit_kernel_cudaERNS_18TensorIteratorBaseERKN3c106ScalarEENKUlvE_clEvENKUlvE1_clEvEUlNS5_4HalfEE_EEvS4_RKT_EUliE_EEviT1_,(.L_x_11195 - _ZN2at6native18elementwise_kernelILi128ELi4EZNS0_15gpu_kernel_implIZZZNS0_17logit_kernel_cudaERNS_18TensorIteratorBaseERKN3c106ScalarEENKUlvE_clEvENKUlvE1_clEvEUlNS5_4HalfEE_EEvS4_RKT_EUliE_EEviT1_)
        .other          _ZN2at6native18elementwise_kernelILi128ELi4EZNS0_15gpu_kernel_implIZZZNS0_17logit_kernel_cudaERNS_18TensorIteratorBaseERKN3c106ScalarEENKUlvE_clEvENKUlvE1_clEvEUlNS5_4HalfEE_EEvS4_RKT_EUliE_EEviT1_,@"STO_CUDA_ENTRY STV_DEFAULT"
_ZN2at6native18elementwise_kernelILi128ELi4EZNS0_15gpu_kernel_implIZZZNS0_17logit_kernel_cudaERNS_18TensorIteratorBaseERKN3c106ScalarEENKUlvE_clEvENKUlvE1_clEvEUlNS5_4HalfEE_EEvS4_RKT_EUliE_EEviT1_:
.text._ZN2at6native18elementwise_kernelILi128ELi4EZNS0_15gpu_kernel_implIZZZNS0_17logit_kernel_cudaERNS_18TensorIteratorBaseERKN3c106ScalarEENKUlvE_clEvENKUlvE1_clEvEUlNS5_4HalfEE_EEvS4_RKT_EUliE_EEviT1_:
        /* <DEDUP_REMOVED lines=313> */
.L_x_4758:
        /* <DEDUP_REMOVED lines=22> */
.L_x_4762:
[----:B------:R-:W2:Y:S02]  /*14f0*/  LDG.E.U8 R2, desc[UR36][R2.64] ;  /* 0x0000002402027981 */ /* 0x000ea4000c1e1100 */
[----:B--2---:R-:W-:-:S04]  /*1500*/  I2FP.F32.U32 R0, R2 ;  /* 0x0000000200007245 */ /* 0x004fc80000201000 */
[----:B------:R-:W-:Y:S01]  /*1510*/  F2FP.F16.F32.PACK_AB R0, RZ, R0 ;  /* 0x00000000ff00723e */ /* 0x000fe200000000ff */
[----:B------:R-:W-:Y:S06]  /*1520*/  BRA `(.L_x_4764) ;  /* 0x0000000c00887947 */ /* 0x000fec0003800000 */
.L_x_4761:
        /* <DEDUP_REMOVED lines=10> */
.L_x_4766:
[----:B------:R-:W2:Y:S02]  /*15d0*/  LDG.E R2, desc[UR36][R2.64] ;  /* 0x0000002402027981 */ /* 0x000ea4000c1e1900 */
[----:B--2---:R-:W-:-:S04]  /*15e0*/  I2FP.F32.S32 R0, R2 ;  /* 0x0000000200007245 */ /* 0x004fc80000201400 */
[----:B------:R-:W-:Y:S01]  /*15f0*/  F2FP.F16.F32.PACK_AB R0, RZ, R0 ;  /* 0x00000000ff00723e */ /* 0x000fe200000000ff */
[----:B------:R-:W-:Y:S06]  /*1600*/  BRA `(.L_x_4764) ;  /* 0x0000000c00507947 */ /* 0x000fec0003800000 */
.L_x_4765:
[----:B------:R-:W2:Y:S02]  /*1610*/  LDG.E.U16 R2, desc[UR36][R2.64] ;  /* 0x0000002402027981 */ /* 0x000ea4000c1e1500 */
[----:B--2---:R-:W0:Y:S02]  /*1620*/  I2F.S16 R0, R2 ;  /* 0x0000000200007306 */ /* 0x004e240000101400 */
[----:B0-----:R-:W-:Y:S01]  /*1630*/  F2FP.F16.F32.PACK_AB R0, RZ, R0 ;  /* 0x00000000ff00723e */ /* 0x001fe200000000ff */
[----:B------:R-:W-:Y:S06]  /*1640*/  BRA `(.L_x_4764) ;  /* 0x0000000c00407947 */ /* 0x000fec0003800000 */
.L_x_4760:
        /* <DEDUP_REMOVED lines=9> */
.L_x_4768:
[----:B------:R0:W5:Y:S01]  /*16e0*/  LDG.E.U16 R0, desc[UR36][R2.64] ;  /* 0x0000002402007981 */ /* 0x000162000c1e1500 */
[----:B------:R-:W-:Y:S05]  /*16f0*/  BRA `(.L_x_4764) ;  /* 0x0000000c00147947 */ /* 0x000fea0003800000 */
.L_x_4767:
        /* <DEDUP_REMOVED lines=9> */
.L_x_4770:
[----:B------:R1:W5:Y:S01]  /*1790*/  LDG.E.U16 R0, desc[UR36][R2.64] ;  /* 0x0000002402007981 */ /* 0x000362000c1e1500 */
[----:B------:R-:W-:Y:S05]  /*17a0*/  BRA `(.L_x_4764) ;  /* 0x0000000800e87947 */ /* 0x000fea0003800000 */
.L_x_4769:
        /* <DEDUP_REMOVED lines=8> */
.L_x_4759:
        /* <DEDUP_REMOVED lines=13> */
.L_x_4773:
        /* <DEDUP_REMOVED lines=8> */
.L_x_4772:
        /* <DEDUP_REMOVED lines=28> */
.L_x_4775:
        /* <DEDUP_REMOVED lines=15> */
.L_x_4774:
[----:B------:R-:W2:Y:S02]  /*1c30*/  LDG.E.U16 R0, desc[UR36][R2.64] ;  /* 0x0000002402007981 */ /* 0x000ea4000c1e1500 */
[----:B--2---:R-:W-:-:S05]  /*1c40*/  IMAD.U32 R0, R0, 0x10000, RZ ;  /* 0x0001000000007824 */ /* 0x004fca00078e00ff */
[----:B------:R-:W-:Y:S01]  /*1c50*/  F2FP.F16.F32.PACK_AB R0, RZ, R0 ;  /* 0x00000000ff00723e */ /* 0x000fe200000000ff */
[----:B------:R-:W-:Y:S06]  /*1c60*/  BRA `(.L_x_4764) ;  /* 0x0000000400b87947 */ /* 0x000fec0003800000 */
.L_x_4771:
        /* <DEDUP_REMOVED lines=12> */
.L_x_4778:
        /* <DEDUP_REMOVED lines=21> */
.L_x_4782:
[----:B------:R-:W-:Y:S05]  /*1e80*/  BSYNC B1 ;  /* 0x0000000000017941 */ /* 0x000fea0003800000 */
.L_x_4781:
[----:B------:R-:W-:Y:S01]  /*1e90*/  LEA R3, R0, 0x3b800000, 0x17 ;  /* 0x3b80000000037811 */ /* 0x000fe200078eb8ff */
[----:B------:R-:W-:-:S05]  /*1ea0*/  IMAD.SHL.U32 R0, R2, 0x100000, RZ ;  /* 0x0010000002007824 */ /* 0x000fca00078e00ff */
[----:B------:R-:W-:-:S07]  /*1eb0*/  LOP3.LUT R0, R3, R0, R4, 0xfe, !PT ;  /* 0x0000000003007212 */ /* 0x000fce00078efe04 */
.L_x_4780:
[----:B------:R-:W-:Y:S05]  /*1ec0*/  BSYNC B0 ;  /* 0x0000000000007941 */ /* 0x000fea0003800000 */
.L_x_4779:
[----:B------:R-:W-:Y:S01]  /*1ed0*/  F2FP.F16.F32.PACK_AB R0, RZ, R0 ;  /* 0x00000000ff00723e */ /* 0x000fe200000000ff */
[----:B------:R-:W-:Y:S06]  /*1ee0*/  BRA `(.L_x_4764) ;  /* 0x0000000400187947 */ /* 0x000fec0003800000 */
.L_x_4777:
        /* <DEDUP_REMOVED lines=21> */
.L_x_4786:
[----:B------:R-:W-:Y:S05]  /*2040*/  BSYNC B1 ;  /* 0x0000000000017941 */ /* 0x000fea0003800000 */
.L_x_4785:
[----:B------:R-:W-:Y:S01]  /*2050*/  LEA R3, R0, 0x37800000, 0x17 ;  /* 0x3780000000037811 */ /* 0x000fe200078eb8ff */
[----:B------:R-:W-:-:S05]  /*2060*/  IMAD.SHL.U32 R0, R2, 0x200000, RZ ;  /* 0x0020000002007824 */ /* 0x000fca00078e00ff */
[----:B------:R-:W-:-:S07]  /*2070*/  LOP3.LUT R0, R3, R0, R4, 0xfe, !PT ;  /* 0x0000000003007212 */ /* 0x000fce00078efe04 */
.L_x_4784:
[----:B------:R-:W-:Y:S05]  /*2080*/  BSYNC B0 ;  /* 0x0000000000007941 */ /* 0x000fea0003800000 */
.L_x_4783:
[----:B------:R-:W-:Y:S01]  /*2090*/  F2FP.F16.F32.PACK_AB R0, RZ, R0 ;  /* 0x00000000ff00723e */ /* 0x000fe200000000ff */
[----:B------:R-:W-:Y:S06]  /*20a0*/  BRA `(.L_x_4764) ;  /* 0x0000000000a87947 */ /* 0x000fec0003800000 */
.L_x_4776:
        /* <DEDUP_REMOVED lines=14> */
.L_x_4790:
[----:B------:R-:W-:Y:S05]  /*2190*/  BSYNC B0 ;  /* 0x0000000000007941 */ /* 0x000fea0003800000 */
.L_x_4789:
[----:B------:R-:W-:Y:S01]  /*21a0*/  F2FP.F16.F32.PACK_AB R0, RZ, R0 ;  /* 0x00000000ff00723e */ /* 0x000fe200000000ff */
[----:B------:R-:W-:Y:S06]  /*21b0*/  BRA `(.L_x_4764) ;  /* 0x0000000000647947 */ /* 0x000fec0003800000 */
.L_x_4763:
        /* <DEDUP_REMOVED lines=16> */
.L_x_4791:
[----:B------:R-:W-:Y:S01]  /*22c0*/  PRMT R0, RZ, 0x7610, R0 ;  /* 0x00007610ff007816 */ /* 0x000fe20000000000 */
[----:B------:R-:W-:Y:S06]  /*22d0*/  BRA `(.L_x_4764) ;  /* 0x00000000001c7947 */ /* 0x000fec0003800000 */
.L_x_4788:
[----:B------:R-:W2:Y:S02]  /*22e0*/  LDG.E.64 R2, desc[UR36][R2.64] ;  /* 0x0000002402027981 */ /* 0x000ea4000c1e1b00 */
[----:B--2---:R-:W0:Y:S02]  /*22f0*/  I2F.U64 R0, R2 ;  /* 0x0000000200007312 */ /* 0x004e240000301000 */
[----:B0-----:R-:W-:Y:S01]  /*2300*/  F2FP.F16.F32.PACK_AB R0, RZ, R0 ;  /* 0x00000000ff00723e */ /* 0x001fe200000000ff */
[----:B------:R-:W-:Y:S06]  /*2310*/  BRA `(.L_x_4764) ;  /* 0x00000000000c7947 */ /* 0x000fec0003800000 */
.L_x_4787:
[----:B------:R-:W2:Y:S02]  /*2320*/  LDG.E R2, desc[UR36][R2.64] ;  /* 0x0000002402027981 */ /* 0x000ea4000c1e1900 */
[----:B--2---:R-:W-:-:S04]  /*2330*/  I2FP.F32.U32 R0, R2 ;  /* 0x0000000200007245 */ /* 0x004fc80000201000 */
[----:B------:R-:W-:-:S07]  /*2340*/  F2FP.F16.F32.PACK_AB R0, RZ, R0 ;  /* 0x00000000ff00723e */ /* 0x000fce00000000ff */
.L_x_4764:
[----:B-----5:R-:W-:Y:S01]  /*2350*/  HADD2.F32 R0, -RZ, R0.H0_H0 ;  /* 0x20000000ff007230 */ /* 0x020fe20000004100 */
[----:B------:R-:W2:Y:S04]  /*2360*/  LDC.U8 R5, c[0x0][0x421] ;  /* 0x00010840ff057b82 */ /* 0x000ea80000000000 */
[----:B01----:R-:W-:-:S04]  /*2370*/  FADD.FTZ R2, -R0, 1 ;  /* 0x3f80000000027421 */ /* 0x003fc80000010100 */
[----:B------:R-:W0:Y:S01]  /*2380*/  MUFU.RCP R3, R2 ;  /* 0x0000000200037308 */ /* 0x000e220000001000 */
[----:B--2---:R-:W-:Y:S01]  /*2390*/  PRMT R4, R5, 0x9910, RZ ;  /* 0x0000991005047816 */ /* 0x004fe200000000ff */
[----:B0-----:R-:W-:-:S03]  /*23a0*/  FMUL.FTZ R0, R0, R3 ;  /* 0x0000000300007220 */ /* 0x001fc60000410000 */
[----:B------:R-:W-:-:S03]  /*23b0*/  ISETP.GT.AND P0, PT, R4, 0x9, PT ;  /* 0x000000090400780c */ /* 0x000fc60003f04270 */
[----:B------:R-:W0:Y:S02]  /*23c0*/  MUFU.LG2 R0, R0 ;  /* 0x0000000000007308 */ /* 0x000e240000000c00 */
[----:B0-----:R-:W-:-:S05]  /*23d0*/  FMUL.FTZ R3, R0, 0.69314718246459960938 ;  /* 0x3f31721800037820 */ /* 0x001fca0000410000 */
        /* <DEDUP_REMOVED lines=14> */
.L_x_4795:
[----:B------:R-:W-:-:S06]  /*24c0*/  HADD2.F32 R3, -RZ, R3.H0_H0 ;  /* 0x20000003ff037230 */ /* 0x000fcc0000004100 */
[----:B------:R-:W0:Y:S02]  /*24d0*/  F2I.S64.TRUNC R2, R3 ;  /* 0x0000000300027311 */ /* 0x000e24000020d900 */
[----:B0-----:R3:W-:Y:S01]  /*24e0*/  STG.E.U8 desc[UR36][R16.64], R2 ;  /* 0x0000000210007986 */ /* 0x0017e2000c101124 */
[----:B------:R-:W-:Y:S05]  /*24f0*/  BRA `(.L_x_4797) ;  /* 0x0000000c00847947 */ /* 0x000fea0003800000 */
.L_x_4794:
        /* <DEDUP_REMOVED lines=10> */
.L_x_4799:
[----:B------:R-:W-:-:S06]  /*25a0*/  HADD2.F32 R3, -RZ, R3.H0_H0 ;  /* 0x20000003ff037230 */ /* 0x000fcc0000004100 */
[----:B------:R-:W0:Y:S02]  /*25b0*/  F2I.FTZ.TRUNC.NTZ R3, R3 ;  /* 0x0000000300037305 */ /* 0x000e24000021f100 */
[----:B0-----:R1:W-:Y:S01]  /*25c0*/  STG.E desc[UR36][R16.64], R3 ;  /* 0x0000000310007986 */ /* 0x0013e2000c101924 */
[----:B------:R-:W-:Y:S05]  /*25d0*/  BRA `(.L_x_4797) ;  /* 0x0000000c004c7947 */ /* 0x000fea0003800000 */
.L_x_4798:
[----:B------:R-:W-:-:S06]  /*25e0*/  HADD2.F32 R3, -RZ, R3.H0_H0 ;  /* 0x20000003ff037230 */ /* 0x000fcc0000004100 */
[----:B------:R-:W0:Y:S02]  /*25f0*/  F2I.FTZ.TRUNC.NTZ R3, R3 ;  /* 0x0000000300037305 */ /* 0x000e24000021f100 */
[----:B0-----:R2:W-:Y:S01]  /*2600*/  STG.E.U16 desc[UR36][R16.64], R3 ;  /* 0x0000000310007986 */ /* 0x0015e2000c101524 */
[----:B------:R-:W-:Y:S05]  /*2610*/  BRA `(.L_x_4797) ;  /* 0x0000000c003c7947 */ /* 0x000fea0003800000 */
.L_x_4793:
        /* <DEDUP_REMOVED lines=9> */
.L_x_4801:
[----:B------:R0:W-:Y:S01]  /*26b0*/  STG.E.U16 desc[UR36][R16.64], R3 ;  /* 0x0000000310007986 */ /* 0x0001e2000c101524 */
[----:B------:R-:W-:Y:S05]  /*26c0*/  BRA `(.L_x_4797) ;  /* 0x0000000c00107947 */ /* 0x000fea0003800000 */
.L_x_4800:
        /* <DEDUP_REMOVED lines=10> */
.L_x_4803:
[----:B------:R-:W-:-:S05]  /*2770*/  HADD2.F32 R0, -RZ, R3.H0_H0 ;  /* 0x20000003ff007230 */ /* 0x000fca0000004100 */
[----:B------:R-:W-:-:S04]  /*2780*/  F2FP.F16.F32.PACK_AB R0, RZ, R0 ;  /* 0x00000000ff00723e */ /* 0x000fc800000000ff */
[----:B------:R-:W-:-:S05]  /*2790*/  PRMT R0, R0, 0x5410, RZ ;  /* 0x0000541000007816 */ /* 0x000fca00000000ff */
[----:B------:R0:W-:Y:S01]  /*27a0*/  STG.E desc[UR36][R16.64], R0 ;  /* 0x0000000010007986 */ /* 0x0001e2000c101924 */
[----:B------:R-:W-:Y:S05]  /*27b0*/  BRA `(.L_x_4797) ;  /* 0x0000000800d47947 */ /* 0x000fea0003800000 */
.L_x_4802:
[----:B------:R-:W-:-:S05]  /*27c0*/  HADD2.F32 R2, -RZ, R3.H0_H0 ;  /* 0x20000003ff027230 */ /* 0x000fca0000004100 */
[----:B------:R-:W-:-:S06]  /*27d0*/  FMUL.FTZ R2, R2, 1 ;  /* 0x3f80000002027820 */ /* 0x000fcc0000410000 */
[----:B------:R-:W0:Y:S02]  /*27e0*/  F2F.F64.F32 R2, R2 ;  /* 0x0000000200027310 */ /* 0x000e240000201800 */
[----:B0-----:R0:W-:Y:S01]  /*27f0*/  STG.E.64 desc[UR36][R16.64], R2 ;  /* 0x0000000210007986 */ /* 0x0011e2000c101b24 */
[----:B------:R-:W-:Y:S05]  /*2800*/  BRA `(.L_x_4797) ;  /* 0x0000000800c07947 */ /* 0x000fea0003800000 */
.L_x_4792:
        /* <DEDUP_REMOVED lines=13> */
.L_x_4806:
[----:B------:R-:W-:Y:S01]  /*28e0*/  HADD2.F32 R3, -RZ, R3.H0_H0 ;  /* 0x20000003ff037230 */ /* 0x000fe20000004100 */
[----:B------:R-:W-:-:S04]  /*28f0*/  CS2R R6, SRZ ;  /* 0x0000000000067805 */ /* 0x000fc8000001ff00 */
[----:B------:R-:W-:-:S04]  /*2900*/  FMUL.FTZ R3, R3, 1 ;  /* 0x3f80000003037820 */ /* 0x000fc80000410000 */
[----:B------:R-:W0:Y:S02]  /*2910*/  F2F.F64.F32 R4, R3 ;  /* 0x0000000300047310 */ /* 0x000e240000201800 */
[----:B0-----:R0:W-:Y:S01]  /*2920*/  STG.E.128 desc[UR36][R16.64], R4 ;  /* 0x0000000410007986 */ /* 0x0011e2000c101d24 */
[----:B------:R-:W-:Y:S05]  /*2930*/  BRA `(.L_x_4797) ;  /* 0x0000000800747947 */ /* 0x000fea0003800000 */
.L_x_4805:
        /* <DEDUP_REMOVED lines=21> */
.L_x_4810:
[----:B------:R-:W-:Y:S05]  /*2a90*/  BSYNC B0 ;  /* 0x0000000000007941 */ /* 0x000fea0003800000 */
.L_x_4809:
[----:B------:R-:W-:-:S05]  /*2aa0*/  LOP3.LUT R3, R0, R3, RZ, 0xfc, !PT ;  /* 0x0000000300037212 */ /* 0x000fca00078efcff */
[----:B------:R0:W-:Y:S01]  /*2ab0*/  STG.E.U8 desc[UR36][R16.64], R3 ;  /* 0x0000000310007986 */ /* 0x0001e2000c101124 */
[----:B------:R-:W-:Y:S05]  /*2ac0*/  BRA `(.L_x_4797) ;  /* 0x0000000800107947 */ /* 0x000fea0003800000 */
.L_x_4808:
        /* <DEDUP_REMOVED lines=13> */
.L_x_4812:
[----:B------:R-:W-:Y:S01]  /*2ba0*/  IMAD.MOV.U32 R0, RZ, RZ, 0x7f ;  /* 0x0000007fff007424 */ /* 0x000fe200078e00ff */
[----:B------:R-:W-:-:S04]  /*2bb0*/  ISETP.GT.U32.AND P0, PT, R2, 0x7f800000, PT ;  /* 0x7f8000000200780c */ /* 0x000fc80003f04070 */
[----:B------:R-:W-:-:S09]  /*2bc0*/  SEL R0, R0, 0x7c, P0 ;  /* 0x0000007c00007807 */ /* 0x000fd20000000000 */
.L_x_4813:
[----:B------:R-:W-:Y:S05]  /*2bd0*/  BSYNC B0 ;  /* 0x0000000000007941 */ /* 0x000fea0003800000 */
.L_x_4811:
[----:B------:R-:W-:-:S04]  /*2be0*/  LOP3.LUT R2, R3, 0x80000000, RZ, 0xc0, !PT ;  /* 0x8000000003027812 */ /* 0x000fc800078ec0ff */
[----:B------:R-:W-:-:S04]  /*2bf0*/  SHF.R.U32.HI R3, RZ, 0x18, R2 ;  /* 0x00000018ff037819 */ /* 0x000fc80000011602 */
[----:B------:R-:W-:-:S05]  /*2c00*/  LOP3.LUT R3, R0, R3, RZ, 0xfc, !PT ;  /* 0x0000000300037212 */ /* 0x000fca00078efcff */
[----:B------:R0:W-:Y:S01]  /*2c10*/  STG.E.U8 desc[UR36][R16.64], R3 ;  /* 0x0000000310007986 */ /* 0x0001e2000c101124 */
[----:B------:R-:W-:Y:S05]  /*2c20*/  BRA `(.L_x_4797) ;  /* 0x0000000400b87947 */ /* 0x000fea0003800000 */
.L_x_4807:
[----:B------:R-:W-:-:S05]  /*2c30*/  HADD2.F32 R0, -RZ, R3.H0_H0 ;  /* 0x20000003ff007230 */ /* 0x000fca0000004100 */
[----:B------:R-:W-:-:S05]  /*2c40*/  F2FP.BF16.F32.PACK_AB R0, RZ, R0 ;  /* 0x00000000ff00723e */ /* 0x000fca00000010ff */
[----:B------:R0:W-:Y:S01]  /*2c50*/  STG.E.U16 desc[UR36][R16.64], R0 ;  /* 0x0000000010007986 */ /* 0x0001e2000c101524 */
[----:B------:R-:W-:Y:S05]  /*2c60*/  BRA `(.L_x_4797) ;  /* 0x0000000400a87947 */ /* 0x000fea0003800000 */
.L_x_4804:
        /* <DEDUP_REMOVED lines=12> */
.L_x_4816:
        /* <DEDUP_REMOVED lines=17> */
.L_x_4819:
[----:B------:R-:W-:-:S04]  /*2e40*/  LOP3.LUT R2, R3, 0x80000000, RZ, 0xc0, !PT ;  /* 0x8000000003027812 */ /* 0x000fc800078ec0ff */
[----:B------:R-:W-:-:S04]  /*2e50*/  SHF.R.U32.HI R3, RZ, 0x18, R2 ;  /* 0x00000018ff037819 */ /* 0x000fc80000011602 */
[----:B------:R-:W-:-:S04]  /*2e60*/  LOP3.LUT R0, R0, R3, RZ, 0xfc, !PT ;  /* 0x0000000300007212 */ /* 0x000fc800078efcff */
[----:B------:R-:W-:-:S07]  /*2e70*/  PRMT R8, R0, 0x7610, R8 ;  /* 0x0000761000087816 */ /* 0x000fce0000000008 */
.L_x_4818:
[----:B------:R-:W-:Y:S05]  /*2e80*/  BSYNC B0 ;  /* 0x0000000000007941 */ /* 0x000fea0003800000 */
.L_x_4817:
[----:B------:R0:W-:Y:S01]  /*2e90*/  STG.E.U8 desc[UR36][R16.64], R8 ;  /* 0x0000000810007986 */ /* 0x0001e2000c101124 */
[----:B------:R-:W-:Y:S05]  /*2ea0*/  BRA `(.L_x_4797) ;  /* 0x0000000400187947 */ /* 0x000fea0003800000 */
.L_x_4815:
        /* <DEDUP_REMOVED lines=17> */
.L_x_4822:
[----:B------:R-:W-:-:S04]  /*2fc0*/  LOP3.LUT R2, R3, 0x80000000, RZ, 0xc0, !PT ;  /* 0x8000000003027812 */ /* 0x000fc800078ec0ff */
[----:B------:R-:W-:-:S04]  /*2fd0*/  SHF.R.U32.HI R3, RZ, 0x18, R2 ;  /* 0x00000018ff037819 */ /* 0x000fc80000011602 */
[----:B------:R-:W-:-:S04]  /*2fe0*/  LOP3.LUT R0, R0, R3, RZ, 0xfc, !PT ;  /* 0x0000000300007212 */ /* 0x000fc800078efcff */
[----:B------:R-:W-:-:S07]  /*2ff0*/  PRMT R8, R0, 0x7610, R8 ;  /* 0x0000761000087816 */ /* 0x000fce0000000008 */
.L_x_4821:
[----:B------:R-:W-:Y:S05]  /*3000*/  BSYNC B0 ;  /* 0x0000000000007941 */ /* 0x000fea0003800000 */
.L_x_4820:
[----:B------:R0:W-:Y:S01]  /*3010*/  STG.E.U8 desc[UR36][R16.64], R8 ;  /* 0x0000000810007986 */ /* 0x0001e2000c101124 */
[----:B------:R-:W-:Y:S05]  /*3020*/  BRA `(.L_x_4797) ;  /* 0x0000000000b87947 */ /* 0x000fea0003800000 */
.L_x_4814:
        /* <DEDUP_REMOVED lines=22> */
.L_x_4796:
        /* <DEDUP_REMOVED lines=16> */
.L_x_4825:
[----:B------:R-:W-:Y:S05]  /*3290*/  BRA `(.L_x_4797) ;  /* 0x00000000001c7947 */ /* 0x000fea0003800000 */
.L_x_4824:
[----:B------:R-:W-:-:S06]  /*32a0*/  HADD2.F32 R3, -RZ, R3.H0_H0 ;  /* 0x20000003ff037230 */ /* 0x000fcc0000004100 */
[----:B------:R-:W0:Y:S02]  /*32b0*/  F2I.U64.TRUNC R2, R3 ;  /* 0x0000000300027311 */ /* 0x000e24000020d800 */
[----:B0-----:R0:W-:Y:S01]  /*32c0*/  STG.E.64 desc[UR36][R16.64], R2 ;  /* 0x0000000210007986 */ /* 0x0011e2000c101b24 */
[----:B------:R-:W-:Y:S05]  /*32d0*/  BRA `(.L_x_4797) ;  /* 0x00000000000c7947 */ /* 0x000fea0003800000 */
.L_x_4823:
[----:B------:R-:W-:-:S06]  /*32e0*/  HADD2.F32 R3, -RZ, R3.H0_H0 ;  /* 0x20000003ff037230 */ /* 0x000fcc0000004100 */
[----:B------:R-:W0:Y:S02]  /*32f0*/  F2I.FTZ.U32.TRUNC.NTZ R3, R3 ;  /* 0x0000000300037305 */ /* 0x000e24000021f000 */
[----:B0-----:R0:W-:Y:S02]  /*3300*/  STG.E desc[UR36][R16.64], R3 ;  /* 0x0000000310007986 */ /* 0x0011e4000c101924 */
.L_x_4797:
[----:B------:R-:W-:-:S04]  /*3310*/  IMAD R18, R23, 0x200, R18 ;  /* 0x0000020017127824 */ /* 0x000fc800078e0212 */
[----:B------:R-:W-:-:S07]  /*3320*/  VIADD R19, R18, 0x80 ;  /* 0x0000008012137836 */ /* 0x000fce0000000000 */
.L_x_4757:
[----:B------:R-:W-:Y:S05]  /*3330*/  BSYNC B6 ;  /* 0x0000000000067941 */ /* 0x000fea0003800000 */
.L_x_4756:
        /* <DEDUP_REMOVED lines=307> */
.L_x_4828:
        /* <DEDUP_REMOVED lines=22> */
.L_x_4832:
[----:B------:R-:W2:Y:S02]  /*47d0*/  LDG.E.U8 R2, desc[UR36][R2.64] ;  /* 0x0000002402027981 */ /* 0x000ea4000c1e1100 */
[----:B--2---:R-:W-:-:S04]  /*47e0*/  I2FP.F32.U32 R0, R2 ;  /* 0x0000000200007245 */ /* 0x004fc80000201000 */
[----:B------:R-:W-:Y:S01]  /*47f0*/  F2FP.F16.F32.PACK_AB R0, RZ, R0 ;  /* 0x00000000ff00723e */ /* 0x000fe200000000ff */
[----:B------:R-:W-:Y:S06]  /*4800*/  BRA `(.L_x_4834) ;  /* 0x0000000c00887947 */ /* 0x000fec0003800000 */
.L_x_4831:
        /* <DEDUP_REMOVED lines=10> */
.L_x_4836:
[----:B------:R-:W2:Y:S02]  /*48b0*/  LDG.E R2, desc[UR36][R2.64] ;  /* 0x0000002402027981 */ /* 0x000ea4000c1e1900 */
[----:B--2---:R-:W-:-:S04]  /*48c0*/  I2FP.F32.S32 R0, R2 ;  /* 0x0000000200007245 */ /* 0x004fc80000201400 */
[----:B------:R-:W-:Y:S01]  /*48d0*/  F2FP.F16.F32.PACK_AB R0, RZ, R0 ;  /* 0x00000000ff00723e */ /* 0x000fe200000000ff */
[----:B------:R-:W-:Y:S06]  /*48e0*/  BRA `(.L_x_4834) ;  /* 0x0000000c00507947 */ /* 0x000fec0003800000 */
.L_x_4835:
[----:B------:R-:W2:Y:S02]  /*48f0*/  LDG.E.U16 R2, desc[UR36][R2.64] ;  /* 0x0000002402027981 */ /* 0x000ea4000c1e1500 */
[----:B--2---:R-:W0:Y:S02]  /*4900*/  I2F.S16 R0, R2 ;  /* 0x0000000200007306 */ /* 0x004e240000101400 */
[----:B0-----:R-:W-:Y:S01]  /*4910*/  F2FP.F16.F32.PACK_AB R0, RZ, R0 ;  /* 0x00000000ff00723e */ /* 0x001fe200000000ff */
[----:B------:R-:W-:Y:S06]  /*4920*/  BRA `(.L_x_4834) ;  /* 0x0000000c00407947 */ /* 0x000fec0003800000 */
.L_x_4830:
        /* <DEDUP_REMOVED lines=9> */
.L_x_4838:
[----:B------:R0:W5:Y:S01]  /*49c0*/  LDG.E.U16 R0, desc[UR36][R2.64] ;  /* 0x0000002402007981 */ /* 0x000162000c1e1500 */
[----:B------:R-:W-:Y:S05]  /*49d0*/  BRA `(.L_x_4834) ;  /* 0x0000000c00147947 */ /* 0x000fea0003800000 */
.L_x_4837:
        /* <DEDUP_REMOVED lines=9> */
.L_x_4840:
[----:B------:R1:W5:Y:S01]  /*4a70*/  LDG.E.U16 R0, desc[UR36][R2.64] ;  /* 0x0000002402007981 */ /* 0x000362000c1e1500 */
[----:B------:R-:W-:Y:S05]  /*4a80*/  BRA `(.L_x_4834) ;  /* 0x0000000800e87947 */ /* 0x000fea0003800000 */
.L_x_4839:
        /* <DEDUP_REMOVED lines=8> */
.L_x_4829:
        /* <DEDUP_REMOVED lines=13> */
.L_x_4843:
        /* <DEDUP_REMOVED lines=8> */
.L_x_4842:
        /* <DEDUP_REMOVED lines=28> */
.L_x_4845:
        /* <DEDUP_REMOVED lines=15> */
.L_x_4844:
[----:B------:R-:W2:Y:S02]  /*4f10*/  LDG.E.U16 R0, desc[UR36][R2.64] ;  /* 0x0000002402007981 */ /* 0x000ea4000c1e1500 */
[----:B--2---:R-:W-:-:S05]  /*4f20*/  IMAD.U32 R0, R0, 0x10000, RZ ;  /* 0x0001000000007824 */ /* 0x004fca00078e00ff */
[----:B------:R-:W-:Y:S01]  /*4f30*/  F2FP.F16.F32.PACK_AB R0, RZ, R0 ;  /* 0x00000000ff00723e */ /* 0x000fe200000000ff */
[----:B------:R-:W-:Y:S06]  /*4f40*/  BRA `(.L_x_4834) ;  /* 0x0000000400b87947 */ /* 0x000fec0003800000 */
.L_x_4841:
        /* <DEDUP_REMOVED lines=12> */
.L_x_4848:
        /* <DEDUP_REMOVED lines=21> */
.L_x_4852:
[----:B------:R-:W-:Y:S05]  /*5160*/  BSYNC B1 ;  /* 0x0000000000017941 */ /* 0x000fea0003800000 */
.L_x_4851:
[----:B------:R-:W-:Y:S01]  /*5170*/  LEA R3, R0, 0x3b800000, 0x17 ;  /* 0x3b80000000037811 */ /* 0x000fe200078eb8ff */
[----:B------:R-:W-:-:S05]  /*5180*/  IMAD.SHL.U32 R0, R2, 0x100000, RZ ;  /* 0x0010000002007824 */ /* 0x000fca00078e00ff */
[----:B------:R-:W-:-:S07]  /*5190*/  LOP3.LUT R0, R3, R0, R4, 0xfe, !PT ;  /* 0x0000000003007212 */ /* 0x000fce00078efe04 */
.L_x_4850:
[----:B------:R-:W-:Y:S05]  /*51a0*/  BSYNC B0 ;  /* 0x0000000000007941 */ /* 0x000fea0003800000 */
.L_x_4849:
[----:B------:R-:W-:Y:S01]  /*51b0*/  F2FP.F16.F32.PACK_AB R0, RZ, R0 ;  /* 0x00000000ff00723e */ /* 0x000fe200000000ff */
[----:B------:R-:W-:Y:S06]  /*51c0*/  BRA `(.L_x_4834) ;  /* 0x0000000400187947 */ /* 0x000fec0003800000 */
.L_x_4847:
        /* <DEDUP_REMOVED lines=21> */
.L_x_4856:
[----:B------:R-:W-:Y:S05]  /*5320*/  BSYNC B1 ;  /* 0x0000000000017941 */ /* 0x000fea0003800000 */
.L_x_4855:
[----:B------:R-:W-:Y:S01]  /*5330*/  LEA R3, R0, 0x37800000, 0x17 ;  /* 0x3780000000037811 */ /* 0x000fe200078eb8ff */
[----:B------:R-:W-:-:S05]  /*5340*/  IMAD.SHL.U32 R0, R2, 0x200000, RZ ;  /* 0x0020000002007824 */ /* 0x000fca00078e00ff */
[----:B------:R-:W-:-:S07]  /*5350*/  LOP3.LUT R0, R3, R0, R4, 0xfe, !PT ;  /* 0x0000000003007212 */ /* 0x000fce00078efe04 */
.L_x_4854:
[----:B------:R-:W-:Y:S05]  /*5360*/  BSYNC B0 ;  /* 0x0000000000007941 */ /* 0x000fea0003800000 */
.L_x_4853:
[----:B------:R-:W-:Y:S01]  /*5370*/  F2FP.F16.F32.PACK_AB R0, RZ, R0 ;  /* 0x00000000ff00723e */ /* 0x000fe200000000ff */
[----:B------:R-:W-:Y:S06]  /*5380*/  BRA `(.L_x_4834) ;  /* 0x0000000000a87947 */ /* 0x000fec0003800000 */
.L_x_4846:
        /* <DEDUP_REMOVED lines=14> */
.L_x_4860:
[----:B------:R-:W-:Y:S05]  /*5470*/  BSYNC B0 ;  /* 0x0000000000007941 */ /* 0x000fea0003800000 */
.L_x_4859:
[----:B------:R-:W-:Y:S01]  /*5480*/  F2FP.F16.F32.PACK_AB R0, RZ, R0 ;  /* 0x00000000ff00723e */ /* 0x000fe200000000ff */
[----:B------:R-:W-:Y:S06]  /*5490*/  BRA `(.L_x_4834) ;  /* 0x0000000000647947 */ /* 0x000fec0003800000 */
.L_x_4833:
        /* <DEDUP_REMOVED lines=16> */
.L_x_4861:
[----:B------:R-:W-:Y:S01]  /*55a0*/  PRMT R0, RZ, 0x7610, R0 ;  /* 0x00007610ff007816 */ /* 0x000fe20000000000 */
[----:B------:R-:W-:Y:S06]  /*55b0*/  BRA `(.L_x_4834) ;  /* 0x00000000001c7947 */ /* 0x000fec0003800000 */
.L_x_4858:
[----:B------:R-:W2:Y:S02]  /*55c0*/  LDG.E.64 R2, desc[UR36][R2.64] ;  /* 0x0000002402027981 */ /* 0x000ea4000c1e1b00 */
[----:B--2---:R-:W0:Y:S02]  /*55d0*/  I2F.U64 R0, R2 ;  /* 0x0000000200007312 */ /* 0x004e240000301000 */
[----:B0-----:R-:W-:Y:S01]  /*55e0*/  F2FP.F16.F32.PACK_AB R0, RZ, R0 ;  /* 0x00000000ff00723e */ /* 0x001fe200000000ff */
[----:B------:R-:W-:Y:S06]  /*55f0*/  BRA `(.L_x_4834) ;  /* 0x00000000000c7947 */ /* 0x000fec0003800000 */
.L_x_4857:
[----:B------:R-:W2:Y:S02]  /*5600*/  LDG.E R2, desc[UR36][R2.64] ;  /* 0x0000002402027981 */ /* 0x000ea4000c1e1900 */
[----:B--2---:R-:W-:-:S04]  /*5610*/  I2FP.F32.U32 R0, R2 ;  /* 0x0000000200007245 */ /* 0x004fc80000201000 */
[----:B------:R-:W-:-:S07]  /*5620*/  F2FP.F16.F32.PACK_AB R0, RZ, R0 ;  /* 0x00000000ff00723e */ /* 0x000fce00000000ff */
.L_x_4834:
        /* <DEDUP_REMOVED lines=23> */
.L_x_4865:
[----:B------:R-:W-:-:S06]  /*57a0*/  HADD2.F32 R3, -RZ, R3.H0_H0 ;  /* 0x20000003ff037230 */ /* 0x000fcc0000004100 */
[----:B------:R-:W0:Y:S02]  /*57b0*/  F2I.S64.TRUNC R2, R3 ;  /* 0x0000000300027311 */ /* 0x000e24000020d900 */
[----:B0-----:R0:W-:Y:S01]  /*57c0*/  STG.E.U8 desc[UR36][R16.64], R2 ;  /* 0x0000000210007986 */ /* 0x0011e2000c101124 */
[----:B------:R-:W-:Y:S05]  /*57d0*/  BRA `(.L_x_4867) ;  /* 0x0000000c00847947 */ /* 0x000fea0003800000 */
.L_x_4864:
        /* <DEDUP_REMOVED lines=10> */
.L_x_4869:
[----:B------:R-:W-:-:S06]  /*5880*/  HADD2.F32 R3, -RZ, R3.H0_H0 ;  /* 0x20000003ff037230 */ /* 0x000fcc0000004100 */
[----:B------:R-:W0:Y:S02]  /*5890*/  F2I.FTZ.TRUNC.NTZ R3, R3 ;  /* 0x0000000300037305 */ /* 0x000e24000021f100 */
[----:B0-----:R0:W-:Y:S01]  /*58a0*/  STG.E desc[UR36][R16.64], R3 ;  /* 0x0000000310007986 */ /* 0x0011e2000c101924 */
[----:B------:R-:W-:Y:S05]  /*58b0*/  BRA `(.L_x_4867) ;  /* 0x0000000c004c7947 */ /* 0x000fea0003800000 */
.L_x_4868:
[----:B------:R-:W-:-:S06]  /*58c0*/  HADD2.F32 R3, -RZ, R3.H0_H0 ;  /* 0x20000003ff037230 */ /* 0x000fcc0000004100 */
[----:B------:R-:W0:Y:S02]  /*58d0*/  F2I.FTZ.TRUNC.NTZ R3, R3 ;  /* 0x0000000300037305 */ /* 0x000e24000021f100 */
[----:B0-----:R0:W-:Y:S01]  /*58e0*/  STG.E.U16 desc[UR36][R16.64], R3 ;  /* 0x0000000310007986 */ /* 0x0011e2000c101524 */
[----:B------:R-:W-:Y:S05]  /*58f0*/  BRA `(.L_x_4867) ;  /* 0x0000000c003c7947 */ /* 0x000fea0003800000 */
.L_x_4863:
        /* <DEDUP_REMOVED lines=9> */
.L_x_4871:
[----:B------:R0:W-:Y:S01]  /*5990*/  STG.E.U16 desc[UR36][R16.64], R3 ;  /* 0x0000000310007986 */ /* 0x0001e2000c101524 */
[----:B------:R-:W-:Y:S05]  /*59a0*/  BRA `(.L_x_4867) ;  /* 0x0000000c00107947 */ /* 0x000fea0003800000 */
.L_x_4870:
        /* <DEDUP_REMOVED lines=10> */
.L_x_4873:
[----:B------:R-:W-:-:S05]  /*5a50*/  HADD2.F32 R0, -RZ, R3.H0_H0 ;  /* 0x20000003ff007230 */ /* 0x000fca0000004100 */
[----:B------:R-:W-:-:S04]  /*5a60*/  F2FP.F16.F32.PACK_AB R0, RZ, R0 ;  /* 0x00000000ff00723e */ /* 0x000fc800000000ff */
[----:B------:R-:W-:-:S05]  /*5a70*/  PRMT R0, R0, 0x5410, RZ ;  /* 0x0000541000007816 */ /* 0x000fca00000000ff */
[----:B------:R0:W-:Y:S01]  /*5a80*/  STG.E desc[UR36][R16.64], R0 ;  /* 0x0000000010007986 */ /* 0x0001e2000c101924 */
[----:B------:R-:W-:Y:S05]  /*5a90*/  BRA `(.L_x_4867) ;  /* 0x0000000800d47947 */ /* 0x000fea0003800000 */
.L_x_4872:
[----:B------:R-:W-:-:S05]  /*5aa0*/  HADD2.F32 R2, -RZ, R3.H0_H0 ;  /* 0x20000003ff027230 */ /* 0x000fca0000004100 */
[----:B------:R-:W-:-:S06]  /*5ab0*/  FMUL.FTZ R2, R2, 1 ;  /* 0x3f80000002027820 */ /* 0x000fcc0000410000 */
[----:B------:R-:W0:Y:S02]  /*5ac0*/  F2F.F64.F32 R2, R2 ;  /* 0x0000000200027310 */ /* 0x000e240000201800 */
[----:B0-----:R0:W-:Y:S01]  /*5ad0*/  STG.E.64 desc[UR36][R16.64], R2 ;  /* 0x0000000210007986 */ /* 0x0011e2000c101b24 */
[----:B------:R-:W-:Y:S05]  /*5ae0*/  BRA `(.L_x_4867) ;  /* 0x0000000800c07947 */ /* 0x000fea0003800000 */
.L_x_4862:
        /* <DEDUP_REMOVED lines=13> */
.L_x_4876:
[----:B------:R-:W-:Y:S01]  /*5bc0*/  HADD2.F32 R3, -RZ, R3.H0_H0 ;  /* 0x20000003ff037230 */ /* 0x000fe20000004100 */
[----:B------:R-:W-:-:S04]  /*5bd0*/  CS2R R6, SRZ ;  /* 0x0000000000067805 */ /* 0x000fc8000001ff00 */
[----:B------:R-:W-:-:S04]  /*5be0*/  FMUL.FTZ R3, R3, 1 ;  /* 0x3f80000003037820 */ /* 0x000fc80000410000 */
[----:B------:R-:W0:Y:S02]  /*5bf0*/  F2F.F64.F32 R4, R3 ;  /* 0x0000000300047310 */ /* 0x000e240000201800 */
[----:B0-----:R0:W-:Y:S01]  /*5c00*/  STG.E.128 desc[UR36][R16.64], R4 ;  /* 0x0000000410007986 */ /* 0x0011e2000c101d24 */
[----:B------:R-:W-:Y:S05]  /*5c10*/  BRA `(.L_x_4867) ;  /* 0x0000000800747947 */ /* 0x000fea0003800000 */
.L_x_4875:
        /* <DEDUP_REMOVED lines=21> */
.L_x_4880:
[----:B------:R-:W-:Y:S05]  /*5d70*/  BSYNC B0 ;  /* 0x0000000000007941 */ /* 0x000fea0003800000 */
.L_x_4879:
[----:B------:R-:W-:-:S05]  /*5d80*/  LOP3.LUT R3, R0, R3, RZ, 0xfc, !PT ;  /* 0x0000000300037212 */ /* 0x000fca00078efcff */
[----:B------:R0:W-:Y:S01]  /*5d90*/  STG.E.U8 desc[UR36][R16.64], R3 ;  /* 0x0000000310007986 */ /* 0x0001e2000c101124 */
[----:B------:R-:W-:Y:S05]  /*5da0*/  BRA `(.L_x_4867) ;  /* 0x0000000800107947 */ /* 0x000fea0003800000 */
.L_x_4878:
        /* <DEDUP_REMOVED lines=13> */
.L_x_4882:
[----:B------:R-:W-:Y:S01]  /*5e80*/  IMAD.MOV.U32 R0, RZ, RZ, 0x7f ;  /* 0x0000007fff007424 */ /* 0x000fe200078e00ff */
[----:B------:R-:W-:-:S04]  /*5e90*/  ISETP.GT.U32.AND P0, PT, R2, 0x7f800000, PT ;  /* 0x7f8000000200780c */ /* 0x000fc80003f04070 */
[----:B------:R-:W-:-:S09]  /*5ea0*/  SEL R0, R0, 0x7c, P0 ;  /* 0x0000007c00007807 */ /* 0x000fd20000000000 */
.L_x_4883:
[----:B------:R-:W-:Y:S05]  /*5eb0*/  BSYNC B0 ;  /* 0x0000000000007941 */ /* 0x000fea0003800000 */
.L_x_4881:
[----:B------:R-:W-:-:S04]  /*5ec0*/  LOP3.LUT R2, R3, 0x80000000, RZ, 0xc0, !PT ;  /* 0x8000000003027812 */ /* 0x000fc800078ec0ff */
[----:B------:R-:W-:-:S04]  /*5ed0*/  SHF.R.U32.HI R3, RZ, 0x18, R2 ;  /* 0x00000018ff037819 */ /* 0x000fc80000011602 */
[----:B------:R-:W-:-:S05]  /*5ee0*/  LOP3.LUT R3, R0, R3, RZ, 0xfc, !PT ;  /* 0x0000000300037212 */ /* 0x000fca00078efcff */
[----:B------:R0:W-:Y:S01]  /*5ef0*/  STG.E.U8 desc[UR36][R16.64], R3 ;  /* 0x0000000310007986 */ /* 0x0001e2000c101124 */
[----:B------:R-:W-:Y:S05]  /*5f00*/  BRA `(.L_x_4867) ;  /* 0x0000000400b87947 */ /* 0x000fea0003800000 */
.L_x_4877:
[----:B------:R-:W-:-:S05]  /*5f10*/  HADD2.F32 R0, -RZ, R3.H0_H0 ;  /* 0x20000003ff007230 */ /* 0x000fca0000004100 */
[----:B------:R-:W-:-:S05]  /*5f20*/  F2FP.BF16.F32.PACK_AB R0, RZ, R0 ;  /* 0x00000000ff00723e */ /* 0x000fca00000010ff */
[----:B------:R0:W-:Y:S01]  /*5f30*/  STG.E.U16 desc[UR36][R16.64], R0 ;  /* 0x0000000010007986 */ /* 0x0001e2000c101524 */
[----:B------:R-:W-:Y:S05]  /*5f40*/  BRA `(.L_x_4867) ;  /* 0x0000000400a87947 */ /* 0x000fea0003800000 */
.L_x_4874:
        /* <DEDUP_REMOVED lines=12> */
.L_x_4886:
        /* <DEDUP_REMOVED lines=17> */
.L_x_4889:
[----:B------:R-:W-:-:S04]  /*6120*/  LOP3.LUT R2, R3, 0x80000000, RZ, 0xc0, !PT ;  /* 0x8000000003027812 */ /* 0x000fc800078ec0ff */
[----:B------:R-:W-:-:S04]  /*6130*/  SHF.R.U32.HI R3, RZ, 0x18, R2 ;  /* 0x00000018ff037819 */ /* 0x000fc80000011602 */
[----:B------:R-:W-:-:S04]  /*6140*/  LOP3.LUT R0, R0, R3, RZ, 0xfc, !PT ;  /* 0x0000000300007212 */ /* 0x000fc800078efcff */
[----:B------:R-:W-:-:S07]  /*6150*/  PRMT R8, R0, 0x7610, R8 ;  /* 0x0000761000087816 */ /* 0x000fce0000000008 */
.L_x_4888:
[----:B------:R-:W-:Y:S05]  /*6160*/  BSYNC B0 ;  /* 0x0000000000007941 */ /* 0x000fea0003800000 */
.L_x_4887:
[----:B------:R3:W-:Y:S01]  /*6170*/  STG.E.U8 desc[UR36][R16.64], R8 ;  /* 0x0000000810007986 */ /* 0x0007e2000c101124 */
[----:B------:R-:W-:Y:S05]  /*6180*/  BRA `(.L_x_4867) ;  /* 0x0000000400187947 */ /* 0x000fea0003800000 */
.L_x_4885:
        /* <DEDUP_REMOVED lines=17> */
.L_x_4892:
[----:B------:R-:W-:-:S04]  /*62a0*/  LOP3.LUT R2, R3, 0x80000000, RZ, 0xc0, !PT ;  /* 0x8000000003027812 */ /* 0x000fc800078ec0ff */
[----:B------:R-:W-:-:S04]  /*62b0*/  SHF.R.U32.HI R3, RZ, 0x18, R2 ;  /* 0x00000018ff037819 */ /* 0x000fc80000011602 */
[----:B------:R-:W-:-:S04]  /*62c0*/  LOP3.LUT R0, R0, R3, RZ, 0xfc, !PT ;  /* 0x0000000300007212 */ /* 0x000fc800078efcff */
[----:B------:R-:W-:-:S07]  /*62d0*/  PRMT R8, R0, 0x7610, R8 ;  /* 0x0000761000087816 */ /* 0x000fce0000000008 */
.L_x_4891:
[----:B------:R-:W-:Y:S05]  /*62e0*/  BSYNC B0 ;  /* 0x0000000000007941 */ /* 0x000fea0003800000 */
.L_x_4890:
[----:B------:R0:W-:Y:S01]  /*62f0*/  STG.E.U8 desc[UR36][R16.64], R8 ;  /* 0x0000000810007986 */ /* 0x0001e2000c101124 */
[----:B------:R-:W-:Y:S05]  /*6300*/  BRA `(.L_x_4867) ;  /* 0x0000000000b87947 */ /* 0x000fea0003800000 */
.L_x_4884:
        /* <DEDUP_REMOVED lines=22> */
.L_x_4866:
        /* <DEDUP_REMOVED lines=16> */
.L_x_4895:
[----:B------:R-:W-:Y:S05]  /*6570*/  BRA `(.L_x_4867) ;  /* 0x00000000001c7947 */ /* 0x000fea0003800000 */
.L_x_4894:
[----:B------:R-:W-:-:S06]  /*6580*/  HADD2.F32 R3, -RZ, R3.H0_H0 ;  /* 0x20000003ff037230 */ /* 0x000fcc0000004100 */
[----:B------:R-:W0:Y:S02]  /*6590*/  F2I.U64.TRUNC R2, R3 ;  /* 0x0000000300027311 */ /* 0x000e24000020d800 */
[----:B0-----:R2:W-:Y:S01]  /*65a0*/  STG.E.64 desc[UR36][R16.64], R2 ;  /* 0x0000000210007986 */ /* 0x0015e2000c101b24 */
[----:B------:R-:W-:Y:S05]  /*65b0*/  BRA `(.L_x_4867) ;  /* 0x00000000000c7947 */ /* 0x000fea0003800000 */
.L_x_4893:
[----:B------:R-:W-:-:S06]  /*65c0*/  HADD2.F32 R3, -RZ, R3.H0_H0 ;  /* 0x20000003ff037230 */ /* 0x000fcc0000004100 */
[----:B------:R-:W0:Y:S02]  /*65d0*/  F2I.FTZ.U32.TRUNC.NTZ R3, R3 ;  /* 0x0000000300037305 */ /* 0x000e24000021f000 */
[----:B0-----:R0:W-:Y:S02]  /*65e0*/  STG.E desc[UR36][R16.64], R3 ;  /* 0x0000000310007986 */ /* 0x0011e4000c101924 */
.L_x_4867:
[----:B------:R-:W-:-:S07]  /*65f0*/  VIADD R19, R19, 0x80 ;  /* 0x0000008013137836 */ /* 0x000fce0000000000 */
.L_x_4827:
[----:B------:R-:W-:Y:S05]  /*6600*/  BSYNC B6 ;  /* 0x0000000000067941 */ /* 0x000fea0003800000 */
.L_x_4826:
        /* <DEDUP_REMOVED lines=307> */
.L_x_4898:
        /* <DEDUP_REMOVED lines=22> */
.L_x_4902:
[----:B------:R-:W2:Y:S02]  /*7aa0*/  LDG.E.U8 R2, desc[UR36][R2.64] ;  /* 0x0000002402027981 */ /* 0x000ea4000c1e1100 */
[----:B--2---:R-:W-:-:S04]  /*7ab0*/  I2FP.F32.U32 R0, R2 ;  /* 0x0000000200007245 */ /* 0x004fc80000201000 */
[----:B------:R-:W-:Y:S01]  /*7ac0*/  F2FP.F16.F32.PACK_AB R0, RZ, R0 ;  /* 0x00000000ff00723e */ /* 0x000fe200000000ff */
[----:B------:R-:W-:Y:S06]  /*7ad0*/  BRA `(.L_x_4904) ;  /* 0x0000000c00887947 */ /* 0x000fec0003800000 */
.L_x_4901:
        /* <DEDUP_REMOVED lines=10> */
.L_x_4906:
[----:B------:R-:W2:Y:S02]  /*7b80*/  LDG.E R2, desc[UR36][R2.64] ;  /* 0x0000002402027981 */ /* 0x000ea4000c1e1900 */
[----:B--2---:R-:W-:-:S04]  /*7b90*/  I2FP.F32.S32 R0, R2 ;  /* 0x0000000200007245 */ /* 0x004fc80000201400 */
[----:B------:R-:W-:Y:S01]  /*7ba0*/  F2FP.F16.F32.PACK_AB R0, RZ, R0 ;  /* 0x00000000ff00723e */ /* 0x000fe200000000ff */
[----:B------:R-:W-:Y:S06]  /*7bb0*/  BRA `(.L_x_4904) ;  /* 0x0000000c00507947 */ /* 0x000fec0003800000 */
.L_x_4905:
[----:B------:R-:W2:Y:S02]  /*7bc0*/  LDG.E.U16 R2, desc[UR36][R2.64] ;  /* 0x0000002402027981 */ /* 0x000ea4000c1e1500 */
[----:B--2---:R-:W0:Y:S02]  /*7bd0*/  I2F.S16 R0, R2 ;  /* 0x0000000200007306 */ /* 0x004e240000101400 */
[----:B0-----:R-:W-:Y:S01]  /*7be0*/  F2FP.F16.F32.PACK_AB R0, RZ, R0 ;  /* 0x00000000ff00723e */ /* 0x001fe200000000ff */
[----:B------:R-:W-:Y:S06]  /*7bf0*/  BRA `(.L_x_4904) ;  /* 0x0000000c00407947 */ /* 0x000fec0003800000 */
.L_x_4900:
        /* <DEDUP_REMOVED lines=9> */
.L_x_4908:
[----:B------:R1:W5:Y:S01]  /*7c90*/  LDG.E.U16 R0, desc[UR36][R2.64] ;  /* 0x0000002402007981 */ /* 0x000362000c1e1500 */
[----:B------:R-:W-:Y:S05]  /*7ca0*/  BRA `(.L_x_4904) ;  /* 0x0000000c00147947 */ /* 0x000fea0003800000 */
.L_x_4907:
        /* <DEDUP_REMOVED lines=9> */
.L_x_4910:
[----:B------:R0:W5:Y:S01]  /*7d40*/  LDG.E.U16 R0, desc[UR36][R2.64] ;  /* 0x0000002402007981 */ /* 0x000162000c1e1500 */
[----:B------:R-:W-:Y:S05]  /*7d50*/  BRA `(.L_x_4904) ;  /* 0x0000000800e87947 */ /* 0x000fea0003800000 */
.L_x_4909:
        /* <DEDUP_REMOVED lines=8> */
.L_x_4899:
        /* <DEDUP_REMOVED lines=13> */
.L_x_4913:
        /* <DEDUP_REMOVED lines=8> */
.L_x_4912:
        /* <DEDUP_REMOVED lines=28> */
.L_x_4915:
        /* <DEDUP_REMOVED lines=15> */
.L_x_4914:
[----:B------:R-:W2:Y:S02]  /*81e0*/  LDG.E.U16 R0, desc[UR36][R2.64] ;  /* 0x0000002402007981 */ /* 0x000ea4000c1e1500 */
[----:B--2---:R-:W-:-:S05]  /*81f0*/  IMAD.U32 R0, R0, 0x10000, RZ ;  /* 0x0001000000007824 */ /* 0x004fca00078e00ff */
[----:B------:R-:W-:Y:S01]  /*8200*/  F2FP.F16.F32.PACK_AB R0, RZ, R0 ;  /* 0x00000000ff00723e */ /* 0x000fe200000000ff */
[----:B------:R-:W-:Y:S06]  /*8210*/  BRA `(.L_x_4904) ;  /* 0x0000000400b87947 */ /* 0x000fec0003800000 */
.L_x_4911:
        /* <DEDUP_REMOVED lines=12> */
.L_x_4918:
        /* <DEDUP_REMOVED lines=21> */
.L_x_4922:
[----:B------:R-:W-:Y:S05]  /*8430*/  BSYNC B1 ;  /* 0x0000000000017941 */ /* 0x000fea0003800000 */
.L_x_4921:
[----:B------:R-:W-:Y:S01]  /*8440*/  LEA R3, R0, 0x3b800000, 0x17 ;  /* 0x3b80000000037811 */ /* 0x000fe200078eb8ff */
[----:B------:R-:W-:-:S05]  /*8450*/  IMAD.SHL.U32 R0, R2, 0x100000, RZ ;  /* 0x0010000002007824 */ /* 0x000fca00078e00ff */
[----:B------:R-:W-:-:S07]  /*8460*/  LOP3.LUT R0, R3, R0, R4, 0xfe, !PT ;  /* 0x0000000003007212 */ /* 0x000fce00078efe04 */
.L_x_4920:
[----:B------:R-:W-:Y:S05]  /*8470*/  BSYNC B0 ;  /* 0x0000000000007941 */ /* 0x000fea0003800000 */
.L_x_4919:
[----:B------:R-:W-:Y:S01]  /*8480*/  F2FP.F16.F32.PACK_AB R0, RZ, R0 ;  /* 0x00000000ff00723e */ /* 0x000fe200000000ff */
[----:B------:R-:W-:Y:S06]  /*8490*/  BRA `(.L_x_4904) ;  /* 0x0000000400187947 */ /* 0x000fec0003800000 */
.L_x_4917:
        /* <DEDUP_REMOVED lines=21> */
.L_x_4926:
[----:B------:R-:W-:Y:S05]  /*85f0*/  BSYNC B1 ;  /* 0x0000000000017941 */ /* 0x000fea0003800000 */
.L_x_4925:
[----:B------:R-:W-:Y:S01]  /*8600*/  LEA R3, R0, 0x37800000, 0x17 ;  /* 0x3780000000037811 */ /* 0x000fe200078eb8ff */
[----:B------:R-:W-:-:S05]  /*8610*/  IMAD.SHL.U32 R0, R2, 0x200000, RZ ;  /* 0x0020000002007824 */ /* 0x000fca00078e00ff */
[----:B------:R-:W-:-:S07]  /*8620*/  LOP3.LUT R0, R3, R0, R4, 0xfe, !PT ;  /* 0x0000000003007212 */ /* 0x000fce00078efe04 */
.L_x_4924:
[----:B------:R-:W-:Y:S05]  /*8630*/  BSYNC B0 ;  /* 0x0000000000007941 */ /* 0x000fea0003800000 */
.L_x_4923:
[----:B------:R-:W-:Y:S01]  /*8640*/  F2FP.F16.F32.PACK_AB R0, RZ, R0 ;  /* 0x00000000ff00723e */ /* 0x000fe200000000ff */
[----:B------:R-:W-:Y:S06]  /*8650*/  BRA `(.L_x_4904) ;  /* 0x0000000000a87947 */ /* 0x000fec0003800000 */
.L_x_4916:
        /* <DEDUP_REMOVED lines=14> */
.L_x_4930:
[----:B------:R-:W-:Y:S05]  /*8740*/  BSYNC B0 ;  /* 0x0000000000007941 */ /* 0x000fea0003800000 */
.L_x_4929:
[----:B------:R-:W-:Y:S01]  /*8750*/  F2FP.F16.F32.PACK_AB R0, RZ, R0 ;  /* 0x00000000ff00723e */ /* 0x000fe200000000ff */
[----:B------:R-:W-:Y:S06]  /*8760*/  BRA `(.L_x_4904) ;  /* 0x0000000000647947 */ /* 0x000fec0003800000 */
.L_x_4903:
        /* <DEDUP_REMOVED lines=16> */
.L_x_4931:
[----:B------:R-:W-:Y:S01]  /*8870*/  PRMT R0, RZ, 0x7610, R0 ;  /* 0x00007610ff007816 */ /* 0x000fe20000000000 */
[----:B------:R-:W-:Y:S06]  /*8880*/  BRA `(.L_x_4904) ;  /* 0x00000000001c7947 */ /* 0x000fec0003800000 */
.L_x_4928:
[----:B------:R-:W2:Y:S02]  /*8890*/  LDG.E.64 R2, desc[UR36][R2.64] ;  /* 0x0000002402027981 */ /* 0x000ea4000c1e1b00 */
[----:B--2---:R-:W0:Y:S02]  /*88a0*/  I2F.U64 R0, R2 ;  /* 0x0000000200007312 */ /* 0x004e240000301000 */
[----:B0-----:R-:W-:Y:S01]  /*88b0*/  F2FP.F16.F32.PACK_AB R0, RZ, R0 ;  /* 0x00000000ff00723e */ /* 0x001fe200000000ff */
[----:B------:R-:W-:Y:S06]  /*88c0*/  BRA `(.L_x_4904) ;  /* 0x00000000000c7947 */ /* 0x000fec0003800000 */
.L_x_4927:
[----:B------:R-:W2:Y:S02]  /*88d0*/  LDG.E R2, desc[UR36][R2.64] ;  /* 0x0000002402027981 */ /* 0x000ea4000c1e1900 */
[----:B--2---:R-:W-:-:S04]  /*88e0*/  I2FP.F32.U32 R0, R2 ;  /* 0x0000000200007245 */ /* 0x004fc80000201000 */
[----:B------:R-:W-:-:S07]  /*88f0*/  F2FP.F16.F32.PACK_AB R0, RZ, R0 ;  /* 0x00000000ff00723e */ /* 0x000fce00000000ff */
.L_x_4904:
        /* <DEDUP_REMOVED lines=23> */
.L_x_4935:
[----:B------:R-:W-:-:S06]  /*8a70*/  HADD2.F32 R3, -RZ, R3.H0_H0 ;  /* 0x20000003ff037230 */ /* 0x000fcc0000004100 */
[----:B------:R-:W0:Y:S02]  /*8a80*/  F2I.S64.TRUNC R2, R3 ;  /* 0x0000000300027311 */ /* 0x000e24000020d900 */
[----:B0-----:R3:W-:Y:S01]  /*8a90*/  STG.E.U8 desc[UR36][R16.64], R2 ;  /* 0x0000000210007986 */ /* 0x0017e2000c101124 */
[----:B------:R-:W-:Y:S05]  /*8aa0*/  BRA `(.L_x_4937) ;  /* 0x0000000c00847947 */ /* 0x000fea0003800000 */
.L_x_4934:
        /* <DEDUP_REMOVED lines=10> */
.L_x_4939:
[----:B------:R-:W-:-:S06]  /*8b50*/  HADD2.F32 R3, -RZ, R3.H0_H0 ;  /* 0x20000003ff037230 */ /* 0x000fcc0000004100 */
[----:B------:R-:W0:Y:S02]  /*8b60*/  F2I.FTZ.TRUNC.NTZ R3, R3 ;  /* 0x0000000300037305 */ /* 0x000e24000021f100 */
[----:B0-----:R2:W-:Y:S01]  /*8b70*/  STG.E desc[UR36][R16.64], R3 ;  /* 0x0000000310007986 */ /* 0x0015e2000c101924 */
[----:B------:R-:W-:Y:S05]  /*8b80*/  BRA `(.L_x_4937) ;  /* 0x0000000c004c7947 */ /* 0x000fea0003800000 */
.L_x_4938:
[----:B------:R-:W-:-:S06]  /*8b90*/  HADD2.F32 R3, -RZ, R3.H0_H0 ;  /* 0x20000003ff037230 */ /* 0x000fcc0000004100 */
[----:B------:R-:W0:Y:S02]  /*8ba0*/  F2I.FTZ.TRUNC.NTZ R3, R3 ;  /* 0x0000000300037305 */ /* 0x000e24000021f100 */
[----:B0-----:R0:W-:Y:S01]  /*8bb0*/  STG.E.U16 desc[UR36][R16.64], R3 ;  /* 0x0000000310007986 */ /* 0x0011e2000c101524 */
[----:B------:R-:W-:Y:S05]  /*8bc0*/  BRA `(.L_x_4937) ;  /* 0x0000000c003c7947 */ /* 0x000fea0003800000 */
.L_x_4933:
        /* <DEDUP_REMOVED lines=9> */
.L_x_4941:
[----:B------:R0:W-:Y:S01]  /*8c60*/  STG.E.U16 desc[UR36][R16.64], R3 ;  /* 0x0000000310007986 */ /* 0x0001e2000c101524 */
[----:B------:R-:W-:Y:S05]  /*8c70*/  BRA `(.L_x_4937) ;  /* 0x0000000c00107947 */ /* 0x000fea0003800000 */
.L_x_4940:
        /* <DEDUP_REMOVED lines=10> */
.L_x_4943:
[----:B------:R-:W-:-:S05]  /*8d20*/  HADD2.F32 R0, -RZ, R3.H0_H0 ;  /* 0x20000003ff007230 */ /* 0x000fca0000004100 */
[----:B------:R-:W-:-:S04]  /*8d30*/  F2FP.F16.F32.PACK_AB R0, RZ, R0 ;  /* 0x00000000ff00723e */ /* 0x000fc800000000ff */
[----:B------:R-:W-:-:S05]  /*8d40*/  PRMT R0, R0, 0x5410, RZ ;  /* 0x0000541000007816 */ /* 0x000fca00000000ff */
[----:B------:R0:W-:Y:S01]  /*8d50*/  STG.E desc[UR36][R16.64], R0 ;  /* 0x0000000010007986 */ /* 0x0001e2000c101924 */
[----:B------:R-:W-:Y:S05]  /*8d60*/  BRA `(.L_x_4937) ;  /* 0x0000000800d47947 */ /* 0x000fea0003800000 */
.L_x_4942:
[----:B------:R-:W-:-:S05]  /*8d70*/  HADD2.F32 R2, -RZ, R3.H0_H0 ;  /* 0x20000003ff027230 */ /* 0x000fca0000004100 */
[----:B------:R-:W-:-:S06]  /*8d80*/  FMUL.FTZ R2, R2, 1 ;  /* 0x3f80000002027820 */ /* 0x000fcc0000410000 */
[----:B------:R-:W0:Y:S02]  /*8d90*/  F2F.F64.F32 R2, R2 ;  /* 0x0000000200027310 */ /* 0x000e240000201800 */
[----:B0-----:R0:W-:Y:S01]  /*8da0*/  STG.E.64 desc[UR36][R16.64], R2 ;  /* 0x0000000210007986 */ /* 0x0011e2000c101b24 */
[----:B------:R-:W-:Y:S05]  /*8db0*/  BRA `(.L_x_4937) ;  /* 0x0000000800c07947 */ /* 0x000fea0003800000 */
.L_x_4932:
        /* <DEDUP_REMOVED lines=13> */
.L_x_4946:
[----:B------:R-:W-:Y:S01]  /*8e90*/  HADD2.F32 R3, -RZ, R3.H0_H0 ;  /* 0x20000003ff037230 */ /* 0x000fe20000004100 */
[----:B------:R-:W-:-:S04]  /*8ea0*/  CS2R R6, SRZ ;  /* 0x0000000000067805 */ /* 0x000fc8000001ff00 */
[----:B------:R-:W-:-:S04]  /*8eb0*/  FMUL.FTZ R3, R3, 1 ;  /* 0x3f80000003037820 */ /* 0x000fc80000410000 */
[----:B------:R-:W0:Y:S02]  /*8ec0*/  F2F.F64.F32 R4, R3 ;  /* 0x0000000300047310 */ /* 0x000e240000201800 */
[----:B0-----:R0:W-:Y:S01]  /*8ed0*/  STG.E.128 desc[UR36][R16.64], R4 ;  /* 0x0000000410007986 */ /* 0x0011e2000c101d24 */
[----:B------:R-:W-:Y:S05]  /*8ee0*/  BRA `(.L_x_4937) ;  /* 0x0000000800747947 */ /* 0x000fea0003800000 */
.L_x_4945:
        /* <DEDUP_REMOVED lines=21> */
.L_x_4950:
[----:B------:R-:W-:Y:S05]  /*9040*/  BSYNC B0 ;  /* 0x0000000000007941 */ /* 0x000fea0003800000 */
.L_x_4949:
[----:B------:R-:W-:-:S05]  /*9050*/  LOP3.LUT R3, R0, R3, RZ, 0xfc, !PT ;  /* 0x0000000300037212 */ /* 0x000fca00078efcff */
[----:B------:R0:W-:Y:S01]  /*9060*/  STG.E.U8 desc[UR36][R16.64], R3 ;  /* 0x0000000310007986 */ /* 0x0001e2000c101124 */
[----:B------:R-:W-:Y:S05]  /*9070*/  BRA `(.L_x_4937) ;  /* 0x0000000800107947 */ /* 0x000fea0003800000 */
.L_x_4948:
        /* <DEDUP_REMOVED lines=13> */
.L_x_4952:
[----:B------:R-:W-:Y:S01]  /*9150*/  IMAD.MOV.U32 R0, RZ, RZ, 0x7f ;  /* 0x0000007fff007424 */ /* 0x000fe200078e00ff */
[----:B------:R-:W-:-:S04]  /*9160*/  ISETP.GT.U32.AND P0, PT, R2, 0x7f800000, PT ;  /* 0x7f8000000200780c */ /* 0x000fc80003f04070 */
[----:B------:R-:W-:-:S09]  /*9170*/  SEL R0, R0, 0x7c, P0 ;  /* 0x0000007c00007807 */ /* 0x000fd20000000000 */
.L_x_4953:
[----:B------:R-:W-:Y:S05]  /*9180*/  BSYNC B0 ;  /* 0x0000000000007941 */ /* 0x000fea0003800000 */
.L_x_4951:
[----:B------:R-:W-:-:S04]  /*9190*/  LOP3.LUT R2, R3, 0x80000000, RZ, 0xc0, !PT ;  /* 0x8000000003027812 */ /* 0x000fc800078ec0ff */
[----:B------:R-:W-:-:S04]  /*91a0*/  SHF.R.U32.HI R3, RZ, 0x18, R2 ;  /* 0x00000018ff037819 */ /* 0x000fc80000011602 */
[----:B------:R-:W-:-:S05]  /*91b0*/  LOP3.LUT R3, R0, R3, RZ, 0xfc, !PT ;  /* 0x0000000300037212 */ /* 0x000fca00078efcff */
[----:B------:R0:W-:Y:S01]  /*91c0*/  STG.E.U8 desc[UR36][R16.64], R3 ;  /* 0x0000000310007986 */ /* 0x0001e2000c101124 */
[----:B------:R-:W-:Y:S05]  /*91d0*/  BRA `(.L_x_4937) ;  /* 0x0000000400b87947 */ /* 0x000fea0003800000 */
.L_x_4947:
[----:B------:R-:W-:-:S05]  /*91e0*/  HADD2.F32 R0, -RZ, R3.H0_H0 ;  /* 0x20000003ff007230 */ /* 0x000fca0000004100 */
[----:B------:R-:W-:-:S05]  /*91f0*/  F2FP.BF16.F32.PACK_AB R0, RZ, R0 ;  /* 0x00000000ff00723e */ /* 0x000fca00000010ff */
[----:B------:R0:W-:Y:S01]  /*9200*/  STG.E.U16 desc[UR36][R16.64], R0 ;  /* 0x0000000010007986 */ /* 0x0001e2000c101524 */
[----:B------:R-:W-:Y:S05]  /*9210*/  BRA `(.L_x_4937) ;  /* 0x0000000400a87947 */ /* 0x000fea0003800000 */
.L_x_4944:
        /* <DEDUP_REMOVED lines=12> */
.L_x_4956:
        /* <DEDUP_REMOVED lines=17> */
.L_x_4959:
[----:B------:R-:W-:-:S04]  /*93f0*/  LOP3.LUT R2, R3, 0x80000000, RZ, 0xc0, !PT ;  /* 0x8000000003027812 */ /* 0x000fc800078ec0ff */
[----:B------:R-:W-:-:S04]  /*9400*/  SHF.R.U32.HI R3, RZ, 0x18, R2 ;  /* 0x00000018ff037819 */ /* 0x000fc80000011602 */
[----:B------:R-:W-:-:S04]  /*9410*/  LOP3.LUT R0, R0, R3, RZ, 0xfc, !PT ;  /* 0x0000000300007212 */ /* 0x000fc800078efcff */
[----:B------:R-:W-:-:S07]  /*9420*/  PRMT R8, R0, 0x7610, R8 ;  /* 0x0000761000087816 */ /* 0x000fce0000000008 */
.L_x_4958:
[----:B------:R-:W-:Y:S05]  /*9430*/  BSYNC B0 ;  /* 0x0000000000007941 */ /* 0x000fea0003800000 */
.L_x_4957:
[----:B------:R0:W-:Y:S01]  /*9440*/  STG.E.U8 desc[UR36][R16.64], R8 ;  /* 0x0000000810007986 */ /* 0x0001e2000c101124 */
[----:B------:R-:W-:Y:S05]  /*9450*/  BRA `(.L_x_4937) ;  /* 0x0000000400187947 */ /* 0x000fea0003800000 */
.L_x_4955:
        /* <DEDUP_REMOVED lines=17> */
.L_x_4962:
[----:B------:R-:W-:-:S04]  /*9570*/  LOP3.LUT R2, R3, 0x80000000, RZ, 0xc0, !PT ;  /* 0x8000000003027812 */ /* 0x000fc800078ec0ff */
[----:B------:R-:W-:-:S04]  /*9580*/  SHF.R.U32.HI R3, RZ, 0x18, R2 ;  /* 0x00000018ff037819 */ /* 0x000fc80000011602 */
[----:B------:R-:W-:-:S04]  /*9590*/  LOP3.LUT R0, R0, R3, RZ, 0xfc, !PT ;  /* 0x0000000300007212 */ /* 0x000fc800078efcff */
[----:B------:R-:W-:-:S07]  /*95a0*/  PRMT R8, R0, 0x7610, R8 ;  /* 0x0000761000087816 */ /* 0x000fce0000000008 */
.L_x_4961:
[----:B------:R-:W-:Y:S05]  /*95b0*/  BSYNC B0 ;  /* 0x0000000000007941 */ /* 0x000fea0003800000 */
.L_x_4960:
[----:B------:R0:W-:Y:S01]  /*95c0*/  STG.E.U8 desc[UR36][R16.64], R8 ;  /* 0x0000000810007986 */ /* 0x0001e2000c101124 */
[----:B------:R-:W-:Y:S05]  /*95d0*/  BRA `(.L_x_4937) ;  /* 0x0000000000b87947 */ /* 0x000fea0003800000 */
.L_x_4954:
        /* <DEDUP_REMOVED lines=22> */
.L_x_4936:
        /* <DEDUP_REMOVED lines=16> */
.L_x_4965:
[----:B------:R-:W-:Y:S05]  /*9840*/  BRA `(.L_x_4937) ;  /* 0x00000000001c7947 */ /* 0x000fea0003800000 */
.L_x_4964:
[----:B------:R-:W-:-:S06]  /*9850*/  HADD2.F32 R3, -RZ, R3.H0_H0 ;  /* 0x20000003ff037230 */ /* 0x000fcc0000004100 */
[----:B------:R-:W0:Y:S02]  /*9860*/  F2I.U64.TRUNC R2, R3 ;  /* 0x0000000300027311 */ /* 0x000e24000020d800 */
[----:B0-----:R0:W-:Y:S01]  /*9870*/  STG.E.64 desc[UR36][R16.64], R2 ;  /* 0x0000000210007986 */ /* 0x0011e2000c101b24 */
[----:B------:R-:W-:Y:S05]  /*9880*/  BRA `(.L_x_4937) ;  /* 0x00000000000c7947 */ /* 0x000fea0003800000 */
.L_x_4963:
[----:B------:R-:W-:-:S06]  /*9890*/  HADD2.F32 R3, -RZ, R3.H0_H0 ;  /* 0x20000003ff037230 */ /* 0x000fcc0000004100 */
[----:B------:R-:W0:Y:S02]  /*98a0*/  F2I.FTZ.U32.TRUNC.NTZ R3, R3 ;  /* 0x0000000300037305 */ /* 0x000e24000021f000 */
[----:B0-----:R0:W-:Y:S02]  /*98b0*/  STG.E desc[UR36][R16.64], R3 ;  /* 0x0000000310007986 */ /* 0x0011e4000c101924 */
.L_x_4937:
[----:B------:R-:W-:-:S07]  /*98c0*/  VIADD R19, R19, 0x80 ;  /* 0x0000008013137836 */ /* 0x000fce0000000000 */
.L_x_4897:
[----:B------:R-:W-:Y:S05]  /*98d0*/  BSYNC B6 ;  /* 0x0000000000067941 */ /* 0x000fea0003800000 */
.L_x_4896:
        /* <DEDUP_REMOVED lines=306> */
.L_x_4966:
        /* <DEDUP_REMOVED lines=22> */
.L_x_4970:
[----:B------:R-:W2:Y:S02]  /*ad60*/  LDG.E.U8 R2, desc[UR36][R2.64] ;  /* 0x0000002402027981 */ /* 0x000ea4000c1e1100 */
[----:B--2---:R-:W-:-:S04]  /*ad70*/  I2FP.F32.U32 R0, R2 ;  /* 0x0000000200007245 */ /* 0x004fc80000201000 */
[----:B------:R-:W-:Y:S01]  /*ad80*/  F2FP.F16.F32.PACK_AB R0, RZ, R0 ;  /* 0x00000000ff00723e */ /* 0x000fe200000000ff */
[----:B------:R-:W-:Y:S06]  /*ad90*/  BRA `(.L_x_4972) ;  /* 0x0000000c00887947 */ /* 0x000fec0003800000 */
.L_x_4969:
        /* <DEDUP_REMOVED lines=10> */
.L_x_4974:
[----:B------:R-:W2:Y:S02]  /*ae40*/  LDG.E R2, desc[UR36][R2.64] ;  /* 0x0000002402027981 */ /* 0x000ea4000c1e1900 */
[----:B--2---:R-:W-:-:S04]  /*ae50*/  I2FP.F32.S32 R0, R2 ;  /* 0x0000000200007245 */ /* 0x004fc80000201400 */
[----:B------:R-:W-:Y:S01]  /*ae60*/  F2FP.F16.F32.PACK_AB R0, RZ, R0 ;  /* 0x00000000ff00723e */ /* 0x000fe200000000ff */
[----:B------:R-:W-:Y:S06]  /*ae70*/  BRA `(.L_x_4972) ;  /* 0x0000000c00507947 */ /* 0x000fec0003800000 */
.L_x_4973:
[----:B------:R-:W2:Y:S02]  /*ae80*/  LDG.E.U16 R2, desc[UR36][R2.64] ;  /* 0x0000002402027981 */ /* 0x000ea4000c1e1500 */
[----:B--2---:R-:W0:Y:S02]  /*ae90*/  I2F.S16 R0, R2 ;  /* 0x0000000200007306 */ /* 0x004e240000101400 */
[----:B0-----:R-:W-:Y:S01]  /*aea0*/  F2FP.F16.F32.PACK_AB R0, RZ, R0 ;  /* 0x00000000ff00723e */ /* 0x001fe200000000ff */
[----:B------:R-:W-:Y:S06]  /*aeb0*/  BRA `(.L_x_4972) ;  /* 0x0000000c00407947 */ /* 0x000fec0003800000 */
.L_x_4968:
        /* <DEDUP_REMOVED lines=9> */
.L_x_4976:
[----:B------:R1:W5:Y:S01]  /*af50*/  LDG.E.U16 R0, desc[UR36][R2.64] ;  /* 0x0000002402007981 */ /* 0x000362000c1e1500 */
[----:B------:R-:W-:Y:S05]  /*af60*/  BRA `(.L_x_4972) ;  /* 0x0000000c00147947 */ /* 0x000fea0003800000 */
.L_x_4975:
        /* <DEDUP_REMOVED lines=9> */
.L_x_4978:
[----:B------:R0:W5:Y:S01]  /*b000*/  LDG.E.U16 R0, desc[UR36][R2.64] ;  /* 0x0000002402007981 */ /* 0x000162000c1e1500 */
[----:B------:R-:W-:Y:S05]  /*b010*/  BRA `(.L_x_4972) ;  /* 0x0000000800e87947 */ /* 0x000fea0003800000 */
.L_x_4977:
        /* <DEDUP_REMOVED lines=8> */
.L_x_4967:
        /* <DEDUP_REMOVED lines=13> */
.L_x_4981:
        /* <DEDUP_REMOVED lines=8> */
.L_x_4980:
        /* <DEDUP_REMOVED lines=28> */
.L_x_4983:
        /* <DEDUP_REMOVED lines=15> */
.L_x_4982:
[----:B------:R-:W2:Y:S02]  /*b4a0*/  LDG.E.U16 R0, desc[UR36][R2.64] ;  /* 0x0000002402007981 */ /* 0x000ea4000c1e1500 */
[----:B--2---:R-:W-:-:S05]  /*b4b0*/  IMAD.U32 R0, R0, 0x10000, RZ ;  /* 0x0001000000007824 */ /* 0x004fca00078e00ff */
[----:B------:R-:W-:Y:S01]  /*b4c0*/  F2FP.F16.F32.PACK_AB R0, RZ, R0 ;  /* 0x00000000ff00723e */ /* 0x000fe200000000ff */
[----:B------:R-:W-:Y:S06]  /*b4d0*/  BRA `(.L_x_4972) ;  /* 0x0000000400b87947 */ /* 0x000fec0003800000 */
.L_x_4979:
        /* <DEDUP_REMOVED lines=12> */
.L_x_4986:
        /* <DEDUP_REMOVED lines=21> */
.L_x_4990:
[----:B------:R-:W-:Y:S05]  /*b6f0*/  BSYNC B1 ;  /* 0x0000000000017941 */ /* 0x000fea0003800000 */
.L_x_4989:
[----:B------:R-:W-:Y:S01]  /*b700*/  LEA R3, R0, 0x3b800000, 0x17 ;  /* 0x3b80000000037811 */ /* 0x000fe200078eb8ff */
[----:B------:R-:W-:-:S05]  /*b710*/  IMAD.SHL.U32 R0, R2, 0x100000, RZ ;  /* 0x0010000002007824 */ /* 0x000fca00078e00ff */
[----:B------:R-:W-:-:S07]  /*b720*/  LOP3.LUT R0, R3, R0, R4, 0xfe, !PT ;  /* 0x0000000003007212 */ /* 0x000fce00078efe04 */
.L_x_4988:
[----:B------:R-:W-:Y:S05]  /*b730*/  BSYNC B0 ;  /* 0x0000000000007941 */ /* 0x000fea0003800000 */
.L_x_4987:
[----:B------:R-:W-:Y:S01]  /*b740*/  F2FP.F16.F32.PACK_AB R0, RZ, R0 ;  /* 0x00000000ff00723e */ /* 0x000fe200000000ff */
[----:B------:R-:W-:Y:S06]  /*b750*/  BRA `(.L_x_4972) ;  /* 0x0000000400187947 */ /* 0x000fec0003800000 */
.L_x_4985:
        /* <DEDUP_REMOVED lines=21> */
.L_x_4994:
[----:B------:R-:W-:Y:S05]  /*b8b0*/  BSYNC B1 ;  /* 0x0000000000017941 */ /* 0x000fea0003800000 */
.L_x_4993:
[----:B------:R-:W-:Y:S01]  /*b8c0*/  LEA R3, R0, 0x37800000, 0x17 ;  /* 0x3780000000037811 */ /* 0x000fe200078eb8ff */
[----:B------:R-:W-:-:S05]  /*b8d0*/  IMAD.SHL.U32 R0, R2, 0x200000, RZ ;  /* 0x0020000002007824 */ /* 0x000fca00078e00ff */
[----:B------:R-:W-:-:S07]  /*b8e0*/  LOP3.LUT R0, R3, R0, R4, 0xfe, !PT ;  /* 0x0000000003007212 */ /* 0x000fce00078efe04 */
.L_x_4992:
[----:B------:R-:W-:Y:S05]  /*b8f0*/  BSYNC B0 ;  /* 0x0000000000007941 */ /* 0x000fea0003800000 */
.L_x_4991:
[----:B------:R-:W-:Y:S01]  /*b900*/  F2FP.F16.F32.PACK_AB R0, RZ, R0 ;  /* 0x00000000ff00723e */ /* 0x000fe200000000ff */
[----:B------:R-:W-:Y:S06]  /*b910*/  BRA `(.L_x_4972) ;  /* 0x0000000000a87947 */ /* 0x000fec0003800000 */
.L_x_4984:
        /* <DEDUP_REMOVED lines=14> */
.L_x_4998:
[----:B------:R-:W-:Y:S05]  /*ba00*/  BSYNC B0 ;  /* 0x0000000000007941 */ /* 0x000fea0003800000 */
.L_x_4997:
[----:B------:R-:W-:Y:S01]  /*ba10*/  F2FP.F16.F32.PACK_AB R0, RZ, R0 ;  /* 0x00000000ff00723e */ /* 0x000fe200000000ff */
[----:B------:R-:W-:Y:S06]  /*ba20*/  BRA `(.L_x_4972) ;  /* 0x0000000000647947 */ /* 0x000fec0003800000 */
.L_x_4971:
        /* <DEDUP_REMOVED lines=16> */
.L_x_4999:
[----:B------:R-:W-:Y:S01]  /*bb30*/  PRMT R0, RZ, 0x7610, R0 ;  /* 0x00007610ff007816 */ /* 0x000fe20000000000 */
[----:B------:R-:W-:Y:S06]  /*bb40*/  BRA `(.L_x_4972) ;  /* 0x00000000001c7947 */ /* 0x000fec0003800000 */
.L_x_4996:
[----:B------:R-:W2:Y:S02]  /*bb50*/  LDG.E.64 R2, desc[UR36][R2.64] ;  /* 0x0000002402027981 */ /* 0x000ea4000c1e1b00 */
[----:B--2---:R-:W0:Y:S02]  /*bb60*/  I2F.U64 R0, R2 ;  /* 0x0000000200007312 */ /* 0x004e240000301000 */
[----:B0-----:R-:W-:Y:S01]  /*bb70*/  F2FP.F16.F32.PACK_AB R0, RZ, R0 ;  /* 0x00000000ff00723e */ /* 0x001fe200000000ff */
[----:B------:R-:W-:Y:S06]  /*bb80*/  BRA `(.L_x_4972) ;  /* 0x00000000000c7947 */ /* 0x000fec0003800000 */
.L_x_4995:
[----:B------:R-:W2:Y:S02]  /*bb90*/  LDG.E R2, desc[UR36][R2.64] ;  /* 0x0000002402027981 */ /* 0x000ea4000c1e1900 */
[----:B--2---:R-:W-:-:S04]  /*bba0*/  I2FP.F32.U32 R0, R2 ;  /* 0x0000000200007245 */ /* 0x004fc80000201000 */
[----:B------:R-:W-:-:S07]  /*bbb0*/  F2FP.F16.F32.PACK_AB R0, RZ, R0 ;  /* 0x00000000ff00723e */ /* 0x000fce00000000ff */
.L_x_4972:
        /* <DEDUP_REMOVED lines=23> */
.L_x_5003:
[----:B------:R-:W-:-:S06]  /*bd30*/  HADD2.F32 R3, -RZ, R3.H0_H0 ;  /* 0x20000003ff037230 */ /* 0x000fcc0000004100 */
[----:B------:R-:W0:Y:S02]  /*bd40*/  F2I.S64.TRUNC R2, R3 ;  /* 0x0000000300027311 */ /* 0x000e24000020d900 */
[----:B0-----:R-:W-:Y:S01]  /*bd50*/  STG.E.U8 desc[UR36][R16.64], R2 ;  /* 0x0000000210007986 */ /* 0x001fe2000c101124 */
[----:B------:R-:W-:Y:S05]  /*bd60*/  EXIT ;  /* 0x000000000000794d */ /* 0x000fea0003800000 */
.L_x_5002:
        /* <DEDUP_REMOVED lines=10> */
.L_x_5006:
[----:B------:R-:W-:-:S06]  /*be10*/  HADD2.F32 R3, -RZ, R3.H0_H0 ;  /* 0x20000003ff037230 */ /* 0x000fcc0000004100 */
[----:B------:R-:W0:Y:S02]  /*be20*/  F2I.FTZ.TRUNC.NTZ R3, R3 ;  /* 0x0000000300037305 */ /* 0x000e24000021f100 */
[----:B0-----:R-:W-:Y:S01]  /*be30*/  STG.E desc[UR36][R16.64], R3 ;  /* 0x0000000310007986 */ /* 0x001fe2000c101924 */
[----:B------:R-:W-:Y:S05]  /*be40*/  EXIT ;  /* 0x000000000000794d */ /* 0x000fea0003800000 */
.L_x_5005:
[----:B------:R-:W-:-:S06]  /*be50*/  HADD2.F32 R3, -RZ, R3.H0_H0 ;  /* 0x20000003ff037230 */ /* 0x000fcc0000004100 */
[----:B------:R-:W0:Y:S02]  /*be60*/  F2I.FTZ.TRUNC.NTZ R3, R3 ;  /* 0x0000000300037305 */ /* 0x000e24000021f100 */
[----:B0-----:R-:W-:Y:S01]  /*be70*/  STG.E.U16 desc[UR36][R16.64], R3 ;  /* 0x0000000310007986 */ /* 0x001fe2000c101524 */
[----:B------:R-:W-:Y:S05]  /*be80*/  EXIT ;  /* 0x000000000000794d */ /* 0x000fea0003800000 */
.L_x_5001:
        /* <DEDUP_REMOVED lines=9> */
.L_x_5008:
[----:B------:R-:W-:Y:S01]  /*bf20*/  STG.E.U16 desc[UR36][R16.64], R3 ;  /* 0x0000000310007986 */ /* 0x000fe2000c101524 */
[----:B------:R-:W-:Y:S05]  /*bf30*/  EXIT ;  /* 0x000000000000794d */ /* 0x000fea0003800000 */
.L_x_5007:
        /* <DEDUP_REMOVED lines=10> */
.L_x_5010:
[----:B------:R-:W-:-:S05]  /*bfe0*/  HADD2.F32 R0, -RZ, R3.H0_H0 ;  /* 0x20000003ff007230 */ /* 0x000fca0000004100 */
[----:B------:R-:W-:-:S04]  /*bff0*/  F2FP.F16.F32.PACK_AB R0, RZ, R0 ;  /* 0x00000000ff00723e */ /* 0x000fc800000000ff */
[----:B------:R-:W-:-:S05]  /*c000*/  PRMT R0, R0, 0x5410, RZ ;  /* 0x0000541000007816 */ /* 0x000fca00000000ff */
[----:B------:R-:W-:Y:S01]  /*c010*/  STG.E desc[UR36][R16.64], R0 ;  /* 0x0000000010007986 */ /* 0x000fe2000c101924 */
[----:B------:R-:W-:Y:S05]  /*c020*/  EXIT ;  /* 0x000000000000794d */ /* 0x000fea0003800000 */
.L_x_5009:
[----:B------:R-:W-:-:S05]  /*c030*/  HADD2.F32 R2, -RZ, R3.H0_H0 ;  /* 0x20000003ff027230 */ /* 0x000fca0000004100 */
[----:B------:R-:W-:-:S06]  /*c040*/  FMUL.FTZ R2, R2, 1 ;  /* 0x3f80000002027820 */ /* 0x000fcc0000410000 */
[----:B------:R-:W0:Y:S02]  /*c050*/  F2F.F64.F32 R2, R2 ;  /* 0x0000000200027310 */ /* 0x000e240000201800 */
[----:B0-----:R-:W-:Y:S01]  /*c060*/  STG.E.64 desc[UR36][R16.64], R2 ;  /* 0x0000000210007986 */ /* 0x001fe2000c101b24 */
[----:B------:R-:W-:Y:S05]  /*c070*/  EXIT ;  /* 0x000000000000794d */ /* 0x000fea0003800000 */
.L_x_5000:
        /* <DEDUP_REMOVED lines=13> */
.L_x_5013:
[----:B------:R-:W-:Y:S01]  /*c150*/  HADD2.F32 R3, -RZ, R3.H0_H0 ;  /* 0x20000003ff037230 */ /* 0x000fe20000004100 */
[----:B------:R-:W-:-:S04]  /*c160*/  CS2R R6, SRZ ;  /* 0x0000000000067805 */ /* 0x000fc8000001ff00 */
[----:B------:R-:W-:-:S04]  /*c170*/  FMUL.FTZ R3, R3, 1 ;  /* 0x3f80000003037820 */ /* 0x000fc80000410000 */
[----:B------:R-:W0:Y:S02]  /*c180*/  F2F.F64.F32 R4, R3 ;  /* 0x0000000300047310 */ /* 0x000e240000201800 */
[----:B0-----:R-:W-:Y:S01]  /*c190*/  STG.E.128 desc[UR36][R16.64], R4 ;  /* 0x0000000410007986 */ /* 0x001fe2000c101d24 */
[----:B------:R-:W-:Y:S05]  /*c1a0*/  EXIT ;  /* 0x000000000000794d */ /* 0x000fea0003800000 */
.L_x_5012:
        /* <DEDUP_REMOVED lines=21> */
.L_x_5017:
[----:B------:R-:W-:Y:S05]  /*c300*/  BSYNC B0 ;  /* 0x0000000000007941 */ /* 0x000fea0003800000 */
.L_x_5016:
[----:B------:R-:W-:-:S05]  /*c310*/  LOP3.LUT R3, R0, R3, RZ, 0xfc, !PT ;  /* 0x0000000300037212 */ /* 0x000fca00078efcff */
[----:B------:R-:W-:Y:S01]  /*c320*/  STG.E.U8 desc[UR36][R16.64], R3 ;  /* 0x0000000310007986 */ /* 0x000fe2000c101124 */
[----:B------:R-:W-:Y:S05]  /*c330*/  EXIT ;  /* 0x000000000000794d */ /* 0x000fea0003800000 */
.L_x_5015:
        /* <DEDUP_REMOVED lines=13> */
.L_x_5019:
[----:B------:R-:W-:Y:S01]  /*c410*/  IMAD.MOV.U32 R0, RZ, RZ, 0x7f ;  /* 0x0000007fff007424 */ /* 0x000fe200078e00ff */
[----:B------:R-:W-:-:S04]  /*c420*/  ISETP.GT.U32.AND P0, PT, R2, 0x7f800000, PT ;  /* 0x7f8000000200780c */ /* 0x000fc80003f04070 */
[----:B------:R-:W-:-:S09]  /*c430*/  SEL R0, R0, 0x7c, P0 ;  /* 0x0000007c00007807 */ /* 0x000fd20000000000 */
.L_x_5020:
[----:B------:R-:W-:Y:S05]  /*c440*/  BSYNC B0 ;  /* 0x0000000000007941 */ /* 0x000fea0003800000 */
.L_x_5018:
[----:B------:R-:W-:-:S04]  /*c450*/  LOP3.LUT R2, R3, 0x80000000, RZ, 0xc0, !PT ;  /* 0x8000000003027812 */ /* 0x000fc800078ec0ff */
[----:B------:R-:W-:-:S04]  /*c460*/  SHF.R.U32.HI R3, RZ, 0x18, R2 ;  /* 0x00000018ff037819 */ /* 0x000fc80000011602 */
[----:B------:R-:W-:-:S05]  /*c470*/  LOP3.LUT R3, R0, R3, RZ, 0xfc, !PT ;  /* 0x0000000300037212 */ /* 0x000fca00078efcff */
[----:B------:R-:W-:Y:S01]  /*c480*/  STG.E.U8 desc[UR36][R16.64], R3 ;  /* 0x0000000310007986 */ /* 0x000fe2000c101124 */
[----:B------:R-:W-:Y:S05]  /*c490*/  EXIT ;  /* 0x000000000000794d */ /* 0x000fea0003800000 */
.L_x_5014:
[----:B------:R-:W-:-:S05]  /*c4a0*/  HADD2.F32 R0, -RZ, R3.H0_H0 ;  /* 0x20000003ff007230 */ /* 0x000fca0000004100 */
[----:B------:R-:W-:-:S05]  /*c4b0*/  F2FP.BF16.F32.PACK_AB R0, RZ, R0 ;  /* 0x00000000ff00723e */ /* 0x000fca00000010ff */
[----:B------:R-:W-:Y:S01]  /*c4c0*/  STG.E.U16 desc[UR36][R16.64], R0 ;  /* 0x0000000010007986 */ /* 0x000fe2000c101524 */
[----:B------:R-:W-:Y:S05]  /*c4d0*/  EXIT ;  /* 0x000000000000794d */ /* 0x000fea0003800000 */
.L_x_5011:
        /* <DEDUP_REMOVED lines=12> */
.L_x_5023:
        /* <DEDUP_REMOVED lines=17> */
.L_x_5026:
[----:B------:R-:W-:-:S04]  /*c6b0*/  LOP3.LUT R2, R3, 0x80000000, RZ, 0xc0, !PT ;  /* 0x8000000003027812 */ /* 0x000fc800078ec0ff */
[----:B------:R-:W-:-:S04]  /*c6c0*/  SHF.R.U32.HI R3, RZ, 0x18, R2 ;  /* 0x00000018ff037819 */ /* 0x000fc80000011602 */
[----:B------:R-:W-:-:S04]  /*c6d0*/  LOP3.LUT R0, R0, R3, RZ, 0xfc, !PT ;  /* 0x0000000300007212 */ /* 0x000fc800078efcff */
[----:B------:R-:W-:-:S07]  /*c6e0*/  PRMT R8, R0, 0x7610, R8 ;  /* 0x0000761000087816 */ /* 0x000fce0000000008 */
.L_x_5025:
[----:B------:R-:W-:Y:S05]  /*c6f0*/  BSYNC B0 ;  /* 0x0000000000007941 */ /* 0x000fea0003800000 */
.L_x_5024:
[----:B------:R-:W-:Y:S01]  /*c700*/  STG.E.U8 desc[UR36][R16.64], R8 ;  /* 0x0000000810007986 */ /* 0x000fe2000c101124 */
[----:B------:R-:W-:Y:S05]  /*c710*/  EXIT ;  /* 0x000000000000794d */ /* 0x000fea0003800000 */
.L_x_5022:
        /* <DEDUP_REMOVED lines=17> */
.L_x_5029:
[----:B------:R-:W-:-:S04]  /*c830*/  LOP3.LUT R2, R3, 0x80000000, RZ, 0xc0, !PT ;  /* 0x8000000003027812 */ /* 0x000fc800078ec0ff */
[----:B------:R-:W-:-:S04]  /*c840*/  SHF.R.U32.HI R3, RZ, 0x18, R2 ;  /* 0x00000018ff037819 */ /* 0x000fc80000011602 */
[----:B------:R-:W-:-:S04]  /*c850*/  LOP3.LUT R0, R0, R3, RZ, 0xfc, !PT ;  /* 0x0000000300007212 */ /* 0x000fc800078efcff */
[----:B------:R-:W-:-:S07]  /*c860*/  PRMT R8, R0, 0x7610, R8 ;  /* 0x0000761000087816 */ /* 0x000fce0000000008 */
.L_x_5028:
[----:B------:R-:W-:Y:S05]  /*c870*/  BSYNC B0 ;  /* 0x0000000000007941 */ /* 0x000fea0003800000 */
.L_x_5027:
[----:B------:R-:W-:Y:S01]  /*c880*/  STG.E.U8 desc[UR36][R16.64], R8 ;  /* 0x0000000810007986 */ /* 0x000fe2000c101124 */
[----:B------:R-:W-:Y:S05]  /*c890*/  EXIT ;  /* 0x000000000000794d */ /* 0x000fea0003800000 */
.L_x_5021:
        /* <DEDUP_REMOVED lines=22> */
.L_x_5004:
        /* <DEDUP_REMOVED lines=16> */
.L_x_5032:
[----:B------:R-:W-:Y:S05]  /*cb00*/  EXIT ;  /* 0x000000000000794d */ /* 0x000fea0003800000 */
.L_x_5031:
[----:B------:R-:W-:-:S06]  /*cb10*/  HADD2.F32 R3, -RZ, R3.H0_H0 ;  /* 0x20000003ff037230 */ /* 0x000fcc0000004100 */
[----:B------:R-:W0:Y:S02]  /*cb20*/  F2I.U64.TRUNC R2, R3 ;  /* 0x0000000300027311 */ /* 0x000e24000020d800 */
[----:B0-----:R-:W-:Y:S01]  /*cb30*/  STG.E.64 desc[UR36][R16.64], R2 ;  /* 0x0000000210007986 */ /* 0x001fe2000c101b24 */
[----:B------:R-:W-:Y:S05]  /*cb40*/  EXIT ;  /* 0x000000000000794d */ /* 0x000fea0003800000 */
.L_x_5030:
[----:B------:R-:W-:-:S06]  /*cb50*/  HADD2.F32 R3, -RZ, R3.H0_H0 ;  /* 0x20000003ff037230 */ /* 0x000fcc0000004100 */
[----:B------:R-:W0:Y:S02]  /*cb60*/  F2I.FTZ.U32.TRUNC.NTZ R3, R3 ;  /* 0x0000000300037305 */ /* 0x000e24000021f000 */
[----:B0-----:R-:W-:Y:S01]  /*cb70*/  STG.E desc[UR36][R16.64], R3 ;  /* 0x0000000310007986 */ /* 0x001fe2000c101924 */
[----:B------:R-:W-:Y:S05]  /*cb80*/  EXIT ;  /* 0x000000000000794d */ /* 0x000fea0003800000 */
.L_x_5033:
        /* <DEDUP_REMOVED lines=15> */
.L_x_11195:


//--------------------- .text._ZN2at6native27unrolled_elementwise_kernelIZZZNS0_17logit_kernel_cudaERNS_18TensorIteratorBaseERKN3c106ScalarEENKUlvE_clEvENKUlvE1_clEvEUlNS4_4HalfEE_St5arrayIPcLm2EELi4E23TrivialOffsetCalculatorILi1EjESG_NS0_6memory12LoadWithCastILi1EEENSH_13StoreWithCastILi1EEEEEviT_T0_T2_T3_T4_T5_ --------------------------
	.section	.text._ZN2at6native27unrolled_elementwise_kernelIZZZNS0_17logit_kernel_cudaERNS_18TensorIteratorBaseERKN3c106ScalarEENKUlvE_clEvENKUlvE1_clEvEUlNS4_4HalfEE_St5arrayIPcLm2EELi4E23TrivialOffsetCalculatorILi1EjESG_NS0_6memory12LoadWithCastILi1EEENSH_13StoreWithCastILi1EEEEEviT_T0_T2_T3_T4_T5_,"ax",@progbits
	.align	128
        .global         _ZN2at6native27unrolled_elementwise_kernelIZZZNS0_17logit_kernel_cudaERNS_18TensorIteratorBaseERKN3c106ScalarEENKUlvE_clEvENKUlvE1_clEvEUlNS4_4HalfEE_St5arrayIPcLm2EELi4E23TrivialOffsetCalculatorILi1EjESG_NS0_6memory12LoadWithCastILi1EEENSH_13StoreWithCastILi1EEEEEviT_T0_T2_T3_T4_T5_
        .type           _ZN2at6native27unrolled_elementwise_kernelIZZZNS0_17logit_kernel_cudaERNS_18TensorIteratorBaseERKN3c106ScalarEENKUlvE_clEvENKUlvE1_clEvEUlNS4_4HalfEE_St5arrayIPcLm2EELi4E23TrivialOffsetCalculatorILi1EjESG_NS0_6memory12LoadWithCastILi1EEENSH_13StoreWithCastILi1EEEEEviT_T0_T2_T3_T4_T5_,@function
        .size           _ZN2at6native27unrolled_elementwise_kernelIZZZNS0_17logit_kernel_cudaERNS_18TensorIteratorBaseERKN3c106ScalarEENKUlvE_clEvENKUlvE1_clEvEUlNS4_4HalfEE_St5arrayIPcLm2EELi4E23TrivialOffsetCalculatorILi1EjESG_NS0_6memory12LoadWithCastILi1EEENSH_13StoreWithCastILi1EEEEEviT_T0_T2_T3_T4_T5_,(.L_x_11196 - _ZN2at6native27unrolled_elementwise_kernelIZZZNS0_17logit_kernel_cudaERNS_18TensorIteratorBaseERKN3c106ScalarEENKUlvE_clEvENKUlvE1_clEvEUlNS4_4HalfEE_St5arrayIPcLm2EELi4E23TrivialOffsetCalculatorILi1EjESG_NS0_6memory12LoadWithCastILi1EEENSH_13StoreWithCastILi1EEEEEviT_T0_T2_T3_T4_T5_)
        .other          _ZN2at6native27unrolled_elementwise_kernelIZZZNS0_17logit_kernel_cudaERNS_18TensorIteratorBaseERKN3c106ScalarEENKUlvE_clEvENKUlvE1_clEvEUlNS4_4HalfEE_St5arrayIPcLm2EELi4E23TrivialOffsetCalculatorILi1EjESG_NS0_6memory12LoadWithCastILi1EEENSH_13StoreWithCastILi1EEEEEviT_T0_T2_T3_T4_T5_,@"STO_CUDA_ENTRY STV_DEFAULT"
_ZN2at6native27unrolled_elementwise_kernelIZZZNS0_17logit_kernel_cudaERNS_18TensorIteratorBaseERKN3c106ScalarEENKUlvE_clEvENKUlvE1_clEvEUlNS4_4HalfEE_St5arrayIPcLm2EELi4E23TrivialOffsetCalculatorILi1EjESG_NS0_6memory12LoadWithCastILi1EEENSH_13StoreWithCastILi1EEEEEviT_T0_T2_T3_T4_T5_:
.text._ZN2at6native27unrolled_elementwise_kernelIZZZNS0_17logit_kernel_cudaERNS_18TensorIteratorBaseERKN3c106ScalarEENKUlvE_clEvENKUlvE1_clEvEUlNS4_4HalfEE_St5arrayIPcLm2EELi4E23TrivialOffsetCalculatorILi1EjESG_NS0_6memory12LoadWithCastILi1EEENSH_13StoreWithCastILi1EEEEEviT_T0_T2_T3_T4_T5_:
        /* <DEDUP_REMOVED lines=34> */
.L_x_5039:
[----:B------:R-:W2:Y:S02]  /*0220*/  LDG.E.U8 R2, desc[UR36][R2.64] ;  /* 0x0000002402027981 */ /* 0x000ea4000c1e1100 */
[----:B--2---:R-:W-:-:S04]  /*0230*/  I2FP.F32.U32 R0, R2 ;  /* 0x0000000200007245 */ /* 0x004fc80000201000 */
[----:B------:R-:W-:-:S04]  /*0240*/  F2FP.F16.F32.PACK_AB R0, RZ, R0 ;  /* 0x00000000ff00723e */ /* 0x000fc800000000ff */
[----:B------:R-:W-:Y:S01]  /*0250*/  PRMT R22, R0, 0x7610, R22 ;  /* 0x0000761000167816 */ /* 0x000fe20000000016 */
[----:B------:R-:W-:Y:S06]  /*0260*/  BRA `(.L_x_5041) ;  /* 0x0000000c00c07947 */ /* 0x000fec0003800000 */
.L_x_5038:
        /* <DEDUP_REMOVED lines=11> */
.L_x_5043:
[----:B------:R-:W2:Y:S02]  /*0320*/  LDG.E R2, desc[UR36][R2.64] ;  /* 0x0000002402027981 */ /* 0x000ea4000c1e1900 */
[----:B--2---:R-:W-:-:S04]  /*0330*/  I2FP.F32.S32 R0, R2 ;  /* 0x0000000200007245 */ /* 0x004fc80000201400 */
[----:B------:R-:W-:-:S04]  /*0340*/  F2FP.F16.F32.PACK_AB R0, RZ, R0 ;  /* 0x00000000ff00723e */ /* 0x000fc800000000ff */
[----:B------:R-:W-:Y:S01]  /*0350*/  PRMT R22, R0, 0x7610, R22 ;  /* 0x0000761000167816 */ /* 0x000fe20000000016 */
[----:B------:R-:W-:Y:S06]  /*0360*/  BRA `(.L_x_5041) ;  /* 0x0000000c00807947 */ /* 0x000fec0003800000 */
.L_x_5042:
[----:B------:R-:W2:Y:S02]  /*0370*/  LDG.E.U16 R2, desc[UR36][R2.64] ;  /* 0x0000002402027981 */ /* 0x000ea4000c1e1500 */
[----:B--2---:R-:W0:Y:S02]  /*0380*/  I2F.S16 R0, R2 ;  /* 0x0000000200007306 */ /* 0x004e240000101400 */
[----:B0-----:R-:W-:-:S04]  /*0390*/  F2FP.F16.F32.PACK_AB R0, RZ, R0 ;  /* 0x00000000ff00723e */ /* 0x001fc800000000ff */
[----:B------:R-:W-:Y:S01]  /*03a0*/  PRMT R22, R0, 0x7610, R22 ;  /* 0x0000761000167816 */ /* 0x000fe20000000016 */
[----:B------:R-:W-:Y:S06]  /*03b0*/  BRA `(.L_x_5041) ;  /* 0x0000000c006c7947 */ /* 0x000fec0003800000 */
.L_x_5037:
        /* <DEDUP_REMOVED lines=9> */
.L_x_5045:
[----:B------:R1:W5:Y:S01]  /*0450*/  LDG.E.U16 R22, desc[UR36][R2.64] ;  /* 0x0000002402167981 */ /* 0x000362000c1e1500 */
[----:B------:R-:W-:Y:S05]  /*0460*/  BRA `(.L_x_5041) ;  /* 0x0000000c00407947 */ /* 0x000fea0003800000 */
.L_x_5044:
        /* <DEDUP_REMOVED lines=9> */
.L_x_5047:
[----:B------:R0:W5:Y:S01]  /*0500*/  LDG.E.U16 R22, desc[UR36][R2.64] ;  /* 0x0000002402167981 */ /* 0x000162000c1e1500 */
[----:B------:R-:W-:Y:S05]  /*0510*/  BRA `(.L_x_5041) ;  /* 0x0000000c00147947 */ /* 0x000fea0003800000 */
.L_x_5046:
        /* <DEDUP_REMOVED lines=9> */
.L_x_5036:
        /* <DEDUP_REMOVED lines=14> */
.L_x_5050:
        /* <DEDUP_REMOVED lines=9> */
.L_x_5049:
        /* <DEDUP_REMOVED lines=28> */
.L_x_5052:
        /* <DEDUP_REMOVED lines=16> */
.L_x_5051:
[----:B------:R-:W2:Y:S02]  /*09e0*/  LDG.E.U16 R0, desc[UR36][R2.64] ;  /* 0x0000002402007981 */ /* 0x000ea4000c1e1500 */
[----:B--2---:R-:W-:-:S05]  /*09f0*/  IMAD.U32 R0, R0, 0x10000, RZ ;  /* 0x0001000000007824 */ /* 0x004fca00078e00ff */
[----:B------:R-:W-:-:S04]  /*0a00*/  F2FP.F16.F32.PACK_AB R0, RZ, R0 ;  /* 0x00000000ff00723e */ /* 0x000fc800000000ff */
[----:B------:R-:W-:Y:S01]  /*0a10*/  PRMT R22, R0, 0x7610, R22 ;  /* 0x0000761000167816 */ /* 0x000fe20000000016 */
[----:B------:R-:W-:Y:S06]  /*0a20*/  BRA `(.L_x_5041) ;  /* 0x0000000400d07947 */ /* 0x000fec0003800000 */
.L_x_5048:
        /* <DEDUP_REMOVED lines=13> */
.L_x_5055:
        /* <DEDUP_REMOVED lines=21> */
.L_x_5059:
[----:B------:R-:W-:Y:S05]  /*0c50*/  BSYNC B1 ;  /* 0x0000000000017941 */ /* 0x000fea0003800000 */
.L_x_5058:
[----:B------:R-:W-:Y:S01]  /*0c60*/  LEA R3, R0, 0x3b800000, 0x17 ;  /* 0x3b80000000037811 */ /* 0x000fe200078eb8ff */
[----:B------:R-:W-:-:S05]  /*0c70*/  IMAD.SHL.U32 R0, R2, 0x100000, RZ ;  /* 0x0010000002007824 */ /* 0x000fca00078e00ff */
[----:B------:R-:W-:-:S07]  /*0c80*/  LOP3.LUT R0, R3, R0, R4, 0xfe, !PT ;  /* 0x0000000003007212 */ /* 0x000fce00078efe04 */
.L_x_5057:
[----:B------:R-:W-:Y:S05]  /*0c90*/  BSYNC B0 ;  /* 0x0000000000007941 */ /* 0x000fea0003800000 */
.L_x_5056:
[----:B------:R-:W-:-:S04]  /*0ca0*/  F2FP.F16.F32.PACK_AB R0, RZ, R0 ;  /* 0x00000000ff00723e */ /* 0x000fc800000000ff */
[----:B------:R-:W-:Y:S01]  /*0cb0*/  PRMT R22, R0, 0x7610, R22 ;  /* 0x0000761000167816 */ /* 0x000fe20000000016 */
[----:B------:R-:W-:Y:S06]  /*0cc0*/  BRA `(.L_x_5041) ;  /* 0x0000000400287947 */ /* 0x000fec0003800000 */
.L_x_5054:
        /* <DEDUP_REMOVED lines=21> */
.L_x_5063:
[----:B------:R-:W-:Y:S05]  /*0e20*/  BSYNC B1 ;  /* 0x0000000000017941 */ /* 0x000fea0003800000 */
.L_x_5062:
[----:B------:R-:W-:Y:S01]  /*0e30*/  LEA R3, R0, 0x37800000, 0x17 ;  /* 0x3780000000037811 */ /* 0x000fe200078eb8ff */
[----:B------:R-:W-:-:S05]  /*0e40*/  IMAD.SHL.U32 R0, R2, 0x200000, RZ ;  /* 0x0020000002007824 */ /* 0x000fca00078e00ff */
[----:B------:R-:W-:-:S07]  /*0e50*/  LOP3.LUT R0, R3, R0, R4, 0xfe, !PT ;  /* 0x0000000003007212 */ /* 0x000fce00078efe04 */
.L_x_5061:
[----:B------:R-:W-:Y:S05]  /*0e60*/  BSYNC B0 ;  /* 0x0000000000007941 */ /* 0x000fea0003800000 */
.L_x_5060:
[----:B------:R-:W-:-:S04]  /*0e70*/  F2FP.F16.F32.PACK_AB R0, RZ, R0 ;  /* 0x00000000ff00723e */ /* 0x000fc800000000ff */
[----:B------:R-:W-:Y:S01]  /*0e80*/  PRMT R22, R0, 0x7610, R22 ;  /* 0x0000761000167816 */ /* 0x000fe20000000016 */
[----:B------:R-:W-:Y:S06]  /*0e90*/  BRA `(.L_x_5041) ;  /* 0x0000000000b47947 */ /* 0x000fec0003800000 */
.L_x_5053:
        /* <DEDUP_REMOVED lines=14> */
.L_x_5067:
[----:B------:R-:W-:Y:S05]  /*0f80*/  BSYNC B0 ;  /* 0x0000000000007941 */ /* 0x000fea0003800000 */
.L_x_5066:
[----:B------:R-:W-:-:S04]  /*0f90*/  F2FP.F16.F32.PACK_AB R0, RZ, R0 ;  /* 0x00000000ff00723e */ /* 0x000fc800000000ff */
[----:B------:R-:W-:Y:S01]  /*0fa0*/  PRMT R22, R0, 0x7610, R22 ;  /* 0x0000761000167816 */ /* 0x000fe20000000016 */
[----:B------:R-:W-:Y:S06]  /*0fb0*/  BRA `(.L_x_5041) ;  /* 0x00000000006c7947 */ /* 0x000fec0003800000 */
.L_x_5040:
        /* <DEDUP_REMOVED lines=16> */
.L_x_5068:
[----:B------:R-:W-:Y:S01]  /*10c0*/  PRMT R22, RZ, 0x7610, R22 ;  /* 0x00007610ff167816 */ /* 0x000fe20000000016 */
[----:B------:R-:W-:Y:S06]  /*10d0*/  BRA `(.L_x_5041) ;  /* 0x0000000000247947 */ /* 0x000fec0003800000 */
.L_x_5065:
[----:B------:R-:W2:Y:S02]  /*10e0*/  LDG.E.64 R2, desc[UR36][R2.64] ;  /* 0x0000002402027981 */ /* 0x000ea4000c1e1b00 */
[----:B--2---:R-:W0:Y:S02]  /*10f0*/  I2F.U64 R0, R2 ;  /* 0x0000000200007312 */ /* 0x004e240000301000 */
[----:B0-----:R-:W-:-:S04]  /*1100*/  F2FP.F16.F32.PACK_AB R0, RZ, R0 ;  /* 0x00000000ff00723e */ /* 0x001fc800000000ff */
[----:B------:R-:W-:Y:S01]  /*1110*/  PRMT R22, R0, 0x7610, R22 ;  /* 0x0000761000167816 */ /* 0x000fe20000000016 */
[----:B------:R-:W-:Y:S06]  /*1120*/  BRA `(.L_x_5041) ;  /* 0x0000000000107947 */ /* 0x000fec0003800000 */
.L_x_5064:
[----:B------:R-:W2:Y:S02]  /*1130*/  LDG.E R2, desc[UR36][R2.64] ;  /* 0x0000002402027981 */ /* 0x000ea4000c1e1900 */
[----:B--2---:R-:W-:-:S04]  /*1140*/  I2FP.F32.U32 R0, R2 ;  /* 0x0000000200007245 */ /* 0x004fc80000201000 */
[----:B------:R-:W-:-:S04]  /*1150*/  F2FP.F16.F32.PACK_AB R0, RZ, R0 ;  /* 0x00000000ff00723e */ /* 0x000fc800000000ff */
[----:B------:R-:W-:-:S07]  /*1160*/  PRMT R22, R0, 0x7610, R22 ;  /* 0x0000761000167816 */ /* 0x000fce0000000016 */
.L_x_5041:
[----:B------:R-:W2:Y:S02]  /*1170*/  S2R R19, SR_TID.X ;  /* 0x0000000000137919 */ /* 0x000ea40000002100 */
[----:B--2---:R-:W-:-:S07]  /*1180*/  VIADD R19, R19, 0x80 ;  /* 0x0000008013137836 */ /* 0x004fce0000000000 */
.L_x_5035:
[----:B------:R-:W-:Y:S05]  /*1190*/  BSYNC B6 ;  /* 0x0000000000067941 */ /* 0x000fea0003800000 */
.L_x_5034:
        /* <DEDUP_REMOVED lines=26> */
.L_x_5074:
[----:B------:R-:W2:Y:S02]  /*1340*/  LDG.E.U8 R2, desc[UR36][R2.64] ;  /* 0x0000002402027981 */ /* 0x000ea4000c1e1100 */
[----:B--2---:R-:W-:-:S04]  /*1350*/  I2FP.F32.U32 R0, R2 ;  /* 0x0000000200007245 */ /* 0x004fc80000201000 */
[----:B------:R-:W-:-:S04]  /*1360*/  F2FP.F16.F32.PACK_AB R0, RZ, R0 ;  /* 0x00000000ff00723e */ /* 0x000fc800000000ff */
[----:B------:R-:W-:Y:S01]  /*1370*/  PRMT R23, R0, 0x7610, R23 ;  /* 0x0000761000177816 */ /* 0x000fe20000000017 */
[----:B------:R-:W-:Y:S06]  /*1380*/  BRA `(.L_x_5076) ;  /* 0x0000000c00bc7947 */ /* 0x000fec0003800000 */
.L_x_5073:
        /* <DEDUP_REMOVED lines=11> */
.L_x_5078:
[----:B------:R-:W2:Y:S02]  /*1440*/  LDG.E R2, desc[UR36][R2.64] ;  /* 0x0000002402027981 */ /* 0x000ea4000c1e1900 */
[----:B--2---:R-:W-:-:S04]  /*1450*/  I2FP.F32.S32 R0, R2 ;  /* 0x0000000200007245 */ /* 0x004fc80000201400 */
[----:B------:R-:W-:-:S04]  /*1460*/  F2FP.F16.F32.PACK_AB R0, RZ, R0 ;  /* 0x00000000ff00723e */ /* 0x000fc800000000ff */
[----:B------:R-:W-:Y:S01]  /*1470*/  PRMT R23, R0, 0x7610, R23 ;  /* 0x0000761000177816 */ /* 0x000fe20000000017 */
[----:B------:R-:W-:Y:S06]  /*1480*/  BRA `(.L_x_5076) ;  /* 0x0000000c007c7947 */ /* 0x000fec0003800000 */
.L_x_5077:
[----:B------:R-:W2:Y:S02]  /*1490*/  LDG.E.U16 R2, desc[UR36][R2.64] ;  /* 0x0000002402027981 */ /* 0x000ea4000c1e1500 */
[----:B--2---:R-:W0:Y:S02]  /*14a0*/  I2F.S16 R0, R2 ;  /* 0x0000000200007306 */ /* 0x004e240000101400 */
[----:B0-----:R-:W-:-:S04]  /*14b0*/  F2FP.F16.F32.PACK_AB R0, RZ, R0 ;  /* 0x00000000ff00723e */ /* 0x001fc800000000ff */
[----:B------:R-:W-:Y:S01]  /*14c0*/  PRMT R23, R0, 0x7610, R23 ;  /* 0x0000761000177816 */ /* 0x000fe20000000017 */
[----:B------:R-:W-:Y:S06]  /*14d0*/  BRA `(.L_x_5076) ;  /* 0x0000000c00687947 */ /* 0x000fec0003800000 */
.L_x_5072:
        /* <DEDUP_REMOVED lines=9> */
.L_x_5080:
[----:B------:R0:W5:Y:S01]  /*1570*/  LDG.E.U16 R23, desc[UR36][R2.64] ;  /* 0x0000002402177981 */ /* 0x000162000c1e1500 */
[----:B------:R-:W-:Y:S05]  /*1580*/  BRA `(.L_x_5076) ;  /* 0x0000000c003c7947 */ /* 0x000fea0003800000 */
.L_x_5079:
        /* <DEDUP_REMOVED lines=9> */
.L_x_5082:
[----:B------:R1:W5:Y:S01]  /*1620*/  LDG.E.U16 R23, desc[UR36][R2.64] ;  /* 0x0000002402177981 */ /* 0x000362000c1e1500 */
[----:B------:R-:W-:Y:S05]  /*1630*/  BRA `(.L_x_5076) ;  /* 0x0000000c00107947 */ /* 0x000fea0003800000 */
.L_x_5081:
        /* <DEDUP_REMOVED lines=9> */
.L_x_5071:
        /* <DEDUP_REMOVED lines=14> */
.L_x_5085:
        /* <DEDUP_REMOVED lines=9> */
.L_x_5084:
        /* <DEDUP_REMOVED lines=28> */
.L_x_5087:
        /* <DEDUP_REMOVED lines=15> */
.L_x_5086:
[----:B------:R-:W2:Y:S02]  /*1af0*/  LDG.E.U16 R0, desc[UR36][R2.64] ;  /* 0x0000002402007981 */ /* 0x000ea4000c1e1500 */
[----:B--2---:R-:W-:-:S05]  /*1b00*/  IMAD.U32 R0, R0, 0x10000, RZ ;  /* 0x0001000000007824 */ /* 0x004fca00078e00ff */
[----:B------:R-:W-:-:S04]  /*1b10*/  F2FP.F16.F32.PACK_AB R0, RZ, R0 ;  /* 0x00000000ff00723e */ /* 0x000fc800000000ff */
[----:B------:R-:W-:Y:S01]  /*1b20*/  PRMT R23, R0, 0x7610, R23 ;  /* 0x0000761000177816 */ /* 0x000fe20000000017 */
[----:B------:R-:W-:Y:S06]  /*1b30*/  BRA `(.L_x_5076) ;  /* 0x0000000400d07947 */ /* 0x000fec0003800000 */
.L_x_5083:
        /* <DEDUP_REMOVED lines=13> */
.L_x_5090:
        /* <DEDUP_REMOVED lines=21> */
.L_x_5094:
[----:B------:R-:W-:Y:S05]  /*1d60*/  BSYNC B1 ;  /* 0x0000000000017941 */ /* 0x000fea0003800000 */
.L_x_5093:
[----:B------:R-:W-:Y:S01]  /*1d70*/  LEA R3, R0, 0x3b800000, 0x17 ;  /* 0x3b80000000037811 */ /* 0x000fe200078eb8ff */
[----:B------:R-:W-:-:S05]  /*1d80*/  IMAD.SHL.U32 R0, R2, 0x100000, RZ ;  /* 0x0010000002007824 */ /* 0x000fca00078e00ff */
[----:B------:R-:W-:-:S07]  /*1d90*/  LOP3.LUT R0, R3, R0, R4, 0xfe, !PT ;  /* 0x0000000003007212 */ /* 0x000fce00078efe04 */
.L_x_5092:
[----:B------:R-:W-:Y:S05]  /*1da0*/  BSYNC B0 ;  /* 0x0000000000007941 */ /* 0x000fea0003800000 */
.L_x_5091:
[----:B------:R-:W-:-:S04]  /*1db0*/  F2FP.F16.F32.PACK_AB R0, RZ, R0 ;  /* 0x00000000ff00723e */ /* 0x000fc800000000ff */
[----:B------:R-:W-:Y:S01]  /*1dc0*/  PRMT R23, R0, 0x7610, R23 ;  /* 0x0000761000177816 */ /* 0x000fe20000000017 */
[----:B------:R-:W-:Y:S06]  /*1dd0*/  BRA `(.L_x_5076) ;  /* 0x0000000400287947 */ /* 0x000fec0003800000 */
.L_x_5089:
        /* <DEDUP_REMOVED lines=21> */
.L_x_5098:
[----:B------:R-:W-:Y:S05]  /*1f30*/  BSYNC B1 ;  /* 0x0000000000017941 */ /* 0x000fea0003800000 */
.L_x_5097:
[----:B------:R-:W-:Y:S01]  /*1f40*/  LEA R3, R0, 0x37800000, 0x17 ;  /* 0x3780000000037811 */ /* 0x000fe200078eb8ff */
[----:B------:R-:W-:-:S05]  /*1f50*/  IMAD.SHL.U32 R0, R2, 0x200000, RZ ;  /* 0x0020000002007824 */ /* 0x000fca00078e00ff */
[----:B------:R-:W-:-:S07]  /*1f60*/  LOP3.LUT R0, R3, R0, R4, 0xfe, !PT ;  /* 0x0000000003007212 */ /* 0x000fce00078efe04 */
.L_x_5096:
[----:B------:R-:W-:Y:S05]  /*1f70*/  BSYNC B0 ;  /* 0x0000000000007941 */ /* 0x000fea0003800000 */
.L_x_5095:
[----:B------:R-:W-:-:S04]  /*1f80*/  F2FP.F16.F32.PACK_AB R0, RZ, R0 ;  /* 0x00000000ff00723e */ /* 0x000fc800000000ff */
[----:B------:R-:W-:Y:S01]  /*1f90*/  PRMT R23, R0, 0x7610, R23 ;  /* 0x0000761000177816 */ /* 0x000fe20000000017 */
[----:B------:R-:W-:Y:S06]  /*1fa0*/  BRA `(.L_x_5076) ;  /* 0x0000000000b47947 */ /* 0x000fec0003800000 */
.L_x_5088:
        /* <DEDUP_REMOVED lines=14> */
.L_x_5102:
[----:B------:R-:W-:Y:S05]  /*2090*/  BSYNC B0 ;  /* 0x0000000000007941 */ /* 0x000fea0003800000 */
.L_x_5101:
[----:B------:R-:W-:-:S04]  /*20a0*/  F2FP.F16.F32.PACK_AB R0, RZ, R0 ;  /* 0x00000000ff00723e */ /* 0x000fc800000000ff */
[----:B------:R-:W-:Y:S01]  /*20b0*/  PRMT R23, R0, 0x7610, R23 ;  /* 0x0000761000177816 */ /* 0x000fe20000000017 */
[----:B------:R-:W-:Y:S06]  /*20c0*/  BRA `(.L_x_5076) ;  /* 0x00000000006c7947 */ /* 0x000fec0003800000 */
.L_x_5075:
        /* <DEDUP_REMOVED lines=16> */
.L_x_5103:
[----:B------:R-:W-:Y:S01]  /*21d0*/  PRMT R23, RZ, 0x7610, R23 ;  /* 0x00007610ff177816 */ /* 0x000fe20000000017 */
[----:B------:R-:W-:Y:S06]  /*21e0*/  BRA `(.L_x_5076) ;  /* 0x0000000000247947 */ /* 0x000fec0003800000 */
.L_x_5100:
[----:B------:R-:W2:Y:S02]  /*21f0*/  LDG.E.64 R2, desc[UR36][R2.64] ;  /* 0x0000002402027981 */ /* 0x000ea4000c1e1b00 */
[----:B--2---:R-:W0:Y:S02]  /*2200*/  I2F.U64 R0, R2 ;  /* 0x0000000200007312 */ /* 0x004e240000301000 */
[----:B0-----:R-:W-:-:S04]  /*2210*/  F2FP.F16.F32.PACK_AB R0, RZ, R0 ;  /* 0x00000000ff00723e */ /* 0x001fc800000000ff */
[----:B------:R-:W-:Y:S01]  /*2220*/  PRMT R23, R0, 0x7610, R23 ;  /* 0x0000761000177816 */ /* 0x000fe20000000017 */
[----:B------:R-:W-:Y:S06]  /*2230*/  BRA `(.L_x_5076) ;  /* 0x0000000000107947 */ /* 0x000fec0003800000 */
.L_x_5099:
[----:B------:R-:W2:Y:S02]  /*2240*/  LDG.E R2, desc[UR36][R2.64] ;  /* 0x0000002402027981 */ /* 0x000ea4000c1e1900 */
[----:B--2---:R-:W-:-:S04]  /*2250*/  I2FP.F32.U32 R0, R2 ;  /* 0x0000000200007245 */ /* 0x004fc80000201000 */
[----:B------:R-:W-:-:S04]  /*2260*/  F2FP.F16.F32.PACK_AB R0, RZ, R0 ;  /* 0x00000000ff00723e */ /* 0x000fc800000000ff */
[----:B------:R-:W-:-:S07]  /*2270*/  PRMT R23, R0, 0x7610, R23 ;  /* 0x0000761000177816 */ /* 0x000fce0000000017 */
.L_x_5076:
[----:B------:R-:W-:-:S07]  /*2280*/  VIADD R19, R19, 0x80 ;  /* 0x0000008013137836 */ /* 0x000fce0000000000 */
.L_x_5070:
[----:B------:R-:W-:Y:S05]  /*2290*/  BSYNC B6 ;  /* 0x0000000000067941 */ /* 0x000fea0003800000 */
.L_x_5069:
        /* <DEDUP_REMOVED lines=28> */
.L_x_5109:
[----:B------:R-:W2:Y:S02]  /*2460*/  LDG.E.U8 R2, desc[UR36][R2.64] ;  /* 0x0000002402027981 */ /* 0x000ea4000c1e1100 */
[----:B--2---:R-:W-:-:S04]  /*2470*/  I2FP.F32.U32 R0, R2 ;  /* 0x0000000200007245 */ /* 0x004fc80000201000 */
[----:B------:R-:W-:-:S04]  /*2480*/  F2FP.F16.F32.PACK_AB R0, RZ, R0 ;  /* 0x00000000ff00723e */ /* 0x000fc800000000ff */
[----:B------:R-:W-:Y:S01]  /*2490*/  PRMT R25, R0, 0x7610, R25 ;  /* 0x0000761000197816 */ /* 0x000fe20000000019 */
[----:B------:R-:W-:Y:S06]  /*24a0*/  BRA `(.L_x_5111) ;  /* 0x0000000c00bc7947 */ /* 0x000fec0003800000 */
.L_x_5108:
        /* <DEDUP_REMOVED lines=11> */
.L_x_5113:
[----:B------:R-:W2:Y:S02]  /*2560*/  LDG.E R2, desc[UR36][R2.64] ;  /* 0x0000002402027981 */ /* 0x000ea4000c1e1900 */
[----:B--2---:R-:W-:-:S04]  /*2570*/  I2FP.F32.S32 R0, R2 ;  /* 0x0000000200007245 */ /* 0x004fc80000201400 */
[----:B------:R-:W-:-:S04]  /*2580*/  F2FP.F16.F32.PACK_AB R0, RZ, R0 ;  /* 0x00000000ff00723e */ /* 0x000fc800000000ff */
[----:B------:R-:W-:Y:S01]  /*2590*/  PRMT R25, R0, 0x7610, R25 ;  /* 0x0000761000197816 */ /* 0x000fe20000000019 */
[----:B------:R-:W-:Y:S06]  /*25a0*/  BRA `(.L_x_5111) ;  /* 0x0000000c007c7947 */ /* 0x000fec0003800000 */
.L_x_5112:
[----:B------:R-:W2:Y:S02]  /*25b0*/  LDG.E.U16 R2, desc[UR36][R2.64] ;  /* 0x0000002402027981 */ /* 0x000ea4000c1e1500 */
[----:B--2---:R-:W0:Y:S02]  /*25c0*/  I2F.S16 R0, R2 ;  /* 0x0000000200007306 */ /* 0x004e240000101400 */
[----:B0-----:R-:W-:-:S04]  /*25d0*/  F2FP.F16.F32.PACK_AB R0, RZ, R0 ;  /* 0x00000000ff00723e */ /* 0x001fc800000000ff */
[----:B------:R-:W-:Y:S01]  /*25e0*/  PRMT R25, R0, 0x7610, R25 ;  /* 0x0000761000197816 */ /* 0x000fe20000000019 */
[----:B------:R-:W-:Y:S06]  /*25f0*/  BRA `(.L_x_5111) ;  /* 0x0000000c00687947 */ /* 0x000fec0003800000 */
.L_x_5107:
        /* <DEDUP_REMOVED lines=9> */
.L_x_5115:
[----:B------:R0:W5:Y:S01]  /*2690*/  LDG.E.U16 R25, desc[UR36][R2.64] ;  /* 0x0000002402197981 */ /* 0x000162000c1e1500 */
[----:B------:R-:W-:Y:S05]  /*26a0*/  BRA `(.L_x_5111) ;  /* 0x0000000c003c7947 */ /* 0x000fea0003800000 */
.L_x_5114:
        /* <DEDUP_REMOVED lines=9> */
.L_x_5117:
[----:B------:R1:W5:Y:S01]  /*2740*/  LDG.E.U16 R25, desc[UR36][R2.64] ;  /* 0x0000002402197981 */ /* 0x000362000c1e1500 */
[----:B------:R-:W-:Y:S05]  /*2750*/  BRA `(.L_x_5111) ;  /* 0x0000000c00107947 */ /* 0x000fea0003800000 */
.L_x_5116:
        /* <DEDUP_REMOVED lines=9> */
.L_x_5106:
        /* <DEDUP_REMOVED lines=14> */
.L_x_5120:
        /* <DEDUP_REMOVED lines=9> */
.L_x_5119:
        /* <DEDUP_REMOVED lines=28> */
.L_x_5122:
        /* <DEDUP_REMOVED lines=15> */
.L_x_5121:
[----:B------:R-:W2:Y:S02]  /*2c10*/  LDG.E.U16 R0, desc[UR36][R2.64] ;  /* 0x0000002402007981 */ /* 0x000ea4000c1e1500 */
[----:B--2---:R-:W-:-:S05]  /*2c20*/  IMAD.U32 R0, R0, 0x10000, RZ ;  /* 0x0001000000007824 */ /* 0x004fca00078e00ff */
[----:B------:R-:W-:-:S04]  /*2c30*/  F2FP.F16.F32.PACK_AB R0, RZ, R0 ;  /* 0x00000000ff00723e */ /* 0x000fc800000000ff */
[----:B------:R-:W-:Y:S01]  /*2c40*/  PRMT R25, R0, 0x7610, R25 ;  /* 0x0000761000197816 */ /* 0x000fe20000000019 */
[----:B------:R-:W-:Y:S06]  /*2c50*/  BRA `(.L_x_5111) ;  /* 0x0000000400d07947 */ /* 0x000fec0003800000 */
.L_x_5118:
        /* <DEDUP_REMOVED lines=13> */
.L_x_5125:
        /* <DEDUP_REMOVED lines=21> */
.L_x_5129:
[----:B------:R-:W-:Y:S05]  /*2e80*/  BSYNC B1 ;  /* 0x0000000000017941 */ /* 0x000fea0003800000 */
.L_x_5128:
[----:B------:R-:W-:Y:S01]  /*2e90*/  LEA R3, R0, 0x3b800000, 0x17 ;  /* 0x3b80000000037811 */ /* 0x000fe200078eb8ff */
[----:B------:R-:W-:-:S05]  /*2ea0*/  IMAD.SHL.U32 R0, R2, 0x100000, RZ ;  /* 0x0010000002007824 */ /* 0x000fca00078e00ff */
[----:B------:R-:W-:-:S07]  /*2eb0*/  LOP3.LUT R0, R3, R0, R4, 0xfe, !PT ;  /* 0x0000000003007212 */ /* 0x000fce00078efe04 */
.L_x_5127:
[----:B------:R-:W-:Y:S05]  /*2ec0*/  BSYNC B0 ;  /* 0x0000000000007941 */ /* 0x000fea0003800000 */
.L_x_5126:
[----:B------:R-:W-:-:S04]  /*2ed0*/  F2FP.F16.F32.PACK_AB R0, RZ, R0 ;  /* 0x00000000ff00723e */ /* 0x000fc800000000ff */
[----:B------:R-:W-:Y:S01]  /*2ee0*/  PRMT R25, R0, 0x7610, R25 ;  /* 0x0000761000197816 */ /* 0x000fe20000000019 */
[----:B------:R-:W-:Y:S06]  /*2ef0*/  BRA `(.L_x_5111) ;  /* 0x0000000400287947 */ /* 0x000fec0003800000 */
.L_x_5124:
        /* <DEDUP_REMOVED lines=21> */
.L_x_5133:
[----:B------:R-:W-:Y:S05]  /*3050*/  BSYNC B1 ;  /* 0x0000000000017941 */ /* 0x000fea0003800000 */
.L_x_5132:
[----:B------:R-:W-:Y:S01]  /*3060*/  LEA R3, R0, 0x37800000, 0x17 ;  /* 0x3780000000037811 */ /* 0x000fe200078eb8ff */
[----:B------:R-:W-:-:S05]  /*3070*/  IMAD.SHL.U32 R0, R2, 0x200000, RZ ;  /* 0x0020000002007824 */ /* 0x000fca00078e00ff */
[----:B------:R-:W-:-:S07]  /*3080*/  LOP3.LUT R0, R3, R0, R4, 0xfe, !PT ;  /* 0x0000000003007212 */ /* 0x000fce00078efe04 */
.L_x_5131:
[----:B------:R-:W-:Y:S05]  /*3090*/  BSYNC B0 ;  /* 0x0000000000007941 */ /* 0x000fea0003800000 */
.L_x_5130:
[----:B------:R-:W-:-:S04]  /*30a0*/  F2FP.F16.F32.PACK_AB R0, RZ, R0 ;  /* 0x00000000ff00723e */ /* 0x000fc800000000ff */
[----:B------:R-:W-:Y:S01]  /*30b0*/  PRMT R25, R0, 0x7610, R25 ;  /* 0x0000761000197816 */ /* 0x000fe20000000019 */
[----:B------:R-:W-:Y:S06]  /*30c0*/  BRA `(.L_x_5111) ;  /* 0x0000000000b47947 */ /* 0x000fec0003800000 */
.L_x_5123:
        /* <DEDUP_REMOVED lines=14> */
.L_x_5137:
[----:B------:R-:W-:Y:S05]  /*31b0*/  BSYNC B0 ;  /* 0x0000000000007941 */ /* 0x000fea0003800000 */
.L_x_5136:
[----:B------:R-:W-:-:S04]  /*31c0*/  F2FP.F16.F32.PACK_AB R0, RZ, R0 ;  /* 0x00000000ff00723e */ /* 0x000fc800000000ff */
[----:B------:R-:W-:Y:S01]  /*31d0*/  PRMT R25, R0, 0x7610, R25 ;  /* 0x0000761000197816 */ /* 0x000fe20000000019 */
[----:B------:R-:W-:Y:S06]  /*31e0*/  BRA `(.L_x_5111) ;  /* 0x00000000006c7947 */ /* 0x000fec0003800000 */
.L_x_5110:
        /* <DEDUP_REMOVED lines=16> */
.L_x_5138:
[----:B------:R-:W-:Y:S01]  /*32f0*/  PRMT R25, RZ, 0x7610, R25 ;  /* 0x00007610ff197816 */ /* 0x000fe20000000019 */
[----:B------:R-:W-:Y:S06]  /*3300*/  BRA `(.L_x_5111) ;  /* 0x0000000000247947 */ /* 0x000fec0003800000 */
.L_x_5135:
[----:B------:R-:W2:Y:S02]  /*3310*/  LDG.E.64 R2, desc[UR36][R2.64] ;  /* 0x0000002402027981 */ /* 0x000ea4000c1e1b00 */
[----:B--2---:R-:W0:Y:S02]  /*3320*/  I2F.U64 R0, R2 ;  /* 0x0000000200007312 */ /* 0x004e240000301000 */
[----:B0-----:R-:W-:-:S04]  /*3330*/  F2FP.F16.F32.PACK_AB R0, RZ, R0 ;  /* 0x00000000ff00723e */ /* 0x001fc800000000ff */
[----:B------:R-:W-:Y:S01]  /*3340*/  PRMT R25, R0, 0x7610, R25 ;  /* 0x0000761000197816 */ /* 0x000fe20000000019 */
[----:B------:R-:W-:Y:S06]  /*3350*/  BRA `(.L_x_5111) ;  /* 0x0000000000107947 */ /* 0x000fec0003800000 */
.L_x_5134:
[----:B------:R-:W2:Y:S02]  /*3360*/  LDG.E R2, desc[UR36][R2.64] ;  /* 0x0000002402027981 */ /* 0x000ea4000c1e1900 */
[----:B--2---:R-:W-:-:S04]  /*3370*/  I2FP.F32.U32 R0, R2 ;  /* 0x0000000200007245 */ /* 0x004fc80000201000 */
[----:B------:R-:W-:-:S04]  /*3380*/  F2FP.F16.F32.PACK_AB R0, RZ, R0 ;  /* 0x00000000ff00723e */ /* 0x000fc800000000ff */
[----:B------:R-:W-:-:S07]  /*3390*/  PRMT R25, R0, 0x7610, R25 ;  /* 0x0000761000197816 */ /* 0x000fce0000000019 */
.L_x_5111:
[----:B------:R-:W-:-:S07]  /*33a0*/  VIADD R19, R19, 0x80 ;  /* 0x0000008013137836 */ /* 0x000fce0000000000 */
.L_x_5105:
[----:B------:R-:W-:Y:S05]  /*33b0*/  BSYNC B6 ;  /* 0x0000000000067941 */ /* 0x000fea0003800000 */
.L_x_5104:
        /* <DEDUP_REMOVED lines=25> */
.L_x_5144:
[----:B------:R-:W2:Y:S02]  /*3550*/  LDG.E.U8 R2, desc[UR36][R2.64] ;  /* 0x0000002402027981 */ /* 0x000ea4000c1e1100 */
[----:B--2---:R-:W-:-:S04]  /*3560*/  I2FP.F32.U32 R0, R2 ;  /* 0x0000000200007245 */ /* 0x004fc80000201000 */
[----:B------:R-:W-:-:S04]  /*3570*/  F2FP.F16.F32.PACK_AB R0, RZ, R0 ;  /* 0x00000000ff00723e */ /* 0x000fc800000000ff */
[----:B------:R-:W-:Y:S01]  /*3580*/  PRMT R24, R0, 0x7610, R24 ;  /* 0x0000761000187816 */ /* 0x000fe20000000018 */
[----:B------:R-:W-:Y:S06]  /*3590*/  BRA `(.L_x_5140) ;  /* 0x0000000c00bc7947 */ /* 0x000fec0003800000 */
.L_x_5143:
        /* <DEDUP_REMOVED lines=11> */
.L_x_5147:
[----:B------:R-:W2:Y:S02]  /*3650*/  LDG.E R2, desc[UR36][R2.64] ;  /* 0x0000002402027981 */ /* 0x000ea4000c1e1900 */
[----:B--2---:R-:W-:-:S04]  /*3660*/  I2FP.F32.S32 R0, R2 ;  /* 0x0000000200007245 */ /* 0x004fc80000201400 */
[----:B------:R-:W-:-:S04]  /*3670*/  F2FP.F16.F32.PACK_AB R0, RZ, R0 ;  /* 0x00000000ff00723e */ /* 0x000fc800000000ff */
[----:B------:R-:W-:Y:S01]  /*3680*/  PRMT R24, R0, 0x7610, R24 ;  /* 0x0000761000187816 */ /* 0x000fe20000000018 */
[----:B------:R-:W-:Y:S06]  /*3690*/  BRA `(.L_x_5140) ;  /* 0x0000000c007c7947 */ /* 0x000fec0003800000 */
.L_x_5146:
[----:B------:R-:W2:Y:S02]  /*36a0*/  LDG.E.U16 R2, desc[UR36][R2.64] ;  /* 0x0000002402027981 */ /* 0x000ea4000c1e1500 */
[----:B--2---:R-:W0:Y:S02]  /*36b0*/  I2F.S16 R0, R2 ;  /* 0x0000000200007306 */ /* 0x004e240000101400 */
[----:B0-----:R-:W-:-:S04]  /*36c0*/  F2FP.F16.F32.PACK_AB R0, RZ, R0 ;  /* 0x00000000ff00723e */ /* 0x001fc800000000ff */
[----:B------:R-:W-:Y:S01]  /*36d0*/  PRMT R24, R0, 0x7610, R24 ;  /* 0x0000761000187816 */ /* 0x000fe20000000018 */
[----:B------:R-:W-:Y:S06]  /*36e0*/  BRA `(.L_x_5140) ;  /* 0x0000000c00687947 */ /* 0x000fec0003800000 */
.L_x_5142:
        /* <DEDUP_REMOVED lines=9> */
.L_x_5149:
[----:B------:R2:W5:Y:S01]  /*3780*/  LDG.E.U16 R24, desc[UR36][R2.64] ;  /* 0x0000002402187981 */ /* 0x000562000c1e1500 */
[----:B------:R-:W-:Y:S05]  /*3790*/  BRA `(.L_x_5140) ;  /* 0x0000000c003c7947 */ /* 0x000fea0003800000 */
.L_x_5148:
        /* <DEDUP_REMOVED lines=9> */
.L_x_5151:
[----:B------:R3:W5:Y:S01]  /*3830*/  LDG.E.U16 R24, desc[UR36][R2.64] ;  /* 0x0000002402187981 */ /* 0x000762000c1e1500 */
[----:B------:R-:W-:Y:S05]  /*3840*/  BRA `(.L_x_5140) ;  /* 0x0000000c00107947 */ /* 0x000fea0003800000 */
.L_x_5150:
        /* <DEDUP_REMOVED lines=9> */
.L_x_5141:
        /* <DEDUP_REMOVED lines=14> */
.L_x_5154:
        /* <DEDUP_REMOVED lines=9> */
.L_x_5153:
        /* <DEDUP_REMOVED lines=28> */
.L_x_5156:
        /* <DEDUP_REMOVED lines=15> */
.L_x_5155:
[----:B------:R-:W2:Y:S02]  /*3d00*/  LDG.E.U16 R0, desc[UR36][R2.64] ;  /* 0x0000002402007981 */ /* 0x000ea4000c1e1500 */
[----:B--2---:R-:W-:-:S05]  /*3d10*/  IMAD.U32 R0, R0, 0x10000, RZ ;  /* 0x0001000000007824 */ /* 0x004fca00078e00ff */
[----:B------:R-:W-:-:S04]  /*3d20*/  F2FP.F16.F32.PACK_AB R0, RZ, R0 ;  /* 0x00000000ff00723e */ /* 0x000fc800000000ff */
[----:B------:R-:W-:Y:S01]  /*3d30*/  PRMT R24, R0, 0x7610, R24 ;  /* 0x0000761000187816 */ /* 0x000fe20000000018 */
[----:B------:R-:W-:Y:S06]  /*3d40*/  BRA `(.L_x_5140) ;  /* 0x0000000400d07947 */ /* 0x000fec0003800000 */
.L_x_5152:
        /* <DEDUP_REMOVED lines=13> */
.L_x_5159:
        /* <DEDUP_REMOVED lines=21> */
.L_x_5163:
[----:B------:R-:W-:Y:S05]  /*3f70*/  BSYNC B1 ;  /* 0x0000000000017941 */ /* 0x000fea0003800000 */
.L_x_5162:
[----:B------:R-:W-:Y:S01]  /*3f80*/  LEA R3, R0, 0x3b800000, 0x17 ;  /* 0x3b80000000037811 */ /* 0x000fe200078eb8ff */
[----:B------:R-:W-:-:S05]  /*3f90*/  IMAD.SHL.U32 R0, R2, 0x100000, RZ ;  /* 0x0010000002007824 */ /* 0x000fca00078e00ff */
[----:B------:R-:W-:-:S07]  /*3fa0*/  LOP3.LUT R0, R3, R0, R4, 0xfe, !PT ;  /* 0x0000000003007212 */ /* 0x000fce00078efe04 */
.L_x_5161:
[----:B------:R-:W-:Y:S05]  /*3fb0*/  BSYNC B0 ;  /* 0x0000000000007941 */ /* 0x000fea0003800000 */
.L_x_5160:
[----:B------:R-:W-:-:S04]  /*3fc0*/  F2FP.F16.F32.PACK_AB R0, RZ, R0 ;  /* 0x00000000ff00723e */ /* 0x000fc800000000ff */
[----:B------:R-:W-:Y:S01]  /*3fd0*/  PRMT R24, R0, 0x7610, R24 ;  /* 0x0000761000187816 */ /* 0x000fe20000000018 */
[----:B------:R-:W-:Y:S06]  /*3fe0*/  BRA `(.L_x_5140) ;  /* 0x0000000400287947 */ /* 0x000fec0003800000 */
.L_x_5158:
        /* <DEDUP_REMOVED lines=21> */
.L_x_5167:
[----:B------:R-:W-:Y:S05]  /*4140*/  BSYNC B1 ;  /* 0x0000000000017941 */ /* 0x000fea0003800000 */
.L_x_5166:
[----:B------:R-:W-:Y:S01]  /*4150*/  LEA R3, R0, 0x37800000, 0x17 ;  /* 0x3780000000037811 */ /* 0x000fe200078eb8ff */
[----:B------:R-:W-:-:S05]  /*4160*/  IMAD.SHL.U32 R0, R2, 0x200000, RZ ;  /* 0x0020000002007824 */ /* 0x000fca00078e00ff */
[----:B------:R-:W-:-:S07]  /*4170*/  LOP3.LUT R0, R3, R0, R4, 0xfe, !PT ;  /* 0x0000000003007212 */ /* 0x000fce00078efe04 */
.L_x_5165:
[----:B------:R-:W-:Y:S05]  /*4180*/  BSYNC B0 ;  /* 0x0000000000007941 */ /* 0x000fea0003800000 */
.L_x_5164:
[----:B------:R-:W-:-:S04]  /*4190*/  F2FP.F16.F32.PACK_AB R0, RZ, R0 ;  /* 0x00000000ff00723e */ /* 0x000fc800000000ff */
[----:B------:R-:W-:Y:S01]  /*41a0*/  PRMT R24, R0, 0x7610, R24 ;  /* 0x0000761000187816 */ /* 0x000fe20000000018 */
[----:B------:R-:W-:Y:S06]  /*41b0*/  BRA `(.L_x_5140) ;  /* 0x0000000000b47947 */ /* 0x000fec0003800000 */
.L_x_5157:
        /* <DEDUP_REMOVED lines=14> */
.L_x_5171:
[----:B------:R-:W-:Y:S05]  /*42a0*/  BSYNC B0 ;  /* 0x0000000000007941 */ /* 0x000fea0003800000 */
.L_x_5170:
[----:B------:R-:W-:-:S04]  /*42b0*/  F2FP.F16.F32.PACK_AB R0, RZ, R0 ;  /* 0x00000000ff00723e */ /* 0x000fc800000000ff */
[----:B------:R-:W-:Y:S01]  /*42c0*/  PRMT R24, R0, 0x7610, R24 ;  /* 0x0000761000187816 */ /* 0x000fe20000000018 */
[----:B------:R-:W-:Y:S06]  /*42d0*/  BRA `(.L_x_5140) ;  /* 0x00000000006c7947 */ /* 0x000fec0003800000 */
.L_x_5145:
        /* <DEDUP_REMOVED lines=16> */
.L_x_5172:
[----:B------:R-:W-:Y:S01]  /*43e0*/  PRMT R24, RZ, 0x7610, R24 ;  /* 0x00007610ff187816 */ /* 0x000fe20000000018 */
[----:B------:R-:W-:Y:S06]  /*43f0*/  BRA `(.L_x_5140) ;  /* 0x0000000000247947 */ /* 0x000fec0003800000 */
.L_x_5169:
[----:B------:R-:W2:Y:S02]  /*4400*/  LDG.E.64 R2, desc[UR36][R2.64] ;  /* 0x0000002402027981 */ /* 0x000ea4000c1e1b00 */
[----:B--2---:R-:W0:Y:S02]  /*4410*/  I2F.U64 R0, R2 ;  /* 0x0000000200007312 */ /* 0x004e240000301000 */
[----:B0-----:R-:W-:-:S04]  /*4420*/  F2FP.F16.F32.PACK_AB R0, RZ, R0 ;  /* 0x00000000ff00723e */ /* 0x001fc800000000ff */
[----:B------:R-:W-:Y:S01]  /*4430*/  PRMT R24, R0, 0x7610, R24 ;  /* 0x0000761000187816 */ /* 0x000fe20000000018 */
[----:B------:R-:W-:Y:S06]  /*4440*/  BRA `(.L_x_5140) ;  /* 0x0000000000107947 */ /* 0x000fec0003800000 */
.L_x_5168:
[----:B------:R-:W2:Y:S02]  /*4450*/  LDG.E R2, desc[UR36][R2.64] ;  /* 0x0000002402027981 */ /* 0x000ea4000c1e1900 */
[----:B--2---:R-:W-:-:S04]  /*4460*/  I2FP.F32.U32 R0, R2 ;  /* 0x0000000200007245 */ /* 0x004fc80000201000 */
[----:B------:R-:W-:-:S04]  /*4470*/  F2FP.F16.F32.PACK_AB R0, RZ, R0 ;  /* 0x00000000ff00723e */ /* 0x000fc800000000ff */
[----:B------:R-:W-:-:S07]  /*4480*/  PRMT R24, R0, 0x7610, R24 ;  /* 0x0000761000187816 */ /* 0x000fce0000000018 */
.L_x_5140:
[----:B------:R-:W-:Y:S05]  /*4490*/  BSYNC B6 ;  /* 0x0000000000067941 */ /* 0x000fea0003800000 */
.L_x_5139:
[----:B------:R-:W0:Y:S01]  /*44a0*/  S2R R17, SR_TID.X ;  /* 0x0000000000117919 */ /* 0x000e220000002100 */
[----:B------:R-:W4:Y:S01]  /*44b0*/  LDC.U8 R19, c[0x0][0x234] ;  /* 0x00008d00ff137b82 */ /* 0x000f220000000000 */
[----:B------:R-:W-:Y:S01]  /*44c0*/  BSSY B6, `(.L_x_5173) ;  /* 0x0000135000067945 */ /* 0x000fe20003800000 */
[C---:B0123--:R-:W-:Y:S01]  /*44d0*/  VIADD R3, R17.reuse, 0x100 ;  /* 0x0000010011037836 */ /* 0x04ffe20000000000 */
[C---:B------:R-:W-:Y:S01]  /*44e0*/  ISETP.GE.AND P3, PT, R17.reuse, R16, PT ;  /* 0x000000101100720c */ /* 0x040fe20003f66270 */
[----:B------:R-:W-:-:S03]  /*44f0*/  VIADD R27, R17, 0x80 ;  /* 0x00000080111b7836 */ /* 0x000fc60000000000 */
[-C--:B------:R-:W-:Y:S01]  /*4500*/  ISETP.GE.AND P1, PT, R3, R16.reuse, PT ;  /* 0x000000100300720c */ /* 0x080fe20003f26270 */
[----:B------:R-:W-:Y:S01]  /*4510*/  VIADD R3, R17, 0x180 ;  /* 0x0000018011037836 */ /* 0x000fe20000000000 */
[----:B------:R-:W-:-:S04]  /*4520*/  ISETP.GE.AND P0, PT, R27, R16, PT ;  /* 0x000000101b00720c */ /* 0x000fc80003f06270 */
[----:B------:R-:W-:-:S03]  /*4530*/  ISETP.GE.AND P2, PT, R3, R16, PT ;  /* 0x000000100300720c */ /* 0x000fc60003f46270 */
[----:B-----5:R-:W-:-:S04]  /*4540*/  @!P3 HADD2.F32 R2, -RZ, R22.H0_H0 ;  /* 0x20000016ff02b230 */ /* 0x020fc80000004100 */
[----:B------:R-:W-:Y:S02]  /*4550*/  @!P1 HADD2.F32 R25, -RZ, R25.H0_H0 ;  /* 0x20000019ff199230 */ /* 0x000fe40000004100 */
[----:B------:R-:W-:Y:S01]  /*4560*/  @!P3 FADD.FTZ R3, -R2, 1 ;  /* 0x3f8000000203b421 */ /* 0x000fe20000010100 */
[----:B------:R-:W-:Y:S02]  /*4570*/  @!P0 HADD2.F32 R4, -RZ, R23.H0_H0 ;  /* 0x20000017ff048230 */ /* 0x000fe40000004100 */
[----:B------:R-:W-:Y:S01]  /*4580*/  @!P1 FADD.FTZ R6, -R25, 1 ;  /* 0x3f80000019069421 */ /* 0x000fe20000010100 */
[----:B------:R-:W-:Y:S02]  /*4590*/  @!P2 HADD2.F32 R7, -RZ, R24.H0_H0 ;  /* 0x20000018ff07a230 */ /* 0x000fe40000004100 */
[----:B------:R-:W-:Y:S01]  /*45a0*/  @!P0 FADD.FTZ R5, -R4, 1 ;  /* 0x3f80000004058421 */ /* 0x000fe20000010100 */
[----:B------:R-:W0:Y:S02]  /*45b0*/  @!P3 MUFU.RCP R3, R3 ;  /* 0x000000030003b308 */ /* 0x000e240000001000 */
[----:B------:R-:W-:-:S06]  /*45c0*/  @!P2 FADD.FTZ R8, -R7, 1 ;  /* 0x3f8000000708a421 */ /* 0x000fcc0000010100 */
        /* <DEDUP_REMOVED lines=10> */
[----:B-1----:R-:W-:-:S05]  /*4670*/  @!P3 FMUL.FTZ R3, R2, 0.69314718246459960938 ;  /* 0x3f3172180203b820 */ /* 0x002fca0000410000 */
[----:B------:R-:W-:Y:S02]  /*4680*/  @!P3 F2FP.F16.F32.PACK_AB R0, RZ, R3 ;  /* 0x00000003ff00b23e */ /* 0x000fe400000000ff */
[----:B------:R-:W1:Y:S01]  /*4690*/  @!P0 MUFU.LG2 R4, R4 ;  /* 0x0000000400048308 */ /* 0x000e620000000c00 */
[----:B--2---:R-:W-:-:S05]  /*46a0*/  @!P1 FMUL.FTZ R5, R25, 0.69314718246459960938 ;  /* 0x3f31721819059820 */ /* 0x004fca0000410000 */
[----:B------:R-:W-:Y:S01]  /*46b0*/  @!P1 F2FP.F16.F32.PACK_AB R23, RZ, R5 ;  /* 0x00000005ff17923e */ /* 0x000fe200000000ff */
[----:B0-----:R-:W-:-:S05]  /*46c0*/  @!P2 FMUL.FTZ R6, R7, 0.69314718246459960938 ;  /* 0x3f3172180706a820 */ /* 0x001fca0000410000 */
[----:B------:R-:W-:Y:S01]  /*46d0*/  @!P2 F2FP.F16.F32.PACK_AB R22, RZ, R6 ;  /* 0x00000006ff16a23e */ /* 0x000fe200000000ff */
[----:B-1----:R-:W-:-:S05]  /*46e0*/  @!P0 FMUL.FTZ R2, R4, 0.69314718246459960938 ;  /* 0x3f31721804028820 */ /* 0x002fca0000410000 */
[----:B------:R-:W-:Y:S01]  /*46f0*/  @!P0 F2FP.F16.F32.PACK_AB R24, RZ, R2 ;  /* 0x00000002ff18823e */ /* 0x000fe200000000ff */
[----:B----4-:R-:W-:Y:S06]  /*4700*/  @P3 BRA `(.L_x_5174) ;  /* 0x0000001000403947 */ /* 0x010fec0003800000 */
        /* <DEDUP_REMOVED lines=22> */
.L_x_5178:
[----:B------:R-:W-:Y:S02]  /*4870*/  HADD2.F32 R5, -RZ, R0.H0_H0 ;  /* 0x20000000ff057230 */ /* 0x000fe40000004100 */
[----:B------:R-:W-:-:S04]  /*4880*/  IMAD.MOV.U32 R17, RZ, RZ, R27 ;  /* 0x000000ffff117224 */ /* 0x000fc800078e001b */
[----:B------:R-:W0:Y:S02]  /*4890*/  F2I.S64.TRUNC R4, R5 ;  /* 0x0000000500047311 */ /* 0x000e24000020d900 */
[----:B0-----:R0:W-:Y:S01]  /*48a0*/  STG.E.U8 desc[UR36][R2.64], R4 ;  /* 0x0000000402007986 */ /* 0x0011e2000c101124 */
[----:B------:R-:W-:Y:S05]  /*48b0*/  BRA `(.L_x_5174) ;  /* 0x0000000c00d47947 */ /* 0x000fea0003800000 */
.L_x_5177:
        /* <DEDUP_REMOVED lines=11> */
.L_x_5181:
[----:B------:R-:W-:Y:S02]  /*4970*/  HADD2.F32 R0, -RZ, R0.H0_H0 ;  /* 0x20000000ff007230 */ /* 0x000fe40000004100 */
[----:B------:R-:W-:Y:S02]  /*4980*/  IMAD.MOV.U32 R17, RZ, RZ, R27 ;  /* 0x000000ffff117224 */ /* 0x000fe400078e001b */
[----:B------:R-:W0:Y:S02]  /*4990*/  F2I.FTZ.TRUNC.NTZ R5, R0 ;  /* 0x0000000000057305 */ /* 0x000e24000021f100 */
[----:B0-----:R0:W-:Y:S01]  /*49a0*/  STG.E desc[UR36][R2.64], R5 ;  /* 0x0000000502007986 */ /* 0x0011e2000c101924 */
[----:B------:R-:W-:Y:S05]  /*49b0*/  BRA `(.L_x_5174) ;  /* 0x0000000c00947947 */ /* 0x000fea0003800000 */
.L_x_5180:
[----:B------:R-:W-:Y:S02]  /*49c0*/  HADD2.F32 R0, -RZ, R0.H0_H0 ;  /* 0x20000000ff007230 */ /* 0x000fe40000004100 */
[----:B------:R-:W-:Y:S02]  /*49d0*/  IMAD.MOV.U32 R17, RZ, RZ, R27 ;  /* 0x000000ffff117224 */ /* 0x000fe400078e001b */
[----:B------:R-:W0:Y:S02]  /*49e0*/  F2I.FTZ.TRUNC.NTZ R5, R0 ;  /* 0x0000000000057305 */ /* 0x000e24000021f100 */
[----:B0-----:R0:W-:Y:S01]  /*49f0*/  STG.E.U16 desc[UR36][R2.64], R5 ;  /* 0x0000000502007986 */ /* 0x0011e2000c101524 */
[----:B------:R-:W-:Y:S05]  /*4a00*/  BRA `(.L_x_5174) ;  /* 0x0000000c00807947 */ /* 0x000fea0003800000 */
.L_x_5176:
        /* <DEDUP_REMOVED lines=10> */
.L_x_5183:
[----:B------:R0:W-:Y:S01]  /*4ab0*/  STG.E.U16 desc[UR36][R2.64], R0 ;  /* 0x0000000002007986 */ /* 0x0001e2000c101524 */
[----:B------:R-:W-:Y:S01]  /*4ac0*/  IMAD.MOV.U32 R17, RZ, RZ, R27 ;  /* 0x000000ffff117224 */ /* 0x000fe200078e001b */
[----:B------:R-:W-:Y:S06]  /*4ad0*/  BRA `(.L_x_5174) ;  /* 0x0000000c004c7947 */ /* 0x000fec0003800000 */
.L_x_5182:
        /* <DEDUP_REMOVED lines=11> */
.L_x_5185:
[----:B------:R-:W-:Y:S02]  /*4b90*/  HADD2.F32 R0, -RZ, R0.H0_H0 ;  /* 0x20000000ff007230 */ /* 0x000fe40000004100 */
[----:B------:R-:W-:-:S03]  /*4ba0*/  IMAD.MOV.U32 R17, RZ, RZ, R27 ;  /* 0x000000ffff117224 */ /* 0x000fc600078e001b */
[----:B------:R-:W-:-:S04]  /*4bb0*/  F2FP.F16.F32.PACK_AB R0, RZ, R0 ;  /* 0x00000000ff00723e */ /* 0x000fc800000000ff */
[----:B------:R-:W-:-:S05]  /*4bc0*/  PRMT R0, R0, 0x5410, RZ ;  /* 0x0000541000007816 */ /* 0x000fca00000000ff */
[----:B------:R0:W-:Y:S01]  /*4bd0*/  STG.E desc[UR36][R2.64], R0 ;  /* 0x0000000002007986 */ /* 0x0001e2000c101924 */
[----:B------:R-:W-:Y:S05]  /*4be0*/  BRA `(.L_x_5174) ;  /* 0x0000000c00087947 */ /* 0x000fea0003800000 */
.L_x_5184:
[----:B------:R-:W-:Y:S02]  /*4bf0*/  HADD2.F32 R4, -RZ, R0.H0_H0 ;  /* 0x20000000ff047230 */ /* 0x000fe40000004100 */
[----:B------:R-:W-:-:S03]  /*4c00*/  IMAD.MOV.U32 R17, RZ, RZ, R27 ;  /* 0x000000ffff117224 */ /* 0x000fc600078e001b */
[----:B------:R-:W-:-:S06]  /*4c10*/  FMUL.FTZ R4, R4, 1 ;  /* 0x3f80000004047820 */ /* 0x000fcc0000410000 */
[----:B------:R-:W0:Y:S02]  /*4c20*/  F2F.F64.F32 R4, R4 ;  /* 0x0000000400047310 */ /* 0x000e240000201800 */
[----:B0-----:R0:W-:Y:S01]  /*4c30*/  STG.E.64 desc[UR36][R2.64], R4 ;  /* 0x0000000402007986 */ /* 0x0011e2000c101b24 */
[----:B------:R-:W-:Y:S05]  /*4c40*/  BRA `(.L_x_5174) ;  /* 0x0000000800f07947 */ /* 0x000fea0003800000 */
.L_x_5175:
        /* <DEDUP_REMOVED lines=14> */
.L_x_5188:
[----:B------:R-:W-:Y:S01]  /*4d30*/  HADD2.F32 R0, -RZ, R0.H0_H0 ;  /* 0x20000000ff007230 */ /* 0x000fe20000004100 */
[----:B------:R-:W-:Y:S01]  /*4d40*/  CS2R R6, SRZ ;  /* 0x0000000000067805 */ /* 0x000fe2000001ff00 */
[----:B------:R-:W-:-:S03]  /*4d50*/  IMAD.MOV.U32 R17, RZ, RZ, R27 ;  /* 0x000000ffff117224 */ /* 0x000fc600078e001b */
[----:B------:R-:W-:-:S04]  /*4d60*/  FMUL.FTZ R0, R0, 1 ;  /* 0x3f80000000007820 */ /* 0x000fc80000410000 */
[----:B------:R-:W0:Y:S02]  /*4d70*/  F2F.F64.F32 R4, R0 ;  /* 0x0000000000047310 */ /* 0x000e240000201800 */
[----:B0-----:R0:W-:Y:S01]  /*4d80*/  STG.E.128 desc[UR36][R2.64], R4 ;  /* 0x0000000402007986 */ /* 0x0011e2000c101d24 */
[----:B------:R-:W-:Y:S05]  /*4d90*/  BRA `(.L_x_5174) ;  /* 0x00000008009c7947 */ /* 0x000fea0003800000 */
.L_x_5187:
        /* <DEDUP_REMOVED lines=21> */
.L_x_5192:
[----:B------:R-:W-:Y:S05]  /*4ef0*/  BSYNC B0 ;  /* 0x0000000000007941 */ /* 0x000fea0003800000 */
.L_x_5191:
[----:B------:R-:W-:Y:S01]  /*4f00*/  LOP3.LUT R5, R0, R5, RZ, 0xfc, !PT ;  /* 0x0000000500057212 */ /* 0x000fe200078efcff */
[----:B------:R-:W-:-:S04]  /*4f10*/  IMAD.MOV.U32 R17, RZ, RZ, R27 ;  /* 0x000000ffff117224 */ /* 0x000fc800078e001b */
[----:B------:R0:W-:Y:S01]  /*4f20*/  STG.E.U8 desc[UR36][R2.64], R5 ;  /* 0x0000000502007986 */ /* 0x0001e2000c101124 */
[----:B------:R-:W-:Y:S05]  /*4f30*/  BRA `(.L_x_5174) ;  /* 0x0000000800347947 */ /* 0x000fea0003800000 */
.L_x_5190:
        /* <DEDUP_REMOVED lines=13> */
.L_x_5194:
[----:B------:R-:W-:Y:S01]  /*5010*/  IMAD.MOV.U32 R0, RZ, RZ, 0x7f ;  /* 0x0000007fff007424 */ /* 0x000fe200078e00ff */
[----:B------:R-:W-:-:S04]  /*5020*/  ISETP.GT.U32.AND P0, PT, R4, 0x7f800000, PT ;  /* 0x7f8000000400780c */ /* 0x000fc80003f04070 */
[----:B------:R-:W-:-:S09]  /*5030*/  SEL R0, R0, 0x7c, P0 ;  /* 0x0000007c00007807 */ /* 0x000fd20000000000 */
.L_x_5195:
[----:B------:R-:W-:Y:S05]  /*5040*/  BSYNC B0 ;  /* 0x0000000000007941 */ /* 0x000fea0003800000 */
.L_x_5193:
[----:B------:R-:W-:Y:S01]  /*5050*/  LOP3.LUT R4, R5, 0x80000000, RZ, 0xc0, !PT ;  /* 0x8000000005047812 */ /* 0x000fe200078ec0ff */
[----:B------:R-:W-:-:S03]  /*5060*/  IMAD.MOV.U32 R17, RZ, RZ, R27 ;  /* 0x000000ffff117224 */ /* 0x000fc600078e001b */
[----:B------:R-:W-:-:S04]  /*5070*/  SHF.R.U32.HI R5, RZ, 0x18, R4 ;  /* 0x00000018ff057819 */ /* 0x000fc80000011604 */
[----:B------:R-:W-:-:S05]  /*5080*/  LOP3.LUT R5, R0, R5, RZ, 0xfc, !PT ;  /* 0x0000000500057212 */ /* 0x000fca00078efcff */
[----:B------:R0:W-:Y:S01]  /*5090*/  STG.E.U8 desc[UR36][R2.64], R5 ;  /* 0x0000000502007986 */ /* 0x0001e2000c101124 */
[----:B------:R-:W-:Y:S05]  /*50a0*/  BRA `(.L_x_5174) ;  /* 0x0000000400d87947 */ /* 0x000fea0003800000 */
.L_x_5189:
[----:B------:R-:W-:Y:S02]  /*50b0*/  HADD2.F32 R0, -RZ, R0.H0_H0 ;  /* 0x20000000ff007230 */ /* 0x000fe40000004100 */
[----:B------:R-:W-:-:S03]  /*50c0*/  IMAD.MOV.U32 R17, RZ, RZ, R27 ;  /* 0x000000ffff117224 */ /* 0x000fc600078e001b */
[----:B------:R-:W-:-:S05]  /*50d0*/  F2FP.BF16.F32.PACK_AB R0, RZ, R0 ;  /* 0x00000000ff00723e */ /* 0x000fca00000010ff */
[----:B------:R0:W-:Y:S01]  /*50e0*/  STG.E.U16 desc[UR36][R2.64], R0 ;  /* 0x0000000002007986 */ /* 0x0001e2000c101524 */
[----:B------:R-:W-:Y:S05]  /*50f0*/  BRA `(.L_x_5174) ;  /* 0x0000000400c47947 */ /* 0x000fea0003800000 */
.L_x_5186:
        /* <DEDUP_REMOVED lines=13> */
.L_x_5198:
        /* <DEDUP_REMOVED lines=17> */
.L_x_5201:
[----:B------:R-:W-:-:S04]  /*52e0*/  LOP3.LUT R0, R7, 0x80000000, RZ, 0xc0, !PT ;  /* 0x8000000007007812 */ /* 0x000fc800078ec0ff */
[----:B------:R-:W-:-:S04]  /*52f0*/  SHF.R.U32.HI R5, RZ, 0x18, R0 ;  /* 0x00000018ff057819 */ /* 0x000fc80000011600 */
[----:B------:R-:W-:-:S04]  /*5300*/  LOP3.LUT R4, R4, R5, RZ, 0xfc, !PT ;  /* 0x0000000504047212 */ /* 0x000fc800078efcff */
[----:B------:R-:W-:-:S07]  /*5310*/  PRMT R0, R4, 0x7610, R0 ;  /* 0x0000761004007816 */ /* 0x000fce0000000000 */
.L_x_5200:
[----:B------:R-:W-:Y:S05]  /*5320*/  BSYNC B0 ;  /* 0x0000000000007941 */ /* 0x000fea0003800000 */
.L_x_5199:
[----:B------:R3:W-:Y:S01]  /*5330*/  STG.E.U8 desc[UR36][R2.64], R0 ;  /* 0x0000000002007986 */ /* 0x0007e2000c101124 */
[----:B------:R-:W-:Y:S01]  /*5340*/  IMAD.MOV.U32 R17, RZ, RZ, R27 ;  /* 0x000000ffff117224 */ /* 0x000fe200078e001b */
[----:B------:R-:W-:Y:S06]  /*5350*/  BRA `(.L_x_5174) ;  /* 0x00000004002c7947 */ /* 0x000fec0003800000 */
.L_x_5197:
        /* <DEDUP_REMOVED lines=17> */
.L_x_5204:
[----:B------:R-:W-:-:S04]  /*5470*/  LOP3.LUT R0, R7, 0x80000000, RZ, 0xc0, !PT ;  /* 0x8000000007007812 */ /* 0x000fc800078ec0ff */
[----:B------:R-:W-:-:S04]  /*5480*/  SHF.R.U32.HI R5, RZ, 0x18, R0 ;  /* 0x00000018ff057819 */ /* 0x000fc80000011600 */
[----:B------:R-:W-:-:S04]  /*5490*/  LOP3.LUT R4, R4, R5, RZ, 0xfc, !PT ;  /* 0x0000000504047212 */ /* 0x000fc800078efcff */
[----:B------:R-:W-:-:S07]  /*54a0*/  PRMT R0, R4, 0x7610, R0 ;  /* 0x0000761004007816 */ /* 0x000fce0000000000 */
.L_x_5203:
[----:B------:R-:W-:Y:S05]  /*54b0*/  BSYNC B0 ;  /* 0x0000000000007941 */ /* 0x000fea0003800000 */
.L_x_5202:
[----:B------:R0:W-:Y:S01]  /*54c0*/  STG.E.U8 desc[UR36][R2.64], R0 ;  /* 0x0000000002007986 */ /* 0x0001e2000c101124 */
[----:B------:R-:W-:Y:S01]  /*54d0*/  IMAD.MOV.U32 R17, RZ, RZ, R27 ;  /* 0x000000ffff117224 */ /* 0x000fe200078e001b */
[----:B------:R-:W-:Y:S06]  /*54e0*/  BRA `(.L_x_5174) ;  /* 0x0000000000c87947 */ /* 0x000fec0003800000 */
.L_x_5196:
        /* <DEDUP_REMOVED lines=23> */
.L_x_5179:
        /* <DEDUP_REMOVED lines=16> */
.L_x_5207:
[----:B------:R-:W-:Y:S01]  /*5760*/  IMAD.MOV.U32 R17, RZ, RZ, R27 ;  /* 0x000000ffff117224 */ /* 0x000fe200078e001b */
[----:B------:R-:W-:Y:S06]  /*5770*/  BRA `(.L_x_5174) ;  /* 0x0000000000247947 */ /* 0x000fec0003800000 */
.L_x_5206:
[----:B------:R-:W-:Y:S02]  /*5780*/  HADD2.F32 R4, -RZ, R0.H0_H0 ;  /* 0x20000000ff047230 */ /* 0x000fe40000004100 */
[----:B------:R-:W-:-:S04]  /*5790*/  IMAD.MOV.U32 R17, RZ, RZ, R27 ;  /* 0x000000ffff117224 */ /* 0x000fc800078e001b */
[----:B------:R-:W0:Y:S02]  /*57a0*/  F2I.U64.TRUNC R4, R4 ;  /* 0x0000000400047311 */ /* 0x000e24000020d800 */
[----:B0-----:R2:W-:Y:S01]  /*57b0*/  STG.E.64 desc[UR36][R2.64], R4 ;  /* 0x0000000402007986 */ /* 0x0015e2000c101b24 */
[----:B------:R-:W-:Y:S05]  /*57c0*/  BRA `(.L_x_5174) ;  /* 0x0000000000107947 */ /* 0x000fea0003800000 */
.L_x_5205:
[----:B------:R-:W-:Y:S02]  /*57d0*/  HADD2.F32 R0, -RZ, R0.H0_H0 ;  /* 0x20000000ff007230 */ /* 0x000fe40000004100 */
[----:B------:R-:W-:Y:S02]  /*57e0*/  IMAD.MOV.U32 R17, RZ, RZ, R27 ;  /* 0x000000ffff117224 */ /* 0x000fe400078e001b */
[----:B------:R-:W0:Y:S02]  /*57f0*/  F2I.FTZ.U32.TRUNC.NTZ R5, R0 ;  /* 0x0000000000057305 */ /* 0x000e24000021f000 */
[----:B0-----:R0:W-:Y:S03]  /*5800*/  STG.E desc[UR36][R2.64], R5 ;  /* 0x0000000502007986 */ /* 0x0011e6000c101924 */
.L_x_5174:
[----:B------:R-:W-:Y:S05]  /*5810*/  BSYNC B6 ;  /* 0x0000000000067941 */ /* 0x000fea0003800000 */
.L_x_5173:
        /* <DEDUP_REMOVED lines=25> */
.L_x_5213:
[----:B------:R-:W-:-:S06]  /*59b0*/  HADD2.F32 R5, -RZ, R24.H0_H0 ;  /* 0x20000018ff057230 */ /* 0x000fcc0000004100 */
[----:B------:R-:W0:Y:S02]  /*59c0*/  F2I.S64.TRUNC R4, R5 ;  /* 0x0000000500047311 */ /* 0x000e24000020d900 */
[----:B0-----:R0:W-:Y:S01]  /*59d0*/  STG.E.U8 desc[UR36][R2.64], R4 ;  /* 0x0000000402007986 */ /* 0x0011e2000c101124 */
[----:B------:R-:W-:Y:S05]  /*59e0*/  BRA `(.L_x_5215) ;  /* 0x0000000c00847947 */ /* 0x000fea0003800000 */
.L_x_5212:
        /* <DEDUP_REMOVED lines=10> */
.L_x_5217:
[----:B------:R-:W-:-:S04]  /*5a90*/  HADD2.F32 R24, -RZ, R24.H0_H0 ;  /* 0x20000018ff187230 */ /* 0x000fc80000004100 */
[----:B------:R-:W0:Y:S02]  /*5aa0*/  F2I.FTZ.TRUNC.NTZ R5, R24 ;  /* 0x0000001800057305 */ /* 0x000e24000021f100 */
[----:B0-----:R0:W-:Y:S01]  /*5ab0*/  STG.E desc[UR36][R2.64], R5 ;  /* 0x0000000502007986 */ /* 0x0011e2000c101924 */
[----:B------:R-:W-:Y:S05]  /*5ac0*/  BRA `(.L_x_5215) ;  /* 0x0000000c004c7947 */ /* 0x000fea0003800000 */
.L_x_5216:
[----:B------:R-:W-:-:S04]  /*5ad0*/  HADD2.F32 R24, -RZ, R24.H0_H0 ;  /* 0x20000018ff187230 */ /* 0x000fc80000004100 */
[----:B------:R-:W0:Y:S02]  /*5ae0*/  F2I.FTZ.TRUNC.NTZ R5, R24 ;  /* 0x0000001800057305 */ /* 0x000e24000021f100 */
[----:B0-----:R0:W-:Y:S01]  /*5af0*/  STG.E.U16 desc[UR36][R2.64], R5 ;  /* 0x0000000502007986 */ /* 0x0011e2000c101524 */
[----:B------:R-:W-:Y:S05]  /*5b00*/  BRA `(.L_x_5215) ;  /* 0x0000000c003c7947 */ /* 0x000fea0003800000 */
.L_x_5211:
        /* <DEDUP_REMOVED lines=9> */
.L_x_5219:
[----:B------:R0:W-:Y:S01]  /*5ba0*/  STG.E.U16 desc[UR36][R2.64], R24 ;  /* 0x0000001802007986 */ /* 0x0001e2000c101524 */
[----:B------:R-:W-:Y:S05]  /*5bb0*/  BRA `(.L_x_5215) ;  /* 0x0000000c00107947 */ /* 0x000fea0003800000 */
.L_x_5218:
        /* <DEDUP_REMOVED lines=10> */
.L_x_5221:
[----:B------:R-:W-:-:S05]  /*5c60*/  HADD2.F32 R0, -RZ, R24.H0_H0 ;  /* 0x20000018ff007230 */ /* 0x000fca0000004100 */
[----:B------:R-:W-:-:S04]  /*5c70*/  F2FP.F16.F32.PACK_AB R0, RZ, R0 ;  /* 0x00000000ff00723e */ /* 0x000fc800000000ff */
[----:B------:R-:W-:-:S05]  /*5c80*/  PRMT R0, R0, 0x5410, RZ ;  /* 0x0000541000007816 */ /* 0x000fca00000000ff */
[----:B------:R0:W-:Y:S01]  /*5c90*/  STG.E desc[UR36][R2.64], R0 ;  /* 0x0000000002007986 */ /* 0x0001e2000c101924 */
[----:B------:R-:W-:Y:S05]  /*5ca0*/  BRA `(.L_x_5215) ;  /* 0x0000000800d47947 */ /* 0x000fea0003800000 */
.L_x_5220:
[----:B------:R-:W-:-:S05]  /*5cb0*/  HADD2.F32 R4, -RZ, R24.H0_H0 ;  /* 0x20000018ff047230 */ /* 0x000fca0000004100 */
[----:B------:R-:W-:-:S06]  /*5cc0*/  FMUL.FTZ R4, R4, 1 ;  /* 0x3f80000004047820 */ /* 0x000fcc0000410000 */
[----:B------:R-:W0:Y:S02]  /*5cd0*/  F2F.F64.F32 R4, R4 ;  /* 0x0000000400047310 */ /* 0x000e240000201800 */
[----:B0-----:R0:W-:Y:S01]  /*5ce0*/  STG.E.64 desc[UR36][R2.64], R4 ;  /* 0x0000000402007986 */ /* 0x0011e2000c101b24 */
[----:B------:R-:W-:Y:S05]  /*5cf0*/  BRA `(.L_x_5215) ;  /* 0x0000000800c07947 */ /* 0x000fea0003800000 */
.L_x_5210:
        /* <DEDUP_REMOVED lines=13> */
.L_x_5224:
[----:B------:R-:W-:Y:S01]  /*5dd0*/  HADD2.F32 R24, -RZ, R24.H0_H0 ;  /* 0x20000018ff187230 */ /* 0x000fe20000004100 */
[----:B------:R-:W-:-:S04]  /*5de0*/  CS2R R6, SRZ ;  /* 0x0000000000067805 */ /* 0x000fc8000001ff00 */
[----:B------:R-:W-:-:S06]  /*5df0*/  FMUL.FTZ R4, R24, 1 ;  /* 0x3f80000018047820 */ /* 0x000fcc0000410000 */
[----:B------:R-:W0:Y:S02]  /*5e00*/  F2F.F64.F32 R4, R4 ;  /* 0x0000000400047310 */ /* 0x000e240000201800 */
[----:B0-----:R0:W-:Y:S01]  /*5e10*/  STG.E.128 desc[UR36][R2.64], R4 ;  /* 0x0000000402007986 */ /* 0x0011e2000c101d24 */
[----:B------:R-:W-:Y:S05]  /*5e20*/  BRA `(.L_x_5215) ;  /* 0x0000000800747947 */ /* 0x000fea0003800000 */
.L_x_5223:
        /* <DEDUP_REMOVED lines=21> */
.L_x_5228:
[----:B------:R-:W-:Y:S05]  /*5f80*/  BSYNC B0 ;  /* 0x0000000000007941 */ /* 0x000fea0003800000 */
.L_x_5227:
[----:B------:R-:W-:-:S05]  /*5f90*/  LOP3.LUT R5, R0, R5, RZ, 0xfc, !PT ;  /* 0x0000000500057212 */ /* 0x000fca00078efcff */
[----:B------:R0:W-:Y:S01]  /*5fa0*/  STG.E.U8 desc[UR36][R2.64], R5 ;  /* 0x0000000502007986 */ /* 0x0001e2000c101124 */
[----:B------:R-:W-:Y:S05]  /*5fb0*/  BRA `(.L_x_5215) ;  /* 0x0000000800107947 */ /* 0x000fea0003800000 */
.L_x_5226:
        /* <DEDUP_REMOVED lines=13> */
.L_x_5230:
[----:B------:R-:W-:Y:S01]  /*6090*/  IMAD.MOV.U32 R0, RZ, RZ, 0x7f ;  /* 0x0000007fff007424 */ /* 0x000fe200078e00ff */
[----:B------:R-:W-:-:S04]  /*60a0*/  ISETP.GT.U32.AND P0, PT, R4, 0x7f800000, PT ;  /* 0x7f8000000400780c */ /* 0x000fc80003f04070 */
[----:B------:R-:W-:-:S09]  /*60b0*/  SEL R0, R0, 0x7c, P0 ;  /* 0x0000007c00007807 */ /* 0x000fd20000000000 */
.L_x_5231:
[----:B------:R-:W-:Y:S05]  /*60c0*/  BSYNC B0 ;  /* 0x0000000000007941 */ /* 0x000fea0003800000 */
.L_x_5229:
[----:B------:R-:W-:-:S04]  /*60d0*/  LOP3.LUT R4, R5, 0x80000000, RZ, 0xc0, !PT ;  /* 0x8000000005047812 */ /* 0x000fc800078ec0ff */
[----:B------:R-:W-:-:S04]  /*60e0*/  SHF.R.U32.HI R5, RZ, 0x18, R4 ;  /* 0x00000018ff057819 */ /* 0x000fc80000011604 */
[----:B------:R-:W-:-:S05]  /*60f0*/  LOP3.LUT R5, R0, R5, RZ, 0xfc, !PT ;  /* 0x0000000500057212 */ /* 0x000fca00078efcff */
[----:B------:R0:W-:Y:S01]  /*6100*/  STG.E.U8 desc[UR36][R2.64], R5 ;  /* 0x0000000502007986 */ /* 0x0001e2000c101124 */
[----:B------:R-:W-:Y:S05]  /*6110*/  BRA `(.L_x_5215) ;  /* 0x0000000400b87947 */ /* 0x000fea0003800000 */
.L_x_5225:
[----:B------:R-:W-:-:S05]  /*6120*/  HADD2.F32 R0, -RZ, R24.H0_H0 ;  /* 0x20000018ff007230 */ /* 0x000fca0000004100 */
[----:B------:R-:W-:-:S05]  /*6130*/  F2FP.BF16.F32.PACK_AB R0, RZ, R0 ;  /* 0x00000000ff00723e */ /* 0x000fca00000010ff */
[----:B------:R0:W-:Y:S01]  /*6140*/  STG.E.U16 desc[UR36][R2.64], R0 ;  /* 0x0000000002007986 */ /* 0x0001e2000c101524 */
[----:B------:R-:W-:Y:S05]  /*6150*/  BRA `(.L_x_5215) ;  /* 0x0000000400a87947 */ /* 0x000fea0003800000 */
.L_x_5222:
        /* <DEDUP_REMOVED lines=12> */
.L_x_5234:
        /* <DEDUP_REMOVED lines=17> */
.L_x_5237:
[----:B------:R-:W-:-:S04]  /*6330*/  LOP3.LUT R0, R7, 0x80000000, RZ, 0xc0, !PT ;  /* 0x8000000007007812 */ /* 0x000fc800078ec0ff */
[----:B------:R-:W-:-:S04]  /*6340*/  SHF.R.U32.HI R5, RZ, 0x18, R0 ;  /* 0x00000018ff057819 */ /* 0x000fc80000011600 */
[----:B------:R-:W-:-:S04]  /*6350*/  LOP3.LUT R4, R4, R5, RZ, 0xfc, !PT ;  /* 0x0000000504047212 */ /* 0x000fc800078efcff */
[----:B------:R-:W-:-:S07]  /*6360*/  PRMT R0, R4, 0x7610, R0 ;  /* 0x0000761004007816 */ /* 0x000fce0000000000 */
.L_x_5236:
[----:B------:R-:W-:Y:S05]  /*6370*/  BSYNC B0 ;  /* 0x0000000000007941 */ /* 0x000fea0003800000 */
.L_x_5235:
[----:B------:R3:W-:Y:S01]  /*6380*/  STG.E.U8 desc[UR36][R2.64], R0 ;  /* 0x0000000002007986 */ /* 0x0007e2000c101124 */
[----:B------:R-:W-:Y:S05]  /*6390*/  BRA `(.L_x_5215) ;  /* 0x0000000400187947 */ /* 0x000fea0003800000 */
.L_x_5233:
        /* <DEDUP_REMOVED lines=17> */
.L_x_5240:
[----:B------:R-:W-:-:S04]  /*64b0*/  LOP3.LUT R0, R7, 0x80000000, RZ, 0xc0, !PT ;  /* 0x8000000007007812 */ /* 0x000fc800078ec0ff */
[----:B------:R-:W-:-:S04]  /*64c0*/  SHF.R.U32.HI R5, RZ, 0x18, R0 ;  /* 0x00000018ff057819 */ /* 0x000fc80000011600 */
[----:B------:R-:W-:-:S04]  /*64d0*/  LOP3.LUT R4, R4, R5, RZ, 0xfc, !PT ;  /* 0x0000000504047212 */ /* 0x000fc800078efcff */
[----:B------:R-:W-:-:S07]  /*64e0*/  PRMT R0, R4, 0x7610, R0 ;  /* 0x0000761004007816 */ /* 0x000fce0000000000 */
.L_x_5239:
[----:B------:R-:W-:Y:S05]  /*64f0*/  BSYNC B0 ;  /* 0x0000000000007941 */ /* 0x000fea0003800000 */
.L_x_5238:
[----:B------:R0:W-:Y:S01]  /*6500*/  STG.E.U8 desc[UR36][R2.64], R0 ;  /* 0x0000000002007986 */ /* 0x0001e2000c101124 */
[----:B------:R-:W-:Y:S05]  /*6510*/  BRA `(.L_x_5215) ;  /* 0x0000000000b87947 */ /* 0x000fea0003800000 */
.L_x_5232:
        /* <DEDUP_REMOVED lines=22> */
.L_x_5214:
        /* <DEDUP_REMOVED lines=16> */
.L_x_5243:
[----:B------:R-:W-:Y:S05]  /*6780*/  BRA `(.L_x_5215) ;  /* 0x00000000001c7947 */ /* 0x000fea0003800000 */
.L_x_5242:
[----:B------:R-:W-:-:S06]  /*6790*/  HADD2.F32 R4, -RZ, R24.H0_H0 ;  /* 0x20000018ff047230 */ /* 0x000fcc0000004100 */
[----:B------:R-:W0:Y:S02]  /*67a0*/  F2I.U64.TRUNC R4, R4 ;  /* 0x0000000400047311 */ /* 0x000e24000020d800 */
[----:B0-----:R2:W-:Y:S01]  /*67b0*/  STG.E.64 desc[UR36][R2.64], R4 ;  /* 0x0000000402007986 */ /* 0x0015e2000c101b24 */
[----:B------:R-:W-:Y:S05]  /*67c0*/  BRA `(.L_x_5215) ;  /* 0x00000000000c7947 */ /* 0x000fea0003800000 */
.L_x_5241:
[----:B------:R-:W-:-:S04]  /*67d0*/  HADD2.F32 R24, -RZ, R24.H0_H0 ;  /* 0x20000018ff187230 */ /* 0x000fc80000004100 */
[----:B------:R-:W0:Y:S02]  /*67e0*/  F2I.FTZ.U32.TRUNC.NTZ R5, R24 ;  /* 0x0000001800057305 */ /* 0x000e24000021f000 */
[----:B0-----:R0:W-:Y:S02]  /*67f0*/  STG.E desc[UR36][R2.64], R5 ;  /* 0x0000000502007986 */ /* 0x0011e4000c101924 */
.L_x_5215:
        /* <DEDUP_REMOVED lines=25> */
.L_x_5247:
[----:B------:R-:W-:-:S06]  /*6990*/  HADD2.F32 R5, -RZ, R23.H0_H0 ;  /* 0x20000017ff057230 */ /* 0x000fcc0000004100 */
[----:B------:R-:W0:Y:S02]  /*69a0*/  F2I.S64.TRUNC R4, R5 ;  /* 0x0000000500047311 */ /* 0x000e24000020d900 */
[----:B0-----:R3:W-:Y:S01]  /*69b0*/  STG.E.U8 desc[UR36][R2.64], R4 ;  /* 0x0000000402007986 */ /* 0x0017e2000c101124 */
[----:B------:R-:W-:Y:S05]  /*69c0*/  BRA `(.L_x_5249) ;  /* 0x0000000c00847947 */ /* 0x000fea0003800000 */
.L_x_5246:
        /* <DEDUP_REMOVED lines=10> */
.L_x_5251:
[----:B------:R-:W-:-:S06]  /*6a70*/  HADD2.F32 R23, -RZ, R23.H0_H0 ;  /* 0x20000017ff177230 */ /* 0x000fcc0000004100 */
[----:B------:R-:W0:Y:S02]  /*6a80*/  F2I.FTZ.TRUNC.NTZ R23, R23 ;  /* 0x0000001700177305 */ /* 0x000e24000021f100 */
[----:B0-----:R2:W-:Y:S01]  /*6a90*/  STG.E desc[UR36][R2.64], R23 ;  /* 0x0000001702007986 */ /* 0x0015e2000c101924 */
[----:B------:R-:W-:Y:S05]  /*6aa0*/  BRA `(.L_x_5249) ;  /* 0x0000000c004c7947 */ /* 0x000fea0003800000 */
.L_x_5250:
[----:B------:R-:W-:-:S06]  /*6ab0*/  HADD2.F32 R23, -RZ, R23.H0_H0 ;  /* 0x20000017ff177230 */ /* 0x000fcc0000004100 */
[----:B------:R-:W0:Y:S02]  /*6ac0*/  F2I.FTZ.TRUNC.NTZ R23, R23 ;  /* 0x0000001700177305 */ /* 0x000e24000021f100 */
[----:B0-----:R0:W-:Y:S01]  /*6ad0*/  STG.E.U16 desc[UR36][R2.64], R23 ;  /* 0x0000001702007986 */ /* 0x0011e2000c101524 */
[----:B------:R-:W-:Y:S05]  /*6ae0*/  BRA `(.L_x_5249) ;  /* 0x0000000c003c7947 */ /* 0x000fea0003800000 */
.L_x_5245:
        /* <DEDUP_REMOVED lines=9> */
.L_x_5253:
[----:B------:R0:W-:Y:S01]  /*6b80*/  STG.E.U16 desc[UR36][R2.64], R23 ;  /* 0x0000001702007986 */ /* 0x0001e2000c101524 */
[----:B------:R-:W-:Y:S05]  /*6b90*/  BRA `(.L_x_5249) ;  /* 0x0000000c00107947 */ /* 0x000fea0003800000 */
.L_x_5252:
        /* <DEDUP_REMOVED lines=10> */
.L_x_5255:
[----:B------:R-:W-:-:S05]  /*6c40*/  HADD2.F32 R0, -RZ, R23.H0_H0 ;  /* 0x20000017ff007230 */ /* 0x000fca0000004100 */
[----:B------:R-:W-:-:S04]  /*6c50*/  F2FP.F16.F32.PACK_AB R0, RZ, R0 ;  /* 0x00000000ff00723e */ /* 0x000fc800000000ff */
[----:B------:R-:W-:-:S05]  /*6c60*/  PRMT R0, R0, 0x5410, RZ ;  /* 0x0000541000007816 */ /* 0x000fca00000000ff */
[----:B------:R0:W-:Y:S01]  /*6c70*/  STG.E desc[UR36][R2.64], R0 ;  /* 0x0000000002007986 */ /* 0x0001e2000c101924 */
[----:B------:R-:W-:Y:S05]  /*6c80*/  BRA `(.L_x_5249) ;  /* 0x0000000800d47947 */ /* 0x000fea0003800000 */
.L_x_5254:
[----:B------:R-:W-:-:S05]  /*6c90*/  HADD2.F32 R4, -RZ, R23.H0_H0 ;  /* 0x20000017ff047230 */ /* 0x000fca0000004100 */
[----:B------:R-:W-:-:S06]  /*6ca0*/  FMUL.FTZ R4, R4, 1 ;  /* 0x3f80000004047820 */ /* 0x000fcc0000410000 */
[----:B------:R-:W0:Y:S02]  /*6cb0*/  F2F.F64.F32 R4, R4 ;  /* 0x0000000400047310 */ /* 0x000e240000201800 */
[----:B0-----:R0:W-:Y:S01]  /*6cc0*/  STG.E.64 desc[UR36][R2.64], R4 ;  /* 0x0000000402007986 */ /* 0x0011e2000c101b24 */
[----:B------:R-:W-:Y:S05]  /*6cd0*/  BRA `(.L_x_5249) ;  /* 0x0000000800c07947 */ /* 0x000fea0003800000 */
.L_x_5244:
        /* <DEDUP_REMOVED lines=13> */
.L_x_5258:
[----:B------:R-:W-:Y:S01]  /*6db0*/  HADD2.F32 R23, -RZ, R23.H0_H0 ;  /* 0x20000017ff177230 */ /* 0x000fe20000004100 */
[----:B------:R-:W-:-:S04]  /*6dc0*/  CS2R R6, SRZ ;  /* 0x0000000000067805 */ /* 0x000fc8000001ff00 */
[----:B------:R-:W-:-:S06]  /*6dd0*/  FMUL.FTZ R4, R23, 1 ;  /* 0x3f80000017047820 */ /* 0x000fcc0000410000 */
[----:B------:R-:W0:Y:S02]  /*6de0*/  F2F.F64.F32 R4, R4 ;  /* 0x0000000400047310 */ /* 0x000e240000201800 */
[----:B0-----:R0:W-:Y:S01]  /*6df0*/  STG.E.128 desc[UR36][R2.64], R4 ;  /* 0x0000000402007986 */ /* 0x0011e2000c101d24 */
[----:B------:R-:W-:Y:S05]  /*6e00*/  BRA `(.L_x_5249) ;  /* 0x0000000800747947 */ /* 0x000fea0003800000 */
.L_x_5257:
        /* <DEDUP_REMOVED lines=21> */
.L_x_5262:
[----:B------:R-:W-:Y:S05]  /*6f60*/  BSYNC B0 ;  /* 0x0000000000007941 */ /* 0x000fea0003800000 */
.L_x_5261:
[----:B------:R-:W-:-:S05]  /*6f70*/  LOP3.LUT R5, R0, R5, RZ, 0xfc, !PT ;  /* 0x0000000500057212 */ /* 0x000fca00078efcff */
[----:B------:R0:W-:Y:S01]  /*6f80*/  STG.E.U8 desc[UR36][R2.64], R5 ;  /* 0x0000000502007986 */ /* 0x0001e2000c101124 */
[----:B------:R-:W-:Y:S05]  /*6f90*/  BRA `(.L_x_5249) ;  /* 0x0000000800107947 */ /* 0x000fea0003800000 */
.L_x_5260:
        /* <DEDUP_REMOVED lines=13> */
.L_x_5264:
[----:B------:R-:W-:Y:S01]  /*7070*/  IMAD.MOV.U32 R0, RZ, RZ, 0x7f ;  /* 0x0000007fff007424 */ /* 0x000fe200078e00ff */
[----:B------:R-:W-:-:S04]  /*7080*/  ISETP.GT.U32.AND P0, PT, R4, 0x7f800000, PT ;  /* 0x7f8000000400780c */ /* 0x000fc80003f04070 */
[----:B------:R-:W-:-:S09]  /*7090*/  SEL R0, R0, 0x7c, P0 ;  /* 0x0000007c00007807 */ /* 0x000fd20000000000 */
.L_x_5265:
[----:B------:R-:W-:Y:S05]  /*70a0*/  BSYNC B0 ;  /* 0x0000000000007941 */ /* 0x000fea0003800000 */
.L_x_5263:
[----:B------:R-:W-:-:S04]  /*70b0*/  LOP3.LUT R4, R23, 0x80000000, RZ, 0xc0, !PT ;  /* 0x8000000017047812 */ /* 0x000fc800078ec0ff */
[----:B------:R-:W-:-:S04]  /*70c0*/  SHF.R.U32.HI R5, RZ, 0x18, R4 ;  /* 0x00000018ff057819 */ /* 0x000fc80000011604 */
[----:B------:R-:W-:-:S05]  /*70d0*/  LOP3.LUT R5, R0, R5, RZ, 0xfc, !PT ;  /* 0x0000000500057212 */ /* 0x000fca00078efcff */
[----:B------:R0:W-:Y:S01]  /*70e0*/  STG.E.U8 desc[UR36][R2.64], R5 ;  /* 0x0000000502007986 */ /* 0x0001e2000c101124 */
[----:B------:R-:W-:Y:S05]  /*70f0*/  BRA `(.L_x_5249) ;  /* 0x0000000400b87947 */ /* 0x000fea0003800000 */
.L_x_5259:
[----:B------:R-:W-:-:S05]  /*7100*/  HADD2.F32 R0, -RZ, R23.H0_H0 ;  /* 0x20000017ff007230 */ /* 0x000fca0000004100 */
[----:B------:R-:W-:-:S05]  /*7110*/  F2FP.BF16.F32.PACK_AB R0, RZ, R0 ;  /* 0x00000000ff00723e */ /* 0x000fca00000010ff */
[----:B------:R0:W-:Y:S01]  /*7120*/  STG.E.U16 desc[UR36][R2.64], R0 ;  /* 0x0000000002007986 */ /* 0x0001e2000c101524 */
[----:B------:R-:W-:Y:S05]  /*7130*/  BRA `(.L_x_5249) ;  /* 0x0000000400a87947 */ /* 0x000fea0003800000 */
.L_x_5256:
        /* <DEDUP_REMOVED lines=12> */
.L_x_5268:
        /* <DEDUP_REMOVED lines=17> */
.L_x_5271:
[----:B------:R-:W-:-:S04]  /*7310*/  LOP3.LUT R0, R23, 0x80000000, RZ, 0xc0, !PT ;  /* 0x8000000017007812 */ /* 0x000fc800078ec0ff */
[----:B------:R-:W-:-:S04]  /*7320*/  SHF.R.U32.HI R5, RZ, 0x18, R0 ;  /* 0x00000018ff057819 */ /* 0x000fc80000011600 */
[----:B------:R-:W-:-:S04]  /*7330*/  LOP3.LUT R4, R4, R5, RZ, 0xfc, !PT ;  /* 0x0000000504047212 */ /* 0x000fc800078efcff */
[----:B------:R-:W-:-:S07]  /*7340*/  PRMT R0, R4, 0x7610, R0 ;  /* 0x0000761004007816 */ /* 0x000fce0000000000 */
.L_x_5270:
[----:B------:R-:W-:Y:S05]  /*7350*/  BSYNC B0 ;  /* 0x0000000000007941 */ /* 0x000fea0003800000 */
.L_x_5269:
[----:B------:R0:W-:Y:S01]  /*7360*/  STG.E.U8 desc[UR36][R2.64], R0 ;  /* 0x0000000002007986 */ /* 0x0001e2000c101124 */
[----:B------:R-:W-:Y:S05]  /*7370*/  BRA `(.L_x_5249) ;  /* 0x0000000400187947 */ /* 0x000fea0003800000 */
.L_x_5267:
        /* <DEDUP_REMOVED lines=17> */
.L_x_5274:
[----:B------:R-:W-:-:S04]  /*7490*/  LOP3.LUT R0, R23, 0x80000000, RZ, 0xc0, !PT ;  /* 0x8000000017007812 */ /* 0x000fc800078ec0ff */
[----:B------:R-:W-:-:S04]  /*74a0*/  SHF.R.U32.HI R5, RZ, 0x18, R0 ;  /* 0x00000018ff057819 */ /* 0x000fc80000011600 */
[----:B------:R-:W-:-:S04]  /*74b0*/  LOP3.LUT R4, R4, R5, RZ, 0xfc, !PT ;  /* 0x0000000504047212 */ /* 0x000fc800078efcff */
[----:B------:R-:W-:-:S07]  /*74c0*/  PRMT R0, R4, 0x7610, R0 ;  /* 0x0000761004007816 */ /* 0x000fce0000000000 */
.L_x_5273:
[----:B------:R-:W-:Y:S05]  /*74d0*/  BSYNC B0 ;  /* 0x0000000000007941 */ /* 0x000fea0003800000 */
.L_x_5272:
[----:B------:R0:W-:Y:S01]  /*74e0*/  STG.E.U8 desc[UR36][R2.64], R0 ;  /* 0x0000000002007986 */ /* 0x0001e2000c101124 */
[----:B------:R-:W-:Y:S05]  /*74f0*/  BRA `(.L_x_5249) ;  /* 0x0000000000b87947 */ /* 0x000fea0003800000 */
.L_x_5266:
        /* <DEDUP_REMOVED lines=22> */
.L_x_5248:
        /* <DEDUP_REMOVED lines=16> */
.L_x_5277:
[----:B------:R-:W-:Y:S05]  /*7760*/  BRA `(.L_x_5249) ;  /* 0x00000000001c7947 */ /* 0x000fea0003800000 */
.L_x_5276:
[----:B------:R-:W-:-:S06]  /*7770*/  HADD2.F32 R4, -RZ, R23.H0_H0 ;  /* 0x20000017ff047230 */ /* 0x000fcc0000004100 */
[----:B------:R-:W0:Y:S02]  /*7780*/  F2I.U64.TRUNC R4, R4 ;  /* 0x0000000400047311 */ /* 0x000e24000020d800 */
[----:B0-----:R0:W-:Y:S01]  /*7790*/  STG.E.64 desc[UR36][R2.64], R4 ;  /* 0x0000000402007986 */ /* 0x0011e2000c101b24 */
[----:B------:R-:W-:Y:S05]  /*77a0*/  BRA `(.L_x_5249) ;  /* 0x00000000000c7947 */ /* 0x000fea0003800000 */
.L_x_5275:
[----:B------:R-:W-:-:S06]  /*77b0*/  HADD2.F32 R23, -RZ, R23.H0_H0 ;  /* 0x20000017ff177230 */ /* 0x000fcc0000004100 */
[----:B------:R-:W0:Y:S02]  /*77c0*/  F2I.FTZ.U32.TRUNC.NTZ R23, R23 ;  /* 0x0000001700177305 */ /* 0x000e24000021f000 */
[----:B0-----:R0:W-:Y:S02]  /*77d0*/  STG.E desc[UR36][R2.64], R23 ;  /* 0x0000001702007986 */ /* 0x0011e4000c101924 */
.L_x_5249:
[----:B------:R-:W-:-:S07]  /*77e0*/  VIADD R17, R17, 0x80 ;  /* 0x0000008011117836 */ /* 0x000fce0000000000 */
.L_x_5209:
[----:B------:R-:W-:Y:S05]  /*77f0*/  BSYNC B6 ;  /* 0x0000000000067941 */ /* 0x000fea0003800000 */
.L_x_5208:
        /* <DEDUP_REMOVED lines=23> */
.L_x_5281:
[----:B------:R-:W-:-:S06]  /*7970*/  HADD2.F32 R5, -RZ, R22.H0_H0 ;  /* 0x20000016ff057230 */ /* 0x000fcc0000004100 */
[----:B------:R-:W0:Y:S02]  /*7980*/  F2I.S64.TRUNC R4, R5 ;  /* 0x0000000500047311 */ /* 0x000e24000020d900 */
[----:B0-----:R-:W-:Y:S01]  /*7990*/  STG.E.U8 desc[UR36][R2.64], R4 ;  /* 0x0000000402007986 */ /* 0x001fe2000c101124 */
[----:B------:R-:W-:Y:S05]  /*79a0*/  EXIT ;  /* 0x000000000000794d */ /* 0x000fea0003800000 */
.L_x_5280:
        /* <DEDUP_REMOVED lines=10> */
.L_x_5284:
[----:B------:R-:W-:-:S04]  /*7a50*/  HADD2.F32 R22, -RZ, R22.H0_H0 ;  /* 0x20000016ff167230 */ /* 0x000fc80000004100 */
[----:B------:R-:W0:Y:S02]  /*7a60*/  F2I.FTZ.TRUNC.NTZ R5, R22 ;  /* 0x0000001600057305 */ /* 0x000e24000021f100 */
[----:B0-----:R-:W-:Y:S01]  /*7a70*/  STG.E desc[UR36][R2.64], R5 ;  /* 0x0000000502007986 */ /* 0x001fe2000c101924 */
[----:B------:R-:W-:Y:S05]  /*7a80*/  EXIT ;  /* 0x000000000000794d */ /* 0x000fea0003800000 */
.L_x_5283:
[----:B------:R-:W-:-:S04]  /*7a90*/  HADD2.F32 R22, -RZ, R22.H0_H0 ;  /* 0x20000016ff167230 */ /* 0x000fc80000004100 */
[----:B------:R-:W0:Y:S02]  /*7aa0*/  F2I.FTZ.TRUNC.NTZ R5, R22 ;  /* 0x0000001600057305 */ /* 0x000e24000021f100 */
[----:B0-----:R-:W-:Y:S01]  /*7ab0*/  STG.E.U16 desc[UR36][R2.64], R5 ;  /* 0x0000000502007986 */ /* 0x001fe2000c101524 */
[----:B------:R-:W-:Y:S05]  /*7ac0*/  EXIT ;  /* 0x000000000000794d */ /* 0x000fea0003800000 */
.L_x_5279:
        /* <DEDUP_REMOVED lines=9> */
.L_x_5286:
[----:B------:R-:W-:Y:S01]  /*7b60*/  STG.E.U16 desc[UR36][R2.64], R22 ;  /* 0x0000001602007986 */ /* 0x000fe2000c101524 */
[----:B------:R-:W-:Y:S05]  /*7b70*/  EXIT ;  /* 0x000000000000794d */ /* 0x000fea0003800000 */
.L_x_5285:
        /* <DEDUP_REMOVED lines=10> */
.L_x_5288:
[----:B------:R-:W-:-:S05]  /*7c20*/  HADD2.F32 R0, -RZ, R22.H0_H0 ;  /* 0x20000016ff007230 */ /* 0x000fca0000004100 */
[----:B------:R-:W-:-:S04]  /*7c30*/  F2FP.F16.F32.PACK_AB R0, RZ, R0 ;  /* 0x00000000ff00723e */ /* 0x000fc800000000ff */
[----:B------:R-:W-:-:S05]  /*7c40*/  PRMT R0, R0, 0x5410, RZ ;  /* 0x0000541000007816 */ /* 0x000fca00000000ff */
[----:B------:R-:W-:Y:S01]  /*7c50*/  STG.E desc[UR36][R2.64], R0 ;  /* 0x0000000002007986 */ /* 0x000fe2000c101924 */
[----:B------:R-:W-:Y:S05]  /*7c60*/  EXIT ;  /* 0x000000000000794d */ /* 0x000fea0003800000 */
.L_x_5287:
[----:B------:R-:W-:-:S05]  /*7c70*/  HADD2.F32 R4, -RZ, R22.H0_H0 ;  /* 0x20000016ff047230 */ /* 0x000fca0000004100 */
[----:B------:R-:W-:-:S06]  /*7c80*/  FMUL.FTZ R4, R4, 1 ;  /* 0x3f80000004047820 */ /* 0x000fcc0000410000 */
[----:B------:R-:W0:Y:S02]  /*7c90*/  F2F.F64.F32 R4, R4 ;  /* 0x0000000400047310 */ /* 0x000e240000201800 */
[----:B0-----:R-:W-:Y:S01]  /*7ca0*/  STG.E.64 desc[UR36][R2.64], R4 ;  /* 0x0000000402007986 */ /* 0x001fe2000c101b24 */
[----:B------:R-:W-:Y:S05]  /*7cb0*/  EXIT ;  /* 0x000000000000794d */ /* 0x000fea0003800000 */
.L_x_5278:
        /* <DEDUP_REMOVED lines=13> */
.L_x_5291:
[----:B------:R-:W-:Y:S01]  /*7d90*/  HADD2.F32 R22, -RZ, R22.H0_H0 ;  /* 0x20000016ff167230 */ /* 0x000fe20000004100 */
[----:B------:R-:W-:-:S04]  /*7da0*/  CS2R R6, SRZ ;  /* 0x0000000000067805 */ /* 0x000fc8000001ff00 */
[----:B------:R-:W-:-:S06]  /*7db0*/  FMUL.FTZ R4, R22, 1 ;  /* 0x3f80000016047820 */ /* 0x000fcc0000410000 */
[----:B------:R-:W0:Y:S02]  /*7dc0*/  F2F.F64.F32 R4, R4 ;  /* 0x0000000400047310 */ /* 0x000e240000201800 */
[----:B0-----:R-:W-:Y:S01]  /*7dd0*/  STG.E.128 desc[UR36][R2.64], R4 ;  /* 0x0000000402007986 */ /* 0x001fe2000c101d24 */
[----:B------:R-:W-:Y:S05]  /*7de0*/  EXIT ;  /* 0x000000000000794d */ /* 0x000fea0003800000 */
.L_x_5290:
        /* <DEDUP_REMOVED lines=21> */
.L_x_5295:
[----:B------:R-:W-:Y:S05]  /*7f40*/  BSYNC B0 ;  /* 0x0000000000007941 */ /* 0x000fea0003800000 */
.L_x_5294:
[----:B------:R-:W-:-:S05]  /*7f50*/  LOP3.LUT R5, R0, R5, RZ, 0xfc, !PT ;  /* 0x0000000500057212 */ /* 0x000fca00078efcff */
[----:B------:R-:W-:Y:S01]  /*7f60*/  STG.E.U8 desc[UR36][R2.64], R5 ;  /* 0x0000000502007986 */ /* 0x000fe2000c101124 */
[----:B------:R-:W-:Y:S05]  /*7f70*/  EXIT ;  /* 0x000000000000794d */ /* 0x000fea0003800000 */
.L_x_5293:
        /* <DEDUP_REMOVED lines=13> */
.L_x_5297:
[----:B------:R-:W-:Y:S01]  /*8050*/  IMAD.MOV.U32 R0, RZ, RZ, 0x7f ;  /* 0x0000007fff007424 */ /* 0x000fe200078e00ff */
[----:B------:R-:W-:-:S04]  /*8060*/  ISETP.GT.U32.AND P0, PT, R4, 0x7f800000, PT ;  /* 0x7f8000000400780c */ /* 0x000fc80003f04070 */
[----:B------:R-:W-:-:S09]  /*8070*/  SEL R0, R0, 0x7c, P0 ;  /* 0x0000007c00007807 */ /* 0x000fd20000000000 */
.L_x_5298:
[----:B------:R-:W-:Y:S05]  /*8080*/  BSYNC B0 ;  /* 0x0000000000007941 */ /* 0x000fea0003800000 */
.L_x_5296:
[----:B------:R-:W-:-:S04]  /*8090*/  LOP3.LUT R4, R5, 0x80000000, RZ, 0xc0, !PT ;  /* 0x8000000005047812 */ /* 0x000fc800078ec0ff */
[----:B------:R-:W-:-:S04]  /*80a0*/  SHF.R.U32.HI R5, RZ, 0x18, R4 ;  /* 0x00000018ff057819 */ /* 0x000fc80000011604 */
[----:B------:R-:W-:-:S05]  /*80b0*/  LOP3.LUT R5, R0, R5, RZ, 0xfc, !PT ;  /* 0x0000000500057212 */ /* 0x000fca00078efcff */
[----:B------:R-:W-:Y:S01]  /*80c0*/  STG.E.U8 desc[UR36][R2.64], R5 ;  /* 0x0000000502007986 */ /* 0x000fe2000c101124 */
[----:B------:R-:W-:Y:S05]  /*80d0*/  EXIT ;  /* 0x000000000000794d */ /* 0x000fea0003800000 */
.L_x_5292:
[----:B------:R-:W-:-:S05]  /*80e0*/  HADD2.F32 R0, -RZ, R22.H0_H0 ;  /* 0x20000016ff007230 */ /* 0x000fca0000004100 */
[----:B------:R-:W-:-:S05]  /*80f0*/  F2FP.BF16.F32.PACK_AB R0, RZ, R0 ;  /* 0x00000000ff00723e */ /* 0x000fca00000010ff */
[----:B------:R-:W-:Y:S01]  /*8100*/  STG.E.U16 desc[UR36][R2.64], R0 ;  /* 0x0000000002007986 */ /* 0x000fe2000c101524 */
[----:B------:R-:W-:Y:S05]  /*8110*/  EXIT ;  /* 0x000000000000794d */ /* 0x000fea0003800000 */
.L_x_5289:
        /* <DEDUP_REMOVED lines=12> */
.L_x_5301:
        /* <DEDUP_REMOVED lines=17> */
.L_x_5304:
[----:B------:R-:W-:-:S04]  /*82f0*/  LOP3.LUT R0, R7, 0x80000000, RZ, 0xc0, !PT ;  /* 0x8000000007007812 */ /* 0x000fc800078ec0ff */
[----:B------:R-:W-:-:S04]  /*8300*/  SHF.R.U32.HI R5, RZ, 0x18, R0 ;  /* 0x00000018ff057819 */ /* 0x000fc80000011600 */
[----:B------:R-:W-:-:S04]  /*8310*/  LOP3.LUT R4, R4, R5, RZ, 0xfc, !PT ;  /* 0x0000000504047212 */ /* 0x000fc800078efcff */
[----:B------:R-:W-:-:S07]  /*8320*/  PRMT R0, R4, 0x7610, R0 ;  /* 0x0000761004007816 */ /* 0x000fce0000000000 */
.L_x_5303:
[----:B------:R-:W-:Y:S05]  /*8330*/  BSYNC B0 ;  /* 0x0000000000007941 */ /* 0x000fea0003800000 */
.L_x_5302:
[----:B------:R-:W-:Y:S01]  /*8340*/  STG.E.U8 desc[UR36][R2.64], R0 ;  /* 0x0000000002007986 */ /* 0x000fe2000c101124 */
[----:B------:R-:W-:Y:S05]  /*8350*/  EXIT ;  /* 0x000000000000794d */ /* 0x000fea0003800000 */
.L_x_5300:
        /* <DEDUP_REMOVED lines=17> */
.L_x_5307:
[----:B------:R-:W-:-:S04]  /*8470*/  LOP3.LUT R0, R7, 0x80000000, RZ, 0xc0, !PT ;  /* 0x8000000007007812 */ /* 0x000fc800078ec0ff */
[----:B------:R-:W-:-:S04]  /*8480*/  SHF.R.U32.HI R5, RZ, 0x18, R0 ;  /* 0x00000018ff057819 */ /* 0x000fc80000011600 */
[----:B------:R-:W-:-:S04]  /*8490*/  LOP3.LUT R4, R4, R5, RZ, 0xfc, !PT ;  /* 0x0000000504047212 */ /* 0x000fc800078efcff */
[----:B------:R-:W-:-:S07]  /*84a0*/  PRMT R0, R4, 0x7610, R0 ;  /* 0x0000761004007816 */ /* 0x000fce0000000000 */
.L_x_5306:
[----:B------:R-:W-:Y:S05]  /*84b0*/  BSYNC B0 ;  /* 0x0000000000007941 */ /* 0x000fea0003800000 */
.L_x_5305:
[----:B------:R-:W-:Y:S01]  /*84c0*/  STG.E.U8 desc[UR36][R2.64], R0 ;  /* 0x0000000002007986 */ /* 0x000fe2000c101124 */
[----:B------:R-:W-:Y:S05]  /*84d0*/  EXIT ;  /* 0x000000000000794d */ /* 0x000fea0003800000 */
.L_x_5299:
        /* <DEDUP_REMOVED lines=22> */
.L_x_5282:
        /* <DEDUP_REMOVED lines=16> */
.L_x_5310:
[----:B------:R-:W-:Y:S05]  /*8740*/  EXIT ;  /* 0x000000000000794d */ /* 0x000fea0003800000 */
.L_x_5309:
[----:B------:R-:W-:-:S06]  /*8750*/  HADD2.F32 R4, -RZ, R22.H0_H0 ;  /* 0x20000016ff047230 */ /* 0x000fcc0000004100 */
[----:B------:R-:W0:Y:S02]  /*8760*/  F2I.U64.TRUNC R4, R4 ;  /* 0x0000000400047311 */ /* 0x000e24000020d800 */
[----:B0-----:R-:W-:Y:S01]  /*8770*/  STG.E.64 desc[UR36][R2.64], R4 ;  /* 0x0000000402007986 */ /* 0x001fe2000c101b24 */
[----:B------:R-:W-:Y:S05]  /*8780*/  EXIT ;  /* 0x000000000000794d */ /* 0x000fea0003800000 */
.L_x_5308:
[----:B------:R-:W-:-:S04]  /*8790*/  HADD2.F32 R22, -RZ, R22.H0_H0 ;  /* 0x20000016ff167230 */ /* 0x000fc80000004100 */
[----:B------:R-:W0:Y:S02]  /*87a0*/  F2I.FTZ.U32.TRUNC.NTZ R5, R22 ;  /* 0x0000001600057305 */ /* 0x000e24000021f000 */
[----:B0-----:R-:W-:Y:S01]  /*87b0*/  STG.E desc[UR36][R2.64], R5 ;  /* 0x0000000502007986 */ /* 0x001fe2000c101924 */
[----:B------:R-:W-:Y:S05]  /*87c0*/  EXIT ;  /* 0x000000000000794d */ /* 0x000fea0003800000 */
.L_x_5311:
        /* <DEDUP_REMOVED lines=11> */
.L_x_11196:


//--------------------- .text._ZN2at6native18elementwise_kernelILi128ELi4EZNS0_22gpu_kernel_impl_nocastIZZZNS0_17logit_kernel_cudaERNS_18TensorIteratorBaseERKN3c106ScalarEENKUlvE_clEvENKUlvE1_clEvEUlNS5_4HalfEE_EEvS4_RKT_EUliE_EEviT1_ --------------------------
	.section	.text._ZN2at6native18elementwise_kernelILi128ELi4EZNS0_22gpu_kernel_impl_nocastIZZZNS0_17logit_kernel_cudaERNS_18TensorIteratorBaseERKN3c106ScalarEENKUlvE_clEvENKUlvE1_clEvEUlNS5_4HalfEE_EEvS4_RKT_EUliE_EEviT1_,"ax",@progbits
	.align	128
        .global         _ZN2at6native18elementwise_kernelILi128ELi4EZNS0_22gpu_kernel_impl_nocastIZZZNS0_17logit_kernel_cudaERNS_18TensorIteratorBaseERKN3c106ScalarEENKUlvE_clEvENKUlvE1_clEvEUlNS5_4HalfEE_EEvS4_RKT_EUliE_EEviT1_
        .type           _ZN2at6native18elementwise_kernelILi128ELi4EZNS0_22gpu_kernel_impl_nocastIZZZNS0_17logit_kernel_cudaERNS_18TensorIteratorBaseERKN3c106ScalarEENKUlvE_clEvENKUlvE1_clEvEUlNS5_4HalfEE_EEvS4_RKT_EUliE_EEviT1_,@function
        .size           _ZN2at6native18elementwise_kernelILi128ELi4EZNS0_22gpu_kernel_impl_nocastIZZZNS0_17logit_kernel_cudaERNS_18TensorIteratorBaseERKN3c106ScalarEENKUlvE_clEvENKUlvE1_clEvEUlNS5_4HalfEE_EEvS4_RKT_EUliE_EEviT1_,(.L_x_11197 - _ZN2at6native18elementwise_kernelILi128ELi4EZNS0_22gpu_kernel_impl_nocastIZZZNS0_17logit_kernel_cudaERNS_18TensorIteratorBaseERKN3c106ScalarEENKUlvE_clEvENKUlvE1_clEvEUlNS5_4HalfEE_EEvS4_RKT_EUliE_EEviT1_)
        .other          _ZN2at6native18elementwise_kernelILi128ELi4EZNS0_22gpu_kernel_impl_nocastIZZZNS0_17logit_kernel_cudaERNS_18TensorIteratorBaseERKN3c106ScalarEENKUlvE_clEvENKUlvE1_clEvEUlNS5_4HalfEE_EEvS4_RKT_EUliE_EEviT1_,@"STO_CUDA_ENTRY STV_DEFAULT"
_ZN2at6native18elementwise_kernelILi128ELi4EZNS0_22gpu_kernel_impl_nocastIZZZNS0_17logit_kernel_cudaERNS_18TensorIteratorBaseERKN3c106ScalarEENKUlvE_clEvENKUlvE1_clEvEUlNS5_4HalfEE_EEvS4_RKT_EUliE_EEviT1_:
.text._ZN2at6native18elementwise_kernelILi128ELi4EZNS0_22gpu_kernel_impl_nocastIZZZNS0_17logit_kernel_cudaERNS_18TensorIteratorBaseERKN3c106ScalarEENKUlvE_clEvENKUlvE1_clEvEUlNS5_4HalfEE_EEvS4_RKT_EUliE_EEviT1_:
        /* <DEDUP_REMOVED lines=311> */
.L_x_5314:
[----:B------:R-:W-:Y:S02]  /*1370*/  ULDC.64 UR8, c[0x0][0x418] ;  /* 0x0001060000087ab9 */ /* 0x000fe40000000a00 */
[----:B------:R-:W-:-:S04]  /*1380*/  IADD3 R4, P0, R2, UR8, RZ ;  /* 0x0000000802047c10 */ /* 0x000fc8000ff1e0ff */
[----:B------:R-:W-:Y:S01]  /*1390*/  IADD3.X R5, RZ, UR9, RZ, P0, !PT ;  /* 0x00000009ff057c10 */ /* 0x000fe200087fe4ff */
[----:B------:R-:W-:-:S04]  /*13a0*/  ULDC.64 UR8, c[0x0][0x410] ;  /* 0x0001040000087ab9 */ /* 0x000fc80000000a00 */
[----:B------:R-:W2:Y:S01]  /*13b0*/  LDG.E.U16 R4, desc[UR4][R4.64] ;  /* 0x0000000404047981 */ /* 0x000ea2000c1e1500 */
[----:B------:R-:W-:Y:S01]  /*13c0*/  IADD3 R0, R0, 0x80, RZ ;  /* 0x0000008000007810 */ /* 0x000fe20007ffe0ff */
[----:B--2---:R-:W-:-:S05]  /*13d0*/  HADD2.F32 R2, -RZ, R4.H0_H0 ;  /* 0x20000004ff027230 */ /* 0x004fca0000004100 */
[----:B------:R-:W-:-:S04]  /*13e0*/  FADD.FTZ R6, -R2, 1 ;  /* 0x3f80000002067421 */ /* 0x000fc80000010100 */
[----:B------:R-:W0:Y:S02]  /*13f0*/  MUFU.RCP R7, R6 ;  /* 0x0000000600077308 */ /* 0x000e240000001000 */
[----:B0-----:R-:W-:Y:S01]  /*1400*/  FMUL.FTZ R7, R2, R7 ;  /* 0x0000000702077220 */ /* 0x001fe20000410000 */
[----:B------:R-:W-:-:S04]  /*1410*/  IADD3 R2, P0, R3, UR8, RZ ;  /* 0x0000000803027c10 */ /* 0x000fc8000ff1e0ff */
[----:B------:R-:W-:Y:S01]  /*1420*/  IADD3.X R3, RZ, UR9, RZ, P0, !PT ;  /* 0x00000009ff037c10 */ /* 0x000fe200087fe4ff */
[----:B------:R-:W0:Y:S02]  /*1430*/  MUFU.LG2 R7, R7 ;  /* 0x0000000700077308 */ /* 0x000e240000000c00 */
[----:B0-----:R-:W-:-:S05]  /*1440*/  FMUL.FTZ R8, R7, 0.69314718246459960938 ;  /* 0x3f31721807087820 */ /* 0x001fca0000410000 */
[----:B------:R-:W-:-:S05]  /*1450*/  F2FP.F16.F32.PACK_AB R8, RZ, R8 ;  /* 0x00000008ff08723e */ /* 0x000fca00000000ff */
[----:B------:R0:W-:Y:S02]  /*1460*/  STG.E.U16 desc[UR4][R2.64], R8 ;  /* 0x0000000802007986 */ /* 0x0001e4000c101504 */
.L_x_5313:
[----:B------:R-:W-:Y:S05]  /*1470*/  BSYNC B0 ;  /* 0x0000000000007941 */ /* 0x000fea0003800000 */
.L_x_5312:
[----:B------:R-:W-:Y:S01]  /*1480*/  ISETP.GE.AND P0, PT, R0, UR6, PT ;  /* 0x0000000600007c0c */ /* 0x000fe2000bf06270 */
[----:B------:R-:W-:-:S12]  /*1490*/  BSSY B0, `(.L_x_5315) ;  /* 0x0000280000007945 */ /* 0x000fd80003800000 */
[----:B------:R-:W-:Y:S05]  /*14a0*/  @P0 BRA `(.L_x_5316) ;  /* 0x0000002400f80947 */ /* 0x000fea0003800000 */
[----:B0-----:R-:W0:Y:S01]  /*14b0*/  LDC R8, c[0x0][0x218] ;  /* 0x00008600ff087b82 */ /* 0x001e220000000800 */
        /* <DEDUP_REMOVED lines=301> */
.L_x_5317:
        /* <DEDUP_REMOVED lines=15> */
[----:B------:R-:W-:-:S05]  /*2880*/  F2FP.F16.F32.PACK_AB R8, RZ, R8 ;  /* 0x00000008ff08723e */ /* 0x000fca00000000ff */
[----:B------:R1:W-:Y:S02]  /*2890*/  STG.E.U16 desc[UR4][R2.64], R8 ;  /* 0x0000000802007986 */ /* 0x0003e4000c101504 */
[----:B------:R-:W-:Y:S05]  /*28a0*/  @P0 BRA `(.L_x_5316) ;  /* 0x0000001000f80947 */ /* 0x000fea0003800000 */
[----:B-1----:R-:W0:Y:S01]  /*28b0*/  LDC R8, c[0x0][0x218] ;  /* 0x00008600ff087b82 */ /* 0x002e220000000800 */
        /* <DEDUP_REMOVED lines=285> */
[----:B------:R-:W-:-:S03]  /*3a90*/  SHF.R.U32.HI R9, RZ, UR7, R8 ;  /* 0x00000007ff097c19 */ /* 0x000fc60008011608 */
        /* <DEDUP_REMOVED lines=15> */
.L_x_5318:
        /* <DEDUP_REMOVED lines=16> */
.L_x_5316:
[----:B------:R-:W-:Y:S05]  /*3c90*/  BSYNC B0 ;  /* 0x0000000000007941 */ /* 0x000fea0003800000 */
.L_x_5315:
        /* <DEDUP_REMOVED lines=304> */
.L_x_5319:
[----:B------:R-:W-:Y:S02]  /*4fa0*/  ULDC.64 UR6, c[0x0][0x418] ;  /* 0x0001060000067ab9 */ /* 0x000fe40000000a00 */
[----:B------:R-:W-:-:S04]  /*4fb0*/  IADD3 R4, P0, R2, UR6, RZ ;  /* 0x0000000602047c10 */ /* 0x000fc8000ff1e0ff */
[----:B------:R-:W-:Y:S01]  /*4fc0*/  IADD3.X R5, RZ, UR7, RZ, P0, !PT ;  /* 0x00000007ff057c10 */ /* 0x000fe200087fe4ff */
[----:B------:R-:W-:-:S04]  /*4fd0*/  ULDC.64 UR6, c[0x0][0x410] ;  /* 0x0001040000067ab9 */ /* 0x000fc80000000a00 */
[----:B------:R-:W2:Y:S01]  /*4fe0*/  LDG.E.U16 R4, desc[UR4][R4.64] ;  /* 0x0000000404047981 */ /* 0x000ea2000c1e1500 */
[----:B------:R-:W-:-:S04]  /*4ff0*/  IADD3 R2, P0, R3, UR6, RZ ;  /* 0x0000000603027c10 */ /* 0x000fc8000ff1e0ff */
[----:B------:R-:W-:Y:S01]  /*5000*/  IADD3.X R3, RZ, UR7, RZ, P0, !PT ;  /* 0x00000007ff037c10 */ /* 0x000fe200087fe4ff */
[----:B--2---:R-:W-:-:S05]  /*5010*/  HADD2.F32 R0, -RZ, R4.H0_H0 ;  /* 0x20000004ff007230 */ /* 0x004fca0000004100 */
[----:B------:R-:W-:-:S04]  /*5020*/  FADD.FTZ R6, -R0, 1 ;  /* 0x3f80000000067421 */ /* 0x000fc80000010100 */
[----:B------:R-:W0:Y:S02]  /*5030*/  MUFU.RCP R7, R6 ;  /* 0x0000000600077308 */ /* 0x000e240000001000 */
[----:B0-----:R-:W-:-:S06]  /*5040*/  FMUL.FTZ R0, R0, R7 ;  /* 0x0000000700007220 */ /* 0x001fcc0000410000 */
[----:B------:R-:W0:Y:S02]  /*5050*/  MUFU.LG2 R0, R0 ;  /* 0x0000000000007308 */ /* 0x000e240000000c00 */
[----:B0-----:R-:W-:-:S05]  /*5060*/  FMUL.FTZ R7, R0, 0.69314718246459960938 ;  /* 0x3f31721800077820 */ /* 0x001fca0000410000 */
[----:B------:R-:W-:-:S05]  /*5070*/  F2FP.F16.F32.PACK_AB R7, RZ, R7 ;  /* 0x00000007ff07723e */ /* 0x000fca00000000ff */
[----:B------:R-:W-:Y:S01]  /*5080*/  STG.E.U16 desc[UR4][R2.64], R7 ;  /* 0x0000000702007986 */ /* 0x000fe2000c101504 */
[----:B------:R-:W-:Y:S05]  /*5090*/  EXIT ;  /* 0x000000000000794d */ /* 0x000fea0003800000 */
.L_x_5320:
        /* <DEDUP_REMOVED lines=14> */
.L_x_11197:


//--------------------- .text._ZN2at6native27unrolled_elementwise_kernelIZZZNS0_17logit_kernel_cudaERNS_18TensorIteratorBaseERKN3c106ScalarEENKUlvE_clEvENKUlvE1_clEvEUlNS4_4HalfEE_St5arrayIPcLm2EELi4E23TrivialOffsetCalculatorILi1EjESG_NS0_6memory15LoadWithoutCastENSH_16StoreWithoutCastEEEviT_T0_T2_T3_T4_T5_ --------------------------
	.section	.text._ZN2at6native27unrolled_elementwise_kernelIZZZNS0_17logit_kernel_cudaERNS_18TensorIteratorBaseERKN3c106ScalarEENKUlvE_clEvENKUlvE1_clEvEUlNS4_4HalfEE_St5arrayIPcLm2EELi4E23TrivialOffsetCalculatorILi1EjESG_NS0_6memory15LoadWithoutCastENSH_16StoreWithoutCastEEEviT_T0_T2_T3_T4_T5_,"ax",@progbits
	.align	128
        .global         _ZN2at6native27unrolled_elementwise_kernelIZZZNS0_17logit_kernel_cudaERNS_18TensorIteratorBaseERKN3c106ScalarEENKUlvE_clEvENKUlvE1_clEvEUlNS4_4HalfEE_St5arrayIPcLm2EELi4E23TrivialOffsetCalculatorILi1EjESG_NS0_6memory15LoadWithoutCastENSH_16StoreWithoutCastEEEviT_T0_T2_T3_T4_T5_
        .type           _ZN2at6native27unrolled_elementwise_kernelIZZZNS0_17logit_kernel_cudaERNS_18TensorIteratorBaseERKN3c106ScalarEENKUlvE_clEvENKUlvE1_clEvEUlNS4_4HalfEE_St5arrayIPcLm2EELi4E23TrivialOffsetCalculatorILi1EjESG_NS0_6memory15LoadWithoutCastENSH_16StoreWithoutCastEEEviT_T0_T2_T3_T4_T5_,@function
        .size           _ZN2at6native27unrolled_elementwise_kernelIZZZNS0_17logit_kernel_cudaERNS_18TensorIteratorBaseERKN3c106ScalarEENKUlvE_clEvENKUlvE1_clEvEUlNS4_4HalfEE_St5arrayIPcLm2EELi4E23TrivialOffsetCalculatorILi1EjESG_NS0_6memory15LoadWithoutCastENSH_16StoreWithoutCastEEEviT_T0_T2_T3_T4_T5_,(.L_x_11198 - _ZN2at6native27unrolled_elementwise_kernelIZZZNS0_17logit_kernel_cudaERNS_18TensorIteratorBaseERKN3c106ScalarEENKUlvE_clEvENKUlvE1_clEvEUlNS4_4HalfEE_St5arrayIPcLm2EELi4E23TrivialOffsetCalculatorILi1EjESG_NS0_6memory15LoadWithoutCastENSH_16StoreWithoutCastEEEviT_T0_T2_T3_T4_T5_)
        .other          _ZN2at6native27unrolled_elementwise_kernelIZZZNS0_17logit_kernel_cudaERNS_18TensorIteratorBaseERKN3c106ScalarEENKUlvE_clEvENKUlvE1_clEvEUlNS4_4HalfEE_St5arrayIPcLm2EELi4E23TrivialOffsetCalculatorILi1EjESG_NS0_6memory15LoadWithoutCastENSH_16StoreWithoutCastEEEviT_T0_T2_T3_T4_T5_,@"STO_CUDA_ENTRY STV_DEFAULT"
_ZN2at6native27unrolled_elementwise_kernelIZZZNS0_17logit_kernel_cudaERNS_18TensorIteratorBaseERKN3c106ScalarEENKUlvE_clEvENKUlvE1_clEvEUlNS4_4HalfEE_St5arrayIPcLm2EELi4E23TrivialOffsetCalculatorILi1EjESG_NS0_6memory15LoadWithoutCastENSH_16StoreWithoutCastEEEviT_T0_T2_T3_T4_T5_:
.text._ZN2at6native27unrolled_elementwise_kernelIZZZNS0_17logit_kernel_cudaERNS_18TensorIteratorBaseERKN3c106ScalarEENKUlvE_clEvENKUlvE1_clEvEUlNS4_4HalfEE_St5arrayIPcLm2EELi4E23TrivialOffsetCalculatorILi1EjESG_NS0_6memory15LoadWithoutCastENSH_16StoreWithoutCastEEEviT_T0_T2_T3_T4_T5_:
        /* <DEDUP_REMOVED lines=9> */
[----:B------:R-:W-:Y:S01]  /*0090*/  @!P0 IADD3 R19, R7, 0x80, RZ ;  /* 0x0000008007138810 */ /* 0x000fe20007ffe0ff */
[----:B------:R-:W0:Y:S01]  /*00a0*/  @!P0 LDC.64 R12, c[0x0][0x220] ;  /* 0x00008800ff0c8b82 */ /* 0x000e220000000a00 */
[----:B------:R-:W-:Y:S02]  /*00b0*/  @!P0 IMAD R15, R0, 0x200, R7 ;  /* 0x00000200000f8824 */ /* 0x000fe400078e0207 */
[----:B------:R-:W-:-:S13]  /*00c0*/  ISETP.GE.AND P1, PT, R19, R2, PT ;  /* 0x000000021300720c */ /* 0x000fda0003f26270 */
[----:B------:R-:W-:Y:S01]  /*00d0*/  @!P1 IMAD R17, R0, 0x200, R19 ;  /* 0x0000020000119824 */ /* 0x000fe200078e0213 */
[----:B------:R-:W-:Y:S01]  /*00e0*/  @!P1 IADD3 R19, R19, 0x80, RZ ;  /* 0x0000008013139810 */ /* 0x000fe20007ffe0ff */
[----:B------:R-:W1:Y:S03]  /*00f0*/  @!P1 LDC.64 R10, c[0x0][0x220] ;  /* 0x00008800ff0a9b82 */ /* 0x000e660000000a00 */
[----:B------:R-:W-:Y:S01]  /*0100*/  ISETP.GE.AND P3, PT, R19, R2, PT ;  /* 0x000000021300720c */ /* 0x000fe20003f66270 */
[----:B0-----:R-:W-:-:S05]  /*0110*/  @!P0 IMAD.WIDE.U32 R12, R15, 0x2, R12 ;  /* 0x000000020f0c8825 */ /* 0x001fca00078e000c */
[----:B------:R0:W2:Y:S07]  /*0120*/  @!P0 LDG.E.U16 R6, desc[UR4][R12.64] ;  /* 0x000000040c068981 */ /* 0x0000ae000c1e1500 */
[----:B------:R-:W3:Y:S01]  /*0130*/  @!P3 LDC.64 R8, c[0x0][0x220] ;  /* 0x00008800ff08bb82 */ /* 0x000ee20000000a00 */
[----:B------:R-:W-:Y:S01]  /*0140*/  @!P3 LEA R21, R0, R19, 0x9 ;  /* 0x000000130015b211 */ /* 0x000fe200078e48ff */
[----:B------:R-:W-:Y:S01]  /*0150*/  @!P3 VIADD R19, R19, 0x80 ;  /* 0x000000801313b836 */ /* 0x000fe20000000000 */
[----:B------:R-:W-:-:S04]  /*0160*/  PRMT R18, RZ, 0x7610, R18 ;  /* 0x00007610ff127816 */ /* 0x000fc80000000012 */
[----:B------:R-:W-:Y:S01]  /*0170*/  ISETP.GE.AND P2, PT, R19, R2, PT ;  /* 0x000000021300720c */ /* 0x000fe20003f46270 */
[----:B-1----:R-:W-:Y:S01]  /*0180*/  @!P1 IMAD.WIDE.U32 R14, R17, 0x2, R10 ;  /* 0x00000002110e9825 */ /* 0x002fe200078e000a */
[----:B------:R-:W-:-:S04]  /*0190*/  PRMT R20, RZ, 0x7610, R20 ;  /* 0x00007610ff147816 */ /* 0x000fc80000000014 */
[----:B------:R-:W4:Y:S01]  /*01a0*/  @!P1 LDG.E.U16 R18, desc[UR4][R14.64] ;  /* 0x000000040e129981 */ /* 0x000f22000c1e1500 */
[----:B---3--:R-:W-:-:S06]  /*01b0*/  @!P3 IMAD.WIDE.U32 R16, R21, 0x2, R8 ;  /* 0x000000021510b825 */ /* 0x008fcc00078e0008 */
[----:B------:R-:W1:Y:S01]  /*01c0*/  @!P2 LDC.64 R8, c[0x0][0x220] ;  /* 0x00008800ff08ab82 */ /* 0x000e620000000a00 */
[----:B------:R-:W3:Y:S01]  /*01d0*/  @!P3 LDG.E.U16 R20, desc[UR4][R16.64] ;  /* 0x000000041014b981 */ /* 0x000ee2000c1e1500 */
[----:B------:R-:W-:Y:S02]  /*01e0*/  @!P2 LEA R11, R0, R19, 0x9 ;  /* 0x00000013000ba211 */ /* 0x000fe400078e48ff */
[----:B------:R-:W-:-:S03]  /*01f0*/  PRMT R10, RZ, 0x7610, R10 ;  /* 0x00007610ff0a7816 */ /* 0x000fc6000000000a */
[----:B-1----:R-:W-:-:S05]  /*0200*/  @!P2 IMAD.WIDE.U32 R8, R11, 0x2, R8 ;  /* 0x000000020b08a825 */ /* 0x002fca00078e0008 */
[----:B------:R1:W5:Y:S01]  /*0210*/  @!P2 LDG.E.U16 R10, desc[UR4][R8.64] ;  /* 0x00000004080aa981 */ /* 0x000362000c1e1500 */
[C---:B------:R-:W-:Y:S01]  /*0220*/  IADD3 R11, R7.reuse, 0x80, RZ ;  /* 0x00000080070b7810 */ /* 0x040fe20007ffe0ff */
[----:B0-----:R-:W-:-:S03]  /*0230*/  VIADD R13, R7, 0x100 ;  /* 0x00000100070d7836 */ /* 0x001fc60000000000 */
[-C--:B------:R-:W-:Y:S02]  /*0240*/  ISETP.GE.AND P2, PT, R11, R2.reuse, PT ;  /* 0x000000020b00720c */ /* 0x080fe40003f46270 */
[----:B------:R-:W-:Y:S02]  /*0250*/  ISETP.GE.AND P3, PT, R13, R2, PT ;  /* 0x000000020d00720c */ /* 0x000fe40003f66270 */
[----:B-1----:R-:W-:-:S04]  /*0260*/  IADD3 R9, R7, 0x180, RZ ;  /* 0x0000018007097810 */ /* 0x002fc80007ffe0ff */
[----:B------:R-:W-:Y:S02]  /*0270*/  ISETP.GE.AND P1, PT, R9, R2, PT ;  /* 0x000000020900720c */ /* 0x000fe40003f26270 */
[----:B------:R-:W0:Y:S01]  /*0280*/  @!P0 LDC.64 R8, c[0x0][0x218] ;  /* 0x00008600ff088b82 */ /* 0x000e220000000a00 */
[----:B------:R-:W-:Y:S01]  /*0290*/  BSSY B0, `(.L_x_5321) ;  /* 0x000002a000007945 */ /* 0x000fe20003800000 */
[----:B--2---:R-:W-:-:S05]  /*02a0*/  @!P0 HADD2.F32 R6, -RZ, R6.H0_H0 ;  /* 0x20000006ff068230 */ /* 0x004fca0000004100 */
[----:B------:R-:W-:-:S04]  /*02b0*/  @!P0 FADD.FTZ R12, -R6, 1 ;  /* 0x3f800000060c8421 */ /* 0x000fc80000010100 */
[----:B------:R-:W1:Y:S01]  /*02c0*/  @!P0 MUFU.RCP R15, R12 ;  /* 0x0000000c000f8308 */ /* 0x000e620000001000 */
[----:B----4-:R-:W-:-:S05]  /*02d0*/  @!P2 HADD2.F32 R18, -RZ, R18.H0_H0 ;  /* 0x20000012ff12a230 */ /* 0x010fca0000004100 */
[----:B------:R-:W-:Y:S01]  /*02e0*/  @!P2 FADD.FTZ R13, -R18, 1 ;  /* 0x3f800000120da421 */ /* 0x000fe20000010100 */
[----:B-1----:R-:W-:Y:S01]  /*02f0*/  @!P0 FMUL.FTZ R6, R6, R15 ;  /* 0x0000000f06068220 */ /* 0x002fe20000410000 */
[----:B---3--:R-:W-:-:S05]  /*0300*/  @!P3 HADD2.F32 R20, -RZ, R20.H0_H0 ;  /* 0x20000014ff14b230 */ /* 0x008fca0000004100 */
[----:B------:R-:W1:Y:S01]  /*0310*/  @!P0 MUFU.LG2 R6, R6 ;  /* 0x0000000600068308 */ /* 0x000e620000000c00 */
[----:B------:R-:W-:-:S07]  /*0320*/  @!P3 FADD.FTZ R14, -R20, 1 ;  /* 0x3f800000140eb421 */ /* 0x000fce0000010100 */
[----:B------:R-:W2:Y:S08]  /*0330*/  @!P2 MUFU.RCP R13, R13 ;  /* 0x0000000d000da308 */ /* 0x000eb00000001000 */
[----:B------:R-:W3:Y:S01]  /*0340*/  @!P3 MUFU.RCP R17, R14 ;  /* 0x0000000e0011b308 */ /* 0x000ee20000001000 */
[----:B-1----:R-:W-:Y:S01]  /*0350*/  @!P0 FMUL.FTZ R12, R6, 0.69314718246459960938 ;  /* 0x3f317218060c8820 */ /* 0x002fe20000410000 */
[----:B------:R-:W-:-:S04]  /*0360*/  @!P0 LEA R15, R0, R7, 0x9 ;  /* 0x00000007000f8211 */ /* 0x000fc800078e48ff */
[----:B------:R-:W-:Y:S01]  /*0370*/  @!P0 F2FP.F16.F32.PACK_AB R5, RZ, R12 ;  /* 0x0000000cff05823e */ /* 0x000fe200000000ff */
[----:B--2---:R-:W-:Y:S01]  /*0380*/  @!P2 FMUL.FTZ R18, R18, R13 ;  /* 0x0000000d1212a220 */ /* 0x004fe20000410000 */
[----:B0-----:R-:W-:-:S04]  /*0390*/  @!P0 IMAD.WIDE.U32 R8, R15, 0x2, R8 ;  /* 0x000000020f088825 */ /* 0x001fc800078e0008 */
[----:B---3--:R-:W-:Y:S01]  /*03a0*/  @!P3 FMUL.FTZ R20, R20, R17 ;  /* 0x000000111414b220 */ /* 0x008fe20000410000 */
[----:B-----5:R-:W-:Y:S01]  /*03b0*/  @!P1 HADD2.F32 R10, -RZ, R10.H0_H0 ;  /* 0x2000000aff0a9230 */ /* 0x020fe20000004100 */
[----:B------:R-:W0:Y:S01]  /*03c0*/  @!P2 MUFU.LG2 R18, R18 ;  /* 0x000000120012a308 */ /* 0x000e220000000c00 */
[----:B------:R-:W-:Y:S01]  /*03d0*/  @!P0 IMAD.MOV.U32 R7, RZ, RZ, R11 ;  /* 0x000000ffff078224 */ /* 0x000fe200078e000b */
[----:B------:R1:W-:Y:S02]  /*03e0*/  @!P0 STG.E.U16 desc[UR4][R8.64], R5 ;  /* 0x0000000508008986 */ /* 0x0003e4000c101504 */
[----:B------:R-:W-:-:S04]  /*03f0*/  @!P1 FADD.FTZ R13, -R10, 1 ;  /* 0x3f8000000a0d9421 */ /* 0x000fc80000010100 */
[----:B------:R-:W2:Y:S01]  /*0400*/  @!P3 MUFU.LG2 R20, R20 ;  /* 0x000000140014b308 */ /* 0x000ea20000000c00 */
[----:B------:R-:W-:-:S07]  /*0410*/  ISETP.GE.AND P4, PT, R7, R2, PT ;  /* 0x000000020700720c */ /* 0x000fce0003f86270 */
[----:B------:R-:W3:Y:S01]  /*0420*/  @!P1 MUFU.RCP R13, R13 ;  /* 0x0000000d000d9308 */ /* 0x000ee20000001000 */
[----:B0-----:R-:W-:Y:S01]  /*0430*/  @!P2 FMUL.FTZ R18, R18, 0.69314718246459960938 ;  /* 0x3f3172181212a820 */ /* 0x001fe20000410000 */
[----:B--2---:R-:W-:-:S04]  /*0440*/  @!P3 FMUL.FTZ R20, R20, 0.69314718246459960938 ;  /* 0x3f3172181414b820 */ /* 0x004fc80000410000 */
[----:B------:R-:W-:Y:S02]  /*0450*/  @!P2 F2FP.F16.F32.PACK_AB R4, RZ, R18 ;  /* 0x00000012ff04a23e */ /* 0x000fe400000000ff */
[----:B------:R-:W-:Y:S01]  /*0460*/  @!P3 F2FP.F16.F32.PACK_AB R3, RZ, R20 ;  /* 0x00000014ff03b23e */ /* 0x000fe200000000ff */
[----:B-1----:R-:W-:Y:S06]  /*0470*/  @P4 BRA `(.L_x_5322) ;  /* 0x00000000002c4947 */ /* 0x002fec0003800000 */
[----:B------:R-:W0:Y:S01]  /*0480*/  LDC.64 R8, c[0x0][0x218] ;  /* 0x00008600ff087b82 */ /* 0x000e220000000a00 */
[----:B------:R-:W-:Y:S02]  /*0490*/  LEA R5, R0, R7, 0x9 ;  /* 0x0000000700057211 */ /* 0x000fe400078e48ff */
        /* <DEDUP_REMOVED lines=9> */
.L_x_5322:
[----:B------:R-:W-:Y:S05]  /*0530*/  BSYNC B0 ;  /* 0x0000000000007941 */ /* 0x000fea0003800000 */
.L_x_5321:
[----:B---3--:R-:W-:Y:S01]  /*0540*/  @!P1 FMUL.FTZ R10, R10, R13 ;  /* 0x0000000d0a0a9220 */ /* 0x008fe20000410000 */
[----:B------:R-:W-:-:S05]  /*0550*/  ISETP.GE.AND P0, PT, R7, R2, PT ;  /* 0x000000020700720c */ /* 0x000fca0003f06270 */
[----:B------:R-:W1:Y:S08]  /*0560*/  @!P1 MUFU.LG2 R10, R10 ;  /* 0x0000000a000a9308 */ /* 0x000e700000000c00 */
[----:B------:R-:W-:Y:S05]  /*0570*/  @P0 EXIT ;  /* 0x000000000000094d */ /* 0x000fea0003800000 */
[----:B0-----:R-:W0:Y:S01]  /*0580*/  LDC.64 R2, c[0x0][0x218] ;  /* 0x00008600ff027b82 */ /* 0x001e220000000a00 */
[----:B-1----:R-:W-:Y:S01]  /*0590*/  @!P1 FMUL.FTZ R10, R10, 0.69314718246459960938 ;  /* 0x3f3172180a0a9820 */ /* 0x002fe20000410000 */
[----:B------:R-:W-:-:S04]  /*05a0*/  LEA R7, R0, R7, 0x9 ;  /* 0x0000000700077211 */ /* 0x000fc800078e48ff */
[----:B------:R-:W-:Y:S01]  /*05b0*/  @!P1 F2FP.F16.F32.PACK_AB R4, RZ, R10 ;  /* 0x0000000aff04923e */ /* 0x000fe200000000ff */
[----:B0-----:R-:W-:-:S05]  /*05c0*/  IMAD.WIDE.U32 R2, R7, 0x2, R2 ;  /* 0x0000000207027825 */ /* 0x001fca00078e0002 */
[----:B------:R-:W-:Y:S01]  /*05d0*/  STG.E.U16 desc[UR4][R2.64], R4 ;  /* 0x0000000402007986 */ /* 0x000fe2000c101504 */
[----:B------:R-:W-:Y:S05]  /*05e0*/  EXIT ;  /* 0x000000000000794d */ /* 0x000fea0003800000 */
.L_x_5323:
        /* <DEDUP_REMOVED lines=9> */
.L_x_11198:


//--------------------- .text._ZN2at6native29vectorized_elementwise_kernelILi2EZZZNS0_17logit_kernel_cudaERNS_18TensorIteratorBaseERKN3c106ScalarEENKUlvE_clEvENKUlvE1_clEvEUlNS4_4HalfEE_St5arrayIPcLm2EEEEviT0_T1_ --------------------------
	.section	.text._ZN2at6native29vectorized_elementwise_kernelILi2EZZZNS0_17logit_kernel_cudaERNS_18TensorIteratorBaseERKN3c106ScalarEENKUlvE_clEvENKUlvE1_clEvEUlNS4_4HalfEE_St5arrayIPcLm2EEEEviT0_T1_,"ax",@progbits
	.align	128
        .global         _ZN2at6native29vectorized_elementwise_kernelILi2EZZZNS0_17logit_kernel_cudaERNS_18TensorIteratorBaseERKN3c106ScalarEENKUlvE_clEvENKUlvE1_clEvEUlNS4_4HalfEE_St5arrayIPcLm2EEEEviT0_T1_
        .type           _ZN2at6native29vectorized_elementwise_kernelILi2EZZZNS0_17logit_kernel_cudaERNS_18TensorIteratorBaseERKN3c106ScalarEENKUlvE_clEvENKUlvE1_clEvEUlNS4_4HalfEE_St5arrayIPcLm2EEEEviT0_T1_,@function
        .size           _ZN2at6native29vectorized_elementwise_kernelILi2EZZZNS0_17logit_kernel_cudaERNS_18TensorIteratorBaseERKN3c106ScalarEENKUlvE_clEvENKUlvE1_clEvEUlNS4_4HalfEE_St5arrayIPcLm2EEEEviT0_T1_,(.L_x_11199 - _ZN2at6native29vectorized_elementwise_kernelILi2EZZZNS0_17logit_kernel_cudaERNS_18TensorIteratorBaseERKN3c106ScalarEENKUlvE_clEvENKUlvE1_clEvEUlNS4_4HalfEE_St5arrayIPcLm2EEEEviT0_T1_)
        .other          _ZN2at6native29vectorized_elementwise_kernelILi2EZZZNS0_17logit_kernel_cudaERNS_18TensorIteratorBaseERKN3c106ScalarEENKUlvE_clEvENKUlvE1_clEvEUlNS4_4HalfEE_St5arrayIPcLm2EEEEviT0_T1_,@"STO_CUDA_ENTRY STV_DEFAULT"
_ZN2at6native29vectorized_elementwise_kernelILi2EZZZNS0_17logit_kernel_cudaERNS_18TensorIteratorBaseERKN3c106ScalarEENKUlvE_clEvENKUlvE1_clEvEUlNS4_4HalfEE_St5arrayIPcLm2EEEEviT0_T1_:
.text._ZN2at6native29vectorized_elementwise_kernelILi2EZZZNS0_17logit_kernel_cudaERNS_18TensorIteratorBaseERKN3c106ScalarEENKUlvE_clEvENKUlvE1_clEvEUlNS4_4HalfEE_St5arrayIPcLm2EEEEviT0_T1_:
        /* <DEDUP_REMOVED lines=16> */
[----:B--2---:R-:W-:-:S02]  /*0100*/  HADD2.F32 R8, -RZ, R9.H0_H0 ;  /* 0x20000009ff087230 */ /* 0x004fc40000004100 */
[----:B------:R-:W-:Y:S02]  /*0110*/  HADD2.F32 R9, -RZ, R9.H1_H1 ;  /* 0x30000009ff097230 */ /* 0x000fe40000004100 */
[--C-:B---3--:R-:W-:Y:S02]  /*0120*/  HADD2.F32 R5, -RZ, R14.reuse.H0_H0 ;  /* 0x2000000eff057230 */ /* 0x108fe40000004100 */
[----:B------:R-:W-:Y:S01]  /*0130*/  FADD.FTZ R2, -R8, 1 ;  /* 0x3f80000008027421 */ /* 0x000fe20000010100 */
[----:B------:R-:W-:Y:S02]  /*0140*/  HADD2.F32 R14, -RZ, R14.H1_H1 ;  /* 0x3000000eff0e7230 */ /* 0x000fe40000004100 */
[----:B------:R-:W-:Y:S01]  /*0150*/  FADD.FTZ R10, -R9, 1 ;  /* 0x3f800000090a7421 */ /* 0x000fe20000010100 */
[--C-:B----4-:R-:W-:Y:S01]  /*0160*/  HADD2.F32 R4, -RZ, R12.reuse.H0_H0 ;  /* 0x2000000cff047230 */ /* 0x110fe20000004100 */
[----:B------:R1:W2:Y:S01]  /*0170*/  MUFU.RCP R19, R2 ;  /* 0x0000000200137308 */ /* 0x0002a20000001000 */
[----:B------:R-:W-:Y:S01]  /*0180*/  FADD.FTZ R11, -R5, 1 ;  /* 0x3f800000050b7421 */ /* 0x000fe20000010100 */
[----:B0-----:R-:W-:-:S02]  /*0190*/  HADD2.F32 R6, -RZ, R12.H1_H1 ;  /* 0x3000000cff067230 */ /* 0x001fc40000004100 */
[----:B------:R-:W-:Y:S01]  /*01a0*/  FADD.FTZ R15, -R14, 1 ;  /* 0x3f8000000e0f7421 */ /* 0x000fe20000010100 */
[--C-:B-----5:R-:W-:Y:S02]  /*01b0*/  HADD2.F32 R7, -RZ, R16.reuse.H1_H1 ;  /* 0x30000010ff077230 */ /* 0x120fe40000004100 */
[----:B------:R-:W-:Y:S01]  /*01c0*/  FADD.FTZ R17, -R4, 1 ;  /* 0x3f80000004117421 */ /* 0x000fe20000010100 */
[----:B------:R-:W-:Y:S01]  /*01d0*/  FADD.FTZ R13, -R6, 1 ;  /* 0x3f800000060d7421 */ /* 0x000fe20000010100 */
[----:B------:R0:W3:Y:S01]  /*01e0*/  MUFU.RCP R18, R10 ;  /* 0x0000000a00127308 */ /* 0x0000e20000001000 */
[----:B-1----:R-:W-:-:S07]  /*01f0*/  HADD2.F32 R2, -RZ, R16.H0_H0 ;  /* 0x20000010ff027230 */ /* 0x002fce0000004100 */
[----:B------:R1:W4:Y:S01]  /*0200*/  MUFU.RCP R20, R11 ;  /* 0x0000000b00147308 */ /* 0x0003220000001000 */
[----:B0-----:R-:W-:Y:S01]  /*0210*/  FADD.FTZ R10, -R7, 1 ;  /* 0x3f800000070a7421 */ /* 0x001fe20000010100 */
[----:B--2---:R-:W-:-:S06]  /*0220*/  FMUL.FTZ R8, R8, R19 ;  /* 0x0000001308087220 */ /* 0x004fcc0000410000 */
[----:B------:R-:W0:Y:S01]  /*0230*/  MUFU.RCP R17, R17 ;  /* 0x0000001100117308 */ /* 0x000e220000001000 */
[----:B-1----:R-:W-:Y:S01]  /*0240*/  FADD.FTZ R11, -R2, 1 ;  /* 0x3f800000020b7421 */ /* 0x002fe20000010100 */
[----:B---3--:R-:W-:-:S06]  /*0250*/  FMUL.FTZ R9, R9, R18 ;  /* 0x0000001209097220 */ /* 0x008fcc0000410000 */
[----:B------:R-:W1:Y:S01]  /*0260*/  MUFU.RCP R15, R15 ;  /* 0x0000000f000f7308 */ /* 0x000e620000001000 */
[----:B----4-:R-:W-:-:S07]  /*0270*/  FMUL.FTZ R12, R5, R20 ;  /* 0x00000014050c7220 */ /* 0x010fce0000410000 */
[----:B------:R-:W2:Y:S01]  /*0280*/  MUFU.RCP R13, R13 ;  /* 0x0000000d000d7308 */ /* 0x000ea20000001000 */
[----:B0-----:R-:W-:Y:S02]  /*0290*/  FMUL.FTZ R17, R4, R17 ;  /* 0x0000001104117220 */ /* 0x001fe40000410000 */
[----:B------:R-:W0:Y:S05]  /*02a0*/  LDC.64 R4, c[0x0][0x218] ;  /* 0x00008600ff047b82 */ /* 0x000e2a0000000a00 */
[----:B------:R-:W3:Y:S01]  /*02b0*/  MUFU.RCP R11, R11 ;  /* 0x0000000b000b7308 */ /* 0x000ee20000001000 */
[----:B-1----:R-:W-:-:S07]  /*02c0*/  FMUL.FTZ R15, R14, R15 ;  /* 0x0000000f0e0f7220 */ /* 0x002fce0000410000 */
[----:B------:R-:W1:Y:S01]  /*02d0*/  MUFU.RCP R10, R10 ;  /* 0x0000000a000a7308 */ /* 0x000e620000001000 */
[----:B--2---:R-:W-:-:S07]  /*02e0*/  FMUL.FTZ R13, R6, R13 ;  /* 0x0000000d060d7220 */ /* 0x004fce0000410000 */
[----:B------:R-:W2:Y:S01]  /*02f0*/  MUFU.LG2 R8, R8 ;  /* 0x0000000800087308 */ /* 0x000ea20000000c00 */
[----:B---3--:R-:W-:Y:S01]  /*0300*/  FMUL.FTZ R11, R2, R11 ;  /* 0x0000000b020b7220 */ /* 0x008fe20000410000 */
[----:B0-----:R-:W-:-:S06]  /*0310*/  IMAD.WIDE.U32 R4, R3, 0x2, R4 ;  /* 0x0000000203047825 */ /* 0x001fcc00078e0004 */
[----:B------:R-:W0:Y:S01]  /*0320*/  MUFU.LG2 R9, R9 ;  /* 0x0000000900097308 */ /* 0x000e220000000c00 */
[----:B-1----:R-:W-:Y:S01]  /*0330*/  FMUL.FTZ R10, R7, R10 ;  /* 0x0000000a070a7220 */ /* 0x002fe20000410000 */
[----:B------:R-:W-:-:S06]  /*0340*/  IMAD.WIDE R4, R0, 0x4, R4 ;  /* 0x0000000400047825 */ /* 0x000fcc00078e0204 */
[----:B------:R-:W1:Y:S01]  /*0350*/  MUFU.LG2 R12, R12 ;  /* 0x0000000c000c7308 */ /* 0x000e620000000c00 */
[----:B--2---:R-:W-:-:S07]  /*0360*/  FMUL.FTZ R8, R8, 0.69314718246459960938 ;  /* 0x3f31721808087820 */ /* 0x004fce0000410000 */
[----:B------:R-:W2:Y:S01]  /*0370*/  MUFU.LG2 R15, R15 ;  /* 0x0000000f000f7308 */ /* 0x000ea20000000c00 */
[----:B0-----:R-:W-:-:S05]  /*0380*/  FMUL.FTZ R9, R9, 0.69314718246459960938 ;  /* 0x3f31721809097820 */ /* 0x001fca0000410000 */
[----:B------:R-:W-:Y:S02]  /*0390*/  F2FP.F16.F32.PACK_AB R9, R9, R8 ;  /* 0x000000080909723e */ /* 0x000fe400000000ff */
[----:B------:R-:W0:Y:S01]  /*03a0*/  MUFU.LG2 R17, R17 ;  /* 0x0000001100117308 */ /* 0x000e220000000c00 */
[----:B-1----:R-:W-:Y:S02]  /*03b0*/  FMUL.FTZ R12, R12, 0.69314718246459960938 ;  /* 0x3f3172180c0c7820 */ /* 0x002fe40000410000 */
[----:B------:R-:W-:Y:S05]  /*03c0*/  STG.E desc[UR4][R4.64], R9 ;  /* 0x0000000904007986 */ /* 0x000fea000c101904 */
[----:B------:R-:W1:Y:S01]  /*03d0*/  MUFU.LG2 R13, R13 ;  /* 0x0000000d000d7308 */ /* 0x000e620000000c00 */
[----:B--2---:R-:W-:-:S05]  /*03e0*/  FMUL.FTZ R15, R15, 0.69314718246459960938 ;  /* 0x3f3172180f0f7820 */ /* 0x004fca0000410000 */
[----:B------:R-:W-:Y:S02]  /*03f0*/  F2FP.F16.F32.PACK_AB R15, R15, R12 ;  /* 0x0000000c0f0f723e */ /* 0x000fe400000000ff */
[----:B------:R-:W2:Y:S01]  /*0400*/  MUFU.LG2 R11, R11 ;  /* 0x0000000b000b7308 */ /* 0x000ea20000000c00 */
[----:B0-----:R-:W-:Y:S02]  /*0410*/  FMUL.FTZ R17, R17, 0.69314718246459960938 ;  /* 0x3f31721811117820 */ /* 0x001fe40000410000 */
[----:B------:R-:W-:Y:S05]  /*0420*/  STG.E desc[UR4][R4.64+0x200], R15 ;  /* 0x0002000f04007986 */ /* 0x000fea000c101904 */
[----:B------:R-:W0:Y:S01]  /*0430*/  MUFU.LG2 R10, R10 ;  /* 0x0000000a000a7308 */ /* 0x000e220000000c00 */
[----:B-1----:R-:W-:-:S05]  /*0440*/  FMUL.FTZ R2, R13, 0.69314718246459960938 ;  /* 0x3f3172180d027820 */ /* 0x002fca0000410000 */
[----:B------:R-:W-:Y:S01]  /*0450*/  F2FP.F16.F32.PACK_AB R17, R2, R17 ;  /* 0x000000110211723e */ /* 0x000fe200000000ff */
[----:B--2---:R-:W-:-:S04]  /*0460*/  FMUL.FTZ R3, R11, 0.69314718246459960938 ;  /* 0x3f3172180b037820 */ /* 0x004fc80000410000 */
[----:B------:R-:W-:Y:S01]  /*0470*/  STG.E desc[UR4][R4.64+0x400], R17 ;  /* 0x0004001104007986 */ /* 0x000fe2000c101904 */
[----:B0-----:R-:W-:-:S05]  /*0480*/  FMUL.FTZ R6, R10, 0.69314718246459960938 ;  /* 0x3f3172180a067820 */ /* 0x001fca0000410000 */
[----:B------:R-:W-:-:S05]  /*0490*/  F2FP.F16.F32.PACK_AB R3, R6, R3 ;  /* 0x000000030603723e */ /* 0x000fca00000000ff */
[----:B------:R-:W-:Y:S01]  /*04a0*/  STG.E desc[UR4][R4.64+0x600], R3 ;  /* 0x0006000304007986 */ /* 0x000fe2000c101904 */
[----:B------:R-:W-:Y:S05]  /*04b0*/  EXIT ;  /* 0x000000000000794d */ /* 0x000fea0003800000 */
.L_x_5324:
        /* <DEDUP_REMOVED lines=8> */
[----:B------:R-:W-:Y:S01]  /*0540*/  @!P2 IADD3 R21, R3, R0, RZ ;  /* 0x000000000315a210 */ /* 0x000fe20007ffe0ff */
[----:B------:R-:W1:Y:S01]  /*0550*/  @!P2 LDC.64 R14, c[0x0][0x220] ;  /* 0x00008800ff0eab82 */ /* 0x000e620000000a00 */
[----:B------:R-:W-:-:S04]  /*0560*/  @!P2 IADD3 R0, R0, 0x80, RZ ;  /* 0x000000800000a810 */ /* 0x000fc80007ffe0ff */
[----:B------:R-:W-:Y:S01]  /*0570*/  ISETP.GE.AND P3, PT, R0, R5, PT ;  /* 0x000000050000720c */ /* 0x000fe20003f66270 */
[----:B0-----:R-:W-:-:S12]  /*0580*/  @!P0 IMAD.WIDE.U32 R12, R11, 0x2, R12 ;  /* 0x000000020b0c8825 */ /* 0x001fd800078e000c */
[----:B------:R-:W-:Y:S01]  /*0590*/  @!P3 IADD3 R23, R3, R0, RZ ;  /* 0x000000000317b210 */ /* 0x000fe20007ffe0ff */
[----:B------:R0:W2:Y:S01]  /*05a0*/  @!P0 LDG.E.U16 R19, desc[UR4][R12.64] ;  /* 0x000000040c138981 */ /* 0x0000a2000c1e1500 */
[----:B------:R-:W-:-:S04]  /*05b0*/  @!P3 IADD3 R0, R0, 0x80, RZ ;  /* 0x000000800000b810 */ /* 0x000fc80007ffe0ff */
[C---:B------:R-:W-:Y:S01]  /*05c0*/  ISETP.GE.AND P4, PT, R0.reuse, R5, PT ;  /* 0x000000050000720c */ /* 0x040fe20003f86270 */
[----:B-1----:R-:W-:Y:S01]  /*05d0*/  @!P2 IMAD.WIDE.U32 R14, R21, 0x2, R14 ;  /* 0x00000002150ea825 */ /* 0x002fe200078e000e */
[----:B------:R-:W-:Y:S01]  /*05e0*/  PRMT R11, RZ, 0x7610, R11 ;  /* 0x00007610ff0b7816 */ /* 0x000fe2000000000b */
[----:B0-----:R-:W0:Y:S05]  /*05f0*/  @!P3 LDC.64 R12, c[0x0][0x220] ;  /* 0x00008800ff0cbb82 */ /* 0x001e2a0000000a00 */
[----:B------:R1:W3:Y:S05]  /*0600*/  @!P2 LDG.E.U16 R11, desc[UR4][R14.64] ;  /* 0x000000040e0ba981 */ /* 0x0002ea000c1e1500 */
[----:B------:R-:W-:Y:S01]  /*0610*/  @!P4 IADD3 R17, R3, R0, RZ ;  /* 0x000000000311c210 */ /* 0x000fe20007ffe0ff */
[----:B------:R-:W4:Y:S01]  /*0620*/  @!P4 LDC.64 R28, c[0x0][0x220] ;  /* 0x00008800ff1ccb82 */ /* 0x000f220000000a00 */
[----:B------:R-:W-:-:S04]  /*0630*/  @!P4 IADD3 R0, R0, 0x80, RZ ;  /* 0x000000800000c810 */ /* 0x000fc80007ffe0ff */
[----:B------:R-:W-:-:S13]  /*0640*/  ISETP.GE.AND P1, PT, R0, R5, PT ;  /* 0x000000050000720c */ /* 0x000fda0003f26270 */
[----:B------:R-:W-:Y:S01]  /*0650*/  @!P1 IADD3 R25, R3, R0, RZ ;  /* 0x0000000003199210 */ /* 0x000fe20007ffe0ff */
[----:B------:R-:W5:Y:S01]  /*0660*/  @!P1 LDC.64 R20, c[0x0][0x220] ;  /* 0x00008800ff149b82 */ /* 0x000f620000000a00 */
[----:B------:R-:W-:-:S04]  /*0670*/  @!P1 IADD3 R0, R0, 0x80, RZ ;  /* 0x0000008000009810 */ /* 0x000fc80007ffe0ff */
[----:B------:R-:W-:-:S13]  /*0680*/  ISETP.GE.AND P5, PT, R0, R5, PT ;  /* 0x000000050000720c */ /* 0x000fda0003fa6270 */
[----:B------:R-:W-:Y:S02]  /*0690*/  @!P5 IADD3 R27, R3, R0, RZ ;  /* 0x00000000031bd210 */ /* 0x000fe40007ffe0ff */
[----:B------:R-:W-:-:S04]  /*06a0*/  @!P5 IADD3 R0, R0, 0x80, RZ ;  /* 0x000000800000d810 */ /* 0x000fc80007ffe0ff */
[----:B------:R-:W-:Y:S01]  /*06b0*/  ISETP.GE.AND P6, PT, R0, R5, PT ;  /* 0x000000050000720c */ /* 0x000fe20003fc6270 */
[----:B0-----:R-:W-:Y:S01]  /*06c0*/  @!P3 IMAD.WIDE.U32 R12, R23, 0x2, R12 ;  /* 0x00000002170cb825 */ /* 0x001fe200078e000c */
[----:B------:R-:W-:-:S03]  /*06d0*/  PRMT R23, RZ, 0x7610, R23 ;  /* 0x00007610ff177816 */ /* 0x000fc60000000017 */
[----:B----4-:R-:W-:Y:S02]  /*06e0*/  @!P4 IMAD.WIDE.U32 R28, R17, 0x2, R28 ;  /* 0x00000002111cc825 */ /* 0x010fe400078e001c */
[----:B------:R-:W0:Y:S01]  /*06f0*/  @!P5 LDC.64 R16, c[0x0][0x220] ;  /* 0x00008800ff10db82 */ /* 0x000e220000000a00 */
[----:B------:R4:W2:Y:S05]  /*0700*/  @!P3 LDG.E.U16 R23, desc[UR4][R12.64] ;  /* 0x000000040c17b981 */ /* 0x0008aa000c1e1500 */
[----:B------:R-:W-:Y:S02]  /*0710*/  @!P6 IADD3 R26, R3, R0, RZ ;  /* 0x00000000031ae210 */ /* 0x000fe40007ffe0ff */
[----:B------:R-:W-:Y:S01]  /*0720*/  @!P6 IADD3 R0, R0, 0x80, RZ ;  /* 0x000000800000e810 */ /* 0x000fe20007ffe0ff */
[----:B-----5:R-:W-:Y:S01]  /*0730*/  @!P1 IMAD.WIDE.U32 R20, R25, 0x2, R20 ;  /* 0x0000000219149825 */ /* 0x020fe200078e0014 */
[----:B-1----:R-:W1:Y:S02]  /*0740*/  @!P6 LDC.64 R14, c[0x0][0x220] ;  /* 0x00008800ff0eeb82 */ /* 0x002e640000000a00 */
[----:B------:R-:W-:-:S02]  /*0750*/  ISETP.GE.AND P2, PT, R0, R5, PT ;  /* 0x000000050000720c */ /* 0x000fc40003f46270 */
[----:B------:R-:W-:-:S06]  /*0760*/  PRMT R25, RZ, 0x7610, R25 ;  /* 0x00007610ff197816 */ /* 0x000fcc0000000019 */
[----:B------:R5:W2:Y:S05]  /*0770*/  @!P1 LDG.E.U16 R25, desc[UR4][R20.64] ;  /* 0x0000000414199981 */ /* 0x000aaa000c1e1500 */
[----:B----4-:R-:W4:Y:S01]  /*0780*/  @!P2 LDC.64 R12, c[0x0][0x220] ;  /* 0x00008800ff0cab82 */ /* 0x010f220000000a00 */
[----:B------:R-:W-:-:S06]  /*0790*/  PRMT R24, RZ, 0x7610, R24 ;  /* 0x00007610ff187816 */ /* 0x000fcc0000000018 */
[----:B------:R1:W2:Y:S01]  /*07a0*/  @!P4 LDG.E.U16 R24, desc[UR4][R28.64] ;  /* 0x000000041c18c981 */ /* 0x0002a2000c1e1500 */
[----:B-----5:R-:W-:Y:S01]  /*07b0*/  PRMT R20, RZ, 0x7610, R20 ;  /* 0x00007610ff147816 */ /* 0x020fe20000000014 */
        /* <DEDUP_REMOVED lines=10> */
[----:B------:R-:W-:Y:S02]  /*0860*/  ISETP.GE.AND P6, PT, R0, R5, PT ;  /* 0x000000050000720c */ /* 0x000fe40003fc6270 */
[C---:B------:R-:W-:Y:S02]  /*0870*/  IADD3 R28, R22.reuse, 0x100, RZ ;  /* 0x00000100161c7810 */ /* 0x040fe40007ffe0ff */
[----:B0-----:R-:W-:-:S04]  /*0880*/  IADD3 R12, R22, 0x180, RZ ;  /* 0x00000180160c7810 */ /* 0x001fc80007ffe0ff */
[-C--:B------:R-:W-:Y:S02]  /*0890*/  ISETP.GE.AND P2, PT, R12, R5.reuse, PT ;  /* 0x000000050c00720c */ /* 0x080fe40003f46270 */
[----:B------:R-:W-:Y:S02]  /*08a0*/  ISETP.GE.AND P1, PT, R28, R5, PT ;  /* 0x000000051c00720c */ /* 0x000fe40003f26270 */
[----:B------:R-:W-:-:S04]  /*08b0*/  IADD3 R28, R22, 0x200, RZ ;  /* 0x00000200161c7810 */ /* 0x000fc80007ffe0ff */
[----:B------:R-:W-:Y:S02]  /*08c0*/  ISETP.GE.AND P3, PT, R28, R5, PT ;  /* 0x000000051c00720c */ /* 0x000fe40003f66270 */
[----:B------:R-:W-:-:S04]  /*08d0*/  IADD3 R28, R22, 0x280, RZ ;  /* 0x00000280161c7810 */ /* 0x000fc80007ffe0ff */
[----:B------:R-:W-:Y:S02]  /*08e0*/  ISETP.GE.AND P4, PT, R28, R5, PT ;  /* 0x000000051c00720c */ /* 0x000fe40003f86270 */
[----:B------:R-:W-:-:S04]  /*08f0*/  IADD3 R28, R22, 0x300, RZ ;  /* 0x00000300161c7810 */ /* 0x000fc80007ffe0ff */
[----:B------:R-:W-:Y:S02]  /*0900*/  ISETP.GE.AND P5, PT, R28, R5, PT ;  /* 0x000000051c00720c */ /* 0x000fe40003fa6270 */
[----:B------:R-:W-:Y:S01]  /*0910*/  IADD3 R28, R22, 0x380, RZ ;  /* 0x00000380161c7810 */ /* 0x000fe20007ffe0ff */
[----:B------:R-:W-:Y:S04]  /*0920*/  BSSY B0, `(.L_x_5325) ;  /* 0x000006b000007945 */ /* 0x000fe80003800000 */
[----:B------:R-:W-:Y:S01]  /*0930*/  BSSY B1, `(.L_x_5326) ;  /* 0x0000063000017945 */ /* 0x000fe20003800000 */
[----:B---3--:R-:W-:-:S05]  /*0940*/  @!P6 HADD2.F32 R16, -RZ, R11.H0_H0 ;  /* 0x2000000bff10e230 */ /* 0x008fca0000004100 */
[----:B------:R-:W-:-:S04]  /*0950*/  @!P6 FADD.FTZ R14, -R16, 1 ;  /* 0x3f800000100ee421 */ /* 0x000fc80000010100 */
[----:B------:R-:W0:Y:S02]  /*0960*/  @!P6 MUFU.RCP R15, R14 ;  /* 0x0000000e000fe308 */ /* 0x000e240000001000 */
[----:B0-----:R-:W-:-:S06]  /*0970*/  @!P6 FMUL.FTZ R12, R16, R15 ;  /* 0x0000000f100ce220 */ /* 0x001fcc0000410000 */
[----:B------:R-:W0:Y:S01]  /*0980*/  @!P6 MUFU.LG2 R12, R12 ;  /* 0x0000000c000ce308 */ /* 0x000e220000000c00 */
[----:B--2---:R-:W-:-:S05]  /*0990*/  @!P0 HADD2.F32 R19, -RZ, R19.H0_H0 ;  /* 0x20000013ff138230 */ /* 0x004fca0000004100 */
[----:B------:R-:W-:-:S04]  /*09a0*/  @!P0 FADD.FTZ R17, -R19, 1 ;  /* 0x3f80000013118421 */ /* 0x000fc80000010100 */
[----:B------:R-:W1:Y:S01]  /*09b0*/  @!P0 MUFU.RCP R11, R17 ;  /* 0x00000011000b8308 */ /* 0x000e620000001000 */
[----:B0-----:R-:W-:Y:S01]  /*09c0*/  @!P6 FMUL.FTZ R12, R12, 0.69314718246459960938 ;  /* 0x3f3172180c0ce820 */ /* 0x001fe20000410000 */
[----:B------:R-:W-:-:S04]  /*09d0*/  @!P1 HADD2.F32 R23, -RZ, R23.H0_H0 ;  /* 0x20000017ff179230 */ /* 0x000fc80000004100 */
[----:B------:R-:W-:Y:S02]  /*09e0*/  @!P6 F2FP.F16.F32.PACK_AB R2, RZ, R12 ;  /* 0x0000000cff02e23e */ /* 0x000fe400000000ff */
[----:B------:R-:W-:Y:S01]  /*09f0*/  ISETP.GE.AND P6, PT, R28, R5, PT ;  /* 0x000000051c00720c */ /* 0x000fe20003fc6270 */
[----:B------:R-:W-:Y:S01]  /*0a00*/  @!P1 FADD.FTZ R13, -R23, 1 ;  /* 0x3f800000170d9421 */ /* 0x000fe20000010100 */
[----:B------:R-:W-:-:S05]  /*0a10*/  @!P3 HADD2.F32 R25, -RZ, R25.H0_H0 ;  /* 0x20000019ff19b230 */ /* 0x000fca0000004100 */
[----:B------:R-:W-:Y:S01]  /*0a20*/  @!P3 FADD.FTZ R16, -R25, 1 ;  /* 0x3f8000001910b421 */ /* 0x000fe20000010100 */
[----:B------:R0:W2:Y:S08]  /*0a30*/  @!P1 MUFU.RCP R14, R13 ;  /* 0x0000000d000e9308 */ /* 0x0000b00000001000 */
[----:B------:R-:W3:Y:S01]  /*0a40*/  @!P3 MUFU.RCP R16, R16 ;  /* 0x000000100010b308 */ /* 0x000ee20000001000 */
[----:B------:R-:W-:-:S02]  /*0a50*/  @!P2 HADD2.F32 R24, -RZ, R24.H0_H0 ;  /* 0x20000018ff18a230 */ /* 0x000fc40000004100 */
[----:B-1----:R-:W-:Y:S01]  /*0a60*/  @!P0 FMUL.FTZ R11, R19, R11 ;  /* 0x0000000b130b8220 */ /* 0x002fe20000410000 */
[----:B0-----:R-:W0:Y:S01]  /*0a70*/  @!P0 LDC.64 R12, c[0x0][0x218] ;  /* 0x00008600ff0c8b82 */ /* 0x001e220000000a00 */
[----:B-----5:R-:W-:Y:S02]  /*0a80*/  @!P4 HADD2.F32 R27, -RZ, R27.H0_H0 ;  /* 0x2000001bff1bc230 */ /* 0x020fe40000004100 */
[----:B--2---:R-:W-:Y:S01]  /*0a90*/  @!P1 FMUL.FTZ R14, R23, R14 ;  /* 0x0000000e170e9220 */ /* 0x004fe20000410000 */
[----:B------:R-:W-:Y:S01]  /*0aa0*/  @!P2 FADD.FTZ R15, -R24, 1 ;  /* 0x3f800000180fa421 */ /* 0x000fe20000010100 */
[----:B----4-:R-:W-:Y:S02]  /*0ab0*/  @!P5 HADD2.F32 R26, -RZ, R26.H0_H0 ;  /* 0x2000001aff1ad230 */ /* 0x010fe40000004100 */
[----:B------:R-:W-:Y:S02]  /*0ac0*/  @!P6 HADD2.F32 R20, -RZ, R20.H0_H0 ;  /* 0x20000014ff14e230 */ /* 0x000fe40000004100 */
[----:B---3--:R-:W-:Y:S01]  /*0ad0*/  @!P3 FMUL.FTZ R16, R25, R16 ;  /* 0x000000101910b220 */ /* 0x008fe20000410000 */
        /* <DEDUP_REMOVED lines=14> */
[----:B------:R-:W-:Y:S01]  /*0bc0*/  @!P0 F2FP.F16.F32.PACK_AB R18, RZ, R21 ;  /* 0x00000015ff12823e */ /* 0x000fe200000000ff */
[----:B0-----:R-:W-:-:S04]  /*0bd0*/  @!P0 IMAD.WIDE.U32 R12, R23, 0x2, R12 ;  /* 0x00000002170c8825 */ /* 0x001fc800078e000c */
[----:B-----5:R-:W-:Y:S02]  /*0be0*/  @!P5 FMUL.FTZ R26, R26, R25 ;  /* 0x000000191a1ad220 */ /* 0x020fe40000410000 */
[----:B------:R-:W0:Y:S01]  /*0bf0*/  @!P2 MUFU.LG2 R15, R24 ;  /* 0x00000018000fa308 */ /* 0x000e220000000c00 */
[----:B------:R-:W-:Y:S01]  /*0c00*/  @!P0 MOV R22, R0 ;  /* 0x0000000000168202 */ /* 0x000fe20000000f00 */
        /* <DEDUP_REMOVED lines=11> */
[----:B------:R-:W-:-:S02]  /*0cc0*/  @!P1 F2FP.F16.F32.PACK_AB R4, RZ, R14 ;  /* 0x0000000eff04923e */ /* 0x000fc400000000ff */
[----:B------:R-:W-:Y:S01]  /*0cd0*/  @!P2 F2FP.F16.F32.PACK_AB R6, RZ, R15 ;  /* 0x0000000fff06a23e */ /* 0x000fe200000000ff */
[----:B--2---:R-:W-:Y:S01]  /*0ce0*/  @!P6 FMUL.FTZ R0, R20, 0.69314718246459960938 ;  /* 0x3f3172181400e820 */ /* 0x004fe20000410000 */
[----:B------:R-:W-:Y:S02]  /*0cf0*/  @!P3 F2FP.F16.F32.PACK_AB R7, RZ, R16 ;  /* 0x00000010ff07b23e */ /* 0x000fe400000000ff */
[----:B------:R-:W-:Y:S02]  /*0d00*/  @!P4 F2FP.F16.F32.PACK_AB R8, RZ, R17 ;  /* 0x00000011ff08c23e */ /* 0x000fe400000000ff */
[----:B------:R-:W-:Y:S02]  /*0d10*/  @!P5 F2FP.F16.F32.PACK_AB R9, RZ, R11 ;  /* 0x0000000bff09d23e */ /* 0x000fe400000000ff */
[----:B------:R-:W-:Y:S01]  /*0d20*/  @!P6 F2FP.F16.F32.PACK_AB R10, RZ, R0 ;  /* 0x00000000ff0ae23e */ /* 0x000fe200000000ff */
        /* <DEDUP_REMOVED lines=13> */
.L_x_5327:
[----:B------:R-:W-:-:S13]  /*0e00*/  ISETP.GE.AND P0, PT, R22, R5, PT ;  /* 0x000000051600720c */ /* 0x000fda0003f06270 */
[----:B------:R-:W-:Y:S05]  /*0e10*/  @P0 BRA `(.L_x_5329) ;  /* 0x0000000000300947 */ /* 0x000fea0003800000 */
[----:B0-----:R-:W0:Y:S01]  /*0e20*/  LDC.64 R12, c[0x0][0x218] ;  /* 0x00008600ff0c7b82 */ /* 0x001e220000000a00 */
[----:B------:R-:W-:Y:S02]  /*0e30*/  IADD3 R11, R3, R22, RZ ;  /* 0x00000016030b7210 */ /* 0x000fe40007ffe0ff */
[----:B------:R-:W-:-:S03]  /*0e40*/  IADD3 R22, R22, 0x80, RZ ;  /* 0x0000008016167810 */ /* 0x000fc60007ffe0ff */
[----:B0-----:R-:W-:-:S05]  /*0e50*/  IMAD.WIDE.U32 R12, R11, 0x2, R12 ;  /* 0x000000020b0c7825 */ /* 0x001fca00078e000c */
[----:B------:R1:W-:Y:S02]  /*0e60*/  STG.E.U16 desc[UR4][R12.64], R6 ;  /* 0x000000060c007986 */ /* 0x0003e4000c101504 */
.L_x_5328:
[----:B------:R-:W-:-:S13]  /*0e70*/  ISETP.GE.AND P0, PT, R22, R5, PT ;  /* 0x000000051600720c */ /* 0x000fda0003f06270 */
[----:B------:R-:W-:Y:S05]  /*0e80*/  @P0 BRA `(.L_x_5330) ;  /* 0x0000000000340947 */ /* 0x000fea0003800000 */
[----:B01----:R-:W0:Y:S01]  /*0e90*/  LDC.64 R12, c[0x0][0x218] ;  /* 0x00008600ff0c7b82 */ /* 0x003e220000000a00 */
[----:B------:R-:W-:Y:S02]  /*0ea0*/  IADD3 R11, R3, R22, RZ ;  /* 0x00000016030b7210 */ /* 0x000fe40007ffe0ff */
[----:B------:R-:W-:-:S03]  /*0eb0*/  IADD3 R22, R22, 0x80, RZ ;  /* 0x0000008016167810 */ /* 0x000fc60007ffe0ff */
[----:B0-----:R-:W-:-:S05]  /*0ec0*/  IMAD.WIDE.U32 R12, R11, 0x2, R12 ;  /* 0x000000020b0c7825 */ /* 0x001fca00078e000c */
[----:B------:R1:W-:Y:S02]  /*0ed0*/  STG.E.U16 desc[UR4][R12.64], R7 ;  /* 0x000000070c007986 */ /* 0x0003e4000c101504 */
.L_x_5329:
        /* <DEDUP_REMOVED lines=8> */
.L_x_5330:
[----:B------:R-:W-:Y:S05]  /*0f60*/  BSYNC B1 ;  /* 0x0000000000017941 */ /* 0x000fea0003800000 */
.L_x_5326:
[----:B------:R-:W-:-:S13]  /*0f70*/  ISETP.GE.AND P0, PT, R22, R5, PT ;  /* 0x000000051600720c */ /* 0x000fda0003f06270 */
[----:B-12---:R-:W1:Y:S01]  /*0f80*/  @!P0 LDC.64 R6, c[0x0][0x218] ;  /* 0x00008600ff068b82 */ /* 0x006e620000000a00 */
[----:B------:R-:W-:Y:S02]  /*0f90*/  @!P0 IADD3 R11, R3, R22, RZ ;  /* 0x00000016030b8210 */ /* 0x000fe40007ffe0ff */
[----:B------:R-:W-:-:S03]  /*0fa0*/  @!P0 IADD3 R22, R22, 0x80, RZ ;  /* 0x0000008016168810 */ /* 0x000fc60007ffe0ff */
[----:B-1----:R-:W-:-:S05]  /*0fb0*/  @!P0 IMAD.WIDE.U32 R6, R11, 0x2, R6 ;  /* 0x000000020b068825 */ /* 0x002fca00078e0006 */
[----:B------:R2:W-:Y:S02]  /*0fc0*/  @!P0 STG.E.U16 desc[UR4][R6.64], R9 ;  /* 0x0000000906008986 */ /* 0x0005e4000c101504 */
.L_x_5331:
[----:B------:R-:W-:Y:S05]  /*0fd0*/  BSYNC B0 ;  /* 0x0000000000007941 */ /* 0x000fea0003800000 */
.L_x_5325:
        /* <DEDUP_REMOVED lines=8> */
.L_x_5332:
        /* <DEDUP_REMOVED lines=10> */
.L_x_11199:


//--------------------- .text._ZN2at6native29vectorized_elementwise_kernelILi4EZZZNS0_17logit_kernel_cudaERNS_18TensorIteratorBaseERKN3c106ScalarEENKUlvE_clEvENKUlvE1_clEvEUlNS4_4HalfEE_St5arrayIPcLm2EEEEviT0_T1_ --------------------------
	.section	.text._ZN2at6native29vectorized_elementwise_kernelILi4EZZZNS0_17logit_kernel_cudaERNS_18TensorIteratorBaseERKN3c106ScalarEENKUlvE_clEvENKUlvE1_clEvEUlNS4_4HalfEE_St5arrayIPcLm2EEEEviT0_T1_,"ax",@progbits
	.align	128
        .global         _ZN2at6native29vectorized_elementwise_kernelILi4EZZZNS0_17logit_kernel_cudaERNS_18TensorIteratorBaseERKN3c106ScalarEENKUlvE_clEvENKUlvE1_clEvEUlNS4_4HalfEE_St5arrayIPcLm2EEEEviT0_T1_
        .type           _ZN2at6native29vectorized_elementwise_kernelILi4EZZZNS0_17logit_kernel_cudaERNS_18TensorIteratorBaseERKN3c106ScalarEENKUlvE_clEvENKUlvE1_clEvEUlNS4_4HalfEE_St5arrayIPcLm2EEEEviT0_T1_,@function
        .size           _ZN2at6native29vectorized_elementwise_kernelILi4EZZZNS0_17logit_kernel_cudaERNS_18TensorIteratorBaseERKN3c106ScalarEENKUlvE_clEvENKUlvE1_clEvEUlNS4_4HalfEE_St5arrayIPcLm2EEEEviT0_T1_,(.L_x_11200 - _ZN2at6native29vectorized_elementwise_kernelILi4EZZZNS0_17logit_kernel_cudaERNS_18TensorIteratorBaseERKN3c106ScalarEENKUlvE_clEvENKUlvE1_clEvEUlNS4_4HalfEE_St5arrayIPcLm2EEEEviT0_T1_)
        .other          _ZN2at6native29vectorized_elementwise_kernelILi4EZZZNS0_17logit_kernel_cudaERNS_18TensorIteratorBaseERKN3c106ScalarEENKUlvE_clEvENKUlvE1_clEvEUlNS4_4HalfEE_St5arrayIPcLm2EEEEviT0_T1_,@"STO_CUDA_ENTRY STV_DEFAULT"
_ZN2at6native29vectorized_elementwise_kernelILi4EZZZNS0_17logit_kernel_cudaERNS_18TensorIteratorBaseERKN3c106ScalarEENKUlvE_clEvENKUlvE1_clEvEUlNS4_4HalfEE_St5arrayIPcLm2EEEEviT0_T1_:
.text._ZN2at6native29vectorized_elementwise_kernelILi4EZZZNS0_17logit_kernel_cudaERNS_18TensorIteratorBaseERKN3c106ScalarEENKUlvE_clEvENKUlvE1_clEvEUlNS4_4HalfEE_St5arrayIPcLm2EEEEviT0_T1_:
        /* <DEDUP_REMOVED lines=14> */
[--C-:B--2---:R-:W-:Y:S02]  /*00e0*/  HADD2.F32 R8, -RZ, R12.reuse.H0_H0 ;  /* 0x2000000cff087230 */ /* 0x104fe40000004100 */
[----:B------:R-:W-:Y:S02]  /*00f0*/  HADD2.F32 R7, -RZ, R13.H0_H0 ;  /* 0x2000000dff077230 */ /* 0x000fe40000004100 */
[----:B------:R-:W-:Y:S02]  /*0100*/  HADD2.F32 R9, -RZ, R12.H1_H1 ;  /* 0x3000000cff097230 */ /* 0x000fe40000004100 */
[----:B------:R-:W-:Y:S01]  /*0110*/  FADD.FTZ R2, -R8, 1 ;  /* 0x3f80000008027421 */ /* 0x000fe20000010100 */
[----:B---3--:R-:W-:-:S02]  /*0120*/  HADD2.F32 R6, -RZ, R4.H0_H0 ;  /* 0x20000004ff067230 */ /* 0x008fc40000004100 */
[----:B------:R-:W-:Y:S01]  /*0130*/  HADD2.F32 R14, -RZ, R13.H1_H1 ;  /* 0x3000000dff0e7230 */ /* 0x000fe20000004100 */
[----:B------:R0:W1:Y:S01]  /*0140*/  MUFU.RCP R19, R2 ;  /* 0x0000000200137308 */ /* 0x0000620000001000 */
[----:B------:R-:W-:Y:S01]  /*0150*/  FADD.FTZ R13, -R7, 1 ;  /* 0x3f800000070d7421 */ /* 0x000fe20000010100 */
[----:B------:R-:W-:Y:S02]  /*0160*/  HADD2.F32 R4, -RZ, R4.H1_H1 ;  /* 0x30000004ff047230 */ /* 0x000fe40000004100 */
[----:B------:R-:W-:Y:S01]  /*0170*/  FADD.FTZ R12, -R9, 1 ;  /* 0x3f800000090c7421 */ /* 0x000fe20000010100 */
[----:B------:R-:W-:Y:S01]  /*0180*/  FADD.FTZ R17, -R6, 1 ;  /* 0x3f80000006117421 */ /* 0x000fe20000010100 */
[----:B------:R-:W-:Y:S01]  /*0190*/  FADD.FTZ R15, -R14, 1 ;  /* 0x3f8000000e0f7421 */ /* 0x000fe20000010100 */
[----:B------:R-:W-:Y:S01]  /*01a0*/  FADD.FTZ R11, -R4, 1 ;  /* 0x3f800000040b7421 */ /* 0x000fe20000010100 */
[----:B------:R2:W-:Y:S01]  /*01b0*/  MUFU.RCP R16, R13 ;  /* 0x0000000d00107308 */ /* 0x0005e20000001000 */
[----:B0-----:R-:W-:-:S02]  /*01c0*/  HADD2.F32 R2, -RZ, R5.H0_H0 ;  /* 0x20000005ff027230 */ /* 0x001fc40000004100 */
[----:B------:R-:W-:-:S05]  /*01d0*/  HADD2.F32 R5, -RZ, R5.H1_H1 ;  /* 0x30000005ff057230 */ /* 0x000fca0000004100 */
[----:B------:R-:W-:Y:S01]  /*01e0*/  FADD.FTZ R10, -R5, 1 ;  /* 0x3f800000050a7421 */ /* 0x000fe20000010100 */
[----:B--2---:R-:W-:Y:S01]  /*01f0*/  FADD.FTZ R13, -R2, 1 ;  /* 0x3f800000020d7421 */ /* 0x004fe20000010100 */
[----:B------:R-:W0:Y:S01]  /*0200*/  MUFU.RCP R12, R12 ;  /* 0x0000000c000c7308 */ /* 0x000e220000001000 */
[----:B-1----:R-:W-:-:S07]  /*0210*/  FMUL.FTZ R8, R8, R19 ;  /* 0x0000001308087220 */ /* 0x002fce0000410000 */
[----:B------:R-:W1:Y:S08]  /*0220*/  MUFU.RCP R17, R17 ;  /* 0x0000001100117308 */ /* 0x000e700000001000 */
[----:B------:R-:W2:Y:S01]  /*0230*/  MUFU.RCP R15, R15 ;  /* 0x0000000f000f7308 */ /* 0x000ea20000001000 */
[----:B0-----:R-:W-:Y:S01]  /*0240*/  FMUL.FTZ R9, R9, R12 ;  /* 0x0000000c09097220 */ /* 0x001fe20000410000 */
[----:B------:R-:W-:-:S06]  /*0250*/  FMUL.FTZ R12, R7, R16 ;  /* 0x00000010070c7220 */ /* 0x000fcc0000410000 */
[----:B------:R-:W0:Y:S01]  /*0260*/  MUFU.RCP R11, R11 ;  /* 0x0000000b000b7308 */ /* 0x000e220000001000 */
[----:B-1----:R-:W-:Y:S02]  /*0270*/  FMUL.FTZ R17, R6, R17 ;  /* 0x0000001106117220 */ /* 0x002fe40000410000 */
[----:B------:R-:W1:Y:S05]  /*0280*/  LDC.64 R6, c[0x0][0x218] ;  /* 0x00008600ff067b82 */ /* 0x000e6a0000000a00 */
[----:B------:R-:W3:Y:S01]  /*0290*/  MUFU.RCP R13, R13 ;  /* 0x0000000d000d7308 */ /* 0x000ee20000001000 */
[----:B--2---:R-:W-:-:S07]  /*02a0*/  FMUL.FTZ R15, R14, R15 ;  /* 0x0000000f0e0f7220 */ /* 0x004fce0000410000 */
[----:B------:R-:W2:Y:S01]  /*02b0*/  MUFU.RCP R10, R10 ;  /* 0x0000000a000a7308 */ /* 0x000ea20000001000 */
[----:B0-----:R-:W-:-:S07]  /*02c0*/  FMUL.FTZ R11, R4, R11 ;  /* 0x0000000b040b7220 */ /* 0x001fce0000410000 */
[----:B------:R-:W0:Y:S01]  /*02d0*/  MUFU.LG2 R8, R8 ;  /* 0x0000000800087308 */ /* 0x000e220000000c00 */
[----:B---3--:R-:W-:Y:S01]  /*02e0*/  FMUL.FTZ R13, R2, R13 ;  /* 0x0000000d020d7220 */ /* 0x008fe20000410000 */
[----:B-1----:R-:W-:-:S06]  /*02f0*/  IMAD.WIDE.U32 R6, R3, 0x2, R6 ;  /* 0x0000000203067825 */ /* 0x002fcc00078e0006 */
[----:B------:R-:W1:Y:S01]  /*0300*/  MUFU.LG2 R9, R9 ;  /* 0x0000000900097308 */ /* 0x000e620000000c00 */
[----:B--2---:R-:W-:Y:S01]  /*0310*/  FMUL.FTZ R10, R5, R10 ;  /* 0x0000000a050a7220 */ /* 0x004fe20000410000 */
[----:B------:R-:W-:-:S06]  /*0320*/  IMAD.WIDE R6, R0, 0x8, R6 ;  /* 0x0000000800067825 */ /* 0x000fcc00078e0206 */
[----:B------:R-:W2:Y:S01]  /*0330*/  MUFU.LG2 R12, R12 ;  /* 0x0000000c000c7308 */ /* 0x000ea20000000c00 */
[----:B0-----:R-:W-:-:S07]  /*0340*/  FMUL.FTZ R8, R8, 0.69314718246459960938 ;  /* 0x3f31721808087820 */ /* 0x001fce0000410000 */
[----:B------:R-:W0:Y:S01]  /*0350*/  MUFU.LG2 R15, R15 ;  /* 0x0000000f000f7308 */ /* 0x000e220000000c00 */
[----:B-1----:R-:W-:-:S05]  /*0360*/  FMUL.FTZ R9, R9, 0.69314718246459960938 ;  /* 0x3f31721809097820 */ /* 0x002fca0000410000 */
[----:B------:R-:W-:Y:S02]  /*0370*/  F2FP.F16.F32.PACK_AB R8, R9, R8 ;  /* 0x000000080908723e */ /* 0x000fe400000000ff */
[----:B------:R-:W1:Y:S01]  /*0380*/  MUFU.LG2 R17, R17 ;  /* 0x0000001100117308 */ /* 0x000e620000000c00 */
[----:B--2---:R-:W-:-:S07]  /*0390*/  FMUL.FTZ R12, R12, 0.69314718246459960938 ;  /* 0x3f3172180c0c7820 */ /* 0x004fce0000410000 */
[----:B------:R-:W2:Y:S01]  /*03a0*/  MUFU.LG2 R11, R11 ;  /* 0x0000000b000b7308 */ /* 0x000ea20000000c00 */
[----:B0-----:R-:W-:-:S05]  /*03b0*/  FMUL.FTZ R15, R15, 0.69314718246459960938 ;  /* 0x3f3172180f0f7820 */ /* 0x001fca0000410000 */
[----:B------:R-:W-:Y:S02]  /*03c0*/  F2FP.F16.F32.PACK_AB R9, R15, R12 ;  /* 0x0000000c0f09723e */ /* 0x000fe400000000ff */
[----:B------:R-:W0:Y:S01]  /*03d0*/  MUFU.LG2 R13, R13 ;  /* 0x0000000d000d7308 */ /* 0x000e220000000c00 */
[----:B-1----:R-:W-:Y:S02]  /*03e0*/  FMUL.FTZ R17, R17, 0.69314718246459960938 ;  /* 0x3f31721811117820 */ /* 0x002fe40000410000 */
[----:B------:R-:W-:Y:S05]  /*03f0*/  STG.E.64 desc[UR4][R6.64], R8 ;  /* 0x0000000806007986 */ /* 0x000fea000c101b04 */
[----:B------:R-:W1:Y:S01]  /*0400*/  MUFU.LG2 R10, R10 ;  /* 0x0000000a000a7308 */ /* 0x000e620000000c00 */
[----:B--2---:R-:W-:-:S05]  /*0410*/  FMUL.FTZ R2, R11, 0.69314718246459960938 ;  /* 0x3f3172180b027820 */ /* 0x004fca0000410000 */
[----:B------:R-:W-:Y:S01]  /*0420*/  F2FP.F16.F32.PACK_AB R2, R2, R17 ;  /* 0x000000110202723e */ /* 0x000fe200000000ff */
[----:B0-----:R-:W-:Y:S01]  /*0430*/  FMUL.FTZ R3, R13, 0.69314718246459960938 ;  /* 0x3f3172180d037820 */ /* 0x001fe20000410000 */
[----:B-1----:R-:W-:-:S05]  /*0440*/  FMUL.FTZ R4, R10, 0.69314718246459960938 ;  /* 0x3f3172180a047820 */ /* 0x002fca0000410000 */
[----:B------:R-:W-:-:S05]  /*0450*/  F2FP.F16.F32.PACK_AB R3, R4, R3 ;  /* 0x000000030403723e */ /* 0x000fca00000000ff */
[----:B------:R-:W-:Y:S01]  /*0460*/  STG.E.64 desc[UR4][R6.64+0x400], R2 ;  /* 0x0004000206007986 */ /* 0x000fe2000c101b04 */
[----:B------:R-:W-:Y:S05]  /*0470*/  EXIT ;  /* 0x000000000000794d */ /* 0x000fea0003800000 */
.L_x_5333:
        /* <DEDUP_REMOVED lines=148> */
.L_x_5336:
[----:B------:R-:W-:-:S13]  /*0dc0*/  ISETP.GE.AND P0, PT, R22, R5, PT ;  /* 0x000000051600720c */ /* 0x000fda0003f06270 */
[----:B------:R-:W-:Y:S05]  /*0dd0*/  @P0 BRA `(.L_x_5338) ;  /* 0x0000000000300947 */ /* 0x000fea0003800000 */
[----:B0-----:R-:W0:Y:S01]  /*0de0*/  LDC.64 R12, c[0x0][0x218] ;  /* 0x00008600ff0c7b82 */ /* 0x001e220000000a00 */
[----:B------:R-:W-:Y:S02]  /*0df0*/  IADD3 R11, R3, R22, RZ ;  /* 0x00000016030b7210 */ /* 0x000fe40007ffe0ff */
[----:B------:R-:W-:-:S03]  /*0e00*/  IADD3 R22, R22, 0x80, RZ ;  /* 0x0000008016167810 */ /* 0x000fc60007ffe0ff */
[----:B0-----:R-:W-:-:S05]  /*0e10*/  IMAD.WIDE.U32 R12, R11, 0x2, R12 ;  /* 0x000000020b0c7825 */ /* 0x001fca00078e000c */
[----:B------:R1:W-:Y:S02]  /*0e20*/  STG.E.U16 desc[UR4][R12.64], R6 ;  /* 0x000000060c007986 */ /* 0x0003e4000c101504 */
.L_x_5337:
[----:B------:R-:W-:-:S13]  /*0e30*/  ISETP.GE.AND P0, PT, R22, R5, PT ;  /* 0x000000051600720c */ /* 0x000fda0003f06270 */
[----:B------:R-:W-:Y:S05]  /*0e40*/  @P0 BRA `(.L_x_5339) ;  /* 0x0000000000340947 */ /* 0x000fea0003800000 */
[----:B01----:R-:W0:Y:S01]  /*0e50*/  LDC.64 R12, c[0x0][0x218] ;  /* 0x00008600ff0c7b82 */ /* 0x003e220000000a00 */
[----:B------:R-:W-:Y:S02]  /*0e60*/  IADD3 R11, R3, R22, RZ ;  /* 0x00000016030b7210 */ /* 0x000fe40007ffe0ff */
[----:B------:R-:W-:-:S03]  /*0e70*/  IADD3 R22, R22, 0x80, RZ ;  /* 0x0000008016167810 */ /* 0x000fc60007ffe0ff */
[----:B0-----:R-:W-:-:S05]  /*0e80*/  IMAD.WIDE.U32 R12, R11, 0x2, R12 ;  /* 0x000000020b0c7825 */ /* 0x001fca00078e000c */
[----:B------:R1:W-:Y:S02]  /*0e90*/  STG.E.U16 desc[UR4][R12.64], R7 ;  /* 0x000000070c007986 */ /* 0x0003e4000c101504 */
.L_x_5338:
        /* <DEDUP_REMOVED lines=8> */
.L_x_5339:
[----:B------:R-:W-:Y:S05]  /*0f20*/  BSYNC B1 ;  /* 0x0000000000017941 */ /* 0x000fea0003800000 */
.L_x_5335:
[----:B------:R-:W-:-:S13]  /*0f30*/  ISETP.GE.AND P0, PT, R22, R5, PT ;  /* 0x000000051600720c */ /* 0x000fda0003f06270 */
[----:B-12---:R-:W1:Y:S01]  /*0f40*/  @!P0 LDC.64 R6, c[0x0][0x218] ;  /* 0x00008600ff068b82 */ /* 0x006e620000000a00 */
[----:B------:R-:W-:Y:S02]  /*0f50*/  @!P0 IADD3 R11, R3, R22, RZ ;  /* 0x00000016030b8210 */ /* 0x000fe40007ffe0ff */
[----:B------:R-:W-:-:S03]  /*0f60*/  @!P0 IADD3 R22, R22, 0x80, RZ ;  /* 0x0000008016168810 */ /* 0x000fc60007ffe0ff */
[----:B-1----:R-:W-:-:S05]  /*0f70*/  @!P0 IMAD.WIDE.U32 R6, R11, 0x2, R6 ;  /* 0x000000020b068825 */ /* 0x002fca00078e0006 */
[----:B------:R2:W-:Y:S02]  /*0f80*/  @!P0 STG.E.U16 desc[UR4][R6.64], R9 ;  /* 0x0000000906008986 */ /* 0x0005e4000c101504 */
.L_x_5340:
[----:B------:R-:W-:Y:S05]  /*0f90*/  BSYNC B0 ;  /* 0x0000000000007941 */ /* 0x000fea0003800000 */
.L_x_5334:
        /* <DEDUP_REMOVED lines=8> */
.L_x_5341:
        /* <DEDUP_REMOVED lines=14> */
.L_x_11200:


//--------------------- .text._ZN2at6native29vectorized_elementwise_kernelILi8EZZZNS0_17logit_kernel_cudaERNS_18TensorIteratorBaseERKN3c106ScalarEENKUlvE_clEvENKUlvE1_clEvEUlNS4_4HalfEE_St5arrayIPcLm2EEEEviT0_T1_ --------------------------
	.section	.text._ZN2at6native29vectorized_elementwise_kernelILi8EZZZNS0_17logit_kernel_cudaERNS_18TensorIteratorBaseERKN3c106ScalarEENKUlvE_clEvENKUlvE1_clEvEUlNS4_4HalfEE_St5arrayIPcLm2EEEEviT0_T1_,"ax",@progbits
	.align	128
        .global         _ZN2at6native29vectorized_elementwise_kernelILi8EZZZNS0_17logit_kernel_cudaERNS_18TensorIteratorBaseERKN3c106ScalarEENKUlvE_clEvENKUlvE1_clEvEUlNS4_4HalfEE_St5arrayIPcLm2EEEEviT0_T1_
        .type           _ZN2at6native29vectorized_elementwise_kernelILi8EZZZNS0_17logit_kernel_cudaERNS_18TensorIteratorBaseERKN3c106ScalarEENKUlvE_clEvENKUlvE1_clEvEUlNS4_4HalfEE_St5arrayIPcLm2EEEEviT0_T1_,@function
        .size           _ZN2at6native29vectorized_elementwise_kernelILi8EZZZNS0_17logit_kernel_cudaERNS_18TensorIteratorBaseERKN3c106ScalarEENKUlvE_clEvENKUlvE1_clEvEUlNS4_4HalfEE_St5arrayIPcLm2EEEEviT0_T1_,(.L_x_11201 - _ZN2at6native29vectorized_elementwise_kernelILi8EZZZNS0_17logit_kernel_cudaERNS_18TensorIteratorBaseERKN3c106ScalarEENKUlvE_clEvENKUlvE1_clEvEUlNS4_4HalfEE_St5arrayIPcLm2EEEEviT0_T1_)
        .other          _ZN2at6native29vectorized_elementwise_kernelILi8EZZZNS0_17logit_kernel_cudaERNS_18TensorIteratorBaseERKN3c106ScalarEENKUlvE_clEvENKUlvE1_clEvEUlNS4_4HalfEE_St5arrayIPcLm2EEEEviT0_T1_,@"STO_CUDA_ENTRY STV_DEFAULT"
_ZN2at6native29vectorized_elementwise_kernelILi8EZZZNS0_17logit_kernel_cudaERNS_18TensorIteratorBaseERKN3c106ScalarEENKUlvE_clEvENKUlvE1_clEvEUlNS4_4HalfEE_St5arrayIPcLm2EEEEviT0_T1_:
.text._ZN2at6native29vectorized_elementwise_kernelILi8EZZZNS0_17logit_kernel_cudaERNS_18TensorIteratorBaseERKN3c106ScalarEENKUlvE_clEvENKUlvE1_clEvEUlNS4_4HalfEE_St5arrayIPcLm2EEEEviT0_T1_:
        /* <DEDUP_REMOVED lines=13> */
[--C-:B--2---:R-:W-:Y:S02]  /*00d0*/  HADD2.F32 R9, -RZ, R4.reuse.H0_H0 ;  /* 0x20000004ff097230 */ /* 0x104fe40000004100 */
[----:B------:R-:W-:Y:S02]  /*00e0*/  HADD2.F32 R10, -RZ, R4.H1_H1 ;  /* 0x30000004ff0a7230 */ /* 0x000fe40000004100 */
[--C-:B------:R-:W-:Y:S02]  /*00f0*/  HADD2.F32 R12, -RZ, R5.reuse.H0_H0 ;  /* 0x20000005ff0c7230 */ /* 0x100fe40000004100 */
[----:B------:R-:W-:Y:S01]  /*0100*/  FADD.FTZ R2, -R9, 1 ;  /* 0x3f80000009027421 */ /* 0x000fe20000010100 */
[----:B------:R-:W-:Y:S02]  /*0110*/  HADD2.F32 R5, -RZ, R5.H1_H1 ;  /* 0x30000005ff057230 */ /* 0x000fe40000004100 */
[----:B------:R-:W-:Y:S01]  /*0120*/  FADD.FTZ R8, -R10, 1 ;  /* 0x3f8000000a087421 */ /* 0x000fe20000010100 */
[--C-:B------:R-:W-:Y:S01]  /*0130*/  HADD2.F32 R4, -RZ, R6.reuse.H0_H0 ;  /* 0x20000006ff047230 */ /* 0x100fe20000004100 */
[----:B------:R0:W1:Y:S01]  /*0140*/  MUFU.RCP R16, R2 ;  /* 0x0000000200107308 */ /* 0x0000620000001000 */
[----:B------:R-:W-:Y:S01]  /*0150*/  FADD.FTZ R13, -R12, 1 ;  /* 0x3f8000000c0d7421 */ /* 0x000fe20000010100 */
[----:B------:R-:W-:Y:S01]  /*0160*/  FADD.FTZ R14, -R5, 1 ;  /* 0x3f800000050e7421 */ /* 0x000fe20000010100 */
[----:B------:R-:W-:-:S02]  /*0170*/  HADD2.F32 R6, -RZ, R6.H1_H1 ;  /* 0x30000006ff067230 */ /* 0x000fc40000004100 */
[----:B------:R-:W-:-:S03]  /*0180*/  FADD.FTZ R15, -R4, 1 ;  /* 0x3f800000040f7421 */ /* 0x000fc60000010100 */
[----:B------:R2:W3:Y:S01]  /*0190*/  MUFU.RCP R19, R13 ;  /* 0x0000000d00137308 */ /* 0x0004e20000001000 */
[--C-:B0-----:R-:W-:Y:S02]  /*01a0*/  HADD2.F32 R2, -RZ, R7.reuse.H0_H0 ;  /* 0x20000007ff027230 */ /* 0x101fe40000004100 */
[----:B------:R-:W-:Y:S01]  /*01b0*/  FADD.FTZ R11, -R6, 1 ;  /* 0x3f800000060b7421 */ /* 0x000fe20000010100 */
[----:B------:R-:W-:-:S04]  /*01c0*/  HADD2.F32 R7, -RZ, R7.H1_H1 ;  /* 0x30000007ff077230 */ /* 0x000fc80000004100 */
[----:B------:R0:W4:Y:S01]  /*01d0*/  MUFU.RCP R17, R8 ;  /* 0x0000000800117308 */ /* 0x0001220000001000 */
[----:B--2---:R-:W-:Y:S01]  /*01e0*/  FADD.FTZ R13, -R2, 1 ;  /* 0x3f800000020d7421 */ /* 0x004fe20000010100 */
[----:B-1----:R-:W-:-:S06]  /*01f0*/  FMUL.FTZ R9, R9, R16 ;  /* 0x0000001009097220 */ /* 0x002fcc0000410000 */
[----:B------:R-:W1:Y:S01]  /*0200*/  MUFU.RCP R14, R14 ;  /* 0x0000000e000e7308 */ /* 0x000e620000001000 */
[----:B0-----:R-:W-:Y:S01]  /*0210*/  FADD.FTZ R8, -R7, 1 ;  /* 0x3f80000007087421 */ /* 0x001fe20000010100 */
[----:B---3--:R-:W-:-:S06]  /*0220*/  FMUL.FTZ R12, R12, R19 ;  /* 0x000000130c0c7220 */ /* 0x008fcc0000410000 */
[----:B------:R-:W0:Y:S01]  /*0230*/  MUFU.RCP R15, R15 ;  /* 0x0000000f000f7308 */ /* 0x000e220000001000 */
[----:B----4-:R-:W-:-:S07]  /*0240*/  FMUL.FTZ R10, R10, R17 ;  /* 0x000000110a0a7220 */ /* 0x010fce0000410000 */
[----:B------:R-:W2:Y:S01]  /*0250*/  MUFU.RCP R13, R13 ;  /* 0x0000000d000d7308 */ /* 0x000ea20000001000 */
[----:B-1----:R-:W-:-:S07]  /*0260*/  FMUL.FTZ R14, R5, R14 ;  /* 0x0000000e050e7220 */ /* 0x002fce0000410000 */
[----:B------:R-:W1:Y:S01]  /*0270*/  MUFU.RCP R11, R11 ;  /* 0x0000000b000b7308 */ /* 0x000e620000001000 */
[----:B0-----:R-:W-:Y:S02]  /*0280*/  FMUL.FTZ R15, R4, R15 ;  /* 0x0000000f040f7220 */ /* 0x001fe40000410000 */
[----:B------:R-:W0:Y:S05]  /*0290*/  LDC.64 R4, c[0x0][0x218] ;  /* 0x00008600ff047b82 */ /* 0x000e2a0000000a00 */
[----:B------:R-:W3:Y:S01]  /*02a0*/  MUFU.RCP R8, R8 ;  /* 0x0000000800087308 */ /* 0x000ee20000001000 */
[----:B--2---:R-:W-:-:S07]  /*02b0*/  FMUL.FTZ R13, R2, R13 ;  /* 0x0000000d020d7220 */ /* 0x004fce0000410000 */
[----:B------:R-:W2:Y:S01]  /*02c0*/  MUFU.LG2 R12, R12 ;  /* 0x0000000c000c7308 */ /* 0x000ea20000000c00 */
[----:B-1----:R-:W-:-:S07]  /*02d0*/  FMUL.FTZ R11, R6, R11 ;  /* 0x0000000b060b7220 */ /* 0x002fce0000410000 */
[----:B------:R-:W1:Y:S01]  /*02e0*/  MUFU.LG2 R14, R14 ;  /* 0x0000000e000e7308 */ /* 0x000e620000000c00 */
[----:B---3--:R-:W-:Y:S01]  /*02f0*/  FMUL.FTZ R16, R7, R8 ;  /* 0x0000000807107220 */ /* 0x008fe20000410000 */
[----:B0-----:R-:W-:-:S06]  /*0300*/  IMAD.WIDE.U32 R4, R3, 0x2, R4 ;  /* 0x0000000203047825 */ /* 0x001fcc00078e0004 */
[----:B------:R-:W0:Y:S01]  /*0310*/  MUFU.LG2 R13, R13 ;  /* 0x0000000d000d7308 */ /* 0x000e220000000c00 */
[----:B--2---:R-:W-:Y:S01]  /*0320*/  FMUL.FTZ R12, R12, 0.69314718246459960938 ;  /* 0x3f3172180c0c7820 */ /* 0x004fe20000410000 */
[----:B------:R-:W-:-:S06]  /*0330*/  IMAD.WIDE R2, R0, 0x10, R4 ;  /* 0x0000001000027825 */ /* 0x000fcc00078e0204 */
[----:B------:R-:W2:Y:S01]  /*0340*/  MUFU.LG2 R9, R9 ;  /* 0x0000000900097308 */ /* 0x000ea20000000c00 */
[----:B-1----:R-:W-:-:S05]  /*0350*/  FMUL.FTZ R7, R14, 0.69314718246459960938 ;  /* 0x3f3172180e077820 */ /* 0x002fca0000410000 */
[----:B------:R-:W-:Y:S02]  /*0360*/  F2FP.F16.F32.PACK_AB R5, R7, R12 ;  /* 0x0000000c0705723e */ /* 0x000fe400000000ff */
[----:B------:R-:W1:Y:S01]  /*0370*/  MUFU.LG2 R10, R10 ;  /* 0x0000000a000a7308 */ /* 0x000e620000000c00 */
[----:B0-----:R-:W-:-:S07]  /*0380*/  FMUL.FTZ R8, R13, 0.69314718246459960938 ;  /* 0x3f3172180d087820 */ /* 0x001fce0000410000 */
[----:B------:R-:W0:Y:S01]  /*0390*/  MUFU.LG2 R15, R15 ;  /* 0x0000000f000f7308 */ /* 0x000e220000000c00 */
[----:B--2---:R-:W-:-:S07]  /*03a0*/  FMUL.FTZ R9, R9, 0.69314718246459960938 ;  /* 0x3f31721809097820 */ /* 0x004fce0000410000 */
[----:B------:R-:W2:Y:S01]  /*03b0*/  MUFU.LG2 R11, R11 ;  /* 0x0000000b000b7308 */ /* 0x000ea20000000c00 */
[----:B-1----:R-:W-:-:S05]  /*03c0*/  FMUL.FTZ R10, R10, 0.69314718246459960938 ;  /* 0x3f3172180a0a7820 */ /* 0x002fca0000410000 */
[----:B------:R-:W-:Y:S02]  /*03d0*/  F2FP.F16.F32.PACK_AB R4, R10, R9 ;  /* 0x000000090a04723e */ /* 0x000fe400000000ff */
[----:B------:R-:W1:Y:S01]  /*03e0*/  MUFU.LG2 R16, R16 ;  /* 0x0000001000107308 */ /* 0x000e620000000c00 */
[----:B0-----:R-:W-:Y:S01]  /*03f0*/  FMUL.FTZ R6, R15, 0.69314718246459960938 ;  /* 0x3f3172180f067820 */ /* 0x001fe20000410000 */
[----:B--2---:R-:W-:-:S05]  /*0400*/  FMUL.FTZ R11, R11, 0.69314718246459960938 ;  /* 0x3f3172180b0b7820 */ /* 0x004fca0000410000 */
[----:B------:R-:W-:Y:S01]  /*0410*/  F2FP.F16.F32.PACK_AB R6, R11, R6 ;  /* 0x000000060b06723e */ /* 0x000fe200000000ff */
[----:B-1----:R-:W-:-:S05]  /*0420*/  FMUL.FTZ R13, R16, 0.69314718246459960938 ;  /* 0x3f317218100d7820 */ /* 0x002fca0000410000 */
[----:B------:R-:W-:-:S05]  /*0430*/  F2FP.F16.F32.PACK_AB R7, R13, R8 ;  /* 0x000000080d07723e */ /* 0x000fca00000000ff */
[----:B------:R-:W-:Y:S01]  /*0440*/  STG.E.128 desc[UR4][R2.64], R4 ;  /* 0x0000000402007986 */ /* 0x000fe2000c101d04 */
[----:B------:R-:W-:Y:S05]  /*0450*/  EXIT ;  /* 0x000000000000794d */ /* 0x000fea0003800000 */
.L_x_5342:
        /* <DEDUP_REMOVED lines=148> */
.L_x_5345:
[----:B------:R-:W-:-:S13]  /*0da0*/  ISETP.GE.AND P0, PT, R22, R5, PT ;  /* 0x000000051600720c */ /* 0x000fda0003f06270 */
[----:B------:R-:W-:Y:S05]  /*0db0*/  @P0 BRA `(.L_x_5347) ;  /* 0x0000000000300947 */ /* 0x000fea0003800000 */
[----:B0-----:R-:W0:Y:S01]  /*0dc0*/  LDC.64 R12, c[0x0][0x218] ;  /* 0x00008600ff0c7b82 */ /* 0x001e220000000a00 */
[----:B------:R-:W-:Y:S02]  /*0dd0*/  IADD3 R11, R3, R22, RZ ;  /* 0x00000016030b7210 */ /* 0x000fe40007ffe0ff */
[----:B------:R-:W-:-:S03]  /*0de0*/  IADD3 R22, R22, 0x80, RZ ;  /* 0x0000008016167810 */ /* 0x000fc60007ffe0ff */
[----:B0-----:R-:W-:-:S05]  /*0df0*/  IMAD.WIDE.U32 R12, R11, 0x2, R12 ;  /* 0x000000020b0c7825 */ /* 0x001fca00078e000c */
[----:B------:R1:W-:Y:S02]  /*0e00*/  STG.E.U16 desc[UR4][R12.64], R6 ;  /* 0x000000060c007986 */ /* 0x0003e4000c101504 */
.L_x_5346:
[----:B------:R-:W-:-:S13]  /*0e10*/  ISETP.GE.AND P0, PT, R22, R5, PT ;  /* 0x000000051600720c */ /* 0x000fda0003f06270 */
[----:B------:R-:W-:Y:S05]  /*0e20*/  @P0 BRA `(.L_x_5348) ;  /* 0x0000000000340947 */ /* 0x000fea0003800000 */
[----:B01----:R-:W0:Y:S01]  /*0e30*/  LDC.64 R12, c[0x0][0x218] ;  /* 0x00008600ff0c7b82 */ /* 0x003e220000000a00 */
[----:B------:R-:W-:Y:S02]  /*0e40*/  IADD3 R11, R3, R22, RZ ;  /* 0x00000016030b7210 */ /* 0x000fe40007ffe0ff */
[----:B------:R-:W-:-:S03]  /*0e50*/  IADD3 R22, R22, 0x80, RZ ;  /* 0x0000008016167810 */ /* 0x000fc60007ffe0ff */
[----:B0-----:R-:W-:-:S05]  /*0e60*/  IMAD.WIDE.U32 R12, R11, 0x2, R12 ;  /* 0x000000020b0c7825 */ /* 0x001fca00078e000c */
[----:B------:R1:W-:Y:S02]  /*0e70*/  STG.E.U16 desc[UR4][R12.64], R7 ;  /* 0x000000070c007986 */ /* 0x0003e4000c101504 */
.L_x_5347:
        /* <DEDUP_REMOVED lines=8> */
.L_x_5348:
[----:B------:R-:W-:Y:S05]  /*0f00*/  BSYNC B1 ;  /* 0x0000000000017941 */ /* 0x000fea0003800000 */
.L_x_5344:
[----:B------:R-:W-:-:S13]  /*0f10*/  ISETP.GE.AND P0, PT, R22, R5, PT ;  /* 0x000000051600720c */ /* 0x000fda0003f06270 */
[----:B-12---:R-:W1:Y:S01]  /*0f20*/  @!P0 LDC.64 R6, c[0x0][0x218] ;  /* 0x00008600ff068b82 */ /* 0x006e620000000a00 */
[----:B------:R-:W-:Y:S02]  /*0f30*/  @!P0 IADD3 R11, R3, R22, RZ ;  /* 0x00000016030b8210 */ /* 0x000fe40007ffe0ff */
[----:B------:R-:W-:-:S03]  /*0f40*/  @!P0 IADD3 R22, R22, 0x80, RZ ;  /* 0x0000008016168810 */ /* 0x000fc60007ffe0ff */
[----:B-1----:R-:W-:-:S05]  /*0f50*/  @!P0 IMAD.WIDE.U32 R6, R11, 0x2, R6 ;  /* 0x000000020b068825 */ /* 0x002fca00078e0006 */
[----:B------:R2:W-:Y:S02]  /*0f60*/  @!P0 STG.E.U16 desc[UR4][R6.64], R9 ;  /* 0x0000000906008986 */ /* 0x0005e4000c101504 */
.L_x_5349:
[----:B------:R-:W-:Y:S05]  /*0f70*/  BSYNC B0 ;  /* 0x0000000000007941 */ /* 0x000fea0003800000 */
.L_x_5343:
        /* <DEDUP_REMOVED lines=8> */
.L_x_5350:
        /* <DEDUP_REMOVED lines=16> */
.L_x_11201:


//--------------------- .text._ZN2at6native18elementwise_kernelILi128ELi4EZNS0_15gpu_kernel_implIZZZNS0_17logit_kernel_cudaERNS_18TensorIteratorBaseERKN3c106ScalarEENKUlvE_clEvENKUlvE0_clEvEUlfE0_EEvS4_RKT_EUliE_EEviT1_ --------------------------
	.section	.text._ZN2at6native18elementwise_kernelILi128ELi4EZNS0_15gpu_kernel_implIZZZNS0_17logit_kernel_cudaERNS_18TensorIteratorBaseERKN3c106ScalarEENKUlvE_clEvENKUlvE0_clEvEUlfE0_EEvS4_RKT_EUliE_EEviT1_,"ax",@progbits
	.align	128
        .global         _ZN2at6native18elementwise_kernelILi128ELi4EZNS0_15gpu_kernel_implIZZZNS0_17logit_kernel_cudaERNS_18TensorIteratorBaseERKN3c106ScalarEENKUlvE_clEvENKUlvE0_clEvEUlfE0_EEvS4_RKT_EUliE_EEviT1_
        .type           _ZN2at6native18elementwise_kernelILi128ELi4EZNS0_15gpu_kernel_implIZZZNS0_17logit_kernel_cudaERNS_18TensorIteratorBaseERKN3c106ScalarEENKUlvE_clEvENKUlvE0_clEvEUlfE0_EEvS4_RKT_EUliE_EEviT1_,@function
        .size           _ZN2at6native18elementwise_kernelILi128ELi4EZNS0_15gpu_kernel_implIZZZNS0_17logit_kernel_cudaERNS_18TensorIteratorBaseERKN3c106ScalarEENKUlvE_clEvENKUlvE0_clEvEUlfE0_EEvS4_RKT_EUliE_EEviT1_,(.L_x_11202 - _ZN2at6native18elementwise_kernelILi128ELi4EZNS0_15gpu_kernel_implIZZZNS0_17logit_kernel_cudaERNS_18TensorIteratorBaseERKN3c106ScalarEENKUlvE_clEvENKUlvE0_clEvEUlfE0_EEvS4_RKT_EUliE_EEviT1_)
        .other          _ZN2at6native18elementwise_kernelILi128ELi4EZNS0_15gpu_kernel_implIZZZNS0_17logit_kernel_cudaERNS_18TensorIteratorBaseERKN3c106ScalarEENKUlvE_clEvENKUlvE0_clEvEUlfE0_EEvS4_RKT_EUliE_EEviT1_,@"STO_CUDA_ENTRY STV_DEFAULT"
_ZN2at6native18elementwise_kernelILi128ELi4EZNS0_15gpu_kernel_implIZZZNS0_17logit_kernel_cudaERNS_18TensorIteratorBaseERKN3c106ScalarEENKUlvE_clEvENKUlvE0_clEvEUlfE0_EEvS4_RKT_EUliE_EEviT1_:
.text._ZN2at6native18elementwise_kernelILi128ELi4EZNS0_15gpu_kernel_implIZZZNS0_17logit_kernel_cudaERNS_18TensorIteratorBaseERKN3c106ScalarEENKUlvE_clEvENKUlvE0_clEvEUlfE0_EEvS4_RKT_EUliE_EEviT1_:
        /* <DEDUP_REMOVED lines=313> */
.L_x_5353:
        /* <DEDUP_REMOVED lines=22> */
.L_x_5358:
[----:B------:R-:W2:Y:S02]  /*14f0*/  LDG.E.U8 R0, desc[UR36][R2.64] ;  /* 0x0000002402007981 */ /* 0x000ea4000c1e1100 */
[----:B--2---:R-:W-:Y:S01]  /*1500*/  I2FP.F32.U32 R0, R0 ;  /* 0x0000000000007245 */ /* 0x004fe20000201000 */
[----:B------:R-:W-:Y:S06]  /*1510*/  BRA `(.L_x_5360) ;  /* 0x0000000c002c7947 */ /* 0x000fec0003800000 */
.L_x_5357:
        /* <DEDUP_REMOVED lines=9> */
.L_x_5362:
[----:B------:R-:W2:Y:S02]  /*15b0*/  LDG.E R0, desc[UR36][R2.64] ;  /* 0x0000002402007981 */ /* 0x000ea4000c1e1900 */
[----:B--2---:R-:W-:Y:S01]  /*15c0*/  I2FP.F32.S32 R0, R0 ;  /* 0x0000000000007245 */ /* 0x004fe20000201400 */
[----:B------:R-:W-:Y:S06]  /*15d0*/  BRA `(.L_x_5360) ;  /* 0x0000000800fc7947 */ /* 0x000fec0003800000 */
.L_x_5361:
[----:B------:R-:W2:Y:S02]  /*15e0*/  LDG.E.U16 R0, desc[UR36][R2.64] ;  /* 0x0000002402007981 */ /* 0x000ea4000c1e1500 */
[----:B--2---:R-:W0:Y:S01]  /*15f0*/  I2F.S16 R0, R0 ;  /* 0x0000000000007306 */ /* 0x004e220000101400 */
[----:B------:R-:W-:Y:S05]  /*1600*/  BRA `(.L_x_5360) ;  /* 0x0000000800f07947 */ /* 0x000fea0003800000 */
.L_x_5356:
        /* <DEDUP_REMOVED lines=8> */
.L_x_5364:
[----:B------:R-:W2:Y:S02]  /*1690*/  LDG.E.U16 R0, desc[UR36][R2.64] ;  /* 0x0000002402007981 */ /* 0x000ea4000c1e1500 */
[----:B--2---:R-:W-:Y:S01]  /*16a0*/  HADD2.F32 R0, -RZ, R0.H0_H0 ;  /* 0x20000000ff007230 */ /* 0x004fe20000004100 */
[----:B------:R-:W-:Y:S06]  /*16b0*/  BRA `(.L_x_5360) ;  /* 0x0000000800c47947 */ /* 0x000fec0003800000 */
.L_x_5363:
        /* <DEDUP_REMOVED lines=8> */
.L_x_5366:
[----:B------:R-:W2:Y:S02]  /*1740*/  LDG.E.U16 R0, desc[UR36][R2.64] ;  /* 0x0000002402007981 */ /* 0x000ea4000c1e1500 */
[----:B--2---:R-:W-:Y:S01]  /*1750*/  HADD2.F32 R0, -RZ, R0.H0_H0 ;  /* 0x20000000ff007230 */ /* 0x004fe20000004100 */
[----:B------:R-:W-:Y:S06]  /*1760*/  BRA `(.L_x_5360) ;  /* 0x0000000800987947 */ /* 0x000fec0003800000 */
.L_x_5365:
[----:B------:R-:W2:Y:S01]  /*1770*/  LDG.E.64 R2, desc[UR36][R2.64] ;  /* 0x0000002402027981 */ /* 0x000ea2000c1e1b00 */
[----:B------:R-:W-:Y:S01]  /*1780*/  UMOV UR4, 0xf0000000 ;  /* 0xf000000000047882 */ /* 0x000fe20000000000 */
[----:B------:R-:W-:Y:S01]  /*1790*/  UMOV UR5, 0x380fffff ;  /* 0x380fffff00057882 */ /* 0x000fe20000000000 */
[----:B--2---:R-:W0:Y:S01]  /*17a0*/  F2F.F32.F64 R0, R2 ;  /* 0x0000000200007310 */ /* 0x004e220000301000 */
[----:B------:R-:W-:-:S14]  /*17b0*/  DSETP.GEU.AND P0, PT, |R2|, UR4, PT ;  /* 0x0000000402007e2a */ /* 0x000fdc000bf0e200 */
[----:B0-----:R-:W-:Y:S01]  /*17c0*/  @!P0 FMUL R0, R0, 1.175494350822287508e-38 ;  /* 0x0080000000008820 */ /* 0x001fe20000400000 */
[----:B------:R-:W-:Y:S06]  /*17d0*/  BRA `(.L_x_5360) ;  /* 0x00000008007c7947 */ /* 0x000fec0003800000 */
.L_x_5355:
        /* <DEDUP_REMOVED lines=12> */
.L_x_5369:
[----:B------:R-:W2:Y:S01]  /*18a0*/  LDG.E.64 R2, desc[UR36][R2.64] ;  /* 0x0000002402027981 */ /* 0x000ea2000c1e1b00 */
[----:B------:R-:W-:Y:S01]  /*18b0*/  UMOV UR4, 0xf0000000 ;  /* 0xf000000000047882 */ /* 0x000fe20000000000 */
[----:B------:R-:W-:Y:S01]  /*18c0*/  UMOV UR5, 0x380fffff ;  /* 0x380fffff00057882 */ /* 0x000fe20000000000 */
[----:B--2---:R-:W0:Y:S01]  /*18d0*/  F2F.F32.F64 R0, R2 ;  /* 0x0000000200007310 */ /* 0x004e220000301000 */
[----:B------:R-:W-:-:S14]  /*18e0*/  DSETP.GEU.AND P0, PT, |R2|, UR4, PT ;  /* 0x0000000402007e2a */ /* 0x000fdc000bf0e200 */
[----:B0-----:R-:W-:Y:S01]  /*18f0*/  @!P0 FMUL R0, R0, 1.175494350822287508e-38 ;  /* 0x0080000000008820 */ /* 0x001fe20000400000 */
[----:B------:R-:W-:Y:S06]  /*1900*/  BRA `(.L_x_5360) ;  /* 0x0000000800307947 */ /* 0x000fec0003800000 */
.L_x_5368:
        /* <DEDUP_REMOVED lines=26> */
.L_x_5371:
        /* <DEDUP_REMOVED lines=13> */
.L_x_5370:
[----:B------:R-:W2:Y:S02]  /*1b80*/  LDG.E.U16 R0, desc[UR36][R2.64] ;  /* 0x0000002402007981 */ /* 0x000ea4000c1e1500 */
[----:B--2---:R-:W-:Y:S01]  /*1b90*/  IMAD.U32 R0, R0, 0x10000, RZ ;  /* 0x0001000000007824 */ /* 0x004fe200078e00ff */
[----:B------:R-:W-:Y:S06]  /*1ba0*/  BRA `(.L_x_5360) ;  /* 0x0000000400887947 */ /* 0x000fec0003800000 */
.L_x_5367:
        /* <DEDUP_REMOVED lines=11> */
.L_x_5374:
        /* <DEDUP_REMOVED lines=20> */
.L_x_5376:
[----:B------:R-:W-:Y:S05]  /*1da0*/  BSYNC B0 ;  /* 0x0000000000007941 */ /* 0x000fea0003800000 */
.L_x_5375:
[----:B------:R-:W-:Y:S01]  /*1db0*/  LEA R3, R0, 0x3b800000, 0x17 ;  /* 0x3b80000000037811 */ /* 0x000fe200078eb8ff */
[----:B------:R-:W-:-:S05]  /*1dc0*/  IMAD.SHL.U32 R0, R2, 0x100000, RZ ;  /* 0x0010000002007824 */ /* 0x000fca00078e00ff */
[----:B------:R-:W-:Y:S01]  /*1dd0*/  LOP3.LUT R0, R3, R0, R4, 0xfe, !PT ;  /* 0x0000000003007212 */ /* 0x000fe200078efe04 */
[----:B------:R-:W-:Y:S06]  /*1de0*/  BRA `(.L_x_5360) ;  /* 0x0000000000f87947 */ /* 0x000fec0003800000 */
.L_x_5373:
        /* <DEDUP_REMOVED lines=20> */
.L_x_5378:
[----:B------:R-:W-:Y:S05]  /*1f30*/  BSYNC B0 ;  /* 0x0000000000007941 */ /* 0x000fea0003800000 */
.L_x_5377:
[----:B------:R-:W-:Y:S01]  /*1f40*/  LEA R3, R0, 0x37800000, 0x17 ;  /* 0x3780000000037811 */ /* 0x000fe200078eb8ff */
[----:B------:R-:W-:-:S05]  /*1f50*/  IMAD.SHL.U32 R0, R2, 0x200000, RZ ;  /* 0x0020000002007824 */ /* 0x000fca00078e00ff */
[----:B------:R-:W-:Y:S01]  /*1f60*/  LOP3.LUT R0, R3, R0, R4, 0xfe, !PT ;  /* 0x0000000003007212 */ /* 0x000fe200078efe04 */
[----:B------:R-:W-:Y:S06]  /*1f70*/  BRA `(.L_x_5360) ;  /* 0x0000000000947947 */ /* 0x000fec0003800000 */
.L_x_5372:
        /* <DEDUP_REMOVED lines=14> */
.L_x_5359:
        /* <DEDUP_REMOVED lines=16> */
.L_x_5381:
[----:B------:R-:W-:Y:S01]  /*2160*/  IMAD.MOV.U32 R0, RZ, RZ, RZ ;  /* 0x000000ffff007224 */ /* 0x000fe200078e00ff */
[----:B------:R-:W-:Y:S06]  /*2170*/  BRA `(.L_x_5360) ;  /* 0x0000000000147947 */ /* 0x000fec0003800000 */
.L_x_5380:
[----:B------:R-:W2:Y:S02]  /*2180*/  LDG.E.64 R2, desc[UR36][R2.64] ;  /* 0x0000002402027981 */ /* 0x000ea4000c1e1b00 */
[----:B--2---:R0:W1:Y:S01]  /*2190*/  I2F.U64 R0, R2 ;  /* 0x0000000200007312 */ /* 0x0040620000301000 */
[----:B------:R-:W-:Y:S05]  /*21a0*/  BRA `(.L_x_5360) ;  /* 0x0000000000087947 */ /* 0x000fea0003800000 */
.L_x_5379:
[----:B------:R-:W2:Y:S02]  /*21b0*/  LDG.E R0, desc[UR36][R2.64] ;  /* 0x0000002402007981 */ /* 0x000ea4000c1e1900 */
[----:B--2---:R-:W-:-:S07]  /*21c0*/  I2FP.F32.U32 R0, R0 ;  /* 0x0000000000007245 */ /* 0x004fce0000201000 */
.L_x_5360:
[----:B------:R-:W-:Y:S05]  /*21d0*/  BSYNC B6 ;  /* 0x0000000000067941 */ /* 0x000fea0003800000 */
.L_x_5354:
[----:B------:R-:W-:Y:S01]  /*21e0*/  ULDC UR4, c[0x0][0x420] ;  /* 0x0001080000047ab9 */ /* 0x000fe20000000800 */
[----:B------:R-:W-:Y:S01]  /*21f0*/  BSSY B0, `(.L_x_5382) ;  /* 0x0000009000007945 */ /* 0x000fe20003800000 */
[----:B01---5:R-:W-:Y:S01]  /*2200*/  FSETP.GEU.FTZ.AND P0, PT, R0, UR4, PT ;  /* 0x0000000400007c0b */ /* 0x023fe2000bf1e000 */
[----:B------:R-:W-:Y:S02]  /*2210*/  ULDC UR4, c[0x0][0x420] ;  /* 0x0001080000047ab9 */ /* 0x000fe40000000800 */
[----:B--234-:R-:W-:-:S10]  /*2220*/  IMAD.U32 R2, RZ, RZ, UR4 ;  /* 0x00000004ff027e24 */ /* 0x01cfd4000f8e00ff */
[----:B------:R-:W-:Y:S05]  /*2230*/  @!P0 BRA `(.L_x_5383) ;  /* 0x0000000000108947 */ /* 0x000fea0003800000 */
[----:B------:R-:W-:Y:S01]  /*2240*/  ULDC UR4, c[0x0][0x424] ;  /* 0x0001090000047ab9 */ /* 0x000fe20000000800 */
[----:B------:R-:W-:Y:S01]  /*2250*/  IMAD.MOV.U32 R2, RZ, RZ, R0 ;  /* 0x000000ffff027224 */ /* 0x000fe200078e0000 */
[----:B------:R-:W-:-:S13]  /*2260*/  FSETP.GT.FTZ.AND P0, PT, R0, UR4, PT ;  /* 0x0000000400007c0b */ /* 0x000fda000bf14000 */
[----:B------:R-:W0:Y:S02]  /*2270*/  @P0 LDC R2, c[0x0][0x424] ;  /* 0x00010900ff020b82 */ /* 0x000e240000000800 */
.L_x_5383:
[----:B------:R-:W-:Y:S05]  /*2280*/  BSYNC B0 ;  /* 0x0000000000007941 */ /* 0x000fea0003800000 */
.L_x_5382:
[----:B------:R-:W1:Y:S01]  /*2290*/  LDC.U8 R5, c[0x0][0x430] ;  /* 0x00010c00ff057b82 */ /* 0x000e620000000000 */
[----:B0-----:R-:W-:-:S04]  /*22a0*/  FADD.FTZ R0, -R2, 1 ;  /* 0x3f80000002007421 */ /* 0x001fc80000010100 */
[----:B------:R-:W0:Y:S02]  /*22b0*/  MUFU.RCP R3, R0 ;  /* 0x0000000000037308 */ /* 0x000e240000001000 */
[----:B0-----:R-:W-:Y:S01]  /*22c0*/  FMUL.FTZ R3, R3, R2 ;  /* 0x0000000203037220 */ /* 0x001fe20000410000 */
[----:B-1----:R-:W-:-:S05]  /*22d0*/  PRMT R4, R5, 0x9910, RZ ;  /* 0x0000991005047816 */ /* 0x002fca00000000ff */
[----:B------:R-:W0:Y:S01]  /*22e0*/  MUFU.LG2 R2, R3 ;  /* 0x0000000300027308 */ /* 0x000e220000000c00 */
[----:B------:R-:W-:Y:S01]  /*22f0*/  ISETP.GT.AND P0, PT, R4, 0x9, PT ;  /* 0x000000090400780c */ /* 0x000fe20003f04270 */
[----:B0-----:R-:W-:-:S12]  /*2300*/  FMUL.FTZ R2, R2, 0.69314718246459960938 ;  /* 0x3f31721802027820 */ /* 0x001fd80000410000 */
        /* <DEDUP_REMOVED lines=12> */
.L_x_5387:
[----:B------:R-:W0:Y:S02]  /*23d0*/  F2I.S64.TRUNC R2, R2 ;  /* 0x0000000200027311 */ /* 0x000e24000020d900 */
[----:B0-----:R-:W-:-:S05]  /*23e0*/  IMAD.MOV.U32 R5, RZ, RZ, R2 ;  /* 0x000000ffff057224 */ /* 0x001fca00078e0002 */
[----:B------:R1:W-:Y:S01]  /*23f0*/  STG.E.U8 desc[UR36][R16.64], R5 ;  /* 0x0000000510007986 */ /* 0x0003e2000c101124 */
[----:B------:R-:W-:Y:S05]  /*2400*/  BRA `(.L_x_5389) ;  /* 0x0000000c00407947 */ /* 0x000fea0003800000 */
.L_x_5386:
        /* <DEDUP_REMOVED lines=9> */
.L_x_5391:
[----:B------:R-:W0:Y:S02]  /*24a0*/  F2I.FTZ.TRUNC.NTZ R3, R2 ;  /* 0x0000000200037305 */ /* 0x000e24000021f100 */
[----:B0-----:R3:W-:Y:S01]  /*24b0*/  STG.E desc[UR36][R16.64], R3 ;  /* 0x0000000310007986 */ /* 0x0017e2000c101924 */
[----:B------:R-:W-:Y:S05]  /*24c0*/  BRA `(.L_x_5389) ;  /* 0x0000000c00107947 */ /* 0x000fea0003800000 */
.L_x_5390:
[----:B------:R-:W0:Y:S02]  /*24d0*/  F2I.FTZ.TRUNC.NTZ R3, R2 ;  /* 0x0000000200037305 */ /* 0x000e24000021f100 */
[----:B0-----:R2:W-:Y:S01]  /*24e0*/  STG.E.U16 desc[UR36][R16.64], R3 ;  /* 0x0000000310007986 */ /* 0x0015e2000c101524 */
[----:B------:R-:W-:Y:S05]  /*24f0*/  BRA `(.L_x_5389) ;  /* 0x0000000c00047947 */ /* 0x000fea0003800000 */
.L_x_5385:
        /* <DEDUP_REMOVED lines=8> */
.L_x_5393:
[----:B------:R-:W-:-:S05]  /*2580*/  F2FP.F16.F32.PACK_AB R2, RZ, R2 ;  /* 0x00000002ff02723e */ /* 0x000fca00000000ff */
[----:B------:R0:W-:Y:S01]  /*2590*/  STG.E.U16 desc[UR36][R16.64], R2 ;  /* 0x0000000210007986 */ /* 0x0001e2000c101524 */
[----:B------:R-:W-:Y:S05]  /*25a0*/  BRA `(.L_x_5389) ;  /* 0x0000000800d87947 */ /* 0x000fea0003800000 */
.L_x_5392:
        /* <DEDUP_REMOVED lines=9> */
.L_x_5395:
[----:B------:R-:W-:-:S04]  /*2640*/  F2FP.F16.F32.PACK_AB R3, RZ, R2 ;  /* 0x00000002ff03723e */ /* 0x000fc800000000ff */
[----:B------:R-:W-:-:S05]  /*2650*/  PRMT R3, R3, 0x5410, RZ ;  /* 0x0000541003037816 */ /* 0x000fca00000000ff */
[----:B------:R0:W-:Y:S01]  /*2660*/  STG.E desc[UR36][R16.64], R3 ;  /* 0x0000000310007986 */ /* 0x0001e2000c101924 */
[----:B------:R-:W-:Y:S05]  /*2670*/  BRA `(.L_x_5389) ;  /* 0x0000000800a47947 */ /* 0x000fea0003800000 */
.L_x_5394:
[----:B------:R-:W-:-:S06]  /*2680*/  FMUL.FTZ R2, R2, 1 ;  /* 0x3f80000002027820 */ /* 0x000fcc0000410000 */
[----:B------:R-:W0:Y:S02]  /*2690*/  F2F.F64.F32 R2, R2 ;  /* 0x0000000200027310 */ /* 0x000e240000201800 */
[----:B0-----:R0:W-:Y:S01]  /*26a0*/  STG.E.64 desc[UR36][R16.64], R2 ;  /* 0x0000000210007986 */ /* 0x0011e2000c101b24 */
[----:B------:R-:W-:Y:S05]  /*26b0*/  BRA `(.L_x_5389) ;  /* 0x0000000800947947 */ /* 0x000fea0003800000 */
.L_x_5384:
        /* <DEDUP_REMOVED lines=12> */
.L_x_5398:
[----:B------:R-:W-:Y:S01]  /*2780*/  FMUL.FTZ R4, R2, 1 ;  /* 0x3f80000002047820 */ /* 0x000fe20000410000 */
[----:B------:R-:W-:-:S05]  /*2790*/  CS2R R6, SRZ ;  /* 0x0000000000067805 */ /* 0x000fca000001ff00 */
[----:B------:R-:W0:Y:S02]  /*27a0*/  F2F.F64.F32 R4, R4 ;  /* 0x0000000400047310 */ /* 0x000e240000201800 */
[----:B0-----:R0:W-:Y:S01]  /*27b0*/  STG.E.128 desc[UR36][R16.64], R4 ;  /* 0x0000000410007986 */ /* 0x0011e2000c101d24 */
[----:B------:R-:W-:Y:S05]  /*27c0*/  BRA `(.L_x_5389) ;  /* 0x0000000800507947 */ /* 0x000fea0003800000 */
.L_x_5397:
        /* <DEDUP_REMOVED lines=20> */
.L_x_5402:
[----:B------:R-:W-:Y:S05]  /*2910*/  BSYNC B0 ;  /* 0x0000000000007941 */ /* 0x000fea0003800000 */
.L_x_5401:
[----:B------:R-:W-:-:S05]  /*2920*/  LOP3.LUT R5, R0, R5, RZ, 0xfc, !PT ;  /* 0x0000000500057212 */ /* 0x000fca00078efcff */
[----:B------:R0:W-:Y:S01]  /*2930*/  STG.E.U8 desc[UR36][R16.64], R5 ;  /* 0x0000000510007986 */ /* 0x0001e2000c101124 */
[----:B------:R-:W-:Y:S05]  /*2940*/  BRA `(.L_x_5389) ;  /* 0x0000000400f07947 */ /* 0x000fea0003800000 */
.L_x_5400:
        /* <DEDUP_REMOVED lines=12> */
.L_x_5404:
[----:B------:R-:W-:Y:S01]  /*2a10*/  IMAD.MOV.U32 R0, RZ, RZ, 0x7f ;  /* 0x0000007fff007424 */ /* 0x000fe200078e00ff */
[----:B------:R-:W-:-:S04]  /*2a20*/  ISETP.GT.U32.AND P0, PT, R4, 0x7f800000, PT ;  /* 0x7f8000000400780c */ /* 0x000fc80003f04070 */
[----:B------:R-:W-:-:S09]  /*2a30*/  SEL R0, R0, 0x7c, P0 ;  /* 0x0000007c00007807 */ /* 0x000fd20000000000 */
.L_x_5405:
[----:B------:R-:W-:Y:S05]  /*2a40*/  BSYNC B0 ;  /* 0x0000000000007941 */ /* 0x000fea0003800000 */
.L_x_5403:
[----:B------:R-:W-:-:S04]  /*2a50*/  LOP3.LUT R2, R2, 0x80000000, RZ, 0xc0, !PT ;  /* 0x8000000002027812 */ /* 0x000fc800078ec0ff */
[----:B------:R-:W-:-:S04]  /*2a60*/  SHF.R.U32.HI R3, RZ, 0x18, R2 ;  /* 0x00000018ff037819 */ /* 0x000fc80000011602 */
[----:B------:R-:W-:-:S05]  /*2a70*/  LOP3.LUT R3, R0, R3, RZ, 0xfc, !PT ;  /* 0x0000000300037212 */ /* 0x000fca00078efcff */
[----:B------:R0:W-:Y:S01]  /*2a80*/  STG.E.U8 desc[UR36][R16.64], R3 ;  /* 0x0000000310007986 */ /* 0x0001e2000c101124 */
[----:B------:R-:W-:Y:S05]  /*2a90*/  BRA `(.L_x_5389) ;  /* 0x00000004009c7947 */ /* 0x000fea0003800000 */
.L_x_5399:
[----:B------:R-:W-:-:S05]  /*2aa0*/  F2FP.BF16.F32.PACK_AB R2, RZ, R2 ;  /* 0x00000002ff02723e */ /* 0x000fca00000010ff */
[----:B------:R0:W-:Y:S01]  /*2ab0*/  STG.E.U16 desc[UR36][R16.64], R2 ;  /* 0x0000000210007986 */ /* 0x0001e2000c101524 */
[----:B------:R-:W-:Y:S05]  /*2ac0*/  BRA `(.L_x_5389) ;  /* 0x0000000400907947 */ /* 0x000fea0003800000 */
.L_x_5396:
        /* <DEDUP_REMOVED lines=11> */
.L_x_5408:
        /* <DEDUP_REMOVED lines=16> */
.L_x_5411:
[----:B------:R-:W-:-:S04]  /*2c80*/  LOP3.LUT R2, R2, 0x80000000, RZ, 0xc0, !PT ;  /* 0x8000000002027812 */ /* 0x000fc800078ec0ff */
[----:B------:R-:W-:-:S04]  /*2c90*/  SHF.R.U32.HI R3, RZ, 0x18, R2 ;  /* 0x00000018ff037819 */ /* 0x000fc80000011602 */
[----:B------:R-:W-:-:S04]  /*2ca0*/  LOP3.LUT R0, R0, R3, RZ, 0xfc, !PT ;  /* 0x0000000300007212 */ /* 0x000fc800078efcff */
[----:B------:R-:W-:-:S07]  /*2cb0*/  PRMT R8, R0, 0x7610, R8 ;  /* 0x0000761000087816 */ /* 0x000fce0000000008 */
.L_x_5410:
[----:B------:R-:W-:Y:S05]  /*2cc0*/  BSYNC B0 ;  /* 0x0000000000007941 */ /* 0x000fea0003800000 */
.L_x_5409:
[----:B------:R0:W-:Y:S01]  /*2cd0*/  STG.E.U8 desc[UR36][R16.64], R8 ;  /* 0x0000000810007986 */ /* 0x0001e2000c101124 */
[----:B------:R-:W-:Y:S05]  /*2ce0*/  BRA `(.L_x_5389) ;  /* 0x0000000400087947 */ /* 0x000fea0003800000 */
.L_x_5407:
        /* <DEDUP_REMOVED lines=16> */
.L_x_5414:
[----:B------:R-:W-:-:S04]  /*2df0*/  LOP3.LUT R2, R2, 0x80000000, RZ, 0xc0, !PT ;  /* 0x8000000002027812 */ /* 0x000fc800078ec0ff */
[----:B------:R-:W-:-:S04]  /*2e00*/  SHF.R.U32.HI R3, RZ, 0x18, R2 ;  /* 0x00000018ff037819 */ /* 0x000fc80000011602 */
[----:B------:R-:W-:-:S04]  /*2e10*/  LOP3.LUT R0, R0, R3, RZ, 0xfc, !PT ;  /* 0x0000000300007212 */ /* 0x000fc800078efcff */
[----:B------:R-:W-:-:S07]  /*2e20*/  PRMT R8, R0, 0x7610, R8 ;  /* 0x0000761000087816 */ /* 0x000fce0000000008 */
.L_x_5413:
[----:B------:R-:W-:Y:S05]  /*2e30*/  BSYNC B0 ;  /* 0x0000000000007941 */ /* 0x000fea0003800000 */
.L_x_5412:
[----:B------:R0:W-:Y:S01]  /*2e40*/  STG.E.U8 desc[UR36][R16.64], R8 ;  /* 0x0000000810007986 */ /* 0x0001e2000c101124 */
[----:B------:R-:W-:Y:S05]  /*2e50*/  BRA `(.L_x_5389) ;  /* 0x0000000000ac7947 */ /* 0x000fea0003800000 */
.L_x_5406:
        /* <DEDUP_REMOVED lines=21> */
.L_x_5388:
        /* <DEDUP_REMOVED lines=16> */
.L_x_5417:
[----:B------:R-:W-:Y:S05]  /*30b0*/  BRA `(.L_x_5389) ;  /* 0x0000000000147947 */ /* 0x000fea0003800000 */
.L_x_5416:
[----:B------:R-:W0:Y:S02]  /*30c0*/  F2I.U64.TRUNC R2, R2 ;  /* 0x0000000200027311 */ /* 0x000e24000020d800 */
[----:B0-----:R0:W-:Y:S01]  /*30d0*/  STG.E.64 desc[UR36][R16.64], R2 ;  /* 0x0000000210007986 */ /* 0x0011e2000c101b24 */
[----:B------:R-:W-:Y:S05]  /*30e0*/  BRA `(.L_x_5389) ;  /* 0x0000000000087947 */ /* 0x000fea0003800000 */
.L_x_5415:
[----:B------:R-:W0:Y:S02]  /*30f0*/  F2I.FTZ.U32.TRUNC.NTZ R3, R2 ;  /* 0x0000000200037305 */ /* 0x000e24000021f000 */
[----:B0-----:R0:W-:Y:S02]  /*3100*/  STG.E desc[UR36][R16.64], R3 ;  /* 0x0000000310007986 */ /* 0x0011e4000c101924 */
.L_x_5389:
[----:B------:R-:W-:-:S04]  /*3110*/  IMAD R18, R23, 0x200, R18 ;  /* 0x0000020017127824 */ /* 0x000fc800078e0212 */
[----:B------:R-:W-:-:S07]  /*3120*/  VIADD R19, R18, 0x80 ;  /* 0x0000008012137836 */ /* 0x000fce0000000000 */
.L_x_5352:
[----:B------:R-:W-:Y:S05]  /*3130*/  BSYNC B7 ;  /* 0x0000000000077941 */ /* 0x000fea0003800000 */
.L_x_5351:
        /* <DEDUP_REMOVED lines=307> */
.L_x_5420:
        /* <DEDUP_REMOVED lines=22> */
.L_x_5425:
[----:B------:R-:W2:Y:S02]  /*45d0*/  LDG.E.U8 R0, desc[UR36][R2.64] ;  /* 0x0000002402007981 */ /* 0x000ea4000c1e1100 */
[----:B--2---:R-:W-:Y:S01]  /*45e0*/  I2FP.F32.U32 R0, R0 ;  /* 0x0000000000007245 */ /* 0x004fe20000201000 */
[----:B------:R-:W-:Y:S06]  /*45f0*/  BRA `(.L_x_5427) ;  /* 0x0000000c002c7947 */ /* 0x000fec0003800000 */
.L_x_5424:
        /* <DEDUP_REMOVED lines=9> */
.L_x_5429:
[----:B------:R-:W2:Y:S02]  /*4690*/  LDG.E R0, desc[UR36][R2.64] ;  /* 0x0000002402007981 */ /* 0x000ea4000c1e1900 */
[----:B--2---:R-:W-:Y:S01]  /*46a0*/  I2FP.F32.S32 R0, R0 ;  /* 0x0000000000007245 */ /* 0x004fe20000201400 */
[----:B------:R-:W-:Y:S06]  /*46b0*/  BRA `(.L_x_5427) ;  /* 0x0000000800fc7947 */ /* 0x000fec0003800000 */
.L_x_5428:
[----:B------:R-:W2:Y:S02]  /*46c0*/  LDG.E.U16 R0, desc[UR36][R2.64] ;  /* 0x0000002402007981 */ /* 0x000ea4000c1e1500 */
[----:B--2---:R-:W0:Y:S01]  /*46d0*/  I2F.S16 R0, R0 ;  /* 0x0000000000007306 */ /* 0x004e220000101400 */
[----:B------:R-:W-:Y:S05]  /*46e0*/  BRA `(.L_x_5427) ;  /* 0x0000000800f07947 */ /* 0x000fea0003800000 */
.L_x_5423:
        /* <DEDUP_REMOVED lines=8> */
.L_x_5431:
[----:B------:R-:W2:Y:S02]  /*4770*/  LDG.E.U16 R0, desc[UR36][R2.64] ;  /* 0x0000002402007981 */ /* 0x000ea4000c1e1500 */
[----:B--2---:R-:W-:Y:S01]  /*4780*/  HADD2.F32 R0, -RZ, R0.H0_H0 ;  /* 0x20000000ff007230 */ /* 0x004fe20000004100 */
[----:B------:R-:W-:Y:S06]  /*4790*/  BRA `(.L_x_5427) ;  /* 0x0000000800c47947 */ /* 0x000fec0003800000 */
.L_x_5430:
        /* <DEDUP_REMOVED lines=8> */
.L_x_5433:
[----:B------:R-:W2:Y:S02]  /*4820*/  LDG.E.U16 R0, desc[UR36][R2.64] ;  /* 0x0000002402007981 */ /* 0x000ea4000c1e1500 */
[----:B--2---:R-:W-:Y:S01]  /*4830*/  HADD2.F32 R0, -RZ, R0.H0_H0 ;  /* 0x20000000ff007230 */ /* 0x004fe20000004100 */
[----:B------:R-:W-:Y:S06]  /*4840*/  BRA `(.L_x_5427) ;  /* 0x0000000800987947 */ /* 0x000fec0003800000 */
.L_x_5432:
[----:B------:R-:W2:Y:S01]  /*4850*/  LDG.E.64 R2, desc[UR36][R2.64] ;  /* 0x0000002402027981 */ /* 0x000ea2000c1e1b00 */
[----:B------:R-:W-:Y:S01]  /*4860*/  UMOV UR4, 0xf0000000 ;  /* 0xf000000000047882 */ /* 0x000fe20000000000 */
[----:B------:R-:W-:Y:S01]  /*4870*/  UMOV UR5, 0x380fffff ;  /* 0x380fffff00057882 */ /* 0x000fe20000000000 */
[----:B--2---:R-:W0:Y:S01]  /*4880*/  F2F.F32.F64 R0, R2 ;  /* 0x0000000200007310 */ /* 0x004e220000301000 */
[----:B------:R-:W-:-:S14]  /*4890*/  DSETP.GEU.AND P0, PT, |R2|, UR4, PT ;  /* 0x0000000402007e2a */ /* 0x000fdc000bf0e200 */
[----:B0-----:R-:W-:Y:S01]  /*48a0*/  @!P0 FMUL R0, R0, 1.175494350822287508e-38 ;  /* 0x0080000000008820 */ /* 0x001fe20000400000 */
[----:B------:R-:W-:Y:S06]  /*48b0*/  BRA `(.L_x_5427) ;  /* 0x00000008007c7947 */ /* 0x000fec0003800000 */
.L_x_5422:
        /* <DEDUP_REMOVED lines=12> */
.L_x_5436:
[----:B------:R-:W2:Y:S01]  /*4980*/  LDG.E.64 R2, desc[UR36][R2.64] ;  /* 0x0000002402027981 */ /* 0x000ea2000c1e1b00 */
[----:B------:R-:W-:Y:S01]  /*4990*/  UMOV UR4, 0xf0000000 ;  /* 0xf000000000047882 */ /* 0x000fe20000000000 */
[----:B------:R-:W-:Y:S01]  /*49a0*/  UMOV UR5, 0x380fffff ;  /* 0x380fffff00057882 */ /* 0x000fe20000000000 */
[----:B--2---:R-:W0:Y:S01]  /*49b0*/  F2F.F32.F64 R0, R2 ;  /* 0x0000000200007310 */ /* 0x004e220000301000 */
[----:B------:R-:W-:-:S14]  /*49c0*/  DSETP.GEU.AND P0, PT, |R2|, UR4, PT ;  /* 0x0000000402007e2a */ /* 0x000fdc000bf0e200 */
[----:B0-----:R-:W-:Y:S01]  /*49d0*/  @!P0 FMUL R0, R0, 1.175494350822287508e-38 ;  /* 0x0080000000008820 */ /* 0x001fe20000400000 */
[----:B------:R-:W-:Y:S06]  /*49e0*/  BRA `(.L_x_5427) ;  /* 0x0000000800307947 */ /* 0x000fec0003800000 */
.L_x_5435:
        /* <DEDUP_REMOVED lines=26> */
.L_x_5438:
        /* <DEDUP_REMOVED lines=13> */
.L_x_5437:
[----:B------:R-:W2:Y:S02]  /*4c60*/  LDG.E.U16 R0, desc[UR36][R2.64] ;  /* 0x0000002402007981 */ /* 0x000ea4000c1e1500 */
[----:B--2---:R-:W-:Y:S01]  /*4c70*/  IMAD.U32 R0, R0, 0x10000, RZ ;  /* 0x0001000000007824 */ /* 0x004fe200078e00ff */
[----:B------:R-:W-:Y:S06]  /*4c80*/  BRA `(.L_x_5427) ;  /* 0x0000000400887947 */ /* 0x000fec0003800000 */
.L_x_5434:
        /* <DEDUP_REMOVED lines=11> */
.L_x_5441:
        /* <DEDUP_REMOVED lines=20> */
.L_x_5443:
[----:B------:R-:W-:Y:S05]  /*4e80*/  BSYNC B0 ;  /* 0x0000000000007941 */ /* 0x000fea0003800000 */
.L_x_5442:
[----:B------:R-:W-:Y:S01]  /*4e90*/  LEA R3, R0, 0x3b800000, 0x17 ;  /* 0x3b80000000037811 */ /* 0x000fe200078eb8ff */
[----:B------:R-:W-:-:S05]  /*4ea0*/  IMAD.SHL.U32 R0, R2, 0x100000, RZ ;  /* 0x0010000002007824 */ /* 0x000fca00078e00ff */
[----:B------:R-:W-:Y:S01]  /*4eb0*/  LOP3.LUT R0, R3, R0, R4, 0xfe, !PT ;  /* 0x0000000003007212 */ /* 0x000fe200078efe04 */
[----:B------:R-:W-:Y:S06]  /*4ec0*/  BRA `(.L_x_5427) ;  /* 0x0000000000f87947 */ /* 0x000fec0003800000 */
.L_x_5440:
        /* <DEDUP_REMOVED lines=20> */
.L_x_5445:
[----:B------:R-:W-:Y:S05]  /*5010*/  BSYNC B0 ;  /* 0x0000000000007941 */ /* 0x000fea0003800000 */
.L_x_5444:
[----:B------:R-:W-:Y:S01]  /*5020*/  LEA R3, R0, 0x37800000, 0x17 ;  /* 0x3780000000037811 */ /* 0x000fe200078eb8ff */
[----:B------:R-:W-:-:S05]  /*5030*/  IMAD.SHL.U32 R0, R2, 0x200000, RZ ;  /* 0x0020000002007824 */ /* 0x000fca00078e00ff */
[----:B------:R-:W-:Y:S01]  /*5040*/  LOP3.LUT R0, R3, R0, R4, 0xfe, !PT ;  /* 0x0000000003007212 */ /* 0x000fe200078efe04 */
[----:B------:R-:W-:Y:S06]  /*5050*/  BRA `(.L_x_5427) ;  /* 0x0000000000947947 */ /* 0x000fec0003800000 */
.L_x_5439:
        /* <DEDUP_REMOVED lines=14> */
.L_x_5426:
        /* <DEDUP_REMOVED lines=16> */
.L_x_5448:
[----:B------:R-:W-:Y:S01]  /*5240*/  IMAD.MOV.U32 R0, RZ, RZ, RZ ;  /* 0x000000ffff007224 */ /* 0x000fe200078e00ff */
[----:B------:R-:W-:Y:S06]  /*5250*/  BRA `(.L_x_5427) ;  /* 0x0000000000147947 */ /* 0x000fec0003800000 */
.L_x_5447:
[----:B------:R-:W2:Y:S02]  /*5260*/  LDG.E.64 R2, desc[UR36][R2.64] ;  /* 0x0000002402027981 */ /* 0x000ea4000c1e1b00 */
[----:B--2---:R0:W1:Y:S01]  /*5270*/  I2F.U64 R0, R2 ;  /* 0x0000000200007312 */ /* 0x0040620000301000 */
[----:B------:R-:W-:Y:S05]  /*5280*/  BRA `(.L_x_5427) ;  /* 0x0000000000087947 */ /* 0x000fea0003800000 */
.L_x_5446:
[----:B------:R-:W2:Y:S02]  /*5290*/  LDG.E R0, desc[UR36][R2.64] ;  /* 0x0000002402007981 */ /* 0x000ea4000c1e1900 */
[----:B--2---:R-:W-:-:S07]  /*52a0*/  I2FP.F32.U32 R0, R0 ;  /* 0x0000000000007245 */ /* 0x004fce0000201000 */
.L_x_5427:
[----:B------:R-:W-:Y:S05]  /*52b0*/  BSYNC B6 ;  /* 0x0000000000067941 */ /* 0x000fea0003800000 */
.L_x_5421:
        /* <DEDUP_REMOVED lines=10> */
.L_x_5450:
[----:B------:R-:W-:Y:S05]  /*5360*/  BSYNC B0 ;  /* 0x0000000000007941 */ /* 0x000fea0003800000 */
.L_x_5449:
        /* <DEDUP_REMOVED lines=20> */
.L_x_5454:
[----:B------:R-:W0:Y:S02]  /*54b0*/  F2I.S64.TRUNC R2, R2 ;  /* 0x0000000200027311 */ /* 0x000e24000020d900 */
[----:B0-----:R-:W-:-:S05]  /*54c0*/  IMAD.MOV.U32 R5, RZ, RZ, R2 ;  /* 0x000000ffff057224 */ /* 0x001fca00078e0002 */
[----:B------:R0:W-:Y:S01]  /*54d0*/  STG.E.U8 desc[UR36][R16.64], R5 ;  /* 0x0000000510007986 */ /* 0x0001e2000c101124 */
[----:B------:R-:W-:Y:S05]  /*54e0*/  BRA `(.L_x_5456) ;  /* 0x0000000c00407947 */ /* 0x000fea0003800000 */
.L_x_5453:
        /* <DEDUP_REMOVED lines=9> */
.L_x_5458:
[----:B------:R-:W0:Y:S02]  /*5580*/  F2I.FTZ.TRUNC.NTZ R3, R2 ;  /* 0x0000000200037305 */ /* 0x000e24000021f100 */
[----:B0-----:R3:W-:Y:S01]  /*5590*/  STG.E desc[UR36][R16.64], R3 ;  /* 0x0000000310007986 */ /* 0x0017e2000c101924 */
[----:B------:R-:W-:Y:S05]  /*55a0*/  BRA `(.L_x_5456) ;  /* 0x0000000c00107947 */ /* 0x000fea0003800000 */
.L_x_5457:
[----:B------:R-:W0:Y:S02]  /*55b0*/  F2I.FTZ.TRUNC.NTZ R3, R2 ;  /* 0x0000000200037305 */ /* 0x000e24000021f100 */
[----:B0-----:R2:W-:Y:S01]  /*55c0*/  STG.E.U16 desc[UR36][R16.64], R3 ;  /* 0x0000000310007986 */ /* 0x0015e2000c101524 */
[----:B------:R-:W-:Y:S05]  /*55d0*/  BRA `(.L_x_5456) ;  /* 0x0000000c00047947 */ /* 0x000fea0003800000 */
.L_x_5452:
        /* <DEDUP_REMOVED lines=8> */
.L_x_5460:
[----:B------:R-:W-:-:S05]  /*5660*/  F2FP.F16.F32.PACK_AB R2, RZ, R2 ;  /* 0x00000002ff02723e */ /* 0x000fca00000000ff */
[----:B------:R0:W-:Y:S01]  /*5670*/  STG.E.U16 desc[UR36][R16.64], R2 ;  /* 0x0000000210007986 */ /* 0x0001e2000c101524 */
[----:B------:R-:W-:Y:S05]  /*5680*/  BRA `(.L_x_5456) ;  /* 0x0000000800d87947 */ /* 0x000fea0003800000 */
.L_x_5459:
        /* <DEDUP_REMOVED lines=9> */
.L_x_5462:
[----:B------:R-:W-:-:S04]  /*5720*/  F2FP.F16.F32.PACK_AB R3, RZ, R2 ;  /* 0x00000002ff03723e */ /* 0x000fc800000000ff */
[----:B------:R-:W-:-:S05]  /*5730*/  PRMT R3, R3, 0x5410, RZ ;  /* 0x0000541003037816 */ /* 0x000fca00000000ff */
[----:B------:R0:W-:Y:S01]  /*5740*/  STG.E desc[UR36][R16.64], R3 ;  /* 0x0000000310007986 */ /* 0x0001e2000c101924 */
[----:B------:R-:W-:Y:S05]  /*5750*/  BRA `(.L_x_5456) ;  /* 0x0000000800a47947 */ /* 0x000fea0003800000 */
.L_x_5461:
[----:B------:R-:W-:-:S06]  /*5760*/  FMUL.FTZ R2, R2, 1 ;  /* 0x3f80000002027820 */ /* 0x000fcc0000410000 */
[----:B------:R-:W0:Y:S02]  /*5770*/  F2F.F64.F32 R2, R2 ;  /* 0x0000000200027310 */ /* 0x000e240000201800 */
[----:B0-----:R0:W-:Y:S01]  /*5780*/  STG.E.64 desc[UR36][R16.64], R2 ;  /* 0x0000000210007986 */ /* 0x0011e2000c101b24 */
[----:B------:R-:W-:Y:S05]  /*5790*/  BRA `(.L_x_5456) ;  /* 0x0000000800947947 */ /* 0x000fea0003800000 */
.L_x_5451:
        /* <DEDUP_REMOVED lines=12> */
.L_x_5465:
[----:B------:R-:W-:Y:S01]  /*5860*/  FMUL.FTZ R4, R2, 1 ;  /* 0x3f80000002047820 */ /* 0x000fe20000410000 */
[----:B------:R-:W-:-:S05]  /*5870*/  CS2R R6, SRZ ;  /* 0x0000000000067805 */ /* 0x000fca000001ff00 */
[----:B------:R-:W0:Y:S02]  /*5880*/  F2F.F64.F32 R4, R4 ;  /* 0x0000000400047310 */ /* 0x000e240000201800 */
[----:B0-----:R0:W-:Y:S01]  /*5890*/  STG.E.128 desc[UR36][R16.64], R4 ;  /* 0x0000000410007986 */ /* 0x0011e2000c101d24 */
[----:B------:R-:W-:Y:S05]  /*58a0*/  BRA `(.L_x_5456) ;  /* 0x0000000800507947 */ /* 0x000fea0003800000 */
.L_x_5464:
        /* <DEDUP_REMOVED lines=20> */
.L_x_5469:
[----:B------:R-:W-:Y:S05]  /*59f0*/  BSYNC B0 ;  /* 0x0000000000007941 */ /* 0x000fea0003800000 */
.L_x_5468:
[----:B------:R-:W-:-:S05]  /*5a00*/  LOP3.LUT R5, R0, R5, RZ, 0xfc, !PT ;  /* 0x0000000500057212 */ /* 0x000fca00078efcff */
[----:B------:R0:W-:Y:S01]  /*5a10*/  STG.E.U8 desc[UR36][R16.64], R5 ;  /* 0x0000000510007986 */ /* 0x0001e2000c101124 */
[----:B------:R-:W-:Y:S05]  /*5a20*/  BRA `(.L_x_5456) ;  /* 0x0000000400f07947 */ /* 0x000fea0003800000 */
.L_x_5467:
        /* <DEDUP_REMOVED lines=12> */
.L_x_5471:
[----:B------:R-:W-:Y:S01]  /*5af0*/  IMAD.MOV.U32 R0, RZ, RZ, 0x7f ;  /* 0x0000007fff007424 */ /* 0x000fe200078e00ff */
[----:B------:R-:W-:-:S04]  /*5b00*/  ISETP.GT.U32.AND P0, PT, R4, 0x7f800000, PT ;  /* 0x7f8000000400780c */ /* 0x000fc80003f04070 */
[----:B------:R-:W-:-:S09]  /*5b10*/  SEL R0, R0, 0x7c, P0 ;  /* 0x0000007c00007807 */ /* 0x000fd20000000000 */
.L_x_5472:
[----:B------:R-:W-:Y:S05]  /*5b20*/  BSYNC B0 ;  /* 0x0000000000007941 */ /* 0x000fea0003800000 */
.L_x_5470:
[----:B------:R-:W-:-:S04]  /*5b30*/  LOP3.LUT R2, R2, 0x80000000, RZ, 0xc0, !PT ;  /* 0x8000000002027812 */ /* 0x000fc800078ec0ff */
[----:B------:R-:W-:-:S04]  /*5b40*/  SHF.R.U32.HI R3, RZ, 0x18, R2 ;  /* 0x00000018ff037819 */ /* 0x000fc80000011602 */
[----:B------:R-:W-:-:S05]  /*5b50*/  LOP3.LUT R3, R0, R3, RZ, 0xfc, !PT ;  /* 0x0000000300037212 */ /* 0x000fca00078efcff */
[----:B------:R0:W-:Y:S01]  /*5b60*/  STG.E.U8 desc[UR36][R16.64], R3 ;  /* 0x0000000310007986 */ /* 0x0001e2000c101124 */
[----:B------:R-:W-:Y:S05]  /*5b70*/  BRA `(.L_x_5456) ;  /* 0x00000004009c7947 */ /* 0x000fea0003800000 */
.L_x_5466:
[----:B------:R-:W-:-:S05]  /*5b80*/  F2FP.BF16.F32.PACK_AB R2, RZ, R2 ;  /* 0x00000002ff02723e */ /* 0x000fca00000010ff */
[----:B------:R0:W-:Y:S01]  /*5b90*/  STG.E.U16 desc[UR36][R16.64], R2 ;  /* 0x0000000210007986 */ /* 0x0001e2000c101524 */
[----:B------:R-:W-:Y:S05]  /*5ba0*/  BRA `(.L_x_5456) ;  /* 0x0000000400907947 */ /* 0x000fea0003800000 */
.L_x_5463:
        /* <DEDUP_REMOVED lines=11> */
.L_x_5475:
        /* <DEDUP_REMOVED lines=16> */
.L_x_5478:
[----:B------:R-:W-:-:S04]  /*5d60*/  LOP3.LUT R2, R2, 0x80000000, RZ, 0xc0, !PT ;  /* 0x8000000002027812 */ /* 0x000fc800078ec0ff */
[----:B------:R-:W-:-:S04]  /*5d70*/  SHF.R.U32.HI R3, RZ, 0x18, R2 ;  /* 0x00000018ff037819 */ /* 0x000fc80000011602 */
[----:B------:R-:W-:-:S04]  /*5d80*/  LOP3.LUT R0, R0, R3, RZ, 0xfc, !PT ;  /* 0x0000000300007212 */ /* 0x000fc800078efcff */
[----:B------:R-:W-:-:S07]  /*5d90*/  PRMT R8, R0, 0x7610, R8 ;  /* 0x0000761000087816 */ /* 0x000fce0000000008 */
.L_x_5477:
[----:B------:R-:W-:Y:S05]  /*5da0*/  BSYNC B0 ;  /* 0x0000000000007941 */ /* 0x000fea0003800000 */
.L_x_5476:
[----:B------:R0:W-:Y:S01]  /*5db0*/  STG.E.U8 desc[UR36][R16.64], R8 ;  /* 0x0000000810007986 */ /* 0x0001e2000c101124 */
[----:B------:R-:W-:Y:S05]  /*5dc0*/  BRA `(.L_x_5456) ;  /* 0x0000000400087947 */ /* 0x000fea0003800000 */
.L_x_5474:
        /* <DEDUP_REMOVED lines=16> */
.L_x_5481:
[----:B------:R-:W-:-:S04]  /*5ed0*/  LOP3.LUT R2, R2, 0x80000000, RZ, 0xc0, !PT ;  /* 0x8000000002027812 */ /* 0x000fc800078ec0ff */
[----:B------:R-:W-:-:S04]  /*5ee0*/  SHF.R.U32.HI R3, RZ, 0x18, R2 ;  /* 0x00000018ff037819 */ /* 0x000fc80000011602 */
[----:B------:R-:W-:-:S04]  /*5ef0*/  LOP3.LUT R0, R0, R3, RZ, 0xfc, !PT ;  /* 0x0000000300007212 */ /* 0x000fc800078efcff */
[----:B------:R-:W-:-:S07]  /*5f00*/  PRMT R8, R0, 0x7610, R8 ;  /* 0x0000761000087816 */ /* 0x000fce0000000008 */
.L_x_5480:
[----:B------:R-:W-:Y:S05]  /*5f10*/  BSYNC B0 ;  /* 0x0000000000007941 */ /* 0x000fea0003800000 */
.L_x_5479:
[----:B------:R0:W-:Y:S01]  /*5f20*/  STG.E.U8 desc[UR36][R16.64], R8 ;  /* 0x0000000810007986 */ /* 0x0001e2000c101124 */
[----:B------:R-:W-:Y:S05]  /*5f30*/  BRA `(.L_x_5456) ;  /* 0x0000000000ac7947 */ /* 0x000fea0003800000 */
.L_x_5473:
        /* <DEDUP_REMOVED lines=21> */
.L_x_5455:
        /* <DEDUP_REMOVED lines=16> */
.L_x_5484:
[----:B------:R-:W-:Y:S05]  /*6190*/  BRA `(.L_x_5456) ;  /* 0x0000000000147947 */ /* 0x000fea0003800000 */
.L_x_5483:
[----:B------:R-:W0:Y:S02]  /*61a0*/  F2I.U64.TRUNC R2, R2 ;  /* 0x0000000200027311 */ /* 0x000e24000020d800 */
[----:B0-----:R0:W-:Y:S01]  /*61b0*/  STG.E.64 desc[UR36][R16.64], R2 ;  /* 0x0000000210007986 */ /* 0x0011e2000c101b24 */
[----:B------:R-:W-:Y:S05]  /*61c0*/  BRA `(.L_x_5456) ;  /* 0x0000000000087947 */ /* 0x000fea0003800000 */
.L_x_5482:
[----:B------:R-:W0:Y:S02]  /*61d0*/  F2I.FTZ.U32.TRUNC.NTZ R3, R2 ;  /* 0x0000000200037305 */ /* 0x000e24000021f000 */
[----:B0-----:R0:W-:Y:S02]  /*61e0*/  STG.E desc[UR36][R16.64], R3 ;  /* 0x0000000310007986 */ /* 0x0011e4000c101924 */
.L_x_5456:
[----:B------:R-:W-:-:S07]  /*61f0*/  VIADD R19, R19, 0x80 ;  /* 0x0000008013137836 */ /* 0x000fce0000000000 */
.L_x_5419:
[----:B------:R-:W-:Y:S05]  /*6200*/  BSYNC B7 ;  /* 0x0000000000077941 */ /* 0x000fea0003800000 */
.L_x_5418:
        /* <DEDUP_REMOVED lines=307> */
.L_x_5487:
        /* <DEDUP_REMOVED lines=22> */
.L_x_5492:
[----:B------:R-:W2:Y:S02]  /*76a0*/  LDG.E.U8 R0, desc[UR36][R2.64] ;  /* 0x0000002402007981 */ /* 0x000ea4000c1e1100 */
[----:B--2---:R-:W-:Y:S01]  /*76b0*/  I2FP.F32.U32 R0, R0 ;  /* 0x0000000000007245 */ /* 0x004fe20000201000 */
[----:B------:R-:W-:Y:S06]  /*76c0*/  BRA `(.L_x_5494) ;  /* 0x0000000c002c7947 */ /* 0x000fec0003800000 */
.L_x_5491:
        /* <DEDUP_REMOVED lines=9> */
.L_x_5496:
[----:B------:R-:W2:Y:S02]  /*7760*/  LDG.E R0, desc[UR36][R2.64] ;  /* 0x0000002402007981 */ /* 0x000ea4000c1e1900 */
[----:B--2---:R-:W-:Y:S01]  /*7770*/  I2FP.F32.S32 R0, R0 ;  /* 0x0000000000007245 */ /* 0x004fe20000201400 */
[----:B------:R-:W-:Y:S06]  /*7780*/  BRA `(.L_x_5494) ;  /* 0x0000000800fc7947 */ /* 0x000fec0003800000 */
.L_x_5495:
[----:B------:R-:W2:Y:S02]  /*7790*/  LDG.E.U16 R0, desc[UR36][R2.64] ;  /* 0x0000002402007981 */ /* 0x000ea4000c1e1500 */
[----:B--2---:R-:W0:Y:S01]  /*77a0*/  I2F.S16 R0, R0 ;  /* 0x0000000000007306 */ /* 0x004e220000101400 */
[----:B------:R-:W-:Y:S05]  /*77b0*/  BRA `(.L_x_5494) ;  /* 0x0000000800f07947 */ /* 0x000fea0003800000 */
.L_x_5490:
        /* <DEDUP_REMOVED lines=8> */
.L_x_5498:
[----:B------:R-:W2:Y:S02]  /*7840*/  LDG.E.U16 R0, desc[UR36][R2.64] ;  /* 0x0000002402007981 */ /* 0x000ea4000c1e1500 */
[----:B--2---:R-:W-:Y:S01]  /*7850*/  HADD2.F32 R0, -RZ, R0.H0_H0 ;  /* 0x20000000ff007230 */ /* 0x004fe20000004100 */
[----:B------:R-:W-:Y:S06]  /*7860*/  BRA `(.L_x_5494) ;  /* 0x0000000800c47947 */ /* 0x000fec0003800000 */
.L_x_5497:
        /* <DEDUP_REMOVED lines=8> */
.L_x_5500:
[----:B------:R-:W2:Y:S02]  /*78f0*/  LDG.E.U16 R0, desc[UR36][R2.64] ;  /* 0x0000002402007981 */ /* 0x000ea4000c1e1500 */
[----:B--2---:R-:W-:Y:S01]  /*7900*/  HADD2.F32 R0, -RZ, R0.H0_H0 ;  /* 0x20000000ff007230 */ /* 0x004fe20000004100 */
[----:B------:R-:W-:Y:S06]  /*7910*/  BRA `(.L_x_5494) ;  /* 0x0000000800987947 */ /* 0x000fec0003800000 */
.L_x_5499:
[----:B------:R-:W2:Y:S01]  /*7920*/  LDG.E.64 R2, desc[UR36][R2.64] ;  /* 0x0000002402027981 */ /* 0x000ea2000c1e1b00 */
[----:B------:R-:W-:Y:S01]  /*7930*/  UMOV UR4, 0xf0000000 ;  /* 0xf000000000047882 */ /* 0x000fe20000000000 */
[----:B------:R-:W-:Y:S01]  /*7940*/  UMOV UR5, 0x380fffff ;  /* 0x380fffff00057882 */ /* 0x000fe20000000000 */
[----:B--2---:R-:W0:Y:S01]  /*7950*/  F2F.F32.F64 R0, R2 ;  /* 0x0000000200007310 */ /* 0x004e220000301000 */
[----:B------:R-:W-:-:S14]  /*7960*/  DSETP.GEU.AND P0, PT, |R2|, UR4, PT ;  /* 0x0000000402007e2a */ /* 0x000fdc000bf0e200 */
[----:B0-----:R-:W-:Y:S01]  /*7970*/  @!P0 FMUL R0, R0, 1.175494350822287508e-38 ;  /* 0x0080000000008820 */ /* 0x001fe20000400000 */
[----:B------:R-:W-:Y:S06]  /*7980*/  BRA `(.L_x_5494) ;  /* 0x00000008007c7947 */ /* 0x000fec0003800000 */
.L_x_5489:
        /* <DEDUP_REMOVED lines=12> */
.L_x_5503:
[----:B------:R-:W2:Y:S01]  /*7a50*/  LDG.E.64 R2, desc[UR36][R2.64] ;  /* 0x0000002402027981 */ /* 0x000ea2000c1e1b00 */
[----:B------:R-:W-:Y:S01]  /*7a60*/  UMOV UR4, 0xf0000000 ;  /* 0xf000000000047882 */ /* 0x000fe20000000000 */
[----:B------:R-:W-:Y:S01]  /*7a70*/  UMOV UR5, 0x380fffff ;  /* 0x380fffff00057882 */ /* 0x000fe20000000000 */
[----:B--2---:R-:W0:Y:S01]  /*7a80*/  F2F.F32.F64 R0, R2 ;  /* 0x0000000200007310 */ /* 0x004e220000301000 */
[----:B------:R-:W-:-:S14]  /*7a90*/  DSETP.GEU.AND P0, PT, |R2|, UR4, PT ;  /* 0x0000000402007e2a */ /* 0x000fdc000bf0e200 */
[----:B0-----:R-:W-:Y:S01]  /*7aa0*/  @!P0 FMUL R0, R0, 1.175494350822287508e-38 ;  /* 0x0080000000008820 */ /* 0x001fe20000400000 */
[----:B------:R-:W-:Y:S06]  /*7ab0*/  BRA `(.L_x_5494) ;  /* 0x0000000800307947 */ /* 0x000fec0003800000 */
.L_x_5502:
        /* <DEDUP_REMOVED lines=26> */
.L_x_5505:
        /* <DEDUP_REMOVED lines=13> */
.L_x_5504:
[----:B------:R-:W2:Y:S02]  /*7d30*/  LDG.E.U16 R0, desc[UR36][R2.64] ;  /* 0x0000002402007981 */ /* 0x000ea4000c1e1500 */
[----:B--2---:R-:W-:Y:S01]  /*7d40*/  IMAD.U32 R0, R0, 0x10000, RZ ;  /* 0x0001000000007824 */ /* 0x004fe200078e00ff */
[----:B------:R-:W-:Y:S06]  /*7d50*/  BRA `(.L_x_5494) ;  /* 0x0000000400887947 */ /* 0x000fec0003800000 */
.L_x_5501:
        /* <DEDUP_REMOVED lines=11> */
.L_x_5508:
        /* <DEDUP_REMOVED lines=20> */
.L_x_5510:
[----:B------:R-:W-:Y:S05]  /*7f50*/  BSYNC B0 ;  /* 0x0000000000007941 */ /* 0x000fea0003800000 */
.L_x_5509:
[----:B------:R-:W-:Y:S01]  /*7f60*/  LEA R3, R0, 0x3b800000, 0x17 ;  /* 0x3b80000000037811 */ /* 0x000fe200078eb8ff */
[----:B------:R-:W-:-:S05]  /*7f70*/  IMAD.SHL.U32 R0, R2, 0x100000, RZ ;  /* 0x0010000002007824 */ /* 0x000fca00078e00ff */
[----:B------:R-:W-:Y:S01]  /*7f80*/  LOP3.LUT R0, R3, R0, R4, 0xfe, !PT ;  /* 0x0000000003007212 */ /* 0x000fe200078efe04 */
[----:B------:R-:W-:Y:S06]  /*7f90*/  BRA `(.L_x_5494) ;  /* 0x0000000000f87947 */ /* 0x000fec0003800000 */
.L_x_5507:
        /* <DEDUP_REMOVED lines=20> */
.L_x_5512:
[----:B------:R-:W-:Y:S05]  /*80e0*/  BSYNC B0 ;  /* 0x0000000000007941 */ /* 0x000fea0003800000 */
.L_x_5511:
[----:B------:R-:W-:Y:S01]  /*80f0*/  LEA R3, R0, 0x37800000, 0x17 ;  /* 0x3780000000037811 */ /* 0x000fe200078eb8ff */
[----:B------:R-:W-:-:S05]  /*8100*/  IMAD.SHL.U32 R0, R2, 0x200000, RZ ;  /* 0x0020000002007824 */ /* 0x000fca00078e00ff */
[----:B------:R-:W-:Y:S01]  /*8110*/  LOP3.LUT R0, R3, R0, R4, 0xfe, !PT ;  /* 0x0000000003007212 */ /* 0x000fe200078efe04 */
[----:B------:R-:W-:Y:S06]  /*8120*/  BRA `(.L_x_5494) ;  /* 0x0000000000947947 */ /* 0x000fec0003800000 */
.L_x_5506:
        /* <DEDUP_REMOVED lines=14> */
.L_x_5493:
        /* <DEDUP_REMOVED lines=16> */
.L_x_5515:
[----:B------:R-:W-:Y:S01]  /*8310*/  IMAD.MOV.U32 R0, RZ, RZ, RZ ;  /* 0x000000ffff007224 */ /* 0x000fe200078e00ff */
[----:B------:R-:W-:Y:S06]  /*8320*/  BRA `(.L_x_5494) ;  /* 0x0000000000147947 */ /* 0x000fec0003800000 */
.L_x_5514:
[----:B------:R-:W2:Y:S02]  /*8330*/  LDG.E.64 R2, desc[UR36][R2.64] ;  /* 0x0000002402027981 */ /* 0x000ea4000c1e1b00 */
[----:B--2---:R0:W1:Y:S01]  /*8340*/  I2F.U64 R0, R2 ;  /* 0x0000000200007312 */ /* 0x0040620000301000 */
[----:B------:R-:W-:Y:S05]  /*8350*/  BRA `(.L_x_5494) ;  /* 0x0000000000087947 */ /* 0x000fea0003800000 */
.L_x_5513:
[----:B------:R-:W2:Y:S02]  /*8360*/  LDG.E R0, desc[UR36][R2.64] ;  /* 0x0000002402007981 */ /* 0x000ea4000c1e1900 */
[----:B--2---:R-:W-:-:S07]  /*8370*/  I2FP.F32.U32 R0, R0 ;  /* 0x0000000000007245 */ /* 0x004fce0000201000 */
.L_x_5494:
[----:B------:R-:W-:Y:S05]  /*8380*/  BSYNC B6 ;  /* 0x0000000000067941 */ /* 0x000fea0003800000 */
.L_x_5488:
[----:B------:R-:W-:Y:S01]  /*8390*/  ULDC UR4, c[0x0][0x420] ;  /* 0x0001080000047ab9 */ /* 0x000fe20000000800 */
[----:B------:R-:W-:Y:S01]  /*83a0*/  BSSY B0, `(.L_x_5516) ;  /* 0x0000009000007945 */ /* 0x000fe20003800000 */
[----:B012-45:R-:W-:Y:S01]  /*83b0*/  FSETP.GEU.FTZ.AND P0, PT, R0, UR4, PT ;  /* 0x0000000400007c0b */ /* 0x037fe2000bf1e000 */
[----:B------:R-:W-:Y:S02]  /*83c0*/  ULDC UR4, c[0x0][0x420] ;  /* 0x0001080000047ab9 */ /* 0x000fe40000000800 */
[----:B---3--:R-:W-:-:S10]  /*83d0*/  IMAD.U32 R2, RZ, RZ, UR4 ;  /* 0x00000004ff027e24 */ /* 0x008fd4000f8e00ff */
[----:B------:R-:W-:Y:S05]  /*83e0*/  @!P0 BRA `(.L_x_5517) ;  /* 0x0000000000108947 */ /* 0x000fea0003800000 */
[----:B------:R-:W-:Y:S01]  /*83f0*/  ULDC UR4, c[0x0][0x424] ;  /* 0x0001090000047ab9 */ /* 0x000fe20000000800 */
[----:B------:R-:W-:Y:S01]  /*8400*/  IMAD.MOV.U32 R2, RZ, RZ, R0 ;  /* 0x000000ffff027224 */ /* 0x000fe200078e0000 */
[----:B------:R-:W-:-:S13]  /*8410*/  FSETP.GT.FTZ.AND P0, PT, R0, UR4, PT ;  /* 0x0000000400007c0b */ /* 0x000fda000bf14000 */
[----:B------:R-:W0:Y:S02]  /*8420*/  @P0 LDC R2, c[0x0][0x424] ;  /* 0x00010900ff020b82 */ /* 0x000e240000000800 */
.L_x_5517:
[----:B------:R-:W-:Y:S05]  /*8430*/  BSYNC B0 ;  /* 0x0000000000007941 */ /* 0x000fea0003800000 */
.L_x_5516:
        /* <DEDUP_REMOVED lines=20> */
.L_x_5521:
[----:B------:R-:W0:Y:S02]  /*8580*/  F2I.S64.TRUNC R2, R2 ;  /* 0x0000000200027311 */ /* 0x000e24000020d900 */
[----:B0-----:R-:W-:-:S05]  /*8590*/  IMAD.MOV.U32 R5, RZ, RZ, R2 ;  /* 0x000000ffff057224 */ /* 0x001fca00078e0002 */
[----:B------:R0:W-:Y:S01]  /*85a0*/  STG.E.U8 desc[UR36][R16.64], R5 ;  /* 0x0000000510007986 */ /* 0x0001e2000c101124 */
[----:B------:R-:W-:Y:S05]  /*85b0*/  BRA `(.L_x_5523) ;  /* 0x0000000c00407947 */ /* 0x000fea0003800000 */
.L_x_5520:
        /* <DEDUP_REMOVED lines=9> */
.L_x_5525:
[----:B------:R-:W0:Y:S02]  /*8650*/  F2I.FTZ.TRUNC.NTZ R3, R2 ;  /* 0x0000000200037305 */ /* 0x000e24000021f100 */
[----:B0-----:R0:W-:Y:S01]  /*8660*/  STG.E desc[UR36][R16.64], R3 ;  /* 0x0000000310007986 */ /* 0x0011e2000c101924 */
[----:B------:R-:W-:Y:S05]  /*8670*/  BRA `(.L_x_5523) ;  /* 0x0000000c00107947 */ /* 0x000fea0003800000 */
.L_x_5524:
[----:B------:R-:W0:Y:S02]  /*8680*/  F2I.FTZ.TRUNC.NTZ R3, R2 ;  /* 0x0000000200037305 */ /* 0x000e24000021f100 */
[----:B0-----:R0:W-:Y:S01]  /*8690*/  STG.E.U16 desc[UR36][R16.64], R3 ;  /* 0x0000000310007986 */ /* 0x0011e2000c101524 */
[----:B------:R-:W-:Y:S05]  /*86a0*/  BRA `(.L_x_5523) ;  /* 0x0000000c00047947 */ /* 0x000fea0003800000 */
.L_x_5519:
        /* <DEDUP_REMOVED lines=8> */
.L_x_5527:
[----:B------:R-:W-:-:S05]  /*8730*/  F2FP.F16.F32.PACK_AB R2, RZ, R2 ;  /* 0x00000002ff02723e */ /* 0x000fca00000000ff */
[----:B------:R0:W-:Y:S01]  /*8740*/  STG.E.U16 desc[UR36][R16.64], R2 ;  /* 0x0000000210007986 */ /* 0x0001e2000c101524 */
[----:B------:R-:W-:Y:S05]  /*8750*/  BRA `(.L_x_5523) ;  /* 0x0000000800d87947 */ /* 0x000fea0003800000 */
.L_x_5526:
        /* <DEDUP_REMOVED lines=9> */
.L_x_5529:
[----:B------:R-:W-:-:S04]  /*87f0*/  F2FP.F16.F32.PACK_AB R3, RZ, R2 ;  /* 0x00000002ff03723e */ /* 0x000fc800000000ff */
[----:B------:R-:W-:-:S05]  /*8800*/  PRMT R3, R3, 0x5410, RZ ;  /* 0x0000541003037816 */ /* 0x000fca00000000ff */
[----:B------:R0:W-:Y:S01]  /*8810*/  STG.E desc[UR36][R16.64], R3 ;  /* 0x0000000310007986 */ /* 0x0001e2000c101924 */
[----:B------:R-:W-:Y:S05]  /*8820*/  BRA `(.L_x_5523) ;  /* 0x0000000800a47947 */ /* 0x000fea0003800000 */
.L_x_5528:
[----:B------:R-:W-:-:S06]  /*8830*/  FMUL.FTZ R2, R2, 1 ;  /* 0x3f80000002027820 */ /* 0x000fcc0000410000 */
[----:B------:R-:W0:Y:S02]  /*8840*/  F2F.F64.F32 R2, R2 ;  /* 0x0000000200027310 */ /* 0x000e240000201800 */
[----:B0-----:R0:W-:Y:S01]  /*8850*/  STG.E.64 desc[UR36][R16.64], R2 ;  /* 0x0000000210007986 */ /* 0x0011e2000c101b24 */
[----:B------:R-:W-:Y:S05]  /*8860*/  BRA `(.L_x_5523) ;  /* 0x0000000800947947 */ /* 0x000fea0003800000 */
.L_x_5518:
        /* <DEDUP_REMOVED lines=12> */
.L_x_5532:
[----:B------:R-:W-:Y:S01]  /*8930*/  FMUL.FTZ R4, R2, 1 ;  /* 0x3f80000002047820 */ /* 0x000fe20000410000 */
[----:B------:R-:W-:-:S05]  /*8940*/  CS2R R6, SRZ ;  /* 0x0000000000067805 */ /* 0x000fca000001ff00 */
[----:B------:R-:W0:Y:S02]  /*8950*/  F2F.F64.F32 R4, R4 ;  /* 0x0000000400047310 */ /* 0x000e240000201800 */
[----:B0-----:R0:W-:Y:S01]  /*8960*/  STG.E.128 desc[UR36][R16.64], R4 ;  /* 0x0000000410007986 */ /* 0x0011e2000c101d24 */
[----:B------:R-:W-:Y:S05]  /*8970*/  BRA `(.L_x_5523) ;  /* 0x0000000800507947 */ /* 0x000fea0003800000 */
.L_x_5531:
        /* <DEDUP_REMOVED lines=20> */
.L_x_5536:
[----:B------:R-:W-:Y:S05]  /*8ac0*/  BSYNC B0 ;  /* 0x0000000000007941 */ /* 0x000fea0003800000 */
.L_x_5535:
[----:B------:R-:W-:-:S05]  /*8ad0*/  LOP3.LUT R5, R0, R5, RZ, 0xfc, !PT ;  /* 0x0000000500057212 */ /* 0x000fca00078efcff */
[----:B------:R0:W-:Y:S01]  /*8ae0*/  STG.E.U8 desc[UR36][R16.64], R5 ;  /* 0x0000000510007986 */ /* 0x0001e2000c101124 */
[----:B------:R-:W-:Y:S05]  /*8af0*/  BRA `(.L_x_5523) ;  /* 0x0000000400f07947 */ /* 0x000fea0003800000 */
.L_x_5534:
        /* <DEDUP_REMOVED lines=12> */
.L_x_5538:
[----:B------:R-:W-:Y:S01]  /*8bc0*/  IMAD.MOV.U32 R0, RZ, RZ, 0x7f ;  /* 0x0000007fff007424 */ /* 0x000fe200078e00ff */
[----:B------:R-:W-:-:S04]  /*8bd0*/  ISETP.GT.U32.AND P0, PT, R4, 0x7f800000, PT ;  /* 0x7f8000000400780c */ /* 0x000fc80003f04070 */
[----:B------:R-:W-:-:S09]  /*8be0*/  SEL R0, R0, 0x7c, P0 ;  /* 0x0000007c00007807 */ /* 0x000fd20000000000 */
.L_x_5539:
[----:B------:R-:W-:Y:S05]  /*8bf0*/  BSYNC B0 ;  /* 0x0000000000007941 */ /* 0x000fea0003800000 */
.L_x_5537:
[----:B------:R-:W-:-:S04]  /*8c00*/  LOP3.LUT R2, R2, 0x80000000, RZ, 0xc0, !PT ;  /* 0x8000000002027812 */ /* 0x000fc800078ec0ff */
[----:B------:R-:W-:-:S04]  /*8c10*/  SHF.R.U32.HI R3, RZ, 0x18, R2 ;  /* 0x00000018ff037819 */ /* 0x000fc80000011602 */
[----:B------:R-:W-:-:S05]  /*8c20*/  LOP3.LUT R3, R0, R3, RZ, 0xfc, !PT ;  /* 0x0000000300037212 */ /* 0x000fca00078efcff */
[----:B------:R0:W-:Y:S01]  /*8c30*/  STG.E.U8 desc[UR36][R16.64], R3 ;  /* 0x0000000310007986 */ /* 0x0001e2000c101124 */
[----:B------:R-:W-:Y:S05]  /*8c40*/  BRA `(.L_x_5523) ;  /* 0x00000004009c7947 */ /* 0x000fea0003800000 */
.L_x_5533:
[----:B------:R-:W-:-:S05]  /*8c50*/  F2FP.BF16.F32.PACK_AB R2, RZ, R2 ;  /* 0x00000002ff02723e */ /* 0x000fca00000010ff */
[----:B------:R0:W-:Y:S01]  /*8c60*/  STG.E.U16 desc[UR36][R16.64], R2 ;  /* 0x0000000210007986 */ /* 0x0001e2000c101524 */
[----:B------:R-:W-:Y:S05]  /*8c70*/  BRA `(.L_x_5523) ;  /* 0x0000000400907947 */ /* 0x000fea0003800000 */
.L_x_5530:
        /* <DEDUP_REMOVED lines=11> */
.L_x_5542:
        /* <DEDUP_REMOVED lines=16> */
.L_x_5545:
[----:B------:R-:W-:-:S04]  /*8e30*/  LOP3.LUT R2, R2, 0x80000000, RZ, 0xc0, !PT ;  /* 0x8000000002027812 */ /* 0x000fc800078ec0ff */
[----:B------:R-:W-:-:S04]  /*8e40*/  SHF.R.U32.HI R3, RZ, 0x18, R2 ;  /* 0x00000018ff037819 */ /* 0x000fc80000011602 */
[----:B------:R-:W-:-:S04]  /*8e50*/  LOP3.LUT R0, R0, R3, RZ, 0xfc, !PT ;  /* 0x0000000300007212 */ /* 0x000fc800078efcff */
[----:B------:R-:W-:-:S07]  /*8e60*/  PRMT R8, R0, 0x7610, R8 ;  /* 0x0000761000087816 */ /* 0x000fce0000000008 */
.L_x_5544:
[----:B------:R-:W-:Y:S05]  /*8e70*/  BSYNC B0 ;  /* 0x0000000000007941 */ /* 0x000fea0003800000 */
.L_x_5543:
[----:B------:R3:W-:Y:S01]  /*8e80*/  STG.E.U8 desc[UR36][R16.64], R8 ;  /* 0x0000000810007986 */ /* 0x0007e2000c101124 */
[----:B------:R-:W-:Y:S05]  /*8e90*/  BRA `(.L_x_5523) ;  /* 0x0000000400087947 */ /* 0x000fea0003800000 */
.L_x_5541:
        /* <DEDUP_REMOVED lines=16> */
.L_x_5548:
[----:B------:R-:W-:-:S04]  /*8fa0*/  LOP3.LUT R2, R2, 0x80000000, RZ, 0xc0, !PT ;  /* 0x8000000002027812 */ /* 0x000fc800078ec0ff */
[----:B------:R-:W-:-:S04]  /*8fb0*/  SHF.R.U32.HI R3, RZ, 0x18, R2 ;  /* 0x00000018ff037819 */ /* 0x000fc80000011602 */
[----:B------:R-:W-:-:S04]  /*8fc0*/  LOP3.LUT R0, R0, R3, RZ, 0xfc, !PT ;  /* 0x0000000300007212 */ /* 0x000fc800078efcff */
[----:B------:R-:W-:-:S07]  /*8fd0*/  PRMT R8, R0, 0x7610, R8 ;  /* 0x0000761000087816 */ /* 0x000fce0000000008 */
.L_x_5547:
[----:B------:R-:W-:Y:S05]  /*8fe0*/  BSYNC B0 ;  /* 0x0000000000007941 */ /* 0x000fea0003800000 */
.L_x_5546:
[----:B------:R0:W-:Y:S01]  /*8ff0*/  STG.E.U8 desc[UR36][R16.64], R8 ;  /* 0x0000000810007986 */ /* 0x0001e2000c101124 */
[----:B------:R-:W-:Y:S05]  /*9000*/  BRA `(.L_x_5523) ;  /* 0x0000000000ac7947 */ /* 0x000fea0003800000 */
.L_x_5540:
        /* <DEDUP_REMOVED lines=21> */
.L_x_5522:
        /* <DEDUP_REMOVED lines=16> */
.L_x_5551:
[----:B------:R-:W-:Y:S05]  /*9260*/  BRA `(.L_x_5523) ;  /* 0x0000000000147947 */ /* 0x000fea0003800000 */
.L_x_5550:
[----:B------:R-:W0:Y:S02]  /*9270*/  F2I.U64.TRUNC R2, R2 ;  /* 0x0000000200027311 */ /* 0x000e24000020d800 */
[----:B0-----:R1:W-:Y:S01]  /*9280*/  STG.E.64 desc[UR36][R16.64], R2 ;  /* 0x0000000210007986 */ /* 0x0013e2000c101b24 */
[----:B------:R-:W-:Y:S05]  /*9290*/  BRA `(.L_x_5523) ;  /* 0x0000000000087947 */ /* 0x000fea0003800000 */
.L_x_5549:
[----:B------:R-:W0:Y:S02]  /*92a0*/  F2I.FTZ.U32.TRUNC.NTZ R3, R2 ;  /* 0x0000000200037305 */ /* 0x000e24000021f000 */
[----:B0-----:R0:W-:Y:S02]  /*92b0*/  STG.E desc[UR36][R16.64], R3 ;  /* 0x0000000310007986 */ /* 0x0011e4000c101924 */
.L_x_5523:
[----:B------:R-:W-:-:S07]  /*92c0*/  VIADD R19, R19, 0x80 ;  /* 0x0000008013137836 */ /* 0x000fce0000000000 */
.L_x_5486:
[----:B------:R-:W-:Y:S05]  /*92d0*/  BSYNC B7 ;  /* 0x0000000000077941 */ /* 0x000fea0003800000 */
.L_x_5485:
        /* <DEDUP_REMOVED lines=306> */
.L_x_5552:
        /* <DEDUP_REMOVED lines=22> */
.L_x_5557:
[----:B------:R-:W2:Y:S02]  /*a760*/  LDG.E.U8 R0, desc[UR36][R2.64] ;  /* 0x0000002402007981 */ /* 0x000ea4000c1e1100 */
[----:B--2---:R-:W-:Y:S01]  /*a770*/  I2FP.F32.U32 R0, R0 ;  /* 0x0000000000007245 */ /* 0x004fe20000201000 */
[----:B------:R-:W-:Y:S06]  /*a780*/  BRA `(.L_x_5559) ;  /* 0x0000000c002c7947 */ /* 0x000fec0003800000 */
.L_x_5556:
        /* <DEDUP_REMOVED lines=9> */
.L_x_5561:
[----:B------:R-:W2:Y:S02]  /*a820*/  LDG.E R0, desc[UR36][R2.64] ;  /* 0x0000002402007981 */ /* 0x000ea4000c1e1900 */
[----:B--2---:R-:W-:Y:S01]  /*a830*/  I2FP.F32.S32 R0, R0 ;  /* 0x0000000000007245 */ /* 0x004fe20000201400 */
[----:B------:R-:W-:Y:S06]  /*a840*/  BRA `(.L_x_5559) ;  /* 0x0000000800fc7947 */ /* 0x000fec0003800000 */
.L_x_5560:
[----:B------:R-:W2:Y:S02]  /*a850*/  LDG.E.U16 R0, desc[UR36][R2.64] ;  /* 0x0000002402007981 */ /* 0x000ea4000c1e1500 */
[----:B--2---:R-:W0:Y:S01]  /*a860*/  I2F.S16 R0, R0 ;  /* 0x0000000000007306 */ /* 0x004e220000101400 */
[----:B------:R-:W-:Y:S05]  /*a870*/  BRA `(.L_x_5559) ;  /* 0x0000000800f07947 */ /* 0x000fea0003800000 */
.L_x_5555:
        /* <DEDUP_REMOVED lines=8> */
.L_x_5563:
[----:B------:R-:W2:Y:S02]  /*a900*/  LDG.E.U16 R0, desc[UR36][R2.64] ;  /* 0x0000002402007981 */ /* 0x000ea4000c1e1500 */
[----:B--2---:R-:W-:Y:S01]  /*a910*/  HADD2.F32 R0, -RZ, R0.H0_H0 ;  /* 0x20000000ff007230 */ /* 0x004fe20000004100 */
[----:B------:R-:W-:Y:S06]  /*a920*/  BRA `(.L_x_5559) ;  /* 0x0000000800c47947 */ /* 0x000fec0003800000 */
.L_x_5562:
        /* <DEDUP_REMOVED lines=8> */
.L_x_5565:
[----:B------:R-:W2:Y:S02]  /*a9b0*/  LDG.E.U16 R0, desc[UR36][R2.64] ;  /* 0x0000002402007981 */ /* 0x000ea4000c1e1500 */
[----:B--2---:R-:W-:Y:S01]  /*a9c0*/  HADD2.F32 R0, -RZ, R0.H0_H0 ;  /* 0x20000000ff007230 */ /* 0x004fe20000004100 */
[----:B------:R-:W-:Y:S06]  /*a9d0*/  BRA `(.L_x_5559) ;  /* 0x0000000800987947 */ /* 0x000fec0003800000 */
.L_x_5564:
[----:B------:R-:W2:Y:S01]  /*a9e0*/  LDG.E.64 R2, desc[UR36][R2.64] ;  /* 0x0000002402027981 */ /* 0x000ea2000c1e1b00 */
[----:B------:R-:W-:Y:S01]  /*a9f0*/  UMOV UR4, 0xf0000000 ;  /* 0xf000000000047882 */ /* 0x000fe20000000000 */
[----:B------:R-:W-:Y:S01]  /*aa00*/  UMOV UR5, 0x380fffff ;  /* 0x380fffff00057882 */ /* 0x000fe20000000000 */
[----:B--2---:R-:W0:Y:S01]  /*aa10*/  F2F.F32.F64 R0, R2 ;  /* 0x0000000200007310 */ /* 0x004e220000301000 */
[----:B------:R-:W-:-:S14]  /*aa20*/  DSETP.GEU.AND P0, PT, |R2|, UR4, PT ;  /* 0x0000000402007e2a */ /* 0x000fdc000bf0e200 */
[----:B0-----:R-:W-:Y:S01]  /*aa30*/  @!P0 FMUL R0, R0, 1.175494350822287508e-38 ;  /* 0x0080000000008820 */ /* 0x001fe20000400000 */
[----:B------:R-:W-:Y:S06]  /*aa40*/  BRA `(.L_x_5559) ;  /* 0x00000008007c7947 */ /* 0x000fec0003800000 */
.L_x_5554:
        /* <DEDUP_REMOVED lines=12> */
.L_x_5568:
[----:B------:R-:W2:Y:S01]  /*ab10*/  LDG.E.64 R2, desc[UR36][R2.64] ;  /* 0x0000002402027981 */ /* 0x000ea2000c1e1b00 */
[----:B------:R-:W-:Y:S01]  /*ab20*/  UMOV UR4, 0xf0000000 ;  /* 0xf000000000047882 */ /* 0x000fe20000000000 */
[----:B------:R-:W-:Y:S01]  /*ab30*/  UMOV UR5, 0x380fffff ;  /* 0x380fffff00057882 */ /* 0x000fe20000000000 */
[----:B--2---:R-:W0:Y:S01]  /*ab40*/  F2F.F32.F64 R0, R2 ;  /* 0x0000000200007310 */ /* 0x004e220000301000 */
[----:B------:R-:W-:-:S14]  /*ab50*/  DSETP.GEU.AND P0, PT, |R2|, UR4, PT ;  /* 0x0000000402007e2a */ /* 0x000fdc000bf0e200 */
[----:B0-----:R-:W-:Y:S01]  /*ab60*/  @!P0 FMUL R0, R0, 1.175494350822287508e-38 ;  /* 0x0080000000008820 */ /* 0x001fe20000400000 */
[----:B------:R-:W-:Y:S06]  /*ab70*/  BRA `(.L_x_5559) ;  /* 0x0000000800307947 */ /* 0x000fec0003800000 */
.L_x_5567:
        /* <DEDUP_REMOVED lines=26> */
.L_x_5570:
        /* <DEDUP_REMOVED lines=13> */
.L_x_5569:
[----:B------:R-:W2:Y:S02]  /*adf0*/  LDG.E.U16 R0, desc[UR36][R2.64] ;  /* 0x0000002402007981 */ /* 0x000ea4000c1e1500 */
[----:B--2---:R-:W-:Y:S01]  /*ae00*/  IMAD.U32 R0, R0, 0x10000, RZ ;  /* 0x0001000000007824 */ /* 0x004fe200078e00ff */
[----:B------:R-:W-:Y:S06]  /*ae10*/  BRA `(.L_x_5559) ;  /* 0x0000000400887947 */ /* 0x000fec0003800000 */
.L_x_5566:
        /* <DEDUP_REMOVED lines=11> */
.L_x_5573:
        /* <DEDUP_REMOVED lines=20> */
.L_x_5575:
[----:B------:R-:W-:Y:S05]  /*b010*/  BSYNC B0 ;  /* 0x0000000000007941 */ /* 0x000fea0003800000 */
.L_x_5574:
[----:B------:R-:W-:Y:S01]  /*b020*/  LEA R3, R0, 0x3b800000, 0x17 ;  /* 0x3b80000000037811 */ /* 0x000fe200078eb8ff */
[----:B------:R-:W-:-:S05]  /*b030*/  IMAD.SHL.U32 R0, R2, 0x100000, RZ ;  /* 0x0010000002007824 */ /* 0x000fca00078e00ff */
[----:B------:R-:W-:Y:S01]  /*b040*/  LOP3.LUT R0, R3, R0, R4, 0xfe, !PT ;  /* 0x0000000003007212 */ /* 0x000fe200078efe04 */
[----:B------:R-:W-:Y:S06]  /*b050*/  BRA `(.L_x_5559) ;  /* 0x0000000000f87947 */ /* 0x000fec0003800000 */
.L_x_5572:
        /* <DEDUP_REMOVED lines=20> */
.L_x_5577:
[----:B------:R-:W-:Y:S05]  /*b1a0*/  BSYNC B0 ;  /* 0x0000000000007941 */ /* 0x000fea0003800000 */
.L_x_5576:
[----:B------:R-:W-:Y:S01]  /*b1b0*/  LEA R3, R0, 0x37800000, 0x17 ;  /* 0x3780000000037811 */ /* 0x000fe200078eb8ff */
[----:B------:R-:W-:-:S05]  /*b1c0*/  IMAD.SHL.U32 R0, R2, 0x200000, RZ ;  /* 0x0020000002007824 */ /* 0x000fca00078e00ff */
[----:B------:R-:W-:Y:S01]  /*b1d0*/  LOP3.LUT R0, R3, R0, R4, 0xfe, !PT ;  /* 0x0000000003007212 */ /* 0x000fe200078efe04 */
[----:B------:R-:W-:Y:S06]  /*b1e0*/  BRA `(.L_x_5559) ;  /* 0x0000000000947947 */ /* 0x000fec0003800000 */
.L_x_5571:
        /* <DEDUP_REMOVED lines=14> */
.L_x_5558:
        /* <DEDUP_REMOVED lines=16> */
.L_x_5580:
[----:B------:R-:W-:Y:S01]  /*b3d0*/  IMAD.MOV.U32 R0, RZ, RZ, RZ ;  /* 0x000000ffff007224 */ /* 0x000fe200078e00ff */
[----:B------:R-:W-:Y:S06]  /*b3e0*/  BRA `(.L_x_5559) ;  /* 0x0000000000147947 */ /* 0x000fec0003800000 */
.L_x_5579:
[----:B------:R-:W2:Y:S02]  /*b3f0*/  LDG.E.64 R2, desc[UR36][R2.64] ;  /* 0x0000002402027981 */ /* 0x000ea4000c1e1b00 */
[----:B--2---:R0:W1:Y:S01]  /*b400*/  I2F.U64 R0, R2 ;  /* 0x0000000200007312 */ /* 0x0040620000301000 */
[----:B------:R-:W-:Y:S05]  /*b410*/  BRA `(.L_x_5559) ;  /* 0x0000000000087947 */ /* 0x000fea0003800000 */
.L_x_5578:
[----:B------:R-:W2:Y:S02]  /*b420*/  LDG.E R0, desc[UR36][R2.64] ;  /* 0x0000002402007981 */ /* 0x000ea4000c1e1900 */
[----:B--2---:R-:W-:-:S07]  /*b430*/  I2FP.F32.U32 R0, R0 ;  /* 0x0000000000007245 */ /* 0x004fce0000201000 */
.L_x_5559:
[----:B------:R-:W-:Y:S05]  /*b440*/  BSYNC B6 ;  /* 0x0000000000067941 */ /* 0x000fea0003800000 */
.L_x_5553:
        /* <DEDUP_REMOVED lines=10> */
.L_x_5582:
[----:B------:R-:W-:Y:S05]  /*b4f0*/  BSYNC B0 ;  /* 0x0000000000007941 */ /* 0x000fea0003800000 */
.L_x_5581:
        /* <DEDUP_REMOVED lines=20> */
.L_x_5586:
[----:B------:R-:W0:Y:S02]  /*b640*/  F2I.S64.TRUNC R2, R2 ;  /* 0x0000000200027311 */ /* 0x000e24000020d900 */
[----:B0-----:R-:W-:-:S05]  /*b650*/  IMAD.MOV.U32 R5, RZ, RZ, R2 ;  /* 0x000000ffff057224 */ /* 0x001fca00078e0002 */
[----:B------:R-:W-:Y:S01]  /*b660*/  STG.E.U8 desc[UR36][R16.64], R5 ;  /* 0x0000000510007986 */ /* 0x000fe2000c101124 */
[----:B------:R-:W-:Y:S05]  /*b670*/  EXIT ;  /* 0x000000000000794d */ /* 0x000fea0003800000 */
.L_x_5585:
        /* <DEDUP_REMOVED lines=9> */
.L_x_5589:
[----:B------:R-:W0:Y:S02]  /*b710*/  F2I.FTZ.TRUNC.NTZ R3, R2 ;  /* 0x0000000200037305 */ /* 0x000e24000021f100 */
[----:B0-----:R-:W-:Y:S01]  /*b720*/  STG.E desc[UR36][R16.64], R3 ;  /* 0x0000000310007986 */ /* 0x001fe2000c101924 */
[----:B------:R-:W-:Y:S05]  /*b730*/  EXIT ;  /* 0x000000000000794d */ /* 0x000fea0003800000 */
.L_x_5588:
[----:B------:R-:W0:Y:S02]  /*b740*/  F2I.FTZ.TRUNC.NTZ R3, R2 ;  /* 0x0000000200037305 */ /* 0x000e24000021f100 */
[----:B0-----:R-:W-:Y:S01]  /*b750*/  STG.E.U16 desc[UR36][R16.64], R3 ;  /* 0x0000000310007986 */ /* 0x001fe2000c101524 */
[----:B------:R-:W-:Y:S05]  /*b760*/  EXIT ;  /* 0x000000000000794d */ /* 0x000fea0003800000 */
.L_x_5584:
        /* <DEDUP_REMOVED lines=8> */
.L_x_5591:
[----:B------:R-:W-:-:S05]  /*b7f0*/  F2FP.F16.F32.PACK_AB R2, RZ, R2 ;  /* 0x00000002ff02723e */ /* 0x000fca00000000ff */
[----:B------:R-:W-:Y:S01]  /*b800*/  STG.E.U16 desc[UR36][R16.64], R2 ;  /* 0x0000000210007986 */ /* 0x000fe2000c101524 */
[----:B------:R-:W-:Y:S05]  /*b810*/  EXIT ;  /* 0x000000000000794d */ /* 0x000fea0003800000 */
.L_x_5590:
        /* <DEDUP_REMOVED lines=9> */
.L_x_5593:
[----:B------:R-:W-:-:S04]  /*b8b0*/  F2FP.F16.F32.PACK_AB R3, RZ, R2 ;  /* 0x00000002ff03723e */ /* 0x000fc800000000ff */
[----:B------:R-:W-:-:S05]  /*b8c0*/  PRMT R3, R3, 0x5410, RZ ;  /* 0x0000541003037816 */ /* 0x000fca00000000ff */
[----:B------:R-:W-:Y:S01]  /*b8d0*/  STG.E desc[UR36][R16.64], R3 ;  /* 0x0000000310007986 */ /* 0x000fe2000c101924 */
[----:B------:R-:W-:Y:S05]  /*b8e0*/  EXIT ;  /* 0x000000000000794d */ /* 0x000fea0003800000 */
.L_x_5592:
[----:B------:R-:W-:-:S06]  /*b8f0*/  FMUL.FTZ R2, R2, 1 ;  /* 0x3f80000002027820 */ /* 0x000fcc0000410000 */
[----:B------:R-:W0:Y:S02]  /*b900*/  F2F.F64.F32 R2, R2 ;  /* 0x0000000200027310 */ /* 0x000e240000201800 */
[----:B0-----:R-:W-:Y:S01]  /*b910*/  STG.E.64 desc[UR36][R16.64], R2 ;  /* 0x0000000210007986 */ /* 0x001fe2000c101b24 */
[----:B------:R-:W-:Y:S05]  /*b920*/  EXIT ;  /* 0x000000000000794d */ /* 0x000fea0003800000 */
.L_x_5583:
        /* <DEDUP_REMOVED lines=12> */
.L_x_5596:
[----:B------:R-:W-:Y:S01]  /*b9f0*/  FMUL.FTZ R4, R2, 1 ;  /* 0x3f80000002047820 */ /* 0x000fe20000410000 */
[----:B------:R-:W-:-:S05]  /*ba00*/  CS2R R6, SRZ ;  /* 0x0000000000067805 */ /* 0x000fca000001ff00 */
[----:B------:R-:W0:Y:S02]  /*ba10*/  F2F.F64.F32 R4, R4 ;  /* 0x0000000400047310 */ /* 0x000e240000201800 */
[----:B0-----:R-:W-:Y:S01]  /*ba20*/  STG.E.128 desc[UR36][R16.64], R4 ;  /* 0x0000000410007986 */ /* 0x001fe2000c101d24 */
[----:B------:R-:W-:Y:S05]  /*ba30*/  EXIT ;  /* 0x000000000000794d */ /* 0x000fea0003800000 */
.L_x_5595:
        /* <DEDUP_REMOVED lines=20> */
.L_x_5600:
[----:B------:R-:W-:Y:S05]  /*bb80*/  BSYNC B0 ;  /* 0x0000000000007941 */ /* 0x000fea0003800000 */
.L_x_5599:
[----:B------:R-:W-:-:S05]  /*bb90*/  LOP3.LUT R5, R0, R5, RZ, 0xfc, !PT ;  /* 0x0000000500057212 */ /* 0x000fca00078efcff */
[----:B------:R-:W-:Y:S01]  /*bba0*/  STG.E.U8 desc[UR36][R16.64], R5 ;  /* 0x0000000510007986 */ /* 0x000fe2000c101124 */
[----:B------:R-:W-:Y:S05]  /*bbb0*/  EXIT ;  /* 0x000000000000794d */ /* 0x000fea0003800000 */
.L_x_5598:
        /* <DEDUP_REMOVED lines=12> */
.L_x_5602:
[----:B------:R-:W-:Y:S01]  /*bc80*/  IMAD.MOV.U32 R0, RZ, RZ, 0x7f ;  /* 0x0000007fff007424 */ /* 0x000fe200078e00ff */
[----:B------:R-:W-:-:S04]  /*bc90*/  ISETP.GT.U32.AND P0, PT, R4, 0x7f800000, PT ;  /* 0x7f8000000400780c */ /* 0x000fc80003f04070 */
[----:B------:R-:W-:-:S09]  /*bca0*/  SEL R0, R0, 0x7c, P0 ;  /* 0x0000007c00007807 */ /* 0x000fd20000000000 */
.L_x_5603:
[----:B------:R-:W-:Y:S05]  /*bcb0*/  BSYNC B0 ;  /* 0x0000000000007941 */ /* 0x000fea0003800000 */
.L_x_5601:
[----:B------:R-:W-:-:S04]  /*bcc0*/  LOP3.LUT R2, R2, 0x80000000, RZ, 0xc0, !PT ;  /* 0x8000000002027812 */ /* 0x000fc800078ec0ff */
[----:B------:R-:W-:-:S04]  /*bcd0*/  SHF.R.U32.HI R3, RZ, 0x18, R2 ;  /* 0x00000018ff037819 */ /* 0x000fc80000011602 */
[----:B------:R-:W-:-:S05]  /*bce0*/  LOP3.LUT R3, R0, R3, RZ, 0xfc, !PT ;  /* 0x0000000300037212 */ /* 0x000fca00078efcff */
[----:B------:R-:W-:Y:S01]  /*bcf0*/  STG.E.U8 desc[UR36][R16.64], R3 ;  /* 0x0000000310007986 */ /* 0x000fe2000c101124 */
[----:B------:R-:W-:Y:S05]  /*bd00*/  EXIT ;  /* 0x000000000000794d */ /* 0x000fea0003800000 */
.L_x_5597:
[----:B------:R-:W-:-:S05]  /*bd10*/  F2FP.BF16.F32.PACK_AB R2, RZ, R2 ;  /* 0x00000002ff02723e */ /* 0x000fca00000010ff */
[----:B------:R-:W-:Y:S01]  /*bd20*/  STG.E.U16 desc[UR36][R16.64], R2 ;  /* 0x0000000210007986 */ /* 0x000fe2000c101524 */
[----:B------:R-:W-:Y:S05]  /*bd30*/  EXIT ;  /* 0x000000000000794d */ /* 0x000fea0003800000 */
.L_x_5594:
        /* <DEDUP_REMOVED lines=11> */
.L_x_5606:
        /* <DEDUP_REMOVED lines=16> */
.L_x_5609:
[----:B------:R-:W-:-:S04]  /*bef0*/  LOP3.LUT R2, R2, 0x80000000, RZ, 0xc0, !PT ;  /* 0x8000000002027812 */ /* 0x000fc800078ec0ff */
[----:B------:R-:W-:-:S04]  /*bf00*/  SHF.R.U32.HI R3, RZ, 0x18, R2 ;  /* 0x00000018ff037819 */ /* 0x000fc80000011602 */
[----:B------:R-:W-:-:S04]  /*bf10*/  LOP3.LUT R0, R0, R3, RZ, 0xfc, !PT ;  /* 0x0000000300007212 */ /* 0x000fc800078efcff */
[----:B------:R-:W-:-:S07]  /*bf20*/  PRMT R8, R0, 0x7610, R8 ;  /* 0x0000761000087816 */ /* 0x000fce0000000008 */
.L_x_5608:
[----:B------:R-:W-:Y:S05]  /*bf30*/  BSYNC B0 ;  /* 0x0000000000007941 */ /* 0x000fea0003800000 */
.L_x_5607:
[----:B------:R-:W-:Y:S01]  /*bf40*/  STG.E.U8 desc[UR36][R16.64], R8 ;  /* 0x0000000810007986 */ /* 0x000fe2000c101124 */
[----:B------:R-:W-:Y:S05]  /*bf50*/  EXIT ;  /* 0x000000000000794d */ /* 0x000fea0003800000 */
.L_x_5605:
        /* <DEDUP_REMOVED lines=16> */
.L_x_5612:
[----:B------:R-:W-:-:S04]  /*c060*/  LOP3.LUT R2, R2, 0x80000000, RZ, 0xc0, !PT ;  /* 0x8000000002027812 */ /* 0x000fc800078ec0ff */
[----:B------:R-:W-:-:S04]  /*c070*/  SHF.R.U32.HI R3, RZ, 0x18, R2 ;  /* 0x00000018ff037819 */ /* 0x000fc80000011602 */
[----:B------:R-:W-:-:S04]  /*c080*/  LOP3.LUT R0, R0, R3, RZ, 0xfc, !PT ;  /* 0x0000000300007212 */ /* 0x000fc800078efcff */
[----:B------:R-:W-:-:S07]  /*c090*/  PRMT R8, R0, 0x7610, R8 ;  /* 0x0000761000087816 */ /* 0x000fce0000000008 */
.L_x_5611:
[----:B------:R-:W-:Y:S05]  /*c0a0*/  BSYNC B0 ;  /* 0x0000000000007941 */ /* 0x000fea0003800000 */
.L_x_5610:
[----:B------:R-:W-:Y:S01]  /*c0b0*/  STG.E.U8 desc[UR36][R16.64], R8 ;  /* 0x0000000810007986 */ /* 0x000fe2000c101124 */
[----:B------:R-:W-:Y:S05]  /*c0c0*/  EXIT ;  /* 0x000000000000794d */ /* 0x000fea0003800000 */
.L_x_5604:
        /* <DEDUP_REMOVED lines=21> */
.L_x_5587:
        /* <DEDUP_REMOVED lines=16> */
.L_x_5615:
[----:B------:R-:W-:Y:S05]  /*c320*/  EXIT ;  /* 0x000000000000794d */ /* 0x000fea0003800000 */
.L_x_5614:
[----:B------:R-:W0:Y:S02]  /*c330*/  F2I.U64.TRUNC R2, R2 ;  /* 0x0000000200027311 */ /* 0x000e24000020d800 */
[----:B0-----:R-:W-:Y:S01]  /*c340*/  STG.E.64 desc[UR36][R16.64], R2 ;  /* 0x0000000210007986 */ /* 0x001fe2000c101b24 */
[----:B------:R-:W-:Y:S05]  /*c350*/  EXIT ;  /* 0x000000000000794d */ /* 0x000fea0003800000 */
.L_x_5613:
[----:B------:R-:W0:Y:S02]  /*c360*/  F2I.FTZ.U32.TRUNC.NTZ R3, R2 ;  /* 0x0000000200037305 */ /* 0x000e24000021f000 */
[----:B0-----:R-:W-:Y:S01]  /*c370*/  STG.E desc[UR36][R16.64], R3 ;  /* 0x0000000310007986 */ /* 0x001fe2000c101924 */
[----:B------:R-:W-:Y:S05]  /*c380*/  EXIT ;  /* 0x000000000000794d */ /* 0x000fea0003800000 */
.L_x_5616:
        /* <DEDUP_REMOVED lines=15> */
.L_x_11202:


//--------------------- .text._ZN2at6native27unrolled_elementwise_kernelIZZZNS0_17logit_kernel_cudaERNS_18TensorIteratorBaseERKN3c106ScalarEENKUlvE_clEvENKUlvE0_clEvEUlfE0_St5arrayIPcLm2EELi4E23TrivialOffsetCalculatorILi1EjESF_NS0_6memory12LoadWithCastILi1EEENSG_13StoreWithCastILi1EEEEEviT_T0_T2_T3_T4_T5_ --------------------------
	.section	.text._ZN2at6native27unrolled_elementwise_kernelIZZZNS0_17logit_kernel_cudaERNS_18TensorIteratorBaseERKN3c106ScalarEENKUlvE_clEvENKUlvE0_clEvEUlfE0_St5arrayIPcLm2EELi4E23TrivialOffsetCalculatorILi1EjESF_NS0_6memory12LoadWithCastILi1EEENSG_13StoreWithCastILi1EEEEEviT_T0_T2_T3_T4_T5_,"ax",@progbits
	.align	128
        .global         _ZN2at6native27unrolled_elementwise_kernelIZZZNS0_17logit_kernel_cudaERNS_18TensorIteratorBaseERKN3c106ScalarEENKUlvE_clEvENKUlvE0_clEvEUlfE0_St5arrayIPcLm2EELi4E23TrivialOffsetCalculatorILi1EjESF_NS0_6memory12LoadWithCastILi1EEENSG_13StoreWithCastILi1EEEEEviT_T0_T2_T3_T4_T5_
        .type           _ZN2at6native27unrolled_elementwise_kernelIZZZNS0_17logit_kernel_cudaERNS_18TensorIteratorBaseERKN3c106ScalarEENKUlvE_clEvENKUlvE0_clEvEUlfE0_St5arrayIPcLm2EELi4E23TrivialOffsetCalculatorILi1EjESF_NS0_6memory12LoadWithCastILi1EEENSG_13StoreWithCastILi1EEEEEviT_T0_T2_T3_T4_T5_,@function
        .size           _ZN2at6native27unrolled_elementwise_kernelIZZZNS0_17logit_kernel_cudaERNS_18TensorIteratorBaseERKN3c106ScalarEENKUlvE_clEvENKUlvE0_clEvEUlfE0_St5arrayIPcLm2EELi4E23TrivialOffsetCalculatorILi1EjESF_NS0_6memory12LoadWithCastILi1EEENSG_13StoreWithCastILi1EEEEEviT_T0_T2_T3_T4_T5_,(.L_x_11203 - _ZN2at6native27unrolled_elementwise_kernelIZZZNS0_17logit_kernel_cudaERNS_18TensorIteratorBaseERKN3c106ScalarEENKUlvE_clEvENKUlvE0_clEvEUlfE0_St5arrayIPcLm2EELi4E23TrivialOffsetCalculatorILi1EjESF_NS0_6memory12LoadWithCastILi1EEENSG_13StoreWithCastILi1EEEEEviT_T0_T2_T3_T4_T5_)
        .other          _ZN2at6native27unrolled_elementwise_kernelIZZZNS0_17logit_kernel_cudaERNS_18TensorIteratorBaseERKN3c106ScalarEENKUlvE_clEvENKUlvE0_clEvEUlfE0_St5arrayIPcLm2EELi4E23TrivialOffsetCalculatorILi1EjESF_NS0_6memory12LoadWithCastILi1EEENSG_13StoreWithCastILi1EEEEEviT_T0_T2_T3_T4_T5_,@"STO_CUDA_ENTRY STV_DEFAULT"
_ZN2at6native27unrolled_elementwise_kernelIZZZNS0_17logit_kernel_cudaERNS_18TensorIteratorBaseERKN3c106ScalarEENKUlvE_clEvENKUlvE0_clEvEUlfE0_St5arrayIPcLm2EELi4E23TrivialOffsetCalculatorILi1EjESF_NS0_6memory12LoadWithCastILi1EEENSG_13StoreWithCastILi1EEEEEviT_T0_T2_T3_T4_T5_:
.text._ZN2at6native27unrolled_elementwise_kernelIZZZNS0_17logit_kernel_cudaERNS_18TensorIteratorBaseERKN3c106ScalarEENKUlvE_clEvENKUlvE0_clEvEUlfE0_St5arrayIPcLm2EELi4E23TrivialOffsetCalculatorILi1EjESF_NS0_6memory12LoadWithCastILi1EEENSG_13StoreWithCastILi1EEEEEviT_T0_T2_T3_T4_T5_:
        /* <DEDUP_REMOVED lines=8> */
[----:B------:R-:W-:-:S02]  /*0080*/  IMAD.MOV.U32 R18, RZ, RZ, RZ ;  /* 0x000000ffff127224 */ /* 0x000fc400078e00ff */
[----:B------:R-:W3:Y:S01]  /*0090*/  LDC.U8 R25, c[0x0][0x23c] ;  /* 0x00008f00ff197b82 */ /* 0x000ee20000000000 */
[----:B------:R-:W-:Y:S02]  /*00a0*/  IMAD.MOV.U32 R23, RZ, RZ, RZ ;  /* 0x000000ffff177224 */ /* 0x000fe400078e00ff */
        /* <DEDUP_REMOVED lines=24> */
.L_x_5623:
[----:B------:R-:W2:Y:S02]  /*0230*/  LDG.E.U8 R4, desc[UR36][R4.64] ;  /* 0x0000002404047981 */ /* 0x000ea4000c1e1100 */
[----:B--2---:R-:W-:Y:S01]  /*0240*/  I2FP.F32.U32 R23, R4 ;  /* 0x0000000400177245 */ /* 0x004fe20000201000 */
[----:B------:R-:W-:Y:S06]  /*0250*/  BRA `(.L_x_5625) ;  /* 0x0000000c00307947 */ /* 0x000fec0003800000 */
.L_x_5622:
        /* <DEDUP_REMOVED lines=9> */
.L_x_5627:
[----:B------:R-:W2:Y:S02]  /*02f0*/  LDG.E R4, desc[UR36][R4.64] ;  /* 0x0000002404047981 */ /* 0x000ea4000c1e1900 */
[----:B--2---:R-:W-:Y:S01]  /*0300*/  I2FP.F32.S32 R23, R4 ;  /* 0x0000000400177245 */ /* 0x004fe20000201400 */
[----:B------:R-:W-:Y:S06]  /*0310*/  BRA `(.L_x_5625) ;  /* 0x0000000c00007947 */ /* 0x000fec0003800000 */
.L_x_5626:
[----:B------:R-:W2:Y:S02]  /*0320*/  LDG.E.U16 R4, desc[UR36][R4.64] ;  /* 0x0000002404047981 */ /* 0x000ea4000c1e1500 */
[----:B--2---:R2:W3:Y:S01]  /*0330*/  I2F.S16 R23, R4 ;  /* 0x0000000400177306 */ /* 0x0044e20000101400 */
[----:B------:R-:W-:Y:S05]  /*0340*/  BRA `(.L_x_5625) ;  /* 0x0000000800f47947 */ /* 0x000fea0003800000 */
.L_x_5621:
        /* <DEDUP_REMOVED lines=8> */
.L_x_5629:
[----:B------:R-:W2:Y:S02]  /*03d0*/  LDG.E.U16 R4, desc[UR36][R4.64] ;  /* 0x0000002404047981 */ /* 0x000ea4000c1e1500 */
[----:B--2---:R-:W-:Y:S01]  /*03e0*/  HADD2.F32 R23, -RZ, R4.H0_H0 ;  /* 0x20000004ff177230 */ /* 0x004fe20000004100 */
[----:B------:R-:W-:Y:S06]  /*03f0*/  BRA `(.L_x_5625) ;  /* 0x0000000800c87947 */ /* 0x000fec0003800000 */
.L_x_5628:
        /* <DEDUP_REMOVED lines=8> */
.L_x_5631:
[----:B------:R-:W2:Y:S02]  /*0480*/  LDG.E.U16 R4, desc[UR36][R4.64] ;  /* 0x0000002404047981 */ /* 0x000ea4000c1e1500 */
[----:B--2---:R-:W-:Y:S01]  /*0490*/  HADD2.F32 R23, -RZ, R4.H0_H0 ;  /* 0x20000004ff177230 */ /* 0x004fe20000004100 */
[----:B------:R-:W-:Y:S06]  /*04a0*/  BRA `(.L_x_5625) ;  /* 0x00000008009c7947 */ /* 0x000fec0003800000 */
.L_x_5630:
[----:B------:R-:W2:Y:S01]  /*04b0*/  LDG.E.64 R4, desc[UR36][R4.64] ;  /* 0x0000002404047981 */ /* 0x000ea2000c1e1b00 */
[----:B------:R-:W-:Y:S01]  /*04c0*/  UMOV UR4, 0xf0000000 ;  /* 0xf000000000047882 */ /* 0x000fe20000000000 */
[----:B------:R-:W-:Y:S01]  /*04d0*/  UMOV UR5, 0x380fffff ;  /* 0x380fffff00057882 */ /* 0x000fe20000000000 */
[----:B--2---:R-:W0:Y:S01]  /*04e0*/  F2F.F32.F64 R23, R4 ;  /* 0x0000000400177310 */ /* 0x004e220000301000 */
[----:B------:R-:W-:-:S14]  /*04f0*/  DSETP.GEU.AND P0, PT, |R4|, UR4, PT ;  /* 0x0000000404007e2a */ /* 0x000fdc000bf0e200 */
[----:B0-----:R-:W-:Y:S01]  /*0500*/  @!P0 FMUL R23, R23, 1.175494350822287508e-38 ;  /* 0x0080000017178820 */ /* 0x001fe20000400000 */
[----:B------:R-:W-:Y:S06]  /*0510*/  BRA `(.L_x_5625) ;  /* 0x0000000800807947 */ /* 0x000fec0003800000 */
.L_x_5620:
        /* <DEDUP_REMOVED lines=12> */
.L_x_5634:
[----:B------:R-:W2:Y:S01]  /*05e0*/  LDG.E.64 R4, desc[UR36][R4.64] ;  /* 0x0000002404047981 */ /* 0x000ea2000c1e1b00 */
[----:B------:R-:W-:Y:S01]  /*05f0*/  UMOV UR4, 0xf0000000 ;  /* 0xf000000000047882 */ /* 0x000fe20000000000 */
[----:B------:R-:W-:Y:S01]  /*0600*/  UMOV UR5, 0x380fffff ;  /* 0x380fffff00057882 */ /* 0x000fe20000000000 */
[----:B--2---:R-:W0:Y:S01]  /*0610*/  F2F.F32.F64 R23, R4 ;  /* 0x0000000400177310 */ /* 0x004e220000301000 */
[----:B------:R-:W-:-:S14]  /*0620*/  DSETP.GEU.AND P0, PT, |R4|, UR4, PT ;  /* 0x0000000404007e2a */ /* 0x000fdc000bf0e200 */
[----:B0-----:R-:W-:Y:S01]  /*0630*/  @!P0 FMUL R23, R23, 1.175494350822287508e-38 ;  /* 0x0080000017178820 */ /* 0x001fe20000400000 */
[----:B------:R-:W-:Y:S06]  /*0640*/  BRA `(.L_x_5625) ;  /* 0x0000000800347947 */ /* 0x000fec0003800000 */
.L_x_5633:
        /* <DEDUP_REMOVED lines=26> */
.L_x_5636:
        /* <DEDUP_REMOVED lines=14> */
.L_x_5635:
[----:B------:R-:W2:Y:S02]  /*08d0*/  LDG.E.U16 R4, desc[UR36][R4.64] ;  /* 0x0000002404047981 */ /* 0x000ea4000c1e1500 */
[----:B--2---:R-:W-:Y:S01]  /*08e0*/  IMAD.U32 R23, R4, 0x10000, RZ ;  /* 0x0001000004177824 */ /* 0x004fe200078e00ff */
[----:B------:R-:W-:Y:S06]  /*08f0*/  BRA `(.L_x_5625) ;  /* 0x0000000400887947 */ /* 0x000fec0003800000 */
.L_x_5632:
        /* <DEDUP_REMOVED lines=11> */
.L_x_5639:
        /* <DEDUP_REMOVED lines=20> */
.L_x_5641:
[----:B------:R-:W-:Y:S05]  /*0af0*/  BSYNC B0 ;  /* 0x0000000000007941 */ /* 0x000fea0003800000 */
.L_x_5640:
[----:B------:R-:W-:Y:S01]  /*0b00*/  IMAD.SHL.U32 R3, R3, 0x100000, RZ ;  /* 0x0010000003037824 */ /* 0x000fe200078e00ff */
[----:B------:R-:W-:-:S04]  /*0b10*/  LEA R0, R0, 0x3b800000, 0x17 ;  /* 0x3b80000000007811 */ /* 0x000fc800078eb8ff */
[----:B------:R-:W-:Y:S01]  /*0b20*/  LOP3.LUT R23, R0, R3, R23, 0xfe, !PT ;  /* 0x0000000300177212 */ /* 0x000fe200078efe17 */
[----:B------:R-:W-:Y:S06]  /*0b30*/  BRA `(.L_x_5625) ;  /* 0x0000000000f87947 */ /* 0x000fec0003800000 */
.L_x_5638:
        /* <DEDUP_REMOVED lines=20> */
.L_x_5643:
[----:B------:R-:W-:Y:S05]  /*0c80*/  BSYNC B0 ;  /* 0x0000000000007941 */ /* 0x000fea0003800000 */
.L_x_5642:
[----:B------:R-:W-:Y:S01]  /*0c90*/  IMAD.SHL.U32 R3, R3, 0x200000, RZ ;  /* 0x0020000003037824 */ /* 0x000fe200078e00ff */
[----:B------:R-:W-:-:S04]  /*0ca0*/  LEA R0, R0, 0x37800000, 0x17 ;  /* 0x3780000000007811 */ /* 0x000fc800078eb8ff */
[----:B------:R-:W-:Y:S01]  /*0cb0*/  LOP3.LUT R23, R0, R3, R23, 0xfe, !PT ;  /* 0x0000000300177212 */ /* 0x000fe200078efe17 */
[----:B------:R-:W-:Y:S06]  /*0cc0*/  BRA `(.L_x_5625) ;  /* 0x0000000000947947 */ /* 0x000fec0003800000 */
.L_x_5637:
        /* <DEDUP_REMOVED lines=14> */
.L_x_5624:
        /* <DEDUP_REMOVED lines=16> */
.L_x_5646:
[----:B------:R-:W-:Y:S01]  /*0eb0*/  IMAD.MOV.U32 R23, RZ, RZ, RZ ;  /* 0x000000ffff177224 */ /* 0x000fe200078e00ff */
[----:B------:R-:W-:Y:S06]  /*0ec0*/  BRA `(.L_x_5625) ;  /* 0x0000000000147947 */ /* 0x000fec0003800000 */
.L_x_5645:
[----:B------:R-:W2:Y:S02]  /*0ed0*/  LDG.E.64 R4, desc[UR36][R4.64] ;  /* 0x0000002404047981 */ /* 0x000ea4000c1e1b00 */
[----:B--2---:R0:W1:Y:S01]  /*0ee0*/  I2F.U64 R23, R4 ;  /* 0x0000000400177312 */ /* 0x0040620000301000 */
[----:B------:R-:W-:Y:S05]  /*0ef0*/  BRA `(.L_x_5625) ;  /* 0x0000000000087947 */ /* 0x000fea0003800000 */
.L_x_5644:
[----:B------:R-:W2:Y:S02]  /*0f00*/  LDG.E R4, desc[UR36][R4.64] ;  /* 0x0000002404047981 */ /* 0x000ea4000c1e1900 */
[----:B--2---:R-:W-:-:S07]  /*0f10*/  I2FP.F32.U32 R23, R4 ;  /* 0x0000000400177245 */ /* 0x004fce0000201000 */
.L_x_5625:
[----:B------:R-:W-:Y:S05]  /*0f20*/  BSYNC B6 ;  /* 0x0000000000067941 */ /* 0x000fea0003800000 */
.L_x_5619:
[----:B------:R-:W2:Y:S02]  /*0f30*/  S2R R24, SR_TID.X ;  /* 0x0000000000187919 */ /* 0x000ea40000002100 */
[----:B--2---:R-:W-:-:S07]  /*0f40*/  VIADD R24, R24, 0x80 ;  /* 0x0000008018187836 */ /* 0x004fce0000000000 */
.L_x_5618:
[----:B------:R-:W-:Y:S05]  /*0f50*/  BSYNC B7 ;  /* 0x0000000000077941 */ /* 0x000fea0003800000 */
.L_x_5617:
        /* <DEDUP_REMOVED lines=25> */
.L_x_5653:
[----:B------:R-:W2:Y:S02]  /*10f0*/  LDG.E.U8 R4, desc[UR36][R4.64] ;  /* 0x0000002404047981 */ /* 0x000ea4000c1e1100 */
[----:B--2---:R-:W-:Y:S01]  /*1100*/  I2FP.F32.U32 R18, R4 ;  /* 0x0000000400127245 */ /* 0x004fe20000201000 */
[----:B------:R-:W-:Y:S06]  /*1110*/  BRA `(.L_x_5655) ;  /* 0x0000000c002c7947 */ /* 0x000fec0003800000 */
.L_x_5652:
        /* <DEDUP_REMOVED lines=9> */
.L_x_5657:
[----:B------:R-:W2:Y:S02]  /*11b0*/  LDG.E R4, desc[UR36][R4.64] ;  /* 0x0000002404047981 */ /* 0x000ea4000c1e1900 */
[----:B--2---:R-:W-:Y:S01]  /*11c0*/  I2FP.F32.S32 R18, R4 ;  /* 0x0000000400127245 */ /* 0x004fe20000201400 */
[----:B------:R-:W-:Y:S06]  /*11d0*/  BRA `(.L_x_5655) ;  /* 0x0000000800fc7947 */ /* 0x000fec0003800000 */
.L_x_5656:
[----:B------:R-:W2:Y:S02]  /*11e0*/  LDG.E.U16 R4, desc[UR36][R4.64] ;  /* 0x0000002404047981 */ /* 0x000ea4000c1e1500 */
[----:B--2---:R0:W2:Y:S01]  /*11f0*/  I2F.S16 R18, R4 ;  /* 0x0000000400127306 */ /* 0x0040a20000101400 */
[----:B------:R-:W-:Y:S05]  /*1200*/  BRA `(.L_x_5655) ;  /* 0x0000000800f07947 */ /* 0x000fea0003800000 */
.L_x_5651:
        /* <DEDUP_REMOVED lines=8> */
.L_x_5659:
[----:B------:R-:W2:Y:S02]  /*1290*/  LDG.E.U16 R4, desc[UR36][R4.64] ;  /* 0x0000002404047981 */ /* 0x000ea4000c1e1500 */
[----:B--2---:R-:W-:Y:S01]  /*12a0*/  HADD2.F32 R18, -RZ, R4.H0_H0 ;  /* 0x20000004ff127230 */ /* 0x004fe20000004100 */
[----:B------:R-:W-:Y:S06]  /*12b0*/  BRA `(.L_x_5655) ;  /* 0x0000000800c47947 */ /* 0x000fec0003800000 */
.L_x_5658:
        /* <DEDUP_REMOVED lines=8> */
.L_x_5661:
[----:B------:R-:W2:Y:S02]  /*1340*/  LDG.E.U16 R4, desc[UR36][R4.64] ;  /* 0x0000002404047981 */ /* 0x000ea4000c1e1500 */
[----:B--2---:R-:W-:Y:S01]  /*1350*/  HADD2.F32 R18, -RZ, R4.H0_H0 ;  /* 0x20000004ff127230 */ /* 0x004fe20000004100 */
[----:B------:R-:W-:Y:S06]  /*1360*/  BRA `(.L_x_5655) ;  /* 0x0000000800987947 */ /* 0x000fec0003800000 */
.L_x_5660:
[----:B------:R-:W2:Y:S01]  /*1370*/  LDG.E.64 R4, desc[UR36][R4.64] ;  /* 0x0000002404047981 */ /* 0x000ea2000c1e1b00 */
[----:B------:R-:W-:Y:S01]  /*1380*/  UMOV UR4, 0xf0000000 ;  /* 0xf000000000047882 */ /* 0x000fe20000000000 */
[----:B------:R-:W-:Y:S01]  /*1390*/  UMOV UR5, 0x380fffff ;  /* 0x380fffff00057882 */ /* 0x000fe20000000000 */
[----:B--2---:R-:W0:Y:S01]  /*13a0*/  F2F.F32.F64 R18, R4 ;  /* 0x0000000400127310 */ /* 0x004e220000301000 */
[----:B------:R-:W-:-:S14]  /*13b0*/  DSETP.GEU.AND P0, PT, |R4|, UR4, PT ;  /* 0x0000000404007e2a */ /* 0x000fdc000bf0e200 */
[----:B0-----:R-:W-:Y:S01]  /*13c0*/  @!P0 FMUL R18, R18, 1.175494350822287508e-38 ;  /* 0x0080000012128820 */ /* 0x001fe20000400000 */
[----:B------:R-:W-:Y:S06]  /*13d0*/  BRA `(.L_x_5655) ;  /* 0x00000008007c7947 */ /* 0x000fec0003800000 */
.L_x_5650:
        /* <DEDUP_REMOVED lines=12> */
.L_x_5664:
[----:B------:R-:W2:Y:S01]  /*14a0*/  LDG.E.64 R4, desc[UR36][R4.64] ;  /* 0x0000002404047981 */ /* 0x000ea2000c1e1b00 */
[----:B------:R-:W-:Y:S01]  /*14b0*/  UMOV UR4, 0xf0000000 ;  /* 0xf000000000047882 */ /* 0x000fe20000000000 */
[----:B------:R-:W-:Y:S01]  /*14c0*/  UMOV UR5, 0x380fffff ;  /* 0x380fffff00057882 */ /* 0x000fe20000000000 */
[----:B--2---:R-:W0:Y:S01]  /*14d0*/  F2F.F32.F64 R18, R4 ;  /* 0x0000000400127310 */ /* 0x004e220000301000 */
[----:B------:R-:W-:-:S14]  /*14e0*/  DSETP.GEU.AND P0, PT, |R4|, UR4, PT ;  /* 0x0000000404007e2a */ /* 0x000fdc000bf0e200 */
[----:B0-----:R-:W-:Y:S01]  /*14f0*/  @!P0 FMUL R18, R18, 1.175494350822287508e-38 ;  /* 0x0080000012128820 */ /* 0x001fe20000400000 */
[----:B------:R-:W-:Y:S06]  /*1500*/  BRA `(.L_x_5655) ;  /* 0x0000000800307947 */ /* 0x000fec0003800000 */
.L_x_5663:
        /* <DEDUP_REMOVED lines=26> */
.L_x_5666:
        /* <DEDUP_REMOVED lines=13> */
.L_x_5665:
[----:B------:R-:W2:Y:S02]  /*1780*/  LDG.E.U16 R4, desc[UR36][R4.64] ;  /* 0x0000002404047981 */ /* 0x000ea4000c1e1500 */
[----:B--2---:R-:W-:Y:S01]  /*1790*/  IMAD.U32 R18, R4, 0x10000, RZ ;  /* 0x0001000004127824 */ /* 0x004fe200078e00ff */
[----:B------:R-:W-:Y:S06]  /*17a0*/  BRA `(.L_x_5655) ;  /* 0x0000000400887947 */ /* 0x000fec0003800000 */
.L_x_5662:
        /* <DEDUP_REMOVED lines=11> */
.L_x_5669:
        /* <DEDUP_REMOVED lines=20> */
.L_x_5671:
[----:B------:R-:W-:Y:S05]  /*19a0*/  BSYNC B0 ;  /* 0x0000000000007941 */ /* 0x000fea0003800000 */
.L_x_5670:
[----:B------:R-:W-:Y:S01]  /*19b0*/  IMAD.SHL.U32 R3, R3, 0x100000, RZ ;  /* 0x0010000003037824 */ /* 0x000fe200078e00ff */
[----:B------:R-:W-:-:S04]  /*19c0*/  LEA R5, R0, 0x3b800000, 0x17 ;  /* 0x3b80000000057811 */ /* 0x000fc800078eb8ff */
[----:B------:R-:W-:Y:S01]  /*19d0*/  LOP3.LUT R18, R5, R3, R18, 0xfe, !PT ;  /* 0x0000000305127212 */ /* 0x000fe200078efe12 */
[----:B------:R-:W-:Y:S06]  /*19e0*/  BRA `(.L_x_5655) ;  /* 0x0000000000f87947 */ /* 0x000fec0003800000 */
.L_x_5668:
        /* <DEDUP_REMOVED lines=20> */
.L_x_5673:
[----:B------:R-:W-:Y:S05]  /*1b30*/  BSYNC B0 ;  /* 0x0000000000007941 */ /* 0x000fea0003800000 */
.L_x_5672:
[----:B------:R-:W-:Y:S01]  /*1b40*/  IMAD.SHL.U32 R3, R3, 0x200000, RZ ;  /* 0x0020000003037824 */ /* 0x000fe200078e00ff */
[----:B------:R-:W-:-:S04]  /*1b50*/  LEA R5, R0, 0x37800000, 0x17 ;  /* 0x3780000000057811 */ /* 0x000fc800078eb8ff */
[----:B------:R-:W-:Y:S01]  /*1b60*/  LOP3.LUT R18, R5, R3, R18, 0xfe, !PT ;  /* 0x0000000305127212 */ /* 0x000fe200078efe12 */
[----:B------:R-:W-:Y:S06]  /*1b70*/  BRA `(.L_x_5655) ;  /* 0x0000000000947947 */ /* 0x000fec0003800000 */
.L_x_5667:
        /* <DEDUP_REMOVED lines=14> */
.L_x_5654:
        /* <DEDUP_REMOVED lines=16> */
.L_x_5676:
[----:B------:R-:W-:Y:S01]  /*1d60*/  IMAD.MOV.U32 R18, RZ, RZ, RZ ;  /* 0x000000ffff127224 */ /* 0x000fe200078e00ff */
[----:B------:R-:W-:Y:S06]  /*1d70*/  BRA `(.L_x_5655) ;  /* 0x0000000000147947 */ /* 0x000fec0003800000 */
.L_x_5675:
[----:B------:R-:W2:Y:S02]  /*1d80*/  LDG.E.64 R18, desc[UR36][R4.64] ;  /* 0x0000002404127981 */ /* 0x000ea4000c1e1b00 */
[----:B--2---:R0:W2:Y:S01]  /*1d90*/  I2F.U64 R18, R18 ;  /* 0x0000001200127312 */ /* 0x0040a20000301000 */
[----:B------:R-:W-:Y:S05]  /*1da0*/  BRA `(.L_x_5655) ;  /* 0x0000000000087947 */ /* 0x000fea0003800000 */
.L_x_5674:
[----:B------:R-:W2:Y:S02]  /*1db0*/  LDG.E R4, desc[UR36][R4.64] ;  /* 0x0000002404047981 */ /* 0x000ea4000c1e1900 */
[----:B--2---:R-:W-:-:S07]  /*1dc0*/  I2FP.F32.U32 R18, R4 ;  /* 0x0000000400127245 */ /* 0x004fce0000201000 */
.L_x_5655:
[----:B------:R-:W-:Y:S05]  /*1dd0*/  BSYNC B6 ;  /* 0x0000000000067941 */ /* 0x000fea0003800000 */
.L_x_5649:
[----:B------:R-:W-:-:S07]  /*1de0*/  VIADD R24, R24, 0x80 ;  /* 0x0000008018187836 */ /* 0x000fce0000000000 */
.L_x_5648:
[----:B------:R-:W-:Y:S05]  /*1df0*/  BSYNC B7 ;  /* 0x0000000000077941 */ /* 0x000fea0003800000 */
.L_x_5647:
        /* <DEDUP_REMOVED lines=27> */
.L_x_5683:
[----:B------:R-:W2:Y:S02]  /*1fb0*/  LDG.E.U8 R4, desc[UR36][R4.64] ;  /* 0x0000002404047981 */ /* 0x000ea4000c1e1100 */
[----:B--2---:R-:W-:Y:S01]  /*1fc0*/  I2FP.F32.U32 R22, R4 ;  /* 0x0000000400167245 */ /* 0x004fe20000201000 */
[----:B------:R-:W-:Y:S06]  /*1fd0*/  BRA `(.L_x_5685) ;  /* 0x0000000c002c7947 */ /* 0x000fec0003800000 */
.L_x_5682:
        /* <DEDUP_REMOVED lines=9> */
.L_x_5687:
[----:B------:R-:W2:Y:S02]  /*2070*/  LDG.E R4, desc[UR36][R4.64] ;  /* 0x0000002404047981 */ /* 0x000ea4000c1e1900 */
[----:B--2---:R-:W-:Y:S01]  /*2080*/  I2FP.F32.S32 R22, R4 ;  /* 0x0000000400167245 */ /* 0x004fe20000201400 */
[----:B------:R-:W-:Y:S06]  /*2090*/  BRA `(.L_x_5685) ;  /* 0x0000000800fc7947 */ /* 0x000fec0003800000 */
.L_x_5686:
[----:B------:R-:W2:Y:S02]  /*20a0*/  LDG.E.U16 R4, desc[UR36][R4.64] ;  /* 0x0000002404047981 */ /* 0x000ea4000c1e1500 */
[----:B--2---:R4:W0:Y:S01]  /*20b0*/  I2F.S16 R22, R4 ;  /* 0x0000000400167306 */ /* 0x0048220000101400 */
[----:B------:R-:W-:Y:S05]  /*20c0*/  BRA `(.L_x_5685) ;  /* 0x0000000800f07947 */ /* 0x000fea0003800000 */
.L_x_5681:
        /* <DEDUP_REMOVED lines=8> */
.L_x_5689:
[----:B------:R-:W2:Y:S02]  /*2150*/  LDG.E.U16 R4, desc[UR36][R4.64] ;  /* 0x0000002404047981 */ /* 0x000ea4000c1e1500 */
[----:B--2---:R-:W-:Y:S01]  /*2160*/  HADD2.F32 R22, -RZ, R4.H0_H0 ;  /* 0x20000004ff167230 */ /* 0x004fe20000004100 */
[----:B------:R-:W-:Y:S06]  /*2170*/  BRA `(.L_x_5685) ;  /* 0x0000000800c47947 */ /* 0x000fec0003800000 */
.L_x_5688:
        /* <DEDUP_REMOVED lines=8> */
.L_x_5691:
[----:B------:R-:W2:Y:S02]  /*2200*/  LDG.E.U16 R4, desc[UR36][R4.64] ;  /* 0x0000002404047981 */ /* 0x000ea4000c1e1500 */
[----:B--2---:R-:W-:Y:S01]  /*2210*/  HADD2.F32 R22, -RZ, R4.H0_H0 ;  /* 0x20000004ff167230 */ /* 0x004fe20000004100 */
[----:B------:R-:W-:Y:S06]  /*2220*/  BRA `(.L_x_5685) ;  /* 0x0000000800987947 */ /* 0x000fec0003800000 */
.L_x_5690:
[----:B------:R-:W2:Y:S01]  /*2230*/  LDG.E.64 R4, desc[UR36][R4.64] ;  /* 0x0000002404047981 */ /* 0x000ea2000c1e1b00 */
[----:B------:R-:W-:Y:S01]  /*2240*/  UMOV UR4, 0xf0000000 ;  /* 0xf000000000047882 */ /* 0x000fe20000000000 */
[----:B------:R-:W-:Y:S01]  /*2250*/  UMOV UR5, 0x380fffff ;  /* 0x380fffff00057882 */ /* 0x000fe20000000000 */
[----:B--2---:R-:W0:Y:S01]  /*2260*/  F2F.F32.F64 R22, R4 ;  /* 0x0000000400167310 */ /* 0x004e220000301000 */
[----:B------:R-:W-:-:S14]  /*2270*/  DSETP.GEU.AND P0, PT, |R4|, UR4, PT ;  /* 0x0000000404007e2a */ /* 0x000fdc000bf0e200 */
[----:B0-----:R-:W-:Y:S01]  /*2280*/  @!P0 FMUL R22, R22, 1.175494350822287508e-38 ;  /* 0x0080000016168820 */ /* 0x001fe20000400000 */
[----:B------:R-:W-:Y:S06]  /*2290*/  BRA `(.L_x_5685) ;  /* 0x00000008007c7947 */ /* 0x000fec0003800000 */
.L_x_5680:
        /* <DEDUP_REMOVED lines=12> */
.L_x_5694:
[----:B------:R-:W2:Y:S01]  /*2360*/  LDG.E.64 R4, desc[UR36][R4.64] ;  /* 0x0000002404047981 */ /* 0x000ea2000c1e1b00 */
[----:B------:R-:W-:Y:S01]  /*2370*/  UMOV UR4, 0xf0000000 ;  /* 0xf000000000047882 */ /* 0x000fe20000000000 */
[----:B------:R-:W-:Y:S01]  /*2380*/  UMOV UR5, 0x380fffff ;  /* 0x380fffff00057882 */ /* 0x000fe20000000000 */
[----:B--2---:R-:W0:Y:S01]  /*2390*/  F2F.F32.F64 R22, R4 ;  /* 0x0000000400167310 */ /* 0x004e220000301000 */
[----:B------:R-:W-:-:S14]  /*23a0*/  DSETP.GEU.AND P0, PT, |R4|, UR4, PT ;  /* 0x0000000404007e2a */ /* 0x000fdc000bf0e200 */
[----:B0-----:R-:W-:Y:S01]  /*23b0*/  @!P0 FMUL R22, R22, 1.175494350822287508e-38 ;  /* 0x0080000016168820 */ /* 0x001fe20000400000 */
[----:B------:R-:W-:Y:S06]  /*23c0*/  BRA `(.L_x_5685) ;  /* 0x0000000800307947 */ /* 0x000fec0003800000 */
.L_x_5693:
        /* <DEDUP_REMOVED lines=26> */
.L_x_5696:
        /* <DEDUP_REMOVED lines=13> */
.L_x_5695:
[----:B------:R-:W2:Y:S02]  /*2640*/  LDG.E.U16 R4, desc[UR36][R4.64] ;  /* 0x0000002404047981 */ /* 0x000ea4000c1e1500 */
[----:B--2---:R-:W-:Y:S01]  /*2650*/  IMAD.U32 R22, R4, 0x10000, RZ ;  /* 0x0001000004167824 */ /* 0x004fe200078e00ff */
[----:B------:R-:W-:Y:S06]  /*2660*/  BRA `(.L_x_5685) ;  /* 0x0000000400887947 */ /* 0x000fec0003800000 */
.L_x_5692:
        /* <DEDUP_REMOVED lines=11> */
.L_x_5699:
        /* <DEDUP_REMOVED lines=20> */
.L_x_5701:
[----:B------:R-:W-:Y:S05]  /*2860*/  BSYNC B0 ;  /* 0x0000000000007941 */ /* 0x000fea0003800000 */
.L_x_5700:
[----:B------:R-:W-:Y:S01]  /*2870*/  IMAD.SHL.U32 R3, R3, 0x100000, RZ ;  /* 0x0010000003037824 */ /* 0x000fe200078e00ff */
[----:B------:R-:W-:-:S04]  /*2880*/  LEA R5, R0, 0x3b800000, 0x17 ;  /* 0x3b80000000057811 */ /* 0x000fc800078eb8ff */
[----:B------:R-:W-:Y:S01]  /*2890*/  LOP3.LUT R22, R5, R3, R22, 0xfe, !PT ;  /* 0x0000000305167212 */ /* 0x000fe200078efe16 */
[----:B------:R-:W-:Y:S06]  /*28a0*/  BRA `(.L_x_5685) ;  /* 0x0000000000f87947 */ /* 0x000fec0003800000 */
.L_x_5698:
        /* <DEDUP_REMOVED lines=20> */
.L_x_5703:
[----:B------:R-:W-:Y:S05]  /*29f0*/  BSYNC B0 ;  /* 0x0000000000007941 */ /* 0x000fea0003800000 */
.L_x_5702:
[----:B------:R-:W-:Y:S01]  /*2a00*/  IMAD.SHL.U32 R3, R3, 0x200000, RZ ;  /* 0x0020000003037824 */ /* 0x000fe200078e00ff */
[----:B------:R-:W-:-:S04]  /*2a10*/  LEA R5, R0, 0x37800000, 0x17 ;  /* 0x3780000000057811 */ /* 0x000fc800078eb8ff */
[----:B------:R-:W-:Y:S01]  /*2a20*/  LOP3.LUT R22, R5, R3, R22, 0xfe, !PT ;  /* 0x0000000305167212 */ /* 0x000fe200078efe16 */
[----:B------:R-:W-:Y:S06]  /*2a30*/  BRA `(.L_x_5685) ;  /* 0x0000000000947947 */ /* 0x000fec0003800000 */
.L_x_5697:
        /* <DEDUP_REMOVED lines=14> */
.L_x_5684:
        /* <DEDUP_REMOVED lines=16> */
.L_x_5706:
[----:B------:R-:W-:Y:S01]  /*2c20*/  IMAD.MOV.U32 R22, RZ, RZ, RZ ;  /* 0x000000ffff167224 */ /* 0x000fe200078e00ff */
[----:B------:R-:W-:Y:S06]  /*2c30*/  BRA `(.L_x_5685) ;  /* 0x0000000000147947 */ /* 0x000fec0003800000 */
.L_x_5705:
[----:B------:R-:W2:Y:S02]  /*2c40*/  LDG.E.64 R4, desc[UR36][R4.64] ;  /* 0x0000002404047981 */ /* 0x000ea4000c1e1b00 */
[----:B--2---:R0:W2:Y:S01]  /*2c50*/  I2F.U64 R22, R4 ;  /* 0x0000000400167312 */ /* 0x0040a20000301000 */
[----:B------:R-:W-:Y:S05]  /*2c60*/  BRA `(.L_x_5685) ;  /* 0x0000000000087947 */ /* 0x000fea0003800000 */
.L_x_5704:
[----:B------:R-:W2:Y:S02]  /*2c70*/  LDG.E R4, desc[UR36][R4.64] ;  /* 0x0000002404047981 */ /* 0x000ea4000c1e1900 */
[----:B--2---:R-:W-:-:S07]  /*2c80*/  I2FP.F32.U32 R22, R4 ;  /* 0x0000000400167245 */ /* 0x004fce0000201000 */
.L_x_5685:
[----:B------:R-:W-:Y:S05]  /*2c90*/  BSYNC B6 ;  /* 0x0000000000067941 */ /* 0x000fea0003800000 */
.L_x_5679:
[----:B------:R-:W-:-:S07]  /*2ca0*/  VIADD R24, R24, 0x80 ;  /* 0x0000008018187836 */ /* 0x000fce0000000000 */
.L_x_5678:
[----:B------:R-:W-:Y:S05]  /*2cb0*/  BSYNC B7 ;  /* 0x0000000000077941 */ /* 0x000fea0003800000 */
.L_x_5677:
        /* <DEDUP_REMOVED lines=23> */
.L_x_5712:
[----:B------:R-:W2:Y:S02]  /*2e30*/  LDG.E.U8 R4, desc[UR36][R4.64] ;  /* 0x0000002404047981 */ /* 0x000ea4000c1e1100 */
[----:B--2---:R-:W-:Y:S01]  /*2e40*/  I2FP.F32.U32 R19, R4 ;  /* 0x0000000400137245 */ /* 0x004fe20000201000 */
[----:B------:R-:W-:Y:S06]  /*2e50*/  BRA `(.L_x_5708) ;  /* 0x0000000c00207947 */ /* 0x000fec0003800000 */
.L_x_5711:
        /* <DEDUP_REMOVED lines=9> */
.L_x_5715:
[----:B------:R-:W2:Y:S02]  /*2ef0*/  LDG.E R4, desc[UR36][R4.64] ;  /* 0x0000002404047981 */ /* 0x000ea4000c1e1900 */
[----:B--2---:R-:W-:Y:S01]  /*2f00*/  I2FP.F32.S32 R19, R4 ;  /* 0x0000000400137245 */ /* 0x004fe20000201400 */
[----:B------:R-:W-:Y:S06]  /*2f10*/  BRA `(.L_x_5708) ;  /* 0x0000000800f07947 */ /* 0x000fec0003800000 */
.L_x_5714:
[----:B------:R-:W2:Y:S02]  /*2f20*/  LDG.E.U16 R4, desc[UR36][R4.64] ;  /* 0x0000002404047981 */ /* 0x000ea4000c1e1500 */
[----:B--2---:R0:W2:Y:S01]  /*2f30*/  I2F.S16 R19, R4 ;  /* 0x0000000400137306 */ /* 0x0040a20000101400 */
[----:B------:R-:W-:Y:S05]  /*2f40*/  BRA `(.L_x_5708) ;  /* 0x0000000800e47947 */ /* 0x000fea0003800000 */
.L_x_5710:
        /* <DEDUP_REMOVED lines=8> */
.L_x_5717:
[----:B------:R-:W2:Y:S02]  /*2fd0*/  LDG.E.U16 R4, desc[UR36][R4.64] ;  /* 0x0000002404047981 */ /* 0x000ea4000c1e1500 */
[----:B--2---:R-:W-:Y:S01]  /*2fe0*/  HADD2.F32 R19, -RZ, R4.H0_H0 ;  /* 0x20000004ff137230 */ /* 0x004fe20000004100 */
[----:B------:R-:W-:Y:S06]  /*2ff0*/  BRA `(.L_x_5708) ;  /* 0x0000000800b87947 */ /* 0x000fec0003800000 */
.L_x_5716:
        /* <DEDUP_REMOVED lines=8> */
.L_x_5719:
[----:B------:R-:W2:Y:S02]  /*3080*/  LDG.E.U16 R4, desc[UR36][R4.64] ;  /* 0x0000002404047981 */ /* 0x000ea4000c1e1500 */
[----:B--2---:R-:W-:Y:S01]  /*3090*/  HADD2.F32 R19, -RZ, R4.H0_H0 ;  /* 0x20000004ff137230 */ /* 0x004fe20000004100 */
[----:B------:R-:W-:Y:S06]  /*30a0*/  BRA `(.L_x_5708) ;  /* 0x00000008008c7947 */ /* 0x000fec0003800000 */
.L_x_5718:
[----:B------:R-:W2:Y:S01]  /*30b0*/  LDG.E.64 R4, desc[UR36][R4.64] ;  /* 0x0000002404047981 */ /* 0x000ea2000c1e1b00 */
[----:B------:R-:W-:Y:S01]  /*30c0*/  UMOV UR4, 0xf0000000 ;  /* 0xf000000000047882 */ /* 0x000fe20000000000 */
[----:B------:R-:W-:Y:S01]  /*30d0*/  UMOV UR5, 0x380fffff ;  /* 0x380fffff00057882 */ /* 0x000fe20000000000 */
[----:B--2---:R-:W0:Y:S01]  /*30e0*/  F2F.F32.F64 R19, R4 ;  /* 0x0000000400137310 */ /* 0x004e220000301000 */
[----:B------:R-:W-:-:S14]  /*30f0*/  DSETP.GEU.AND P0, PT, |R4|, UR4, PT ;  /* 0x0000000404007e2a */ /* 0x000fdc000bf0e200 */
[----:B0-----:R-:W-:Y:S01]  /*3100*/  @!P0 FMUL R19, R19, 1.175494350822287508e-38 ;  /* 0x0080000013138820 */ /* 0x001fe20000400000 */
[----:B------:R-:W-:Y:S06]  /*3110*/  BRA `(.L_x_5708) ;  /* 0x0000000800707947 */ /* 0x000fec0003800000 */
.L_x_5709:
        /* <DEDUP_REMOVED lines=12> */
.L_x_5722:
[----:B------:R-:W2:Y:S01]  /*31e0*/  LDG.E.64 R4, desc[UR36][R4.64] ;  /* 0x0000002404047981 */ /* 0x000ea2000c1e1b00 */
[----:B------:R-:W-:Y:S01]  /*31f0*/  UMOV UR4, 0xf0000000 ;  /* 0xf000000000047882 */ /* 0x000fe20000000000 */
[----:B------:R-:W-:Y:S01]  /*3200*/  UMOV UR5, 0x380fffff ;  /* 0x380fffff00057882 */ /* 0x000fe20000000000 */
[----:B--2---:R-:W0:Y:S01]  /*3210*/  F2F.F32.F64 R19, R4 ;  /* 0x0000000400137310 */ /* 0x004e220000301000 */
[----:B------:R-:W-:-:S14]  /*3220*/  DSETP.GEU.AND P0, PT, |R4|, UR4, PT ;  /* 0x0000000404007e2a */ /* 0x000fdc000bf0e200 */
[----:B0-----:R-:W-:Y:S01]  /*3230*/  @!P0 FMUL R19, R19, 1.175494350822287508e-38 ;  /* 0x0080000013138820 */ /* 0x001fe20000400000 */
[----:B------:R-:W-:Y:S06]  /*3240*/  BRA `(.L_x_5708) ;  /* 0x0000000800247947 */ /* 0x000fec0003800000 */
.L_x_5721:
        /* <DEDUP_REMOVED lines=26> */
.L_x_5724:
        /* <DEDUP_REMOVED lines=13> */
.L_x_5723:
[----:B------:R-:W2:Y:S02]  /*34c0*/  LDG.E.U16 R4, desc[UR36][R4.64] ;  /* 0x0000002404047981 */ /* 0x000ea4000c1e1500 */
[----:B--2---:R-:W-:Y:S01]  /*34d0*/  IMAD.U32 R19, R4, 0x10000, RZ ;  /* 0x0001000004137824 */ /* 0x004fe200078e00ff */
[----:B------:R-:W-:Y:S06]  /*34e0*/  BRA `(.L_x_5708) ;  /* 0x00000004007c7947 */ /* 0x000fec0003800000 */
.L_x_5720:
        /* <DEDUP_REMOVED lines=11> */
.L_x_5727:
        /* <DEDUP_REMOVED lines=19> */
.L_x_5729:
[----:B------:R-:W-:Y:S05]  /*36d0*/  BSYNC B0 ;  /* 0x0000000000007941 */ /* 0x000fea0003800000 */
.L_x_5728:
[----:B------:R-:W-:Y:S01]  /*36e0*/  IMAD.SHL.U32 R3, R3, 0x100000, RZ ;  /* 0x0010000003037824 */ /* 0x000fe200078e00ff */
[----:B------:R-:W-:-:S04]  /*36f0*/  LEA R0, R0, 0x3b800000, 0x17 ;  /* 0x3b80000000007811 */ /* 0x000fc800078eb8ff */
[----:B------:R-:W-:Y:S01]  /*3700*/  LOP3.LUT R19, R0, R3, R19, 0xfe, !PT ;  /* 0x0000000300137212 */ /* 0x000fe200078efe13 */
[----:B------:R-:W-:Y:S06]  /*3710*/  BRA `(.L_x_5708) ;  /* 0x0000000000f07947 */ /* 0x000fec0003800000 */
.L_x_5726:
        /* <DEDUP_REMOVED lines=19> */
.L_x_5731:
[----:B------:R-:W-:Y:S05]  /*3850*/  BSYNC B0 ;  /* 0x0000000000007941 */ /* 0x000fea0003800000 */
.L_x_5730:
[----:B------:R-:W-:Y:S01]  /*3860*/  IMAD.SHL.U32 R3, R3, 0x200000, RZ ;  /* 0x0020000003037824 */ /* 0x000fe200078e00ff */
[----:B------:R-:W-:-:S04]  /*3870*/  LEA R0, R0, 0x37800000, 0x17 ;  /* 0x3780000000007811 */ /* 0x000fc800078eb8ff */
[----:B------:R-:W-:Y:S01]  /*3880*/  LOP3.LUT R19, R0, R3, R19, 0xfe, !PT ;  /* 0x0000000300137212 */ /* 0x000fe200078efe13 */
[----:B------:R-:W-:Y:S06]  /*3890*/  BRA `(.L_x_5708) ;  /* 0x0000000000907947 */ /* 0x000fec0003800000 */
.L_x_5725:
        /* <DEDUP_REMOVED lines=14> */
.L_x_5713:
        /* <DEDUP_REMOVED lines=16> */
.L_x_5734:
[----:B------:R-:W-:Y:S05]  /*3a80*/  BRA `(.L_x_5708) ;  /* 0x0000000000147947 */ /* 0x000fea0003800000 */
.L_x_5733:
[----:B------:R-:W2:Y:S02]  /*3a90*/  LDG.E.64 R4, desc[UR36][R4.64] ;  /* 0x0000002404047981 */ /* 0x000ea4000c1e1b00 */
[----:B--2---:R0:W2:Y:S01]  /*3aa0*/  I2F.U64 R19, R4 ;  /* 0x0000000400137312 */ /* 0x0040a20000301000 */
[----:B------:R-:W-:Y:S05]  /*3ab0*/  BRA `(.L_x_5708) ;  /* 0x0000000000087947 */ /* 0x000fea0003800000 */
.L_x_5732:
[----:B------:R-:W2:Y:S02]  /*3ac0*/  LDG.E R4, desc[UR36][R4.64] ;  /* 0x0000002404047981 */ /* 0x000ea4000c1e1900 */
[----:B--2---:R-:W-:-:S07]  /*3ad0*/  I2FP.F32.U32 R19, R4 ;  /* 0x0000000400137245 */ /* 0x004fce0000201000 */
.L_x_5708:
[----:B------:R-:W-:Y:S05]  /*3ae0*/  BSYNC B6 ;  /* 0x0000000000067941 */ /* 0x000fea0003800000 */
.L_x_5707:
[----:B------:R-:W0:Y:S01]  /*3af0*/  S2R R25, SR_TID.X ;  /* 0x0000000000197919 */ /* 0x000e220000002100 */
[----:B------:R-:W-:Y:S01]  /*3b00*/  BSSY B0, `(.L_x_5735) ;  /* 0x0000013000007945 */ /* 0x000fe20003800000 */
[----:B0-----:R-:W-:-:S13]  /*3b10*/  ISETP.GE.AND P0, PT, R25, R17, PT ;  /* 0x000000111900720c */ /* 0x001fda0003f06270 */
[----:B------:R-:W-:Y:S05]  /*3b20*/  @P0 BRA `(.L_x_5736) ;  /* 0x0000000000400947 */ /* 0x000fea0003800000 */
[----:B------:R-:W-:Y:S01]  /*3b30*/  ULDC UR4, c[0x0][0x218] ;  /* 0x0000860000047ab9 */ /* 0x000fe20000000800 */
[----:B------:R-:W-:Y:S01]  /*3b40*/  BSSY B1, `(.L_x_5737) ;  /* 0x0000009000017945 */ /* 0x000fe20003800000 */
[----:B-1-3-5:R-:W-:Y:S01]  /*3b50*/  FSETP.GEU.FTZ.AND P1, PT, R23, UR4, PT ;  /* 0x0000000417007c0b */ /* 0x02afe2000bf3e000 */
[----:B------:R-:W-:Y:S02]  /*3b60*/  ULDC UR4, c[0x0][0x218] ;  /* 0x0000860000047ab9 */ /* 0x000fe40000000800 */
[----:B------:R-:W-:-:S10]  /*3b70*/  IMAD.U32 R0, RZ, RZ, UR4 ;  /* 0x00000004ff007e24 */ /* 0x000fd4000f8e00ff */
[----:B------:R-:W-:Y:S05]  /*3b80*/  @!P1 BRA `(.L_x_5738) ;  /* 0x0000000000109947 */ /* 0x000fea0003800000 */
[----:B------:R-:W-:Y:S01]  /*3b90*/  ULDC UR4, c[0x0][0x21c] ;  /* 0x0000870000047ab9 */ /* 0x000fe20000000800 */
[----:B------:R-:W-:Y:S01]  /*3ba0*/  IMAD.MOV.U32 R0, RZ, RZ, R23 ;  /* 0x000000ffff007224 */ /* 0x000fe200078e0017 */
[----:B------:R-:W-:-:S13]  /*3bb0*/  FSETP.GT.FTZ.AND P1, PT, R23, UR4, PT ;  /* 0x0000000417007c0b */ /* 0x000fda000bf34000 */
[----:B------:R-:W0:Y:S02]  /*3bc0*/  @P1 LDC R0, c[0x0][0x21c] ;  /* 0x00008700ff001b82 */ /* 0x000e240000000800 */
.L_x_5738:
[----:B------:R-:W-:Y:S05]  /*3bd0*/  BSYNC B1 ;  /* 0x0000000000017941 */ /* 0x000fea0003800000 */
.L_x_5737:
[----:B0-----:R-:W-:-:S06]  /*3be0*/  FADD.FTZ R3, -R0, 1 ;  /* 0x3f80000000037421 */ /* 0x001fcc0000010100 */
[----:B------:R-:W0:Y:S02]  /*3bf0*/  MUFU.RCP R3, R3 ;  /* 0x0000000300037308 */ /* 0x000e240000001000 */
[----:B0-----:R-:W-:-:S06]  /*3c00*/  FMUL.FTZ R0, R3, R0 ;  /* 0x0000000003007220 */ /* 0x001fcc0000410000 */
[----:B------:R-:W2:Y:S02]  /*3c10*/  MUFU.LG2 R0, R0 ;  /* 0x0000000000007308 */ /* 0x000ea40000000c00 */
[----:B--2-4-:R-:W-:-:S07]  /*3c20*/  FMUL.FTZ R4, R0, 0.69314718246459960938 ;  /* 0x3f31721800047820 */ /* 0x014fce0000410000 */
.L_x_5736:
[----:B------:R-:W-:Y:S05]  /*3c30*/  BSYNC B0 ;  /* 0x0000000000007941 */ /* 0x000fea0003800000 */
.L_x_5735:
[----:B------:R-:W-:Y:S01]  /*3c40*/  VIADD R26, R25, 0x80 ;  /* 0x00000080191a7836 */ /* 0x000fe20000000000 */
[----:B------:R-:W-:Y:S04]  /*3c50*/  BSSY B0, `(.L_x_5739) ;  /* 0x0000013000007945 */ /* 0x000fe80003800000 */
[----:B------:R-:W-:-:S13]  /*3c60*/  ISETP.GE.AND P1, PT, R26, R17, PT ;  /* 0x000000111a00720c */ /* 0x000fda0003f26270 */
[----:B------:R-:W-:Y:S05]  /*3c70*/  @P1 BRA `(.L_x_5740) ;  /* 0x0000000000401947 */ /* 0x000fea0003800000 */
[----:B------:R-:W-:Y:S01]  /*3c80*/  ULDC UR4, c[0x0][0x218] ;  /* 0x0000860000047ab9 */ /* 0x000fe20000000800 */
[----:B------:R-:W-:Y:S01]  /*3c90*/  BSSY B1, `(.L_x_5741) ;  /* 0x0000009000017945 */ /* 0x000fe20003800000 */
[----:B--2--5:R-:W-:Y:S01]  /*3ca0*/  FSETP.GEU.FTZ.AND P1, PT, R18, UR4, PT ;  /* 0x0000000412007c0b */ /* 0x024fe2000bf3e000 */
[----:B------:R-:W-:Y:S02]  /*3cb0*/  ULDC UR4, c[0x0][0x218] ;  /* 0x0000860000047ab9 */ /* 0x000fe40000000800 */
[----:B------:R-:W-:-:S10]  /*3cc0*/  IMAD.U32 R0, RZ, RZ, UR4 ;  /* 0x00000004ff007e24 */ /* 0x000fd4000f8e00ff */
[----:B------:R-:W-:Y:S05]  /*3cd0*/  @!P1 BRA `(.L_x_5742) ;  /* 0x0000000000109947 */ /* 0x000fea0003800000 */
[----:B------:R-:W-:Y:S01]  /*3ce0*/  ULDC UR4, c[0x0][0x21c] ;  /* 0x0000870000047ab9 */ /* 0x000fe20000000800 */
[----:B------:R-:W-:Y:S01]  /*3cf0*/  IMAD.MOV.U32 R0, RZ, RZ, R18 ;  /* 0x000000ffff007224 */ /* 0x000fe200078e0012 */
[----:B------:R-:W-:-:S13]  /*3d00*/  FSETP.GT.FTZ.AND P1, PT, R18, UR4, PT ;  /* 0x0000000412007c0b */ /* 0x000fda000bf34000 */
[----:B------:R-:W0:Y:S02]  /*3d10*/  @P1 LDC R0, c[0x0][0x21c] ;  /* 0x00008700ff001b82 */ /* 0x000e240000000800 */
.L_x_5742:
[----:B------:R-:W-:Y:S05]  /*3d20*/  BSYNC B1 ;  /* 0x0000000000017941 */ /* 0x000fea0003800000 */
.L_x_5741:
[----:B0-----:R-:W-:-:S06]  /*3d30*/  FADD.FTZ R3, -R0, 1 ;  /* 0x3f80000000037421 */ /* 0x001fcc0000010100 */
[----:B------:R-:W0:Y:S02]  /*3d40*/  MUFU.RCP R3, R3 ;  /* 0x0000000300037308 */ /* 0x000e240000001000 */
[----:B0-----:R-:W-:-:S06]  /*3d50*/  FMUL.FTZ R0, R3, R0 ;  /* 0x0000000003007220 */ /* 0x001fcc0000410000 */
[----:B------:R-:W0:Y:S02]  /*3d60*/  MUFU.LG2 R0, R0 ;  /* 0x0000000000007308 */ /* 0x000e240000000c00 */
[----:B0-----:R-:W-:-:S07]  /*3d70*/  FMUL.FTZ R18, R0, 0.69314718246459960938 ;  /* 0x3f31721800127820 */ /* 0x001fce0000410000 */
.L_x_5740:
[----:B------:R-:W-:Y:S05]  /*3d80*/  BSYNC B0 ;  /* 0x0000000000007941 */ /* 0x000fea0003800000 */
.L_x_5739:
        /* <DEDUP_REMOVED lines=14> */
.L_x_5746:
[----:B------:R-:W-:Y:S05]  /*3e70*/  BSYNC B1 ;  /* 0x0000000000017941 */ /* 0x000fea0003800000 */
.L_x_5745:
[----:B0-----:R-:W-:-:S06]  /*3e80*/  FADD.FTZ R3, -R0, 1 ;  /* 0x3f80000000037421 */ /* 0x001fcc0000010100 */
[----:B------:R-:W0:Y:S02]  /*3e90*/  MUFU.RCP R3, R3 ;  /* 0x0000000300037308 */ /* 0x000e240000001000 */
[----:B0-----:R-:W-:-:S06]  /*3ea0*/  FMUL.FTZ R0, R3, R0 ;  /* 0x0000000003007220 */ /* 0x001fcc0000410000 */
[----:B------:R-:W0:Y:S02]  /*3eb0*/  MUFU.LG2 R0, R0 ;  /* 0x0000000000007308 */ /* 0x000e240000000c00 */
[----:B0-----:R-:W-:-:S07]  /*3ec0*/  FMUL.FTZ R22, R0, 0.69314718246459960938 ;  /* 0x3f31721800167820 */ /* 0x001fce0000410000 */
.L_x_5744:
[----:B------:R-:W-:Y:S05]  /*3ed0*/  BSYNC B0 ;  /* 0x0000000000007941 */ /* 0x000fea0003800000 */
.L_x_5743:
[----:B------:R-:W-:Y:S01]  /*3ee0*/  VIADD R0, R25, 0x180 ;  /* 0x0000018019007836 */ /* 0x000fe20000000000 */
[----:B------:R-:W-:Y:S04]  /*3ef0*/  BSSY B0, `(.L_x_5747) ;  /* 0x0000011000007945 */ /* 0x000fe80003800000 */
[----:B------:R-:W-:-:S13]  /*3f00*/  ISETP.GE.AND P1, PT, R0, R17, PT ;  /* 0x000000110000720c */ /* 0x000fda0003f26270 */
[----:B------:R-:W-:Y:S05]  /*3f10*/  @P1 BRA `(.L_x_5748) ;  /* 0x0000000000381947 */ /* 0x000fea0003800000 */
[----:B------:R-:W-:Y:S01]  /*3f20*/  ULDC UR4, c[0x0][0x218] ;  /* 0x0000860000047ab9 */ /* 0x000fe20000000800 */
[----:B------:R-:W-:Y:S01]  /*3f30*/  BSSY B1, `(.L_x_5749) ;  /* 0x0000007000017945 */ /* 0x000fe20003800000 */
[----:B--2--5:R-:W-:-:S13]  /*3f40*/  FSETP.GEU.FTZ.AND P1, PT, R19, UR4, PT ;  /* 0x0000000413007c0b */ /* 0x024fda000bf3e000 */
[----:B------:R-:W-:Y:S05]  /*3f50*/  @!P1 BRA `(.L_x_5750) ;  /* 0x0000000000109947 */ /* 0x000fea0003800000 */
[----:B------:R-:W-:Y:S01]  /*3f60*/  ULDC UR4, c[0x0][0x21c] ;  /* 0x0000870000047ab9 */ /* 0x000fe20000000800 */
[----:B------:R-:W-:Y:S01]  /*3f70*/  IMAD.MOV.U32 R16, RZ, RZ, R19 ;  /* 0x000000ffff107224 */ /* 0x000fe200078e0013 */
[----:B------:R-:W-:-:S13]  /*3f80*/  FSETP.GT.FTZ.AND P1, PT, R19, UR4, PT ;  /* 0x0000000413007c0b */ /* 0x000fda000bf34000 */
[----:B------:R-:W0:Y:S02]  /*3f90*/  @P1 LDC R16, c[0x0][0x21c] ;  /* 0x00008700ff101b82 */ /* 0x000e240000000800 */
.L_x_5750:
[----:B------:R-:W-:Y:S05]  /*3fa0*/  BSYNC B1 ;  /* 0x0000000000017941 */ /* 0x000fea0003800000 */
.L_x_5749:
[----:B0-----:R-:W-:-:S04]  /*3fb0*/  FADD.FTZ R0, -R16, 1 ;  /* 0x3f80000010007421 */ /* 0x001fc80000010100 */
[----:B------:R-:W0:Y:S02]  /*3fc0*/  MUFU.RCP R3, R0 ;  /* 0x0000000000037308 */ /* 0x000e240000001000 */
[----:B0-----:R-:W-:-:S06]  /*3fd0*/  FMUL.FTZ R16, R3, R16 ;  /* 0x0000001003107220 */ /* 0x001fcc0000410000 */
[----:B------:R-:W0:Y:S02]  /*3fe0*/  MUFU.LG2 R16, R16 ;  /* 0x0000001000107308 */ /* 0x000e240000000c00 */
[----:B0-----:R-:W-:-:S07]  /*3ff0*/  FMUL.FTZ R24, R16, 0.69314718246459960938 ;  /* 0x3f31721810187820 */ /* 0x001fce0000410000 */
.L_x_5748:
[----:B------:R-:W-:Y:S05]  /*4000*/  BSYNC B0 ;  /* 0x0000000000007941 */ /* 0x000fea0003800000 */
.L_x_5747:
        /* <DEDUP_REMOVED lines=24> */
.L_x_5756:
[----:B--2-4-:R-:W0:Y:S01]  /*4190*/  F2I.S64.TRUNC R4, R4 ;  /* 0x0000000400047311 */ /* 0x014e22000020d900 */
[----:B------:R-:W-:Y:S02]  /*41a0*/  IMAD.MOV.U32 R25, RZ, RZ, R26 ;  /* 0x000000ffff197224 */ /* 0x000fe400078e001a */
[----:B0-----:R-:W-:-:S05]  /*41b0*/  IMAD.MOV.U32 R3, RZ, RZ, R4 ;  /* 0x000000ffff037224 */ /* 0x001fca00078e0004 */
[----:B------:R0:W-:Y:S01]  /*41c0*/  STG.E.U8 desc[UR36][R8.64], R3 ;  /* 0x0000000308007986 */ /* 0x0001e2000c101124 */
[----:B------:R-:W-:Y:S05]  /*41d0*/  BRA `(.L_x_5752) ;  /* 0x0000000c00907947 */ /* 0x000fea0003800000 */
.L_x_5755:
[----:B------:R-:W-:-:S13]  /*41e0*/  ISETP.NE.AND P0, PT, R0, 0x2, PT ;  /* 0x000000020000780c */ /* 0x000fda0003f05270 */
[----:B------:R-:W-:Y:S05]  /*41f0*/  @!P0 BRA `(.L_x_5758) ;  /* 0x0000000000308947 */ /* 0x000fea0003800000 */
[----:B------:R-:W-:-:S13]  /*4200*/  ISETP.NE.AND P0, PT, R0, 0x3, PT ;  /* 0x000000030000780c */ /* 0x000fda0003f05270 */
[----:B------:R-:W-:Y:S05]  /*4210*/  @!P0 BRA `(.L_x_5759) ;  /* 0x0000000000188947 */ /* 0x000fea0003800000 */
[----:B------:R-:W-:-:S13]  /*4220*/  ISETP.NE.AND P0, PT, R0, 0x4, PT ;  /* 0x000000040000780c */ /* 0x000fda0003f05270 */
[----:B------:R-:W-:Y:S05]  /*4230*/  @P0 BRA `(.L_x_5757) ;  /* 0x0000000c00140947 */ /* 0x000fea0003800000 */
[----:B--2-4-:R-:W0:Y:S01]  /*4240*/  F2I.S64.TRUNC R4, R4 ;  /* 0x0000000400047311 */ /* 0x014e22000020d900 */
[----:B------:R-:W-:Y:S01]  /*4250*/  IMAD.MOV.U32 R25, RZ, RZ, R26 ;  /* 0x000000ffff197224 */ /* 0x000fe200078e001a */
[----:B0-----:R0:W-:Y:S01]  /*4260*/  STG.E.64 desc[UR36][R8.64], R4 ;  /* 0x0000000408007986 */ /* 0x0011e2000c101b24 */
[----:B------:R-:W-:Y:S05]  /*4270*/  BRA `(.L_x_5752) ;  /* 0x0000000c00687947 */ /* 0x000fea0003800000 */
.L_x_5759:
[----:B------:R-:W0:Y:S01]  /*4280*/  F2I.FTZ.TRUNC.NTZ R3, R4 ;  /* 0x0000000400037305 */ /* 0x000e22000021f100 */
[----:B------:R-:W-:Y:S01]  /*4290*/  IMAD.MOV.U32 R25, RZ, RZ, R26 ;  /* 0x000000ffff197224 */ /* 0x000fe200078e001a */
[----:B0-----:R0:W-:Y:S01]  /*42a0*/  STG.E desc[UR36][R8.64], R3 ;  /* 0x0000000308007986 */ /* 0x0011e2000c101924 */
[----:B------:R-:W-:Y:S05]  /*42b0*/  BRA `(.L_x_5752) ;  /* 0x0000000c00587947 */ /* 0x000fea0003800000 */
.L_x_5758:
[----:B------:R-:W0:Y:S01]  /*42c0*/  F2I.FTZ.TRUNC.NTZ R3, R4 ;  /* 0x0000000400037305 */ /* 0x000e22000021f100 */
[----:B------:R-:W-:Y:S01]  /*42d0*/  IMAD.MOV.U32 R25, RZ, RZ, R26 ;  /* 0x000000ffff197224 */ /* 0x000fe200078e001a */
[----:B0-----:R0:W-:Y:S01]  /*42e0*/  STG.E.U16 desc[UR36][R8.64], R3 ;  /* 0x0000000308007986 */ /* 0x0011e2000c101524 */
[----:B------:R-:W-:Y:S05]  /*42f0*/  BRA `(.L_x_5752) ;  /* 0x0000000c00487947 */ /* 0x000fea0003800000 */
.L_x_5754:
        /* <DEDUP_REMOVED lines=9> */
.L_x_5761:
[----:B--2-4-:R-:W-:Y:S01]  /*4390*/  F2FP.F16.F32.PACK_AB R4, RZ, R4 ;  /* 0x00000004ff04723e */ /* 0x014fe200000000ff */
[----:B------:R-:W-:-:S04]  /*43a0*/  IMAD.MOV.U32 R25, RZ, RZ, R26 ;  /* 0x000000ffff197224 */ /* 0x000fc800078e001a */
[----:B------:R0:W-:Y:S01]  /*43b0*/  STG.E.U16 desc[UR36][R8.64], R4 ;  /* 0x0000000408007986 */ /* 0x0001e2000c101524 */
[----:B------:R-:W-:Y:S05]  /*43c0*/  BRA `(.L_x_5752) ;  /* 0x0000000c00147947 */ /* 0x000fea0003800000 */
.L_x_5760:
[----:B------:R-:W-:-:S13]  /*43d0*/  ISETP.NE.AND P0, PT, R0, 0x7, PT ;  /* 0x000000070000780c */ /* 0x000fda0003f05270 */
[----:B------:R-:W-:Y:S05]  /*43e0*/  @!P0 BRA `(.L_x_5762) ;  /* 0x0000000000348947 */ /* 0x000fea0003800000 */
[----:B------:R-:W-:-:S13]  /*43f0*/  ISETP.NE.AND P0, PT, R0, 0x8, PT ;  /* 0x000000080000780c */ /* 0x000fda0003f05270 */
[----:B------:R-:W-:Y:S05]  /*4400*/  @!P0 BRA `(.L_x_5763) ;  /* 0x0000000000188947 */ /* 0x000fea0003800000 */
[----:B------:R-:W-:-:S13]  /*4410*/  ISETP.NE.AND P0, PT, R0, 0x9, PT ;  /* 0x000000090000780c */ /* 0x000fda0003f05270 */
[----:B------:R-:W-:Y:S05]  /*4420*/  @P0 BRA `(.L_x_5757) ;  /* 0x0000000800980947 */ /* 0x000fea0003800000 */
[----:B--2---:R-:W-:Y:S02]  /*4430*/  IMAD.MOV.U32 R5, RZ, RZ, RZ ;  /* 0x000000ffff057224 */ /* 0x004fe400078e00ff */
[----:B------:R-:W-:-:S03]  /*4440*/  IMAD.MOV.U32 R25, RZ, RZ, R26 ;  /* 0x000000ffff197224 */ /* 0x000fc600078e001a */
[----:B------:R0:W-:Y:S01]  /*4450*/  STG.E.64 desc[UR36][R8.64], R4 ;  /* 0x0000000408007986 */ /* 0x0001e2000c101b24 */
[----:B------:R-:W-:Y:S05]  /*4460*/  BRA `(.L_x_5752) ;  /* 0x0000000800ec7947 */ /* 0x000fea0003800000 */
.L_x_5763:
[----:B------:R-:W-:Y:S01]  /*4470*/  F2FP.F16.F32.PACK_AB R3, RZ, R4 ;  /* 0x00000004ff03723e */ /* 0x000fe200000000ff */
[----:B------:R-:W-:-:S03]  /*4480*/  IMAD.MOV.U32 R25, RZ, RZ, R26 ;  /* 0x000000ffff197224 */ /* 0x000fc600078e001a */
[----:B------:R-:W-:-:S05]  /*4490*/  PRMT R3, R3, 0x5410, RZ ;  /* 0x0000541003037816 */ /* 0x000fca00000000ff */
[----:B------:R0:W-:Y:S01]  /*44a0*/  STG.E desc[UR36][R8.64], R3 ;  /* 0x0000000308007986 */ /* 0x0001e2000c101924 */
[----:B------:R-:W-:Y:S05]  /*44b0*/  BRA `(.L_x_5752) ;  /* 0x0000000800d87947 */ /* 0x000fea0003800000 */
.L_x_5762:
[----:B--2-4-:R-:W-:Y:S01]  /*44c0*/  FMUL.FTZ R4, R4, 1 ;  /* 0x3f80000004047820 */ /* 0x014fe20000410000 */
[----:B------:R-:W-:-:S05]  /*44d0*/  IMAD.MOV.U32 R25, RZ, RZ, R26 ;  /* 0x000000ffff197224 */ /* 0x000fca00078e001a */
[----:B------:R-:W0:Y:S02]  /*44e0*/  F2F.F64.F32 R4, R4 ;  /* 0x0000000400047310 */ /* 0x000e240000201800 */
[----:B0-----:R0:W-:Y:S01]  /*44f0*/  STG.E.64 desc[UR36][R8.64], R4 ;  /* 0x0000000408007986 */ /* 0x0011e2000c101b24 */
[----:B------:R-:W-:Y:S05]  /*4500*/  BRA `(.L_x_5752) ;  /* 0x0000000800c47947 */ /* 0x000fea0003800000 */
.L_x_5753:
        /* <DEDUP_REMOVED lines=13> */
.L_x_5766:
[----:B--2-4-:R-:W-:Y:S01]  /*45e0*/  FMUL.FTZ R4, R4, 1 ;  /* 0x3f80000004047820 */ /* 0x014fe20000410000 */
[----:B------:R-:W-:Y:S01]  /*45f0*/  CS2R R6, SRZ ;  /* 0x0000000000067805 */ /* 0x000fe2000001ff00 */
[----:B------:R-:W-:-:S04]  /*4600*/  IMAD.MOV.U32 R25, RZ, RZ, R26 ;  /* 0x000000ffff197224 */ /* 0x000fc800078e001a */
[----:B------:R-:W0:Y:S02]  /*4610*/  F2F.F64.F32 R4, R4 ;  /* 0x0000000400047310 */ /* 0x000e240000201800 */
[----:B0-----:R0:W-:Y:S01]  /*4620*/  STG.E.128 desc[UR36][R8.64], R4 ;  /* 0x0000000408007986 */ /* 0x0011e2000c101d24 */
[----:B------:R-:W-:Y:S05]  /*4630*/  BRA `(.L_x_5752) ;  /* 0x0000000800787947 */ /* 0x000fea0003800000 */
.L_x_5765:
        /* <DEDUP_REMOVED lines=10> */
[----:B--2---:R-:W-:Y:S01]  /*46e0*/  SHF.R.U32.HI R5, RZ, 0x18, R0 ;  /* 0x00000018ff057819 */ /* 0x004fe20000011600 */
        /* <DEDUP_REMOVED lines=9> */
.L_x_5770:
[----:B------:R-:W-:Y:S05]  /*4780*/  BSYNC B0 ;  /* 0x0000000000007941 */ /* 0x000fea0003800000 */
.L_x_5769:
[----:B------:R-:W-:Y:S01]  /*4790*/  LOP3.LUT R5, R0, R5, RZ, 0xfc, !PT ;  /* 0x0000000500057212 */ /* 0x000fe200078efcff */
[----:B------:R-:W-:-:S04]  /*47a0*/  IMAD.MOV.U32 R25, RZ, RZ, R26 ;  /* 0x000000ffff197224 */ /* 0x000fc800078e001a */
[----:B------:R0:W-:Y:S01]  /*47b0*/  STG.E.U8 desc[UR36][R8.64], R5 ;  /* 0x0000000508007986 */ /* 0x0001e2000c101124 */
[----:B------:R-:W-:Y:S05]  /*47c0*/  BRA `(.L_x_5752) ;  /* 0x0000000800147947 */ /* 0x000fea0003800000 */
.L_x_5768:
[----:B--2---:R-:W-:Y:S01]  /*47d0*/  LOP3.LUT R5, R4, 0x7fffffff, RZ, 0xc0, !PT ;  /* 0x7fffffff04057812 */ /* 0x004fe200078ec0ff */
        /* <DEDUP_REMOVED lines=11> */
.L_x_5772:
[----:B------:R-:W-:Y:S01]  /*4890*/  IMAD.MOV.U32 R0, RZ, RZ, 0x7f ;  /* 0x0000007fff007424 */ /* 0x000fe200078e00ff */
[----:B------:R-:W-:-:S04]  /*48a0*/  ISETP.GT.U32.AND P0, PT, R5, 0x7f800000, PT ;  /* 0x7f8000000500780c */ /* 0x000fc80003f04070 */
[----:B------:R-:W-:-:S09]  /*48b0*/  SEL R0, R0, 0x7c, P0 ;  /* 0x0000007c00007807 */ /* 0x000fd20000000000 */
.L_x_5773:
[----:B------:R-:W-:Y:S05]  /*48c0*/  BSYNC B0 ;  /* 0x0000000000007941 */ /* 0x000fea0003800000 */
.L_x_5771:
[----:B----4-:R-:W-:Y:S01]  /*48d0*/  LOP3.LUT R4, R4, 0x80000000, RZ, 0xc0, !PT ;  /* 0x8000000004047812 */ /* 0x010fe200078ec0ff */
[----:B------:R-:W-:-:S03]  /*48e0*/  IMAD.MOV.U32 R25, RZ, RZ, R26 ;  /* 0x000000ffff197224 */ /* 0x000fc600078e001a */
[----:B------:R-:W-:-:S04]  /*48f0*/  SHF.R.U32.HI R3, RZ, 0x18, R4 ;  /* 0x00000018ff037819 */ /* 0x000fc80000011604 */
[----:B------:R-:W-:-:S05]  /*4900*/  LOP3.LUT R3, R0, R3, RZ, 0xfc, !PT ;  /* 0x0000000300037212 */ /* 0x000fca00078efcff */
[----:B------:R0:W-:Y:S01]  /*4910*/  STG.E.U8 desc[UR36][R8.64], R3 ;  /* 0x0000000308007986 */ /* 0x0001e2000c101124 */
[----:B------:R-:W-:Y:S05]  /*4920*/  BRA `(.L_x_5752) ;  /* 0x0000000400bc7947 */ /* 0x000fea0003800000 */
.L_x_5767:
[----:B--2-4-:R-:W-:Y:S01]  /*4930*/  F2FP.BF16.F32.PACK_AB R4, RZ, R4 ;  /* 0x00000004ff04723e */ /* 0x014fe200000010ff */
[----:B------:R-:W-:-:S04]  /*4940*/  IMAD.MOV.U32 R25, RZ, RZ, R26 ;  /* 0x000000ffff197224 */ /* 0x000fc800078e001a */
[----:B------:R0:W-:Y:S01]  /*4950*/  STG.E.U16 desc[UR36][R8.64], R4 ;  /* 0x0000000408007986 */ /* 0x0001e2000c101524 */
[----:B------:R-:W-:Y:S05]  /*4960*/  BRA `(.L_x_5752) ;  /* 0x0000000400ac7947 */ /* 0x000fea0003800000 */
.L_x_5764:
        /* <DEDUP_REMOVED lines=12> */
.L_x_5776:
[----:B--2---:R-:W-:Y:S01]  /*4a30*/  LOP3.LUT R5, R4, 0x7fffffff, RZ, 0xc0, !PT ;  /* 0x7fffffff04057812 */ /* 0x004fe200078ec0ff */
        /* <DEDUP_REMOVED lines=15> */
.L_x_5779:
[----:B----4-:R-:W-:-:S04]  /*4b30*/  LOP3.LUT R4, R4, 0x80000000, RZ, 0xc0, !PT ;  /* 0x8000000004047812 */ /* 0x010fc800078ec0ff */
[----:B------:R-:W-:-:S04]  /*4b40*/  SHF.R.U32.HI R4, RZ, 0x18, R4 ;  /* 0x00000018ff047819 */ /* 0x000fc80000011604 */
[----:B------:R-:W-:-:S04]  /*4b50*/  LOP3.LUT R3, R3, R4, RZ, 0xfc, !PT ;  /* 0x0000000403037212 */ /* 0x000fc800078efcff */
[----:B------:R-:W-:-:S07]  /*4b60*/  PRMT R0, R3, 0x7610, R0 ;  /* 0x0000761003007816 */ /* 0x000fce0000000000 */
.L_x_5778:
[----:B------:R-:W-:Y:S05]  /*4b70*/  BSYNC B0 ;  /* 0x0000000000007941 */ /* 0x000fea0003800000 */
.L_x_5777:
[----:B------:R0:W-:Y:S01]  /*4b80*/  STG.E.U8 desc[UR36][R8.64], R0 ;  /* 0x0000000008007986 */ /* 0x0001e2000c101124 */
[----:B------:R-:W-:Y:S01]  /*4b90*/  IMAD.MOV.U32 R25, RZ, RZ, R26 ;  /* 0x000000ffff197224 */ /* 0x000fe200078e001a */
[----:B------:R-:W-:Y:S06]  /*4ba0*/  BRA `(.L_x_5752) ;  /* 0x00000004001c7947 */ /* 0x000fec0003800000 */
.L_x_5775:
        /* <DEDUP_REMOVED lines=16> */
.L_x_5782:
[----:B----4-:R-:W-:-:S04]  /*4cb0*/  LOP3.LUT R4, R4, 0x80000000, RZ, 0xc0, !PT ;  /* 0x8000000004047812 */ /* 0x010fc800078ec0ff */
[----:B------:R-:W-:-:S04]  /*4cc0*/  SHF.R.U32.HI R4, RZ, 0x18, R4 ;  /* 0x00000018ff047819 */ /* 0x000fc80000011604 */
[----:B------:R-:W-:-:S04]  /*4cd0*/  LOP3.LUT R3, R3, R4, RZ, 0xfc, !PT ;  /* 0x0000000403037212 */ /* 0x000fc800078efcff */
[----:B------:R-:W-:-:S07]  /*4ce0*/  PRMT R0, R3, 0x7610, R0 ;  /* 0x0000761003007816 */ /* 0x000fce0000000000 */
.L_x_5781:
[----:B------:R-:W-:Y:S05]  /*4cf0*/  BSYNC B0 ;  /* 0x0000000000007941 */ /* 0x000fea0003800000 */
.L_x_5780:
[----:B------:R0:W-:Y:S01]  /*4d00*/  STG.E.U8 desc[UR36][R8.64], R0 ;  /* 0x0000000008007986 */ /* 0x0001e2000c101124 */
[----:B------:R-:W-:Y:S01]  /*4d10*/  IMAD.MOV.U32 R25, RZ, RZ, R26 ;  /* 0x000000ffff197224 */ /* 0x000fe200078e001a */
[----:B------:R-:W-:Y:S06]  /*4d20*/  BRA `(.L_x_5752) ;  /* 0x0000000000bc7947 */ /* 0x000fec0003800000 */
.L_x_5774:
[----:B------:R-:W-:-:S13]  /*4d30*/  ISETP.NE.AND P0, PT, R0, 0x1c, PT ;  /* 0x0000001c0000780c */ /* 0x000fda0003f05270 */
[----:B------:R-:W-:Y:S05]  /*4d40*/  @!P0 BRA `(.L_x_5783) ;  /* 0x0000000000a88947 */ /* 0x000fea0003800000 */
[----:B------:R-:W-:-:S13]  /*4d50*/  ISETP.NE.AND P0, PT, R0, 0x1d, PT ;  /* 0x0000001d0000780c */ /* 0x000fda0003f05270 */
[----:B------:R-:W-:Y:S05]  /*4d60*/  @!P0 BRA `(.L_x_5784) ;  /* 0x0000000000908947 */ /* 0x000fea0003800000 */
[----:B------:R-:W-:-:S13]  /*4d70*/  ISETP.NE.AND P0, PT, R0, 0x2c, PT ;  /* 0x0000002c0000780c */ /* 0x000fda0003f05270 */
[----:B------:R-:W-:Y:S05]  /*4d80*/  @P0 BRA `(.L_x_5757) ;  /* 0x0000000000400947 */ /* 0x000fea0003800000 */
[----:B--2---:R-:W-:Y:S01]  /*4d90*/  SHF.R.U32.HI R5, RZ, 0x17, R4 ;  /* 0x00000017ff057819 */ /* 0x004fe20000011604 */
        /* <DEDUP_REMOVED lines=15> */
.L_x_5757:
[----:B------:R-:W-:Y:S01]  /*4e90*/  MOV R14, 0x0 ;  /* 0x00000000000e7802 */ /* 0x000fe20000000f00 */
[----:B------:R-:W-:Y:S01]  /*4ea0*/  ULDC.64 UR4, c[0x4][0x128] ;  /* 0x01004a0000047ab9 */ /* 0x000fe20000000a00 */
[----:B------:R-:W-:Y:S01]  /*4eb0*/  ULDC.64 UR6, c[0x4][0x130] ;  /* 0x01004c0000067ab9 */ /* 0x000fe20000000a00 */
[----:B--2-4-:R-:W-:Y:S02]  /*4ec0*/  IMAD.U32 R4, RZ, RZ, UR4 ;  /* 0x00000004ff047e24 */ /* 0x014fe4000f8e00ff */
        /* <DEDUP_REMOVED lines=12> */
.L_x_5785:
[----:B------:R-:W-:Y:S01]  /*4f90*/  IMAD.MOV.U32 R25, RZ, RZ, R26 ;  /* 0x000000ffff197224 */ /* 0x000fe200078e001a */
[----:B------:R-:W-:Y:S06]  /*4fa0*/  BRA `(.L_x_5752) ;  /* 0x00000000001c7947 */ /* 0x000fec0003800000 */
.L_x_5784:
[----:B--2-4-:R-:W0:Y:S01]  /*4fb0*/  F2I.U64.TRUNC R4, R4 ;  /* 0x0000000400047311 */ /* 0x014e22000020d800 */
[----:B------:R-:W-:Y:S01]  /*4fc0*/  IMAD.MOV.U32 R25, RZ, RZ, R26 ;  /* 0x000000ffff197224 */ /* 0x000fe200078e001a */
[----:B0-----:R0:W-:Y:S01]  /*4fd0*/  STG.E.64 desc[UR36][R8.64], R4 ;  /* 0x0000000408007986 */ /* 0x0011e2000c101b24 */
[----:B------:R-:W-:Y:S05]  /*4fe0*/  BRA `(.L_x_5752) ;  /* 0x00000000000c7947 */ /* 0x000fea0003800000 */
.L_x_5783:
[----:B------:R-:W0:Y:S01]  /*4ff0*/  F2I.FTZ.U32.TRUNC.NTZ R3, R4 ;  /* 0x0000000400037305 */ /* 0x000e22000021f000 */
[----:B------:R-:W-:Y:S01]  /*5000*/  IMAD.MOV.U32 R25, RZ, RZ, R26 ;  /* 0x000000ffff197224 */ /* 0x000fe200078e001a */
[----:B0-----:R0:W-:Y:S06]  /*5010*/  STG.E desc[UR36][R8.64], R3 ;  /* 0x0000000308007986 */ /* 0x0011ec000c101924 */
.L_x_5752:
[----:B------:R-:W-:Y:S05]  /*5020*/  BSYNC B6 ;  /* 0x0000000000067941 */ /* 0x000fea0003800000 */
.L_x_5751:
[----:B------:R-:W-:Y:S01]  /*5030*/  ISETP.GE.AND P0, PT, R25, R17, PT ;  /* 0x000000111900720c */ /* 0x000fe20003f06270 */
[----:B------:R-:W-:-:S12]  /*5040*/  BSSY B6, `(.L_x_5786) ;  /* 0x00001d8000067945 */ /* 0x000fd80003800000 */
[----:B------:R-:W-:Y:S05]  /*5050*/  @P0 BRA `(.L_x_5787) ;  /* 0x0000001c00580947 */ /* 0x000fea0003800000 */
[----:B0-----:R-:W0:Y:S01]  /*5060*/  LDC.64 R8, c[0x0][0x228] ;  /* 0x00008a00ff087b82 */ /* 0x001e220000000a00 */
[----:B------:R-:W-:Y:S01]  /*5070*/  IMAD R0, R2, 0x200, R25 ;  /* 0x0000020002007824 */ /* 0x000fe200078e0219 */
[----:B--2-4-:R-:W-:Y:S01]  /*5080*/  PRMT R4, R16, 0x9910, RZ ;  /* 0x0000991010047816 */ /* 0x014fe200000000ff */
        /* <DEDUP_REMOVED lines=16> */
[----:B0-----:R0:W-:Y:S01]  /*5190*/  STG.E.U8 desc[UR36][R8.64], R3 ;  /* 0x0000000308007986 */ /* 0x0011e2000c101124 */
[----:B------:R-:W-:Y:S05]  /*51a0*/  BRA `(.L_x_5793) ;  /* 0x0000000c00507947 */ /* 0x000fea0003800000 */
.L_x_5791:
[----:B-----5:R-:W0:Y:S02]  /*51b0*/  F2I.S64.TRUNC R18, R18 ;  /* 0x0000001200127311 */ /* 0x020e24000020d900 */
[----:B0-----:R-:W-:-:S05]  /*51c0*/  IMAD.MOV.U32 R3, RZ, RZ, R18 ;  /* 0x000000ffff037224 */ /* 0x001fca00078e0012 */
[----:B------:R0:W-:Y:S01]  /*51d0*/  STG.E.U8 desc[UR36][R8.64], R3 ;  /* 0x0000000308007986 */ /* 0x0001e2000c101124 */
[----:B------:R-:W-:Y:S05]  /*51e0*/  BRA `(.L_x_5793) ;  /* 0x0000000c00407947 */ /* 0x000fea0003800000 */
.L_x_5790:
[----:B------:R-:W-:-:S13]  /*51f0*/  ISETP.NE.AND P0, PT, R0, 0x2, PT ;  /* 0x000000020000780c */ /* 0x000fda0003f05270 */
[----:B------:R-:W-:Y:S05]  /*5200*/  @!P0 BRA `(.L_x_5794) ;  /* 0x0000000000288947 */ /* 0x000fea0003800000 */
[----:B------:R-:W-:-:S13]  /*5210*/  ISETP.NE.AND P0, PT, R0, 0x3, PT ;  /* 0x000000030000780c */ /* 0x000fda0003f05270 */
[----:B------:R-:W-:Y:S05]  /*5220*/  @!P0 BRA `(.L_x_5795) ;  /* 0x0000000000148947 */ /* 0x000fea0003800000 */
[----:B------:R-:W-:-:S13]  /*5230*/  ISETP.NE.AND P0, PT, R0, 0x4, PT ;  /* 0x000000040000780c */ /* 0x000fda0003f05270 */
[----:B------:R-:W-:Y:S05]  /*5240*/  @P0 BRA `(.L_x_5792) ;  /* 0x0000000800d00947 */ /* 0x000fea0003800000 */
[----:B-----5:R-:W0:Y:S02]  /*5250*/  F2I.S64.TRUNC R18, R18 ;  /* 0x0000001200127311 */ /* 0x020e24000020d900 */
[----:B0-----:R0:W-:Y:S01]  /*5260*/  STG.E.64 desc[UR36][R8.64], R18 ;  /* 0x0000001208007986 */ /* 0x0011e2000c101b24 */
[----:B------:R-:W-:Y:S05]  /*5270*/  BRA `(.L_x_5793) ;  /* 0x0000000c001c7947 */ /* 0x000fea0003800000 */
.L_x_5795:
[----:B-----5:R-:W0:Y:S02]  /*5280*/  F2I.FTZ.TRUNC.NTZ R3, R18 ;  /* 0x0000001200037305 */ /* 0x020e24000021f100 */
[----:B0-----:R0:W-:Y:S01]  /*5290*/  STG.E desc[UR36][R8.64], R3 ;  /* 0x0000000308007986 */ /* 0x0011e2000c101924 */
[----:B------:R-:W-:Y:S05]  /*52a0*/  BRA `(.L_x_5793) ;  /* 0x0000000c00107947 */ /* 0x000fea0003800000 */
.L_x_5794:
[----:B-----5:R-:W0:Y:S02]  /*52b0*/  F2I.FTZ.TRUNC.NTZ R3, R18 ;  /* 0x0000001200037305 */ /* 0x020e24000021f100 */
[----:B0-----:R0:W-:Y:S01]  /*52c0*/  STG.E.U16 desc[UR36][R8.64], R3 ;  /* 0x0000000308007986 */ /* 0x0011e2000c101524 */
[----:B------:R-:W-:Y:S05]  /*52d0*/  BRA `(.L_x_5793) ;  /* 0x0000000c00047947 */ /* 0x000fea0003800000 */
.L_x_5789:
[----:B------:R-:W-:-:S13]  /*52e0*/  ISETP.GT.AND P0, PT, R0, 0x6, PT ;  /* 0x000000060000780c */ /* 0x000fda0003f04270 */
[----:B------:R-:W-:Y:S05]  /*52f0*/  @P0 BRA `(.L_x_5796) ;  /* 0x0000000000240947 */ /* 0x000fea0003800000 */
[----:B------:R-:W-:-:S13]  /*5300*/  ISETP.NE.AND P0, PT, R0, 0x5, PT ;  /* 0x000000050000780c */ /* 0x000fda0003f05270 */
[----:B------:R-:W-:Y:S05]  /*5310*/  @!P0 BRA `(.L_x_5797) ;  /* 0x0000000000108947 */ /* 0x000fea0003800000 */
[----:B------:R-:W-:-:S13]  /*5320*/  ISETP.NE.AND P0, PT, R0, 0x6, PT ;  /* 0x000000060000780c */ /* 0x000fda0003f05270 */
[----:B------:R-:W-:Y:S05]  /*5330*/  @P0 BRA `(.L_x_5792) ;  /* 0x0000000800940947 */ /* 0x000fea0003800000 */
[----:B-----5:R0:W-:Y:S01]  /*5340*/  STG.E desc[UR36][R8.64], R18 ;  /* 0x0000001208007986 */ /* 0x0201e2000c101924 */
[----:B------:R-:W-:Y:S05]  /*5350*/  BRA `(.L_x_5793) ;  /* 0x0000000800e47947 */ /* 0x000fea0003800000 */
.L_x_5797:
[----:B-----5:R-:W-:-:S05]  /*5360*/  F2FP.F16.F32.PACK_AB R18, RZ, R18 ;  /* 0x00000012ff12723e */ /* 0x020fca00000000ff */
[----:B------:R0:W-:Y:S01]  /*5370*/  STG.E.U16 desc[UR36][R8.64], R18 ;  /* 0x0000001208007986 */ /* 0x0001e2000c101524 */
[----:B------:R-:W-:Y:S05]  /*5380*/  BRA `(.L_x_5793) ;  /* 0x0000000800d87947 */ /* 0x000fea0003800000 */
.L_x_5796:
[----:B------:R-:W-:-:S13]  /*5390*/  ISETP.NE.AND P0, PT, R0, 0x7, PT ;  /* 0x000000070000780c */ /* 0x000fda0003f05270 */
[----:B------:R-:W-:Y:S05]  /*53a0*/  @!P0 BRA `(.L_x_5798) ;  /* 0x00000000002c8947 */ /* 0x000fea0003800000 */
[----:B------:R-:W-:-:S13]  /*53b0*/  ISETP.NE.AND P0, PT, R0, 0x8, PT ;  /* 0x000000080000780c */ /* 0x000fda0003f05270 */
[----:B------:R-:W-:Y:S05]  /*53c0*/  @!P0 BRA `(.L_x_5799) ;  /* 0x0000000000148947 */ /* 0x000fea0003800000 */
[----:B------:R-:W-:-:S13]  /*53d0*/  ISETP.NE.AND P0, PT, R0, 0x9, PT ;  /* 0x000000090000780c */ /* 0x000fda0003f05270 */
[----:B------:R-:W-:Y:S05]  /*53e0*/  @P0 BRA `(.L_x_5792) ;  /* 0x0000000800680947 */ /* 0x000fea0003800000 */
[----:B-----5:R-:W-:-:S05]  /*53f0*/  IMAD.MOV.U32 R19, RZ, RZ, RZ ;  /* 0x000000ffff137224 */ /* 0x020fca00078e00ff */
[----:B------:R0:W-:Y:S01]  /*5400*/  STG.E.64 desc[UR36][R8.64], R18 ;  /* 0x0000001208007986 */ /* 0x0001e2000c101b24 */
[----:B------:R-:W-:Y:S05]  /*5410*/  BRA `(.L_x_5793) ;  /* 0x0000000800b47947 */ /* 0x000fea0003800000 */
.L_x_5799:
[----:B-----5:R-:W-:-:S04]  /*5420*/  F2FP.F16.F32.PACK_AB R3, RZ, R18 ;  /* 0x00000012ff03723e */ /* 0x020fc800000000ff */
[----:B------:R-:W-:-:S05]  /*5430*/  PRMT R3, R3, 0x5410, RZ ;  /* 0x0000541003037816 */ /* 0x000fca00000000ff */
[----:B------:R0:W-:Y:S01]  /*5440*/  STG.E desc[UR36][R8.64], R3 ;  /* 0x0000000308007986 */ /* 0x0001e2000c101924 */
[----:B------:R-:W-:Y:S05]  /*5450*/  BRA `(.L_x_5793) ;  /* 0x0000000800a47947 */ /* 0x000fea0003800000 */
.L_x_5798:
[----:B-----5:R-:W-:-:S06]  /*5460*/  FMUL.FTZ R4, R18, 1 ;  /* 0x3f80000012047820 */ /* 0x020fcc0000410000 */
[----:B------:R-:W0:Y:S02]  /*5470*/  F2F.F64.F32 R4, R4 ;  /* 0x0000000400047310 */ /* 0x000e240000201800 */
[----:B0-----:R0:W-:Y:S01]  /*5480*/  STG.E.64 desc[UR36][R8.64], R4 ;  /* 0x0000000408007986 */ /* 0x0011e2000c101b24 */
[----:B------:R-:W-:Y:S05]  /*5490*/  BRA `(.L_x_5793) ;  /* 0x0000000800947947 */ /* 0x000fea0003800000 */
.L_x_5788:
        /* <DEDUP_REMOVED lines=10> */
[----:B------:R0:W-:Y:S01]  /*5540*/  STG.E.U8 desc[UR36][R8.64], R3 ;  /* 0x0000000308007986 */ /* 0x0001e2000c101124 */
[----:B------:R-:W-:Y:S05]  /*5550*/  BRA `(.L_x_5793) ;  /* 0x0000000800647947 */ /* 0x000fea0003800000 */
.L_x_5802:
[----:B-----5:R-:W-:Y:S01]  /*5560*/  FMUL.FTZ R4, R18, 1 ;  /* 0x3f80000012047820 */ /* 0x020fe20000410000 */
[----:B------:R-:W-:-:S05]  /*5570*/  CS2R R6, SRZ ;  /* 0x0000000000067805 */ /* 0x000fca000001ff00 */
[----:B------:R-:W0:Y:S02]  /*5580*/  F2F.F64.F32 R4, R4 ;  /* 0x0000000400047310 */ /* 0x000e240000201800 */
[----:B0-----:R0:W-:Y:S01]  /*5590*/  STG.E.128 desc[UR36][R8.64], R4 ;  /* 0x0000000408007986 */ /* 0x0011e2000c101d24 */
[----:B------:R-:W-:Y:S05]  /*55a0*/  BRA `(.L_x_5793) ;  /* 0x0000000800507947 */ /* 0x000fea0003800000 */
.L_x_5801:
        /* <DEDUP_REMOVED lines=20> */
.L_x_5806:
[----:B------:R-:W-:Y:S05]  /*56f0*/  BSYNC B0 ;  /* 0x0000000000007941 */ /* 0x000fea0003800000 */
.L_x_5805:
[----:B------:R-:W-:-:S05]  /*5700*/  LOP3.LUT R5, R0, R5, RZ, 0xfc, !PT ;  /* 0x0000000500057212 */ /* 0x000fca00078efcff */
[----:B------:R0:W-:Y:S01]  /*5710*/  STG.E.U8 desc[UR36][R8.64], R5 ;  /* 0x0000000508007986 */ /* 0x0001e2000c101124 */
[----:B------:R-:W-:Y:S05]  /*5720*/  BRA `(.L_x_5793) ;  /* 0x0000000400f07947 */ /* 0x000fea0003800000 */
.L_x_5804:
[----:B-----5:R-:W-:Y:S01]  /*5730*/  LOP3.LUT R4, R18, 0x7fffffff, RZ, 0xc0, !PT ;  /* 0x7fffffff12047812 */ /* 0x020fe200078ec0ff */
        /* <DEDUP_REMOVED lines=11> */
.L_x_5808:
[----:B------:R-:W-:Y:S01]  /*57f0*/  IMAD.MOV.U32 R0, RZ, RZ, 0x7f ;  /* 0x0000007fff007424 */ /* 0x000fe200078e00ff */
[----:B------:R-:W-:-:S04]  /*5800*/  ISETP.GT.U32.AND P0, PT, R4, 0x7f800000, PT ;  /* 0x7f8000000400780c */ /* 0x000fc80003f04070 */
[----:B------:R-:W-:-:S09]  /*5810*/  SEL R0, R0, 0x7c, P0 ;  /* 0x0000007c00007807 */ /* 0x000fd20000000000 */
.L_x_5809:
[----:B------:R-:W-:Y:S05]  /*5820*/  BSYNC B0 ;  /* 0x0000000000007941 */ /* 0x000fea0003800000 */
.L_x_5807:
[----:B------:R-:W-:-:S04]  /*5830*/  LOP3.LUT R18, R18, 0x80000000, RZ, 0xc0, !PT ;  /* 0x8000000012127812 */ /* 0x000fc800078ec0ff */
[----:B------:R-:W-:-:S04]  /*5840*/  SHF.R.U32.HI R3, RZ, 0x18, R18 ;  /* 0x00000018ff037819 */ /* 0x000fc80000011612 */
[----:B------:R-:W-:-:S05]  /*5850*/  LOP3.LUT R3, R0, R3, RZ, 0xfc, !PT ;  /* 0x0000000300037212 */ /* 0x000fca00078efcff */
[----:B------:R0:W-:Y:S01]  /*5860*/  STG.E.U8 desc[UR36][R8.64], R3 ;  /* 0x0000000308007986 */ /* 0x0001e2000c101124 */
[----:B------:R-:W-:Y:S05]  /*5870*/  BRA `(.L_x_5793) ;  /* 0x00000004009c7947 */ /* 0x000fea0003800000 */
.L_x_5803:
[----:B-----5:R-:W-:-:S05]  /*5880*/  F2FP.BF16.F32.PACK_AB R18, RZ, R18 ;  /* 0x00000012ff12723e */ /* 0x020fca00000010ff */
[----:B------:R0:W-:Y:S01]  /*5890*/  STG.E.U16 desc[UR36][R8.64], R18 ;  /* 0x0000001208007986 */ /* 0x0001e2000c101524 */
[----:B------:R-:W-:Y:S05]  /*58a0*/  BRA `(.L_x_5793) ;  /* 0x0000000400907947 */ /* 0x000fea0003800000 */
.L_x_5800:
        /* <DEDUP_REMOVED lines=9> */
[----:B0-----:R0:W-:Y:S01]  /*5940*/  STG.E.U16 desc[UR36][R8.64], R3 ;  /* 0x0000000308007986 */ /* 0x0011e2000c101524 */
[----:B------:R-:W-:Y:S05]  /*5950*/  BRA `(.L_x_5793) ;  /* 0x0000000400647947 */ /* 0x000fea0003800000 */
.L_x_5812:
        /* <DEDUP_REMOVED lines=16> */
.L_x_5815:
[----:B------:R-:W-:-:S04]  /*5a60*/  LOP3.LUT R18, R18, 0x80000000, RZ, 0xc0, !PT ;  /* 0x8000000012127812 */ /* 0x000fc800078ec0ff */
[----:B------:R-:W-:-:S04]  /*5a70*/  SHF.R.U32.HI R3, RZ, 0x18, R18 ;  /* 0x00000018ff037819 */ /* 0x000fc80000011612 */
[----:B------:R-:W-:-:S04]  /*5a80*/  LOP3.LUT R0, R0, R3, RZ, 0xfc, !PT ;  /* 0x0000000300007212 */ /* 0x000fc800078efcff */
[----:B------:R-:W-:-:S07]  /*5a90*/  PRMT R4, R0, 0x7610, R4 ;  /* 0x0000761000047816 */ /* 0x000fce0000000004 */
.L_x_5814:
[----:B------:R-:W-:Y:S05]  /*5aa0*/  BSYNC B0 ;  /* 0x0000000000007941 */ /* 0x000fea0003800000 */
.L_x_5813:
[----:B------:R0:W-:Y:S01]  /*5ab0*/  STG.E.U8 desc[UR36][R8.64], R4 ;  /* 0x0000000408007986 */ /* 0x0001e2000c101124 */
[----:B------:R-:W-:Y:S05]  /*5ac0*/  BRA `(.L_x_5793) ;  /* 0x0000000400087947 */ /* 0x000fea0003800000 */
.L_x_5811:
        /* <DEDUP_REMOVED lines=16> */
.L_x_5818:
[----:B------:R-:W-:-:S04]  /*5bd0*/  LOP3.LUT R18, R18, 0x80000000, RZ, 0xc0, !PT ;  /* 0x8000000012127812 */ /* 0x000fc800078ec0ff */
[----:B------:R-:W-:-:S04]  /*5be0*/  SHF.R.U32.HI R3, RZ, 0x18, R18 ;  /* 0x00000018ff037819 */ /* 0x000fc80000011612 */
[----:B------:R-:W-:-:S04]  /*5bf0*/  LOP3.LUT R0, R0, R3, RZ, 0xfc, !PT ;  /* 0x0000000300007212 */ /* 0x000fc800078efcff */
[----:B------:R-:W-:-:S07]  /*5c00*/  PRMT R4, R0, 0x7610, R4 ;  /* 0x0000761000047816 */ /* 0x000fce0000000004 */
.L_x_5817:
[----:B------:R-:W-:Y:S05]  /*5c10*/  BSYNC B0 ;  /* 0x0000000000007941 */ /* 0x000fea0003800000 */
.L_x_5816:
[----:B------:R0:W-:Y:S01]  /*5c20*/  STG.E.U8 desc[UR36][R8.64], R4 ;  /* 0x0000000408007986 */ /* 0x0001e2000c101124 */
[----:B------:R-:W-:Y:S05]  /*5c30*/  BRA `(.L_x_5793) ;  /* 0x0000000000ac7947 */ /* 0x000fea0003800000 */
.L_x_5810:
        /* <DEDUP_REMOVED lines=21> */
.L_x_5792:
        /* <DEDUP_REMOVED lines=16> */
.L_x_5821:
[----:B------:R-:W-:Y:S05]  /*5e90*/  BRA `(.L_x_5793) ;  /* 0x0000000000147947 */ /* 0x000fea0003800000 */
.L_x_5820:
[----:B-----5:R-:W0:Y:S02]  /*5ea0*/  F2I.U64.TRUNC R18, R18 ;  /* 0x0000001200127311 */ /* 0x020e24000020d800 */
[----:B0-----:R4:W-:Y:S01]  /*5eb0*/  STG.E.64 desc[UR36][R8.64], R18 ;  /* 0x0000001208007986 */ /* 0x0019e2000c101b24 */
[----:B------:R-:W-:Y:S05]  /*5ec0*/  BRA `(.L_x_5793) ;  /* 0x0000000000087947 */ /* 0x000fea0003800000 */
.L_x_5819:
[----:B-----5:R-:W0:Y:S02]  /*5ed0*/  F2I.FTZ.U32.TRUNC.NTZ R3, R18 ;  /* 0x0000001200037305 */ /* 0x020e24000021f000 */
[----:B0-----:R0:W-:Y:S02]  /*5ee0*/  STG.E desc[UR36][R8.64], R3 ;  /* 0x0000000308007986 */ /* 0x0011e4000c101924 */
.L_x_5793:
[----:B------:R-:W-:-:S05]  /*5ef0*/  VIADD R25, R25, 0x80 ;  /* 0x0000008019197836 */ /* 0x000fca0000000000 */
[----:B------:R-:W-:-:S13]  /*5f00*/  ISETP.GE.AND P0, PT, R25, R17, PT ;  /* 0x000000111900720c */ /* 0x000fda0003f06270 */
[----:B------:R-:W-:Y:S05]  /*5f10*/  @P0 BRA `(.L_x_5787) ;  /* 0x0000000c00a80947 */ /* 0x000fea0003800000 */
[----:B0-2-4-:R-:W0:Y:S01]  /*5f20*/  LDC.64 R8, c[0x0][0x228] ;  /* 0x00008a00ff087b82 */ /* 0x015e220000000a00 */
        /* <DEDUP_REMOVED lines=20> */
.L_x_5825:
[----:B-1-3--:R-:W0:Y:S02]  /*6070*/  F2I.S64.TRUNC R22, R22 ;  /* 0x0000001600167311 */ /* 0x00ae24000020d900 */
[----:B0-----:R-:W-:-:S05]  /*6080*/  IMAD.MOV.U32 R3, RZ, RZ, R22 ;  /* 0x000000ffff037224 */ /* 0x001fca00078e0016 */
[----:B------:R0:W-:Y:S01]  /*6090*/  STG.E.U8 desc[UR36][R8.64], R3 ;  /* 0x0000000308007986 */ /* 0x0001e2000c101124 */
[----:B------:R-:W-:Y:S05]  /*60a0*/  BRA `(.L_x_5827) ;  /* 0x0000000c00407947 */ /* 0x000fea0003800000 */
.L_x_5824:
[----:B------:R-:W-:-:S13]  /*60b0*/  ISETP.NE.AND P0, PT, R0, 0x2, PT ;  /* 0x000000020000780c */ /* 0x000fda0003f05270 */
[----:B------:R-:W-:Y:S05]  /*60c0*/  @!P0 BRA `(.L_x_5828) ;  /* 0x0000000000288947 */ /* 0x000fea0003800000 */
[----:B------:R-:W-:-:S13]  /*60d0*/  ISETP.NE.AND P0, PT, R0, 0x3, PT ;  /* 0x000000030000780c */ /* 0x000fda0003f05270 */
[----:B------:R-:W-:Y:S05]  /*60e0*/  @!P0 BRA `(.L_x_5829) ;  /* 0x0000000000148947 */ /* 0x000fea0003800000 */
[----:B------:R-:W-:-:S13]  /*60f0*/  ISETP.NE.AND P0, PT, R0, 0x4, PT ;  /* 0x000000040000780c */ /* 0x000fda0003f05270 */
[----:B------:R-:W-:Y:S05]  /*6100*/  @P0 BRA `(.L_x_5826) ;  /* 0x0000000800d00947 */ /* 0x000fea0003800000 */
[----:B-1-3--:R-:W0:Y:S02]  /*6110*/  F2I.S64.TRUNC R22, R22 ;  /* 0x0000001600167311 */ /* 0x00ae24000020d900 */
[----:B0-----:R0:W-:Y:S01]  /*6120*/  STG.E.64 desc[UR36][R8.64], R22 ;  /* 0x0000001608007986 */ /* 0x0011e2000c101b24 */
[----:B------:R-:W-:Y:S05]  /*6130*/  BRA `(.L_x_5827) ;  /* 0x0000000c001c7947 */ /* 0x000fea0003800000 */
.L_x_5829:
[----:B------:R-:W0:Y:S02]  /*6140*/  F2I.FTZ.TRUNC.NTZ R3, R22 ;  /* 0x0000001600037305 */ /* 0x000e24000021f100 */
[----:B0-----:R0:W-:Y:S01]  /*6150*/  STG.E desc[UR36][R8.64], R3 ;  /* 0x0000000308007986 */ /* 0x0011e2000c101924 */
[----:B------:R-:W-:Y:S05]  /*6160*/  BRA `(.L_x_5827) ;  /* 0x0000000c00107947 */ /* 0x000fea0003800000 */
.L_x_5828:
[----:B------:R-:W0:Y:S02]  /*6170*/  F2I.FTZ.TRUNC.NTZ R3, R22 ;  /* 0x0000001600037305 */ /* 0x000e24000021f100 */
[----:B0-----:R4:W-:Y:S01]  /*6180*/  STG.E.U16 desc[UR36][R8.64], R3 ;  /* 0x0000000308007986 */ /* 0x0019e2000c101524 */
[----:B------:R-:W-:Y:S05]  /*6190*/  BRA `(.L_x_5827) ;  /* 0x0000000c00047947 */ /* 0x000fea0003800000 */
.L_x_5823:
        /* <DEDUP_REMOVED lines=8> */
.L_x_5831:
[----:B------:R-:W-:-:S05]  /*6220*/  F2FP.F16.F32.PACK_AB R22, RZ, R22 ;  /* 0x00000016ff16723e */ /* 0x000fca00000000ff */
[----:B------:R0:W-:Y:S01]  /*6230*/  STG.E.U16 desc[UR36][R8.64], R22 ;  /* 0x0000001608007986 */ /* 0x0001e2000c101524 */
[----:B------:R-:W-:Y:S05]  /*6240*/  BRA `(.L_x_5827) ;  /* 0x0000000800d87947 */ /* 0x000fea0003800000 */
.L_x_5830:
[----:B------:R-:W-:-:S13]  /*6250*/  ISETP.NE.AND P0, PT, R0, 0x7, PT ;  /* 0x000000070000780c */ /* 0x000fda0003f05270 */
[----:B------:R-:W-:Y:S05]  /*6260*/  @!P0 BRA `(.L_x_5832) ;  /* 0x00000000002c8947 */ /* 0x000fea0003800000 */
[----:B------:R-:W-:-:S13]  /*6270*/  ISETP.NE.AND P0, PT, R0, 0x8, PT ;  /* 0x000000080000780c */ /* 0x000fda0003f05270 */
[----:B------:R-:W-:Y:S05]  /*6280*/  @!P0 BRA `(.L_x_5833) ;  /* 0x0000000000148947 */ /* 0x000fea0003800000 */
[----:B------:R-:W-:-:S13]  /*6290*/  ISETP.NE.AND P0, PT, R0, 0x9, PT ;  /* 0x000000090000780c */ /* 0x000fda0003f05270 */
[----:B------:R-:W-:Y:S05]  /*62a0*/  @P0 BRA `(.L_x_5826) ;  /* 0x0000000800680947 */ /* 0x000fea0003800000 */
[----:B-1-3--:R-:W-:-:S05]  /*62b0*/  IMAD.MOV.U32 R23, RZ, RZ, RZ ;  /* 0x000000ffff177224 */ /* 0x00afca00078e00ff */
[----:B------:R0:W-:Y:S01]  /*62c0*/  STG.E.64 desc[UR36][R8.64], R22 ;  /* 0x0000001608007986 */ /* 0x0001e2000c101b24 */
[----:B------:R-:W-:Y:S05]  /*62d0*/  BRA `(.L_x_5827) ;  /* 0x0000000800b47947 */ /* 0x000fea0003800000 */
.L_x_5833:
[----:B------:R-:W-:-:S04]  /*62e0*/  F2FP.F16.F32.PACK_AB R3, RZ, R22 ;  /* 0x00000016ff03723e */ /* 0x000fc800000000ff */
[----:B------:R-:W-:-:S05]  /*62f0*/  PRMT R3, R3, 0x5410, RZ ;  /* 0x0000541003037816 */ /* 0x000fca00000000ff */
[----:B------:R0:W-:Y:S01]  /*6300*/  STG.E desc[UR36][R8.64], R3 ;  /* 0x0000000308007986 */ /* 0x0001e2000c101924 */
[----:B------:R-:W-:Y:S05]  /*6310*/  BRA `(.L_x_5827) ;  /* 0x0000000800a47947 */ /* 0x000fea0003800000 */
.L_x_5832:
[----:B------:R-:W-:-:S06]  /*6320*/  FMUL.FTZ R4, R22, 1 ;  /* 0x3f80000016047820 */ /* 0x000fcc0000410000 */
[----:B------:R-:W0:Y:S02]  /*6330*/  F2F.F64.F32 R4, R4 ;  /* 0x0000000400047310 */ /* 0x000e240000201800 */
[----:B0-----:R0:W-:Y:S01]  /*6340*/  STG.E.64 desc[UR36][R8.64], R4 ;  /* 0x0000000408007986 */ /* 0x0011e2000c101b24 */
[----:B------:R-:W-:Y:S05]  /*6350*/  BRA `(.L_x_5827) ;  /* 0x0000000800947947 */ /* 0x000fea0003800000 */
.L_x_5822:
        /* <DEDUP_REMOVED lines=12> */
.L_x_5836:
[----:B------:R-:W-:Y:S01]  /*6420*/  FMUL.FTZ R4, R22, 1 ;  /* 0x3f80000016047820 */ /* 0x000fe20000410000 */
[----:B------:R-:W-:-:S05]  /*6430*/  CS2R R6, SRZ ;  /* 0x0000000000067805 */ /* 0x000fca000001ff00 */
[----:B------:R-:W0:Y:S02]  /*6440*/  F2F.F64.F32 R4, R4 ;  /* 0x0000000400047310 */ /* 0x000e240000201800 */
[----:B0-----:R0:W-:Y:S01]  /*6450*/  STG.E.128 desc[UR36][R8.64], R4 ;  /* 0x0000000408007986 */ /* 0x0011e2000c101d24 */
[----:B------:R-:W-:Y:S05]  /*6460*/  BRA `(.L_x_5827) ;  /* 0x0000000800507947 */ /* 0x000fea0003800000 */
.L_x_5835:
        /* <DEDUP_REMOVED lines=20> */
.L_x_5840:
[----:B------:R-:W-:Y:S05]  /*65b0*/  BSYNC B0 ;  /* 0x0000000000007941 */ /* 0x000fea0003800000 */
.L_x_5839:
[----:B------:R-:W-:-:S05]  /*65c0*/  LOP3.LUT R5, R0, R5, RZ, 0xfc, !PT ;  /* 0x0000000500057212 */ /* 0x000fca00078efcff */
[----:B------:R0:W-:Y:S01]  /*65d0*/  STG.E.U8 desc[UR36][R8.64], R5 ;  /* 0x0000000508007986 */ /* 0x0001e2000c101124 */
[----:B------:R-:W-:Y:S05]  /*65e0*/  BRA `(.L_x_5827) ;  /* 0x0000000400f07947 */ /* 0x000fea0003800000 */
.L_x_5838:
        /* <DEDUP_REMOVED lines=12> */
.L_x_5842:
[----:B------:R-:W-:Y:S01]  /*66b0*/  IMAD.MOV.U32 R0, RZ, RZ, 0x7f ;  /* 0x0000007fff007424 */ /* 0x000fe200078e00ff */
[----:B------:R-:W-:-:S04]  /*66c0*/  ISETP.GT.U32.AND P0, PT, R4, 0x7f800000, PT ;  /* 0x7f8000000400780c */ /* 0x000fc80003f04070 */
[----:B------:R-:W-:-:S09]  /*66d0*/  SEL R0, R0, 0x7c, P0 ;  /* 0x0000007c00007807 */ /* 0x000fd20000000000 */
.L_x_5843:
[----:B------:R-:W-:Y:S05]  /*66e0*/  BSYNC B0 ;  /* 0x0000000000007941 */ /* 0x000fea0003800000 */
.L_x_5841:
[----:B------:R-:W-:-:S04]  /*66f0*/  LOP3.LUT R22, R22, 0x80000000, RZ, 0xc0, !PT ;  /* 0x8000000016167812 */ /* 0x000fc800078ec0ff */
[----:B------:R-:W-:-:S04]  /*6700*/  SHF.R.U32.HI R3, RZ, 0x18, R22 ;  /* 0x00000018ff037819 */ /* 0x000fc80000011616 */
[----:B------:R-:W-:-:S05]  /*6710*/  LOP3.LUT R3, R0, R3, RZ, 0xfc, !PT ;  /* 0x0000000300037212 */ /* 0x000fca00078efcff */
[----:B------:R0:W-:Y:S01]  /*6720*/  STG.E.U8 desc[UR36][R8.64], R3 ;  /* 0x0000000308007986 */ /* 0x0001e2000c101124 */
[----:B------:R-:W-:Y:S05]  /*6730*/  BRA `(.L_x_5827) ;  /* 0x00000004009c7947 */ /* 0x000fea0003800000 */
.L_x_5837:
[----:B------:R-:W-:-:S05]  /*6740*/  F2FP.BF16.F32.PACK_AB R22, RZ, R22 ;  /* 0x00000016ff16723e */ /* 0x000fca00000010ff */
[----:B------:R0:W-:Y:S01]  /*6750*/  STG.E.U16 desc[UR36][R8.64], R22 ;  /* 0x0000001608007986 */ /* 0x0001e2000c101524 */
[----:B------:R-:W-:Y:S05]  /*6760*/  BRA `(.L_x_5827) ;  /* 0x0000000400907947 */ /* 0x000fea0003800000 */
.L_x_5834:
        /* <DEDUP_REMOVED lines=11> */
.L_x_5846:
        /* <DEDUP_REMOVED lines=16> */
.L_x_5849:
[----:B------:R-:W-:-:S04]  /*6920*/  LOP3.LUT R22, R22, 0x80000000, RZ, 0xc0, !PT ;  /* 0x8000000016167812 */ /* 0x000fc800078ec0ff */
[----:B------:R-:W-:-:S04]  /*6930*/  SHF.R.U32.HI R3, RZ, 0x18, R22 ;  /* 0x00000018ff037819 */ /* 0x000fc80000011616 */
[----:B------:R-:W-:-:S04]  /*6940*/  LOP3.LUT R0, R0, R3, RZ, 0xfc, !PT ;  /* 0x0000000300007212 */ /* 0x000fc800078efcff */
[----:B------:R-:W-:-:S07]  /*6950*/  PRMT R4, R0, 0x7610, R4 ;  /* 0x0000761000047816 */ /* 0x000fce0000000004 */
.L_x_5848:
[----:B------:R-:W-:Y:S05]  /*6960*/  BSYNC B0 ;  /* 0x0000000000007941 */ /* 0x000fea0003800000 */
.L_x_5847:
[----:B------:R0:W-:Y:S01]  /*6970*/  STG.E.U8 desc[UR36][R8.64], R4 ;  /* 0x0000000408007986 */ /* 0x0001e2000c101124 */
[----:B------:R-:W-:Y:S05]  /*6980*/  BRA `(.L_x_5827) ;  /* 0x0000000400087947 */ /* 0x000fea0003800000 */
.L_x_5845:
        /* <DEDUP_REMOVED lines=16> */
.L_x_5852:
[----:B------:R-:W-:-:S04]  /*6a90*/  LOP3.LUT R22, R22, 0x80000000, RZ, 0xc0, !PT ;  /* 0x8000000016167812 */ /* 0x000fc800078ec0ff */
[----:B------:R-:W-:-:S04]  /*6aa0*/  SHF.R.U32.HI R3, RZ, 0x18, R22 ;  /* 0x00000018ff037819 */ /* 0x000fc80000011616 */
[----:B------:R-:W-:-:S04]  /*6ab0*/  LOP3.LUT R0, R0, R3, RZ, 0xfc, !PT ;  /* 0x0000000300007212 */ /* 0x000fc800078efcff */
[----:B------:R-:W-:-:S07]  /*6ac0*/  PRMT R4, R0, 0x7610, R4 ;  /* 0x0000761000047816 */ /* 0x000fce0000000004 */
.L_x_5851:
[----:B------:R-:W-:Y:S05]  /*6ad0*/  BSYNC B0 ;  /* 0x0000000000007941 */ /* 0x000fea0003800000 */
.L_x_5850:
[----:B------:R0:W-:Y:S01]  /*6ae0*/  STG.E.U8 desc[UR36][R8.64], R4 ;  /* 0x0000000408007986 */ /* 0x0001e2000c101124 */
[----:B------:R-:W-:Y:S05]  /*6af0*/  BRA `(.L_x_5827) ;  /* 0x0000000000ac7947 */ /* 0x000fea0003800000 */
.L_x_5844:
        /* <DEDUP_REMOVED lines=21> */
.L_x_5826:
        /* <DEDUP_REMOVED lines=16> */
.L_x_5855:
[----:B------:R-:W-:Y:S05]  /*6d50*/  BRA `(.L_x_5827) ;  /* 0x0000000000147947 */ /* 0x000fea0003800000 */
.L_x_5854:
[----:B-1-3--:R-:W0:Y:S02]  /*6d60*/  F2I.U64.TRUNC R22, R22 ;  /* 0x0000001600167311 */ /* 0x00ae24000020d800 */
[----:B0-----:R0:W-:Y:S01]  /*6d70*/  STG.E.64 desc[UR36][R8.64], R22 ;  /* 0x0000001608007986 */ /* 0x0011e2000c101b24 */
[----:B------:R-:W-:Y:S05]  /*6d80*/  BRA `(.L_x_5827) ;  /* 0x0000000000087947 */ /* 0x000fea0003800000 */
.L_x_5853:
[----:B------:R-:W0:Y:S02]  /*6d90*/  F2I.FTZ.U32.TRUNC.NTZ R3, R22 ;  /* 0x0000001600037305 */ /* 0x000e24000021f000 */
[----:B0-----:R0:W-:Y:S02]  /*6da0*/  STG.E desc[UR36][R8.64], R3 ;  /* 0x0000000308007986 */ /* 0x0011e4000c101924 */
.L_x_5827:
[----:B------:R-:W-:-:S07]  /*6db0*/  VIADD R25, R25, 0x80 ;  /* 0x0000008019197836 */ /* 0x000fce0000000000 */
.L_x_5787:
[----:B------:R-:W-:Y:S05]  /*6dc0*/  BSYNC B6 ;  /* 0x0000000000067941 */ /* 0x000fea0003800000 */
.L_x_5786:
[----:B------:R-:W-:-:S13]  /*6dd0*/  ISETP.GE.AND P0, PT, R25, R17, PT ;  /* 0x000000111900720c */ /* 0x000fda0003f06270 */
[----:B------:R-:W-:Y:S05]  /*6de0*/  @P0 EXIT ;  /* 0x000000000000094d */ /* 0x000fea0003800000 */
        /* <DEDUP_REMOVED lines=20> */
.L_x_5859:
[----:B------:R-:W0:Y:S02]  /*6f30*/  F2I.S64.TRUNC R24, R24 ;  /* 0x0000001800187311 */ /* 0x000e24000020d900 */
[----:B0-----:R-:W-:-:S05]  /*6f40*/  IMAD.MOV.U32 R5, RZ, RZ, R24 ;  /* 0x000000ffff057224 */ /* 0x001fca00078e0018 */
[----:B------:R-:W-:Y:S01]  /*6f50*/  STG.E.U8 desc[UR36][R2.64], R5 ;  /* 0x0000000502007986 */ /* 0x000fe2000c101124 */
[----:B------:R-:W-:Y:S05]  /*6f60*/  EXIT ;  /* 0x000000000000794d */ /* 0x000fea0003800000 */
.L_x_5858:
        /* <DEDUP_REMOVED lines=9> */
.L_x_5862:
[----:B------:R-:W0:Y:S02]  /*7000*/  F2I.FTZ.TRUNC.NTZ R5, R24 ;  /* 0x0000001800057305 */ /* 0x000e24000021f100 */
[----:B0-----:R-:W-:Y:S01]  /*7010*/  STG.E desc[UR36][R2.64], R5 ;  /* 0x0000000502007986 */ /* 0x001fe2000c101924 */
[----:B------:R-:W-:Y:S05]  /*7020*/  EXIT ;  /* 0x000000000000794d */ /* 0x000fea0003800000 */
.L_x_5861:
[----:B------:R-:W0:Y:S02]  /*7030*/  F2I.FTZ.TRUNC.NTZ R5, R24 ;  /* 0x0000001800057305 */ /* 0x000e24000021f100 */
[----:B0-----:R-:W-:Y:S01]  /*7040*/  STG.E.U16 desc[UR36][R2.64], R5 ;  /* 0x0000000502007986 */ /* 0x001fe2000c101524 */
[----:B------:R-:W-:Y:S05]  /*7050*/  EXIT ;  /* 0x000000000000794d */ /* 0x000fea0003800000 */
.L_x_5857:
        /* <DEDUP_REMOVED lines=8> */
.L_x_5864:
[----:B------:R-:W-:-:S05]  /*70e0*/  F2FP.F16.F32.PACK_AB R24, RZ, R24 ;  /* 0x00000018ff18723e */ /* 0x000fca00000000ff */
[----:B------:R-:W-:Y:S01]  /*70f0*/  STG.E.U16 desc[UR36][R2.64], R24 ;  /* 0x0000001802007986 */ /* 0x000fe2000c101524 */
[----:B------:R-:W-:Y:S05]  /*7100*/  EXIT ;  /* 0x000000000000794d */ /* 0x000fea0003800000 */
.L_x_5863:
        /* <DEDUP_REMOVED lines=9> */
.L_x_5866:
[----:B------:R-:W-:-:S04]  /*71a0*/  F2FP.F16.F32.PACK_AB R5, RZ, R24 ;  /* 0x00000018ff05723e */ /* 0x000fc800000000ff */
[----:B------:R-:W-:-:S05]  /*71b0*/  PRMT R5, R5, 0x5410, RZ ;  /* 0x0000541005057816 */ /* 0x000fca00000000ff */
[----:B------:R-:W-:Y:S01]  /*71c0*/  STG.E desc[UR36][R2.64], R5 ;  /* 0x0000000502007986 */ /* 0x000fe2000c101924 */
[----:B------:R-:W-:Y:S05]  /*71d0*/  EXIT ;  /* 0x000000000000794d */ /* 0x000fea0003800000 */
.L_x_5865:
[----:B------:R-:W-:-:S06]  /*71e0*/  FMUL.FTZ R4, R24, 1 ;  /* 0x3f80000018047820 */ /* 0x000fcc0000410000 */
[----:B------:R-:W0:Y:S02]  /*71f0*/  F2F.F64.F32 R4, R4 ;  /* 0x0000000400047310 */ /* 0x000e240000201800 */
[----:B0-----:R-:W-:Y:S01]  /*7200*/  STG.E.64 desc[UR36][R2.64], R4 ;  /* 0x0000000402007986 */ /* 0x001fe2000c101b24 */
[----:B------:R-:W-:Y:S05]  /*7210*/  EXIT ;  /* 0x000000000000794d */ /* 0x000fea0003800000 */
.L_x_5856:
        /* <DEDUP_REMOVED lines=12> */
.L_x_5869:
[----:B------:R-:W-:Y:S01]  /*72e0*/  FMUL.FTZ R4, R24, 1 ;  /* 0x3f80000018047820 */ /* 0x000fe20000410000 */
[----:B------:R-:W-:-:S05]  /*72f0*/  CS2R R6, SRZ ;  /* 0x0000000000067805 */ /* 0x000fca000001ff00 */
[----:B------:R-:W0:Y:S02]  /*7300*/  F2F.F64.F32 R4, R4 ;  /* 0x0000000400047310 */ /* 0x000e240000201800 */
[----:B0-----:R-:W-:Y:S01]  /*7310*/  STG.E.128 desc[UR36][R2.64], R4 ;  /* 0x0000000402007986 */ /* 0x001fe2000c101d24 */
[----:B------:R-:W-:Y:S05]  /*7320*/  EXIT ;  /* 0x000000000000794d */ /* 0x000fea0003800000 */
.L_x_5868:
        /* <DEDUP_REMOVED lines=20> */
.L_x_5873:
[----:B------:R-:W-:Y:S05]  /*7470*/  BSYNC B0 ;  /* 0x0000000000007941 */ /* 0x000fea0003800000 */
.L_x_5872:
[----:B------:R-:W-:-:S05]  /*7480*/  LOP3.LUT R7, R0, R7, RZ, 0xfc, !PT ;  /* 0x0000000700077212 */ /* 0x000fca00078efcff */
[----:B------:R-:W-:Y:S01]  /*7490*/  STG.E.U8 desc[UR36][R2.64], R7 ;  /* 0x0000000702007986 */ /* 0x000fe2000c101124 */
[----:B------:R-:W-:Y:S05]  /*74a0*/  EXIT ;  /* 0x000000000000794d */ /* 0x000fea0003800000 */
.L_x_5871:
[----:B------:R-:W-:Y:S01]  /*74b0*/  LOP3.LUT R4, R24, 0x7fffffff, RZ, 0xc0, !PT ;  /* 0x7fffffff18047812 */ /* 0x000fe200078ec0ff */
        /* <DEDUP_REMOVED lines=11> */
.L_x_5875:
[----:B------:R-:W-:Y:S01]  /*7570*/  IMAD.MOV.U32 R0, RZ, RZ, 0x7f ;  /* 0x0000007fff007424 */ /* 0x000fe200078e00ff */
[----:B------:R-:W-:-:S04]  /*7580*/  ISETP.GT.U32.AND P0, PT, R4, 0x7f800000, PT ;  /* 0x7f8000000400780c */ /* 0x000fc80003f04070 */
[----:B------:R-:W-:-:S09]  /*7590*/  SEL R0, R0, 0x7c, P0 ;  /* 0x0000007c00007807 */ /* 0x000fd20000000000 */
.L_x_5876:
[----:B------:R-:W-:Y:S05]  /*75a0*/  BSYNC B0 ;  /* 0x0000000000007941 */ /* 0x000fea0003800000 */
.L_x_5874:
[----:B------:R-:W-:-:S04]  /*75b0*/  LOP3.LUT R24, R24, 0x80000000, RZ, 0xc0, !PT ;  /* 0x8000000018187812 */ /* 0x000fc800078ec0ff */
[----:B------:R-:W-:-:S04]  /*75c0*/  SHF.R.U32.HI R5, RZ, 0x18, R24 ;  /* 0x00000018ff057819 */ /* 0x000fc80000011618 */
[----:B------:R-:W-:-:S05]  /*75d0*/  LOP3.LUT R5, R0, R5, RZ, 0xfc, !PT ;  /* 0x0000000500057212 */ /* 0x000fca00078efcff */
[----:B------:R-:W-:Y:S01]  /*75e0*/  STG.E.U8 desc[UR36][R2.64], R5 ;  /* 0x0000000502007986 */ /* 0x000fe2000c101124 */
[----:B------:R-:W-:Y:S05]  /*75f0*/  EXIT ;  /* 0x000000000000794d */ /* 0x000fea0003800000 */
.L_x_5870:
[----:B------:R-:W-:-:S05]  /*7600*/  F2FP.BF16.F32.PACK_AB R24, RZ, R24 ;  /* 0x00000018ff18723e */ /* 0x000fca00000010ff */
[----:B------:R-:W-:Y:S01]  /*7610*/  STG.E.U16 desc[UR36][R2.64], R24 ;  /* 0x0000001802007986 */ /* 0x000fe2000c101524 */
[----:B------:R-:W-:Y:S05]  /*7620*/  EXIT ;  /* 0x000000000000794d */ /* 0x000fea0003800000 */
.L_x_5867:
        /* <DEDUP_REMOVED lines=11> */
.L_x_5879:
        /* <DEDUP_REMOVED lines=16> */
.L_x_5882:
[----:B------:R-:W-:-:S04]  /*77e0*/  LOP3.LUT R24, R24, 0x80000000, RZ, 0xc0, !PT ;  /* 0x8000000018187812 */ /* 0x000fc800078ec0ff */
[----:B------:R-:W-:-:S04]  /*77f0*/  SHF.R.U32.HI R5, RZ, 0x18, R24 ;  /* 0x00000018ff057819 */ /* 0x000fc80000011618 */
[----:B------:R-:W-:-:S04]  /*7800*/  LOP3.LUT R4, R4, R5, RZ, 0xfc, !PT ;  /* 0x0000000504047212 */ /* 0x000fc800078efcff */
[----:B------:R-:W-:-:S07]  /*7810*/  PRMT R0, R4, 0x7610, R0 ;  /* 0x0000761004007816 */ /* 0x000fce0000000000 */
.L_x_5881:
[----:B------:R-:W-:Y:S05]  /*7820*/  BSYNC B0 ;  /* 0x0000000000007941 */ /* 0x000fea0003800000 */
.L_x_5880:
[----:B------:R-:W-:Y:S01]  /*7830*/  STG.E.U8 desc[UR36][R2.64], R0 ;  /* 0x0000000002007986 */ /* 0x000fe2000c101124 */
[----:B------:R-:W-:Y:S05]  /*7840*/  EXIT ;  /* 0x000000000000794d */ /* 0x000fea0003800000 */
.L_x_5878:
        /* <DEDUP_REMOVED lines=16> */
.L_x_5885:
[----:B------:R-:W-:-:S04]  /*7950*/  LOP3.LUT R24, R24, 0x80000000, RZ, 0xc0, !PT ;  /* 0x8000000018187812 */ /* 0x000fc800078ec0ff */
[----:B------:R-:W-:-:S04]  /*7960*/  SHF.R.U32.HI R5, RZ, 0x18, R24 ;  /* 0x00000018ff057819 */ /* 0x000fc80000011618 */
[----:B------:R-:W-:-:S04]  /*7970*/  LOP3.LUT R4, R4, R5, RZ, 0xfc, !PT ;  /* 0x0000000504047212 */ /* 0x000fc800078efcff */
[----:B------:R-:W-:-:S07]  /*7980*/  PRMT R0, R4, 0x7610, R0 ;  /* 0x0000761004007816 */ /* 0x000fce0000000000 */
.L_x_5884:
[----:B------:R-:W-:Y:S05]  /*7990*/  BSYNC B0 ;  /* 0x0000000000007941 */ /* 0x000fea0003800000 */
.L_x_5883:
[----:B------:R-:W-:Y:S01]  /*79a0*/  STG.E.U8 desc[UR36][R2.64], R0 ;  /* 0x0000000002007986 */ /* 0x000fe2000c101124 */
[----:B------:R-:W-:Y:S05]  /*79b0*/  EXIT ;  /* 0x000000000000794d */ /* 0x000fea0003800000 */
.L_x_5877:
        /* <DEDUP_REMOVED lines=21> */
.L_x_5860:
        /* <DEDUP_REMOVED lines=15> */
[----:B-123-5:R-:W-:Y:S05]  /*7c00*/  CALL.ABS.NOINC R2 ;  /* 0x0000000002007343 */ /* 0x02efea0003c00000 */
.L_x_5888:
[----:B------:R-:W-:Y:S05]  /*7c10*/  EXIT ;  /* 0x000000000000794d */ /* 0x000fea0003800000 */
.L_x_5887:
[----:B------:R-:W0:Y:S02]  /*7c20*/  F2I.U64.TRUNC R24, R24 ;  /* 0x0000001800187311 */ /* 0x000e24000020d800 */
[----:B0-----:R-:W-:Y:S01]  /*7c30*/  STG.E.64 desc[UR36][R2.64], R24 ;  /* 0x0000001802007986 */ /* 0x001fe2000c101b24 */
[----:B------:R-:W-:Y:S05]  /*7c40*/  EXIT ;  /* 0x000000000000794d */ /* 0x000fea0003800000 */
.L_x_5886:
[----:B------:R-:W0:Y:S02]  /*7c50*/  F2I.FTZ.U32.TRUNC.NTZ R5, R24 ;  /* 0x0000001800057305 */ /* 0x000e24000021f000 */
[----:B0-----:R-:W-:Y:S01]  /*7c60*/  STG.E desc[UR36][R2.64], R5 ;  /* 0x0000000502007986 */ /* 0x001fe2000c101924 */
[----:B------:R-:W-:Y:S05]  /*7c70*/  EXIT ;  /* 0x000000000000794d */ /* 0x000fea0003800000 */
.L_x_5889:
        /* <DEDUP_REMOVED lines=16> */
.L_x_11203:


//--------------------- .text._ZN2at6native18elementwise_kernelILi128ELi2EZNS0_22gpu_kernel_impl_nocastIZZZNS0_17logit_kernel_cudaERNS_18TensorIteratorBaseERKN3c106ScalarEENKUlvE_clEvENKUlvE0_clEvEUlfE0_EEvS4_RKT_EUliE_EEviT1_ --------------------------
	.section	.text._ZN2at6native18elementwise_kernelILi128ELi2EZNS0_22gpu_kernel_impl_nocastIZZZNS0_17logit_kernel_cudaERNS_18TensorIteratorBaseERKN3c106ScalarEENKUlvE_clEvENKUlvE0_clEvEUlfE0_EEvS4_RKT_EUliE_EEviT1_,"ax",@progbits
	.align	128
        .global         _ZN2at6native18elementwise_kernelILi128ELi2EZNS0_22gpu_kernel_impl_nocastIZZZNS0_17logit_kernel_cudaERNS_18TensorIteratorBaseERKN3c106ScalarEENKUlvE_clEvENKUlvE0_clEvEUlfE0_EEvS4_RKT_EUliE_EEviT1_
        .type           _ZN2at6native18elementwise_kernelILi128ELi2EZNS0_22gpu_kernel_impl_nocastIZZZNS0_17logit_kernel_cudaERNS_18TensorIteratorBaseERKN3c106ScalarEENKUlvE_clEvENKUlvE0_clEvEUlfE0_EEvS4_RKT_EUliE_EEviT1_,@function
        .size           _ZN2at6native18elementwise_kernelILi128ELi2EZNS0_22gpu_kernel_impl_nocastIZZZNS0_17logit_kernel_cudaERNS_18TensorIteratorBaseERKN3c106ScalarEENKUlvE_clEvENKUlvE0_clEvEUlfE0_EEvS4_RKT_EUliE_EEviT1_,(.L_x_11204 - _ZN2at6native18elementwise_kernelILi128ELi2EZNS0_22gpu_kernel_impl_nocastIZZZNS0_17logit_kernel_cudaERNS_18TensorIteratorBaseERKN3c106ScalarEENKUlvE_clEvENKUlvE0_clEvEUlfE0_EEvS4_RKT_EUliE_EEviT1_)
        .other          _ZN2at6native18elementwise_kernelILi128ELi2EZNS0_22gpu_kernel_impl_nocastIZZZNS0_17logit_kernel_cudaERNS_18TensorIteratorBaseERKN3c106ScalarEENKUlvE_clEvENKUlvE0_clEvEUlfE0_EEvS4_RKT_EUliE_EEviT1_,@"STO_CUDA_ENTRY STV_DEFAULT"
_ZN2at6native18elementwise_kernelILi128ELi2EZNS0_22gpu_kernel_impl_nocastIZZZNS0_17logit_kernel_cudaERNS_18TensorIteratorBaseERKN3c106ScalarEENKUlvE_clEvENKUlvE0_clEvEUlfE0_EEvS4_RKT_EUliE_EEviT1_:
.text._ZN2at6native18elementwise_kernelILi128ELi2EZNS0_22gpu_kernel_impl_nocastIZZZNS0_17logit_kernel_cudaERNS_18TensorIteratorBaseERKN3c106ScalarEENKUlvE_clEvENKUlvE0_clEvEUlfE0_EEvS4_RKT_EUliE_EEviT1_:
        /* <DEDUP_REMOVED lines=313> */
.L_x_5892:
[----:B------:R-:W-:Y:S02]  /*1390*/  ULDC.64 UR8, c[0x0][0x418] ;  /* 0x0001060000087ab9 */ /* 0x000fe40000000a00 */
[----:B------:R-:W-:Y:S01]  /*13a0*/  IADD3 R6, P0, R2, UR8, RZ ;  /* 0x0000000802067c10 */ /* 0x000fe2000ff1e0ff */
[----:B------:R-:W-:-:S03]  /*13b0*/  ULDC UR8, c[0x0][0x420] ;  /* 0x0001080000087ab9 */ /* 0x000fc60000000800 */
[----:B------:R-:W-:-:S05]  /*13c0*/  IADD3.X R7, RZ, UR9, RZ, P0, !PT ;  /* 0x00000009ff077c10 */ /* 0x000fca00087fe4ff */
[----:B------:R-:W2:Y:S01]  /*13d0*/  LDG.E R6, desc[UR4][R6.64] ;  /* 0x0000000406067981 */ /* 0x000ea2000c1e1900 */
[----:B------:R-:W-:Y:S01]  /*13e0*/  BSSY B1, `(.L_x_5893) ;  /* 0x000000b000017945 */ /* 0x000fe20003800000 */
[----:B------:R-:W-:Y:S01]  /*13f0*/  IMAD.U32 R2, RZ, RZ, UR7 ;  /* 0x00000007ff027e24 */ /* 0x000fe2000f8e00ff */
[----:B--2---:R-:W-:Y:S01]  /*1400*/  FSETP.GEU.FTZ.AND P0, PT, R6, UR8, PT ;  /* 0x0000000806007c0b */ /* 0x004fe2000bf1e000 */
        /* <DEDUP_REMOVED lines=8> */
.L_x_5894:
[----:B------:R-:W-:Y:S05]  /*1490*/  BSYNC B1 ;  /* 0x0000000000017941 */ /* 0x000fea0003800000 */
.L_x_5893:
[----:B0-----:R-:W-:Y:S01]  /*14a0*/  FADD.FTZ R6, -R2, 1 ;  /* 0x3f80000002067421 */ /* 0x001fe20000010100 */
[----:B------:R-:W-:-:S03]  /*14b0*/  IADD3 R3, R3, 0x80, RZ ;  /* 0x0000008003037810 */ /* 0x000fc60007ffe0ff */
[----:B------:R-:W0:Y:S02]  /*14c0*/  MUFU.RCP R7, R6 ;  /* 0x0000000600077308 */ /* 0x000e240000001000 */
[----:B0-----:R-:W-:-:S06]  /*14d0*/  FMUL.FTZ R2, R7, R2 ;  /* 0x0000000207027220 */ /* 0x001fcc0000410000 */
[----:B------:R-:W0:Y:S02]  /*14e0*/  MUFU.LG2 R2, R2 ;  /* 0x0000000200027308 */ /* 0x000e240000000c00 */
[----:B0-----:R-:W-:-:S05]  /*14f0*/  FMUL.FTZ R7, R2, 0.69314718246459960938 ;  /* 0x3f31721802077820 */ /* 0x001fca0000410000 */
[----:B------:R0:W-:Y:S02]  /*1500*/  STG.E desc[UR4][R4.64], R7 ;  /* 0x0000000704007986 */ /* 0x0001e4000c101904 */
.L_x_5891:
[----:B------:R-:W-:Y:S05]  /*1510*/  BSYNC B0 ;  /* 0x0000000000007941 */ /* 0x000fea0003800000 */
.L_x_5890:
        /* <DEDUP_REMOVED lines=304> */
.L_x_5895:
[----:B------:R-:W-:Y:S02]  /*2820*/  ULDC.64 UR6, c[0x0][0x418] ;  /* 0x0001060000067ab9 */ /* 0x000fe40000000a00 */
[----:B------:R-:W-:Y:S01]  /*2830*/  IADD3 R2, P0, R2, UR6, RZ ;  /* 0x0000000602027c10 */ /* 0x000fe2000ff1e0ff */
[----:B------:R-:W-:-:S03]  /*2840*/  ULDC UR6, c[0x0][0x420] ;  /* 0x0001080000067ab9 */ /* 0x000fc60000000800 */
[----:B------:R-:W-:-:S05]  /*2850*/  IADD3.X R3, RZ, UR7, RZ, P0, !PT ;  /* 0x00000007ff037c10 */ /* 0x000fca00087fe4ff */
[----:B------:R-:W2:Y:S01]  /*2860*/  LDG.E R2, desc[UR4][R2.64] ;  /* 0x0000000402027981 */ /* 0x000ea2000c1e1900 */
[----:B------:R-:W-:Y:S01]  /*2870*/  BSSY B0, `(.L_x_5896) ;  /* 0x000000a000007945 */ /* 0x000fe20003800000 */
        /* <DEDUP_REMOVED lines=9> */
.L_x_5897:
[----:B------:R-:W-:Y:S05]  /*2910*/  BSYNC B0 ;  /* 0x0000000000007941 */ /* 0x000fea0003800000 */
.L_x_5896:
[----:B0-----:R-:W-:-:S04]  /*2920*/  FADD.FTZ R2, -R0, 1 ;  /* 0x3f80000000027421 */ /* 0x001fc80000010100 */
[----:B------:R-:W0:Y:S02]  /*2930*/  MUFU.RCP R3, R2 ;  /* 0x0000000200037308 */ /* 0x000e240000001000 */
[----:B0-----:R-:W-:-:S06]  /*2940*/  FMUL.FTZ R0, R3, R0 ;  /* 0x0000000003007220 */ /* 0x001fcc0000410000 */
[----:B------:R-:W0:Y:S02]  /*2950*/  MUFU.LG2 R0, R0 ;  /* 0x0000000000007308 */ /* 0x000e240000000c00 */
[----:B0-----:R-:W-:-:S05]  /*2960*/  FMUL.FTZ R3, R0, 0.69314718246459960938 ;  /* 0x3f31721800037820 */ /* 0x001fca0000410000 */
[----:B------:R-:W-:Y:S01]  /*2970*/  STG.E desc[UR4][R4.64], R3 ;  /* 0x0000000304007986 */ /* 0x000fe2000c101904 */
[----:B------:R-:W-:Y:S05]  /*2980*/  EXIT ;  /* 0x000000000000794d */ /* 0x000fea0003800000 */
.L_x_5898:
        /* <DEDUP_REMOVED lines=15> */
.L_x_11204:


//--------------------- .text._ZN2at6native27unrolled_elementwise_kernelIZZZNS0_17logit_kernel_cudaERNS_18TensorIteratorBaseERKN3c106ScalarEENKUlvE_clEvENKUlvE0_clEvEUlfE0_St5arrayIPcLm2EELi4E23TrivialOffsetCalculatorILi1EjESF_NS0_6memory15LoadWithoutCastENSG_16StoreWithoutCastEEEviT_T0_T2_T3_T4_T5_ --------------------------
	.section	.text._ZN2at6native27unrolled_elementwise_kernelIZZZNS0_17logit_kernel_cudaERNS_18TensorIteratorBaseERKN3c106ScalarEENKUlvE_clEvENKUlvE0_clEvEUlfE0_St5arrayIPcLm2EELi4E23TrivialOffsetCalculatorILi1EjESF_NS0_6memory15LoadWithoutCastENSG_16StoreWithoutCastEEEviT_T0_T2_T3_T4_T5_,"ax",@progbits
	.align	128
        .global         _ZN2at6native27unrolled_elementwise_kernelIZZZNS0_17logit_kernel_cudaERNS_18TensorIteratorBaseERKN3c106ScalarEENKUlvE_clEvENKUlvE0_clEvEUlfE0_St5arrayIPcLm2EELi4E23TrivialOffsetCalculatorILi1EjESF_NS0_6memory15LoadWithoutCastENSG_16StoreWithoutCastEEEviT_T0_T2_T3_T4_T5_
        .type           _ZN2at6native27unrolled_elementwise_kernelIZZZNS0_17logit_kernel_cudaERNS_18TensorIteratorBaseERKN3c106ScalarEENKUlvE_clEvENKUlvE0_clEvEUlfE0_St5arrayIPcLm2EELi4E23TrivialOffsetCalculatorILi1EjESF_NS0_6memory15LoadWithoutCastENSG_16StoreWithoutCastEEEviT_T0_T2_T3_T4_T5_,@function
        .size           _ZN2at6native27unrolled_elementwise_kernelIZZZNS0_17logit_kernel_cudaERNS_18TensorIteratorBaseERKN3c106ScalarEENKUlvE_clEvENKUlvE0_clEvEUlfE0_St5arrayIPcLm2EELi4E23TrivialOffsetCalculatorILi1EjESF_NS0_6memory15LoadWithoutCastENSG_16StoreWithoutCastEEEviT_T0_T2_T3_T4_T5_,(.L_x_11205 - _ZN2at6native27unrolled_elementwise_kernelIZZZNS0_17logit_kernel_cudaERNS_18TensorIteratorBaseERKN3c106ScalarEENKUlvE_clEvENKUlvE0_clEvEUlfE0_St5arrayIPcLm2EELi4E23TrivialOffsetCalculatorILi1EjESF_NS0_6memory15LoadWithoutCastENSG_16StoreWithoutCastEEEviT_T0_T2_T3_T4_T5_)
        .other          _ZN2at6native27unrolled_elementwise_kernelIZZZNS0_17logit_kernel_cudaERNS_18TensorIteratorBaseERKN3c106ScalarEENKUlvE_clEvENKUlvE0_clEvEUlfE0_St5arrayIPcLm2EELi4E23TrivialOffsetCalculatorILi1EjESF_NS0_6memory15LoadWithoutCastENSG_16StoreWithoutCastEEEviT_T0_T2_T3_T4_T5_,@"STO_CUDA_ENTRY STV_DEFAULT"
_ZN2at6native27unrolled_elementwise_kernelIZZZNS0_17logit_kernel_cudaERNS_18TensorIteratorBaseERKN3c106ScalarEENKUlvE_clEvENKUlvE0_clEvEUlfE0_St5arrayIPcLm2EELi4E23TrivialOffsetCalculatorILi1EjESF_NS0_6memory15LoadWithoutCastENSG_16StoreWithoutCastEEEviT_T0_T2_T3_T4_T5_:
.text._ZN2at6native27unrolled_elementwise_kernelIZZZNS0_17logit_kernel_cudaERNS_18TensorIteratorBaseERKN3c106ScalarEENKUlvE_clEvENKUlvE0_clEvEUlfE0_St5arrayIPcLm2EELi4E23TrivialOffsetCalculatorILi1EjESF_NS0_6memory15LoadWithoutCastENSG_16StoreWithoutCastEEEviT_T0_T2_T3_T4_T5_:
[----:B------:R-:W-:Y:S01]  /*0000*/  LDC R1, c[0x0][0x28] ;  /* 0x00000a00ff017b82 */ /* 0x000fe20000000800 */
[----:B------:R-:W0:Y:S07]  /*0010*/  S2R R0, SR_CTAID.X ;  /* 0x0000000000007919 */ /* 0x000e2e0000002500 */
[----:B------:R-:W0:Y:S01]  /*0020*/  LDC R5, c[0x0][0x210] ;  /* 0x00008400ff057b82 */ /* 0x000e220000000800 */
[----:B------:R-:W-:Y:S01]  /*0030*/  ULDC.64 UR4, c[0x0][0x208] ;  /* 0x0000820000047ab9 */ /* 0x000fe20000000a00 */
[----:B------:R-:W1:Y:S01]  /*0040*/  S2R R3, SR_TID.X ;  /* 0x0000000000037919 */ /* 0x000e620000002100 */
[----:B0-----:R-:W-:Y:S01]  /*0050*/  IMAD R2, R0, -0x200, R5 ;  /* 0xfffffe0000027824 */ /* 0x001fe200078e0205 */
[----:B-1----:R-:W-:-:S04]  /*0060*/  MOV R13, R3 ;  /* 0x00000003000d7202 */ /* 0x002fc80000000f00 */
[----:B------:R-:W-:-:S13]  /*0070*/  ISETP.GE.AND P0, PT, R3, R2, PT ;  /* 0x000000020300720c */ /* 0x000fda0003f06270 */
[----:B------:R-:W-:Y:S01]  /*0080*/  @!P0 IMAD R15, R0, 0x200, R13 ;  /* 0x00000200000f8824 */ /* 0x000fe200078e020d */
[----:B------:R-:W-:Y:S01]  /*0090*/  @!P0 IADD3 R13, R13, 0x80, RZ ;  /* 0x000000800d0d8810 */ /* 0x000fe20007ffe0ff */
[----:B------:R-:W0:Y:S03]  /*00a0*/  @!P0 LDC.64 R4, c[0x0][0x230] ;  /* 0x00008c00ff048b82 */ /* 0x000e260000000a00 */
[----:B------:R-:W-:-:S13]  /*00b0*/  ISETP.GE.AND P1, PT, R13, R2, PT ;  /* 0x000000020d00720c */ /* 0x000fda0003f26270 */
[----:B------:R-:W-:Y:S01]  /*00c0*/  @!P1 IMAD R17, R0, 0x200, R13 ;  /* 0x0000020000119824 */ /* 0x000fe200078e020d */
[----:B------:R-:W-:Y:S01]  /*00d0*/  @!P1 IADD3 R13, R13, 0x80, RZ ;  /* 0x000000800d0d9810 */ /* 0x000fe20007ffe0ff */
[----:B------:R-:W1:Y:S03]  /*00e0*/  @!P1 LDC.64 R10, c[0x0][0x230] ;  /* 0x00008c00ff0a9b82 */ /* 0x000e660000000a00 */
[----:B------:R-:W-:Y:S01]  /*00f0*/  ISETP.GE.AND P3, PT, R13, R2, PT ;  /* 0x000000020d00720c */ /* 0x000fe20003f66270 */
[----:B0-----:R-:W-:-:S12]  /*0100*/  @!P0 IMAD.WIDE.U32 R4, R15, 0x4, R4 ;  /* 0x000000040f048825 */ /* 0x001fd800078e0004 */
[----:B------:R-:W-:Y:S01]  /*0110*/  @!P3 IMAD R19, R0, 0x200, R13 ;  /* 0x000002000013b824 */ /* 0x000fe200078e020d */
[----:B------:R-:W-:Y:S01]  /*0120*/  @!P3 IADD3 R13, R13, 0x80, RZ ;  /* 0x000000800d0db810 */ /* 0x000fe20007ffe0ff */
[----:B------:R-:W0:Y:S03]  /*0130*/  @!P3 LDC.64 R8, c[0x0][0x230] ;  /* 0x00008c00ff08bb82 */ /* 0x000e260000000a00 */
[----:B------:R-:W-:Y:S01]  /*0140*/  ISETP.GE.AND P2, PT, R13, R2, PT ;  /* 0x000000020d00720c */ /* 0x000fe20003f46270 */
[----:B-1----:R-:W-:Y:S01]  /*0150*/  @!P1 IMAD.WIDE.U32 R10, R17, 0x4, R10 ;  /* 0x00000004110a9825 */ /* 0x002fe200078e000a */
[----:B------:R-:W-:-:S06]  /*0160*/  CS2R R16, SRZ ;  /* 0x0000000000107805 */ /* 0x000fcc000001ff00 */
[----:B------:R1:W5:Y:S05]  /*0170*/  @!P0 LDG.E R17, desc[UR4][R4.64] ;  /* 0x0000000404118981 */ /* 0x00036a000c1e1900 */
[----:B------:R-:W2:Y:S01]  /*0180*/  @!P2 LDC.64 R6, c[0x0][0x230] ;  /* 0x00008c00ff06ab82 */ /* 0x000ea20000000a00 */
[----:B------:R-:W-:Y:S01]  /*0190*/  @!P2 IMAD R13, R0, 0x200, R13 ;  /* 0x00000200000da824 */ /* 0x000fe200078e020d */
[----:B------:R1:W5:Y:S01]  /*01a0*/  @!P1 LDG.E R16, desc[UR4][R10.64] ;  /* 0x000000040a109981 */ /* 0x000362000c1e1900 */
[----:B0-----:R-:W-:Y:S01]  /*01b0*/  @!P3 IMAD.WIDE.U32 R14, R19, 0x4, R8 ;  /* 0x00000004130eb825 */ /* 0x001fe200078e0008 */
[----:B------:R-:W-:-:S10]  /*01c0*/  HFMA2.MMA R8, -RZ, RZ, 0, 0 ;  /* 0x00000000ff087435 */ /* 0x000fd400000001ff */
[----:B------:R1:W5:Y:S01]  /*01d0*/  @!P3 LDG.E R8, desc[UR4][R14.64] ;  /* 0x000000040e08b981 */ /* 0x000362000c1e1900 */
[----:B--2---:R-:W-:-:S04]  /*01e0*/  @!P2 IMAD.WIDE.U32 R12, R13, 0x4, R6 ;  /* 0x000000040d0ca825 */ /* 0x004fc800078e0006 */
[----:B------:R-:W-:-:S06]  /*01f0*/  IMAD.MOV.U32 R6, RZ, RZ, RZ ;  /* 0x000000ffff067224 */ /* 0x000fcc00078e00ff */
[----:B------:R1:W5:Y:S01]  /*0200*/  @!P2 LDG.E R6, desc[UR4][R12.64] ;  /* 0x000000040c06a981 */ /* 0x000362000c1e1900 */
[----:B------:R-:W-:Y:S01]  /*0210*/  ULDC UR7, c[0x0][0x218] ;  /* 0x0000860000077ab9 */ /* 0x000fe20000000800 */
[----:B------:R-:W-:Y:S01]  /*0220*/  BSSY B0, `(.L_x_5899) ;  /* 0x0000013000007945 */ /* 0x000fe20003800000 */
[----:B------:R-:W-:Y:S01]  /*0230*/  MOV R9, UR7 ;  /* 0x0000000700097c02 */ /* 0x000fe20008000f00 */
[----:B------:R-:W-:Y:S02]  /*0240*/  IMAD.MOV.U32 R7, RZ, RZ, R3 ;  /* 0x000000ffff077224 */ /* 0x000fe400078e0003 */
[----:B------:R-:W-:Y:S05]  /*0250*/  @P0 BRA `(.L_x_5900) ;  /* 0x00000000003c0947 */ /* 0x000fea0003800000 */
[----:B------:R-:W-:Y:S01]  /*0260*/  ULDC UR6, c[0x0][0x218] ;  /* 0x0000860000067ab9 */ /* 0x000fe20000000800 */
[----:B------:R-:W-:Y:S01]  /*0270*/  BSSY B1, `(.L_x_5901) ;  /* 0x0000008000017945 */ /* 0x000fe20003800000 */
[----:B-----5:R-:W-:Y:S02]  /*0280*/  FSETP.GEU.FTZ.AND P1, PT, R17, UR6, PT ;  /* 0x0000000611007c0b */ /* 0x020fe4000bf3e000 */
[----:B-1----:R-:W-:-:S11]  /*0290*/  MOV R4, UR7 ;  /* 0x0000000700047c02 */ /* 0x002fd60008000f00 */
[----:B------:R-:W-:Y:S05]  /*02a0*/  @!P1 BRA `(.L_x_5902) ;  /* 0x0000000000109947 */ /* 0x000fea0003800000 */
[----:B------:R-:W-:Y:S01]  /*02b0*/  ULDC UR6, c[0x0][0x21c] ;  /* 0x0000870000067ab9 */ /* 0x000fe20000000800 */
[----:B------:R-:W-:Y:S01]  /*02c0*/  IMAD.MOV.U32 R4, RZ, RZ, R17 ;  /* 0x000000ffff047224 */ /* 0x000fe200078e0011 */
[----:B------:R-:W-:-:S13]  /*02d0*/  FSETP.GT.FTZ.AND P1, PT, R17, UR6, PT ;  /* 0x0000000611007c0b */ /* 0x000fda000bf34000 */
[----:B------:R-:W0:Y:S02]  /*02e0*/  @P1 LDC R4, c[0x0][0x21c] ;  /* 0x00008700ff041b82 */ /* 0x000e240000000800 */
.L_x_5902:
[----:B------:R-:W-:Y:S05]  /*02f0*/  BSYNC B1 ;  /* 0x0000000000017941 */ /* 0x000fea0003800000 */
.L_x_5901:
[----:B0-----:R-:W-:-:S04]  /*0300*/  FADD.FTZ R10, -R4, 1 ;  /* 0x3f800000040a7421 */ /* 0x001fc80000010100 */
[----:B------:R-:W0:Y:S02]  /*0310*/  MUFU.RCP R5, R10 ;  /* 0x0000000a00057308 */ /* 0x000e240000001000 */
[----:B0-----:R-:W-:-:S06]  /*0320*/  FMUL.FTZ R4, R5, R4 ;  /* 0x0000000405047220 */ /* 0x001fcc0000410000 */
[----:B------:R-:W0:Y:S02]  /*0330*/  MUFU.LG2 R4, R4 ;  /* 0x0000000400047308 */ /* 0x000e240000000c00 */
[----:B0-----:R-:W-:-:S07]  /*0340*/  FMUL.FTZ R5, R4, 0.69314718246459960938 ;  /* 0x3f31721804057820 */ /* 0x001fce0000410000 */
.L_x_5900:
[----:B------:R-:W-:Y:S05]  /*0350*/  BSYNC B0 ;  /* 0x0000000000007941 */ /* 0x000fea0003800000 */
.L_x_5899:
[----:B-1----:R-:W-:Y:S01]  /*0360*/  IADD3 R11, R7, 0x80, RZ ;  /* 0x00000080070b7810 */ /* 0x002fe20007ffe0ff */
[----:B------:R-:W-:Y:S03]  /*0370*/  BSSY B0, `(.L_x_5903) ;  /* 0x0000012000007945 */ /* 0x000fe60003800000 */
[----:B------:R-:W-:-:S13]  /*0380*/  ISETP.GE.AND P1, PT, R11, R2, PT ;  /* 0x000000020b00720c */ /* 0x000fda0003f26270 */
[----:B------:R-:W-:Y:S05]  /*0390*/  @P1 BRA `(.L_x_5904) ;  /* 0x00000000003c1947 */ /* 0x000fea0003800000 */
[----:B------:R-:W-:Y:S01]  /*03a0*/  ULDC UR6, c[0x0][0x218] ;  /* 0x0000860000067ab9 */ /* 0x000fe20000000800 */
[----:B------:R-:W-:Y:S01]  /*03b0*/  BSSY B1, `(.L_x_5905) ;  /* 0x0000008000017945 */ /* 0x000fe20003800000 */
[----:B-----5:R-:W-:Y:S01]  /*03c0*/  FSETP.GEU.FTZ.AND P1, PT, R16, UR6, PT ;  /* 0x0000000610007c0b */ /* 0x020fe2000bf3e000 */
[----:B------:R-:W-:-:S12]  /*03d0*/  IMAD.U32 R4, RZ, RZ, UR7 ;  /* 0x00000007ff047e24 */ /* 0x000fd8000f8e00ff */
[----:B------:R-:W-:Y:S05]  /*03e0*/  @!P1 BRA `(.L_x_5906) ;  /* 0x0000000000109947 */ /* 0x000fea0003800000 */
[----:B------:R-:W-:Y:S01]  /*03f0*/  ULDC UR6, c[0x0][0x21c] ;  /* 0x0000870000067ab9 */ /* 0x000fe20000000800 */
[----:B------:R-:W-:Y:S02]  /*0400*/  MOV R4, R16 ;  /* 0x0000001000047202 */ /* 0x000fe40000000f00 */
[----:B------:R-:W-:-:S13]  /*0410*/  FSETP.GT.FTZ.AND P1, PT, R16, UR6, PT ;  /* 0x0000000610007c0b */ /* 0x000fda000bf34000 */
[----:B------:R-:W0:Y:S02]  /*0420*/  @P1 LDC R4, c[0x0][0x21c] ;  /* 0x00008700ff041b82 */ /* 0x000e240000000800 */
.L_x_5906:
[----:B------:R-:W-:Y:S05]  /*0430*/  BSYNC B1 ;  /* 0x0000000000017941 */ /* 0x000fea0003800000 */
.L_x_5905:
[----:B0-----:R-:W-:-:S04]  /*0440*/  FADD.FTZ R10, -R4, 1 ;  /* 0x3f800000040a7421 */ /* 0x001fc80000010100 */
[----:B------:R-:W0:Y:S02]  /*0450*/  MUFU.RCP R11, R10 ;  /* 0x0000000a000b7308 */ /* 0x000e240000001000 */
[----:B0-----:R-:W-:-:S06]  /*0460*/  FMUL.FTZ R11, R11, R4 ;  /* 0x000000040b0b7220 */ /* 0x001fcc0000410000 */
[----:B------:R-:W0:Y:S02]  /*0470*/  MUFU.LG2 R4, R11 ;  /* 0x0000000b00047308 */ /* 0x000e240000000c00 */
[----:B0-----:R-:W-:-:S07]  /*0480*/  FMUL.FTZ R4, R4, 0.69314718246459960938 ;  /* 0x3f31721804047820 */ /* 0x001fce0000410000 */
.L_x_5904:
[----:B------:R-:W-:Y:S05]  /*0490*/  BSYNC B0 ;  /* 0x0000000000007941 */ /* 0x000fea0003800000 */
.L_x_5903:
[----:B------:R-:W-:Y:S01]  /*04a0*/  VIADD R11, R7, 0x100 ;  /* 0x00000100070b7836 */ /* 0x000fe20000000000 */
[----:B------:R-:W-:Y:S04]  /*04b0*/  BSSY B0, `(.L_x_5907) ;  /* 0x0000012000007945 */ /* 0x000fe80003800000 */
[----:B------:R-:W-:-:S13]  /*04c0*/  ISETP.GE.AND P1, PT, R11, R2, PT ;  /* 0x000000020b00720c */ /* 0x000fda0003f26270 */
[----:B------:R-:W-:Y:S05]  /*04d0*/  @P1 BRA `(.L_x_5908) ;  /* 0x00000000003c1947 */ /* 0x000fea0003800000 */
[----:B------:R-:W-:Y:S01]  /*04e0*/  ULDC UR6, c[0x0][0x218] ;  /* 0x0000860000067ab9 */ /* 0x000fe20000000800 */
[----:B------:R-:W-:Y:S01]  /*04f0*/  BSSY B1, `(.L_x_5909) ;  /* 0x0000008000017945 */ /* 0x000fe20003800000 */
[----:B-----5:R-:W-:Y:S02]  /*0500*/  FSETP.GEU.FTZ.AND P1, PT, R8, UR6, PT ;  /* 0x0000000608007c0b */ /* 0x020fe4000bf3e000 */
[----:B------:R-:W-:-:S11]  /*0510*/  MOV R10, UR7 ;  /* 0x00000007000a7c02 */ /* 0x000fd60008000f00 */
[----:B------:R-:W-:Y:S05]  /*0520*/  @!P1 BRA `(.L_x_5910) ;  /* 0x0000000000109947 */ /* 0x000fea0003800000 */
[----:B------:R-:W-:Y:S01]  /*0530*/  ULDC UR6, c[0x0][0x21c] ;  /* 0x0000870000067ab9 */ /* 0x000fe20000000800 */
[----:B------:R-:W-:Y:S01]  /*0540*/  IMAD.MOV.U32 R10, RZ, RZ, R8 ;  /* 0x000000ffff0a7224 */ /* 0x000fe200078e0008 */
[----:B------:R-:W-:-:S13]  /*0550*/  FSETP.GT.FTZ.AND P1, PT, R8, UR6, PT ;  /* 0x0000000608007c0b */ /* 0x000fda000bf34000 */
[----:B------:R-:W0:Y:S02]  /*0560*/  @P1 LDC R10, c[0x0][0x21c] ;  /* 0x00008700ff0a1b82 */ /* 0x000e240000000800 */
.L_x_5910:
[----:B------:R-:W-:Y:S05]  /*0570*/  BSYNC B1 ;  /* 0x0000000000017941 */ /* 0x000fea0003800000 */
.L_x_5909:
[----:B0-----:R-:W-:-:S04]  /*0580*/  FADD.FTZ R8, -R10, 1 ;  /* 0x3f8000000a087421 */ /* 0x001fc80000010100 */
[----:B------:R-:W0:Y:S02]  /*0590*/  MUFU.RCP R11, R8 ;  /* 0x00000008000b7308 */ /* 0x000e240000001000 */
[----:B0-----:R-:W-:-:S06]  /*05a0*/  FMUL.FTZ R10, R11, R10 ;  /* 0x0000000a0b0a7220 */ /* 0x001fcc0000410000 */
[----:B------:R-:W0:Y:S02]  /*05b0*/  MUFU.LG2 R10, R10 ;  /* 0x0000000a000a7308 */ /* 0x000e240000000c00 */
[----:B0-----:R-:W-:-:S07]  /*05c0*/  FMUL.FTZ R13, R10, 0.69314718246459960938 ;  /* 0x3f3172180a0d7820 */ /* 0x001fce0000410000 */
.L_x_5908:
[----:B------:R-:W-:Y:S05]  /*05d0*/  BSYNC B0 ;  /* 0x0000000000007941 */ /* 0x000fea0003800000 */
.L_x_5907:
[----:B------:R-:W-:Y:S01]  /*05e0*/  IADD3 R11, R7, 0x180, RZ ;  /* 0x00000180070b7810 */ /* 0x000fe20007ffe0ff */
[----:B------:R-:W-:Y:S03]  /*05f0*/  BSSY B0, `(.L_x_5911) ;  /* 0x0000011000007945 */ /* 0x000fe60003800000 */
[----:B------:R-:W-:-:S13]  /*0600*/  ISETP.GE.AND P1, PT, R11, R2, PT ;  /* 0x000000020b00720c */ /* 0x000fda0003f26270 */
[----:B------:R-:W-:Y:S05]  /*0610*/  @P1 BRA `(.L_x_5912) ;  /* 0x0000000000381947 */ /* 0x000fea0003800000 */
[----:B------:R-:W-:Y:S01]  /*0620*/  ULDC UR6, c[0x0][0x218] ;  /* 0x0000860000067ab9 */ /* 0x000fe20000000800 */
[----:B------:R-:W-:Y:S01]  /*0630*/  BSSY B1, `(.L_x_5913) ;  /* 0x0000007000017945 */ /* 0x000fe20003800000 */
[----:B-----5:R-:W-:-:S13]  /*0640*/  FSETP.GEU.FTZ.AND P1, PT, R6, UR6, PT ;  /* 0x0000000606007c0b */ /* 0x020fda000bf3e000 */
[----:B------:R-:W-:Y:S05]  /*0650*/  @!P1 BRA `(.L_x_5914) ;  /* 0x0000000000109947 */ /* 0x000fea0003800000 */
[----:B------:R-:W-:Y:S01]  /*0660*/  ULDC UR6, c[0x0][0x21c] ;  /* 0x0000870000067ab9 */ /* 0x000fe20000000800 */
[----:B------:R-:W-:Y:S01]  /*0670*/  IMAD.MOV.U32 R9, RZ, RZ, R6 ;  /* 0x000000ffff097224 */ /* 0x000fe200078e0006 */
[----:B------:R-:W-:-:S13]  /*0680*/  FSETP.GT.FTZ.AND P1, PT, R6, UR6, PT ;  /* 0x0000000606007c0b */ /* 0x000fda000bf34000 */
[----:B------:R-:W0:Y:S02]  /*0690*/  @P1 LDC R9, c[0x0][0x21c] ;  /* 0x00008700ff091b82 */ /* 0x000e240000000800 */
.L_x_5914:
[----:B------:R-:W-:Y:S05]  /*06a0*/  BSYNC B1 ;  /* 0x0000000000017941 */ /* 0x000fea0003800000 */
.L_x_5913:
[----:B0-----:R-:W-:-:S06]  /*06b0*/  FADD.FTZ R6, -R9, 1 ;  /* 0x3f80000009067421 */ /* 0x001fcc0000010100 */
[----:B------:R-:W0:Y:S02]  /*06c0*/  MUFU.RCP R6, R6 ;  /* 0x0000000600067308 */ /* 0x000e240000001000 */
[----:B0-----:R-:W-:-:S06]  /*06d0*/  FMUL.FTZ R9, R6, R9 ;  /* 0x0000000906097220 */ /* 0x001fcc0000410000 */
[----:B------:R-:W0:Y:S02]  /*06e0*/  MUFU.LG2 R9, R9 ;  /* 0x0000000900097308 */ /* 0x000e240000000c00 */
[----:B0-----:R-:W-:-:S07]  /*06f0*/  FMUL.FTZ R15, R9, 0.69314718246459960938 ;  /* 0x3f317218090f7820 */ /* 0x001fce0000410000 */
.L_x_5912:
[----:B------:R-:W-:Y:S05]  /*0700*/  BSYNC B0 ;  /* 0x0000000000007941 */ /* 0x000fea0003800000 */
.L_x_5911:
[----:B-----5:R-:W0:Y:S01]  /*0710*/  @!P0 LDC.64 R8, c[0x0][0x228] ;  /* 0x00008a00ff088b82 */ /* 0x020e220000000a00 */
[----:B------:R-:W-:Y:S01]  /*0720*/  @!P0 IADD3 R7, R3, 0x80, RZ ;  /* 0x0000008003078810 */ /* 0x000fe20007ffe0ff */
[----:B------:R-:W-:Y:S01]  /*0730*/  @!P0 IMAD R3, R0, 0x200, R3 ;  /* 0x0000020000038824 */ /* 0x000fe200078e0203 */
[----:B------:R-:W-:Y:S02]  /*0740*/  BSSY B0, `(.L_x_5915) ;  /* 0x000000f000007945 */ /* 0x000fe40003800000 */
[----:B------:R-:W-:Y:S01]  /*0750*/  ISETP.GE.AND P1, PT, R7, R2, PT ;  /* 0x000000020700720c */ /* 0x000fe20003f26270 */
[----:B0-----:R-:W-:-:S05]  /*0760*/  @!P0 IMAD.WIDE.U32 R8, R3, 0x4, R8 ;  /* 0x0000000403088825 */ /* 0x001fca00078e0008 */
[----:B------:R0:W-:Y:S07]  /*0770*/  @!P0 STG.E desc[UR4][R8.64], R5 ;  /* 0x0000000508008986 */ /* 0x0001ee000c101904 */
[----:B------:R-:W-:Y:S05]  /*0780*/  @P1 BRA `(.L_x_5916) ;  /* 0x0000000000281947 */ /* 0x000fea0003800000 */
[----:B------:R-:W1:Y:S01]  /*0790*/  LDC.64 R10, c[0x0][0x228] ;  /* 0x00008a00ff0a7b82 */ /* 0x000e620000000a00 */
[----:B0-----:R-:W-:Y:S02]  /*07a0*/  LEA R9, R0, R7, 0x9 ;  /* 0x0000000700097211 */ /* 0x001fe400078e48ff */
[----:B------:R-:W-:-:S04]  /*07b0*/  IADD3 R7, R7, 0x80, RZ ;  /* 0x0000008007077810 */ /* 0x000fc80007ffe0ff */
[----:B------:R-:W-:-:S13]  /*07c0*/  ISETP.GE.AND P0, PT, R7, R2, PT ;  /* 0x000000020700720c */ /* 0x000fda0003f06270 */
[----:B------:R-:W-:Y:S01]  /*07d0*/  @!P0 IMAD R3, R0, 0x200, R7 ;  /* 0x0000020000038824 */ /* 0x000fe200078e0207 */
[----:B------:R-:W-:Y:S01]  /*07e0*/  @!P0 IADD3 R7, R7, 0x80, RZ ;  /* 0x0000008007078810 */ /* 0x000fe20007ffe0ff */
[----:B-1----:R-:W-:-:S04]  /*07f0*/  IMAD.WIDE.U32 R8, R9, 0x4, R10 ;  /* 0x0000000409087825 */ /* 0x002fc800078e000a */
[----:B------:R-:W-:Y:S01]  /*0800*/  @!P0 IMAD.WIDE.U32 R10, R3, 0x4, R10 ;  /* 0x00000004030a8825 */ /* 0x000fe200078e000a */
[----:B------:R1:W-:Y:S04]  /*0810*/  STG.E desc[UR4][R8.64], R4 ;  /* 0x0000000408007986 */ /* 0x0003e8000c101904 */
[----:B------:R1:W-:Y:S02]  /*0820*/  @!P0 STG.E desc[UR4][R10.64], R13 ;  /* 0x0000000d0a008986 */ /* 0x0003e4000c101904 */
.L_x_5916:
[----:B------:R-:W-:Y:S05]  /*0830*/  BSYNC B0 ;  /* 0x0000000000007941 */ /* 0x000fea0003800000 */
.L_x_5915:
[----:B------:R-:W-:-:S13]  /*0840*/  ISETP.GE.AND P0, PT, R7, R2, PT ;  /* 0x000000020700720c */ /* 0x000fda0003f06270 */
[----:B------:R-:W-:Y:S05]  /*0850*/  @P0 EXIT ;  /* 0x000000000000094d */ /* 0x000fea0003800000 */
[----:B------:R-:W2:Y:S01]  /*0860*/  LDC.64 R2, c[0x0][0x228] ;  /* 0x00008a00ff027b82 */ /* 0x000ea20000000a00 */
[----:B------:R-:W-:-:S05]  /*0870*/  LEA R7, R0, R7, 0x9 ;  /* 0x0000000700077211 */ /* 0x000fca00078e48ff */
[----:B--2---:R-:W-:-:S05]  /*0880*/  IMAD.WIDE.U32 R2, R7, 0x4, R2 ;  /* 0x0000000407027825 */ /* 0x004fca00078e0002 */
[----:B------:R-:W-:Y:S01]  /*0890*/  STG.E desc[UR4][R2.64], R15 ;  /* 0x0000000f02007986 */ /* 0x000fe2000c101904 */
[----:B------:R-:W-:Y:S05]  /*08a0*/  EXIT ;  /* 0x000000000000794d */ /* 0x000fea0003800000 */
.L_x_5917:
        /* <DEDUP_REMOVED lines=13> */
.L_x_11205:


//--------------------- .text._ZN2at6native29vectorized_elementwise_kernelILi2EZZZNS0_17logit_kernel_cudaERNS_18TensorIteratorBaseERKN3c106ScalarEENKUlvE_clEvENKUlvE0_clEvEUlfE0_St5arrayIPcLm2EEEEviT0_T1_ --------------------------
	.section	.text._ZN2at6native29vectorized_elementwise_kernelILi2EZZZNS0_17logit_kernel_cudaERNS_18TensorIteratorBaseERKN3c106ScalarEENKUlvE_clEvENKUlvE0_clEvEUlfE0_St5arrayIPcLm2EEEEviT0_T1_,"ax",@progbits
	.align	128
        .global         _ZN2at6native29vectorized_elementwise_kernelILi2EZZZNS0_17logit_kernel_cudaERNS_18TensorIteratorBaseERKN3c106ScalarEENKUlvE_clEvENKUlvE0_clEvEUlfE0_St5arrayIPcLm2EEEEviT0_T1_
        .type           _ZN2at6native29vectorized_elementwise_kernelILi2EZZZNS0_17logit_kernel_cudaERNS_18TensorIteratorBaseERKN3c106ScalarEENKUlvE_clEvENKUlvE0_clEvEUlfE0_St5arrayIPcLm2EEEEviT0_T1_,@function
        .size           _ZN2at6native29vectorized_elementwise_kernelILi2EZZZNS0_17logit_kernel_cudaERNS_18TensorIteratorBaseERKN3c106ScalarEENKUlvE_clEvENKUlvE0_clEvEUlfE0_St5arrayIPcLm2EEEEviT0_T1_,(.L_x_11206 - _ZN2at6native29vectorized_elementwise_kernelILi2EZZZNS0_17logit_kernel_cudaERNS_18TensorIteratorBaseERKN3c106ScalarEENKUlvE_clEvENKUlvE0_clEvEUlfE0_St5arrayIPcLm2EEEEviT0_T1_)
        .other          _ZN2at6native29vectorized_elementwise_kernelILi2EZZZNS0_17logit_kernel_cudaERNS_18TensorIteratorBaseERKN3c106ScalarEENKUlvE_clEvENKUlvE0_clEvEUlfE0_St5arrayIPcLm2EEEEviT0_T1_,@"STO_CUDA_ENTRY STV_DEFAULT"
_ZN2at6native29vectorized_elementwise_kernelILi2EZZZNS0_17logit_kernel_cudaERNS_18TensorIteratorBaseERKN3c106ScalarEENKUlvE_clEvENKUlvE0_clEvEUlfE0_St5arrayIPcLm2EEEEviT0_T1_:
.text._ZN2at6native29vectorized_elementwise_kernelILi2EZZZNS0_17logit_kernel_cudaERNS_18TensorIteratorBaseERKN3c106ScalarEENKUlvE_clEvENKUlvE0_clEvEUlfE0_St5arrayIPcLm2EEEEviT0_T1_:
        /* <DEDUP_REMOVED lines=16> */
[----:B------:R0:W5:Y:S04]  /*0100*/  LDG.E.64 R10, desc[UR4][R2.64+0x400] ;  /* 0x00040004020a7981 */ /* 0x000168000c1e1b00 */
[----:B------:R0:W5:Y:S04]  /*0110*/  LDG.E.64 R12, desc[UR4][R2.64+0x800] ;  /* 0x00080004020c7981 */ /* 0x000168000c1e1b00 */
[----:B------:R0:W5:Y:S01]  /*0120*/  LDG.E.64 R14, desc[UR4][R2.64+0xc00] ;  /* 0x000c0004020e7981 */ /* 0x000162000c1e1b00 */
[----:B------:R-:W-:Y:S01]  /*0130*/  BSSY B0, `(.L_x_5919) ;  /* 0x0000008000007945 */ /* 0x000fe20003800000 */
[----:B------:R-:W-:-:S02]  /*0140*/  MOV R8, UR8 ;  /* 0x0000000800087c02 */ /* 0x000fc40008000f00 */
[----:B--2---:R-:W-:-:S13]  /*0150*/  FSETP.GEU.FTZ.AND P0, PT, R6, UR6, PT ;  /* 0x0000000606007c0b */ /* 0x004fda000bf1e000 */
[----:B0-----:R-:W-:Y:S05]  /*0160*/  @!P0 BRA `(.L_x_5920) ;  /* 0x0000000000108947 */ /* 0x001fea0003800000 */
[----:B------:R-:W-:Y:S01]  /*0170*/  ULDC UR7, c[0x0][0x21c] ;  /* 0x0000870000077ab9 */ /* 0x000fe20000000800 */
[----:B------:R-:W-:Y:S01]  /*0180*/  IMAD.MOV.U32 R8, RZ, RZ, R6 ;  /* 0x000000ffff087224 */ /* 0x000fe200078e0006 */
[----:B------:R-:W-:-:S13]  /*0190*/  FSETP.GT.FTZ.AND P0, PT, R6, UR7, PT ;  /* 0x0000000706007c0b */ /* 0x000fda000bf14000 */
[----:B------:R-:W0:Y:S02]  /*01a0*/  @P0 LDC R8, c[0x0][0x21c] ;  /* 0x00008700ff080b82 */ /* 0x000e240000000800 */
.L_x_5920:
[----:B------:R-:W-:Y:S05]  /*01b0*/  BSYNC B0 ;  /* 0x0000000000007941 */ /* 0x000fea0003800000 */
.L_x_5919:
[----:B------:R-:W-:Y:S01]  /*01c0*/  FSETP.GEU.FTZ.AND P6, PT, R7, UR6, PT ;  /* 0x0000000607007c0b */ /* 0x000fe2000bfde000 */
[----:B------:R-:W-:Y:S01]  /*01d0*/  BSSY B0, `(.L_x_5921) ;  /* 0x000000d000007945 */ /* 0x000fe20003800000 */
[----:B-----5:R-:W-:Y:S02]  /*01e0*/  FSETP.GEU.FTZ.AND P0, PT, R10, UR6, PT ;  /* 0x000000060a007c0b */ /* 0x020fe4000bf1e000 */
[----:B------:R-:W-:Y:S02]  /*01f0*/  FSETP.GEU.FTZ.AND P1, PT, R11, UR6, PT ;  /* 0x000000060b007c0b */ /* 0x000fe4000bf3e000 */
[----:B------:R-:W-:Y:S02]  /*0200*/  FSETP.GEU.FTZ.AND P2, PT, R12, UR6, PT ;  /* 0x000000060c007c0b */ /* 0x000fe4000bf5e000 */
[----:B------:R-:W-:Y:S02]  /*0210*/  FSETP.GEU.FTZ.AND P3, PT, R13, UR6, PT ;  /* 0x000000060d007c0b */ /* 0x000fe4000bf7e000 */
[----:B------:R-:W-:-:S02]  /*0220*/  FSETP.GEU.FTZ.AND P4, PT, R14, UR6, PT ;  /* 0x000000060e007c0b */ /* 0x000fc4000bf9e000 */
[----:B------:R-:W-:Y:S02]  /*0230*/  FSETP.GEU.FTZ.AND P5, PT, R15, UR6, PT ;  /* 0x000000060f007c0b */ /* 0x000fe4000bfbe000 */
[----:B------:R-:W-:Y:S01]  /*0240*/  MOV R9, UR8 ;  /* 0x0000000800097c02 */ /* 0x000fe20008000f00 */
[----:B------:R-:W-:Y:S10]  /*0250*/  @!P6 BRA `(.L_x_5922) ;  /* 0x000000000010e947 */ /* 0x000ff40003800000 */
[----:B------:R-:W-:Y:S01]  /*0260*/  ULDC UR7, c[0x0][0x21c] ;  /* 0x0000870000077ab9 */ /* 0x000fe20000000800 */
[----:B------:R-:W-:Y:S01]  /*0270*/  IMAD.MOV.U32 R9, RZ, RZ, R7 ;  /* 0x000000ffff097224 */ /* 0x000fe200078e0007 */
[----:B------:R-:W-:-:S13]  /*0280*/  FSETP.GT.FTZ.AND P6, PT, R7, UR7, PT ;  /* 0x0000000707007c0b */ /* 0x000fda000bfd4000 */
[----:B------:R-:W1:Y:S02]  /*0290*/  @P6 LDC R9, c[0x0][0x21c] ;  /* 0x00008700ff096b82 */ /* 0x000e640000000800 */
.L_x_5922:
[----:B------:R-:W-:Y:S05]  /*02a0*/  BSYNC B0 ;  /* 0x0000000000007941 */ /* 0x000fea0003800000 */
.L_x_5921:
[----:B------:R-:W-:Y:S01]  /*02b0*/  BSSY B0, `(.L_x_5923) ;  /* 0x0000007000007945 */ /* 0x000fe20003800000 */
[----:B------:R-:W-:-:S03]  /*02c0*/  MOV R3, UR8 ;  /* 0x0000000800037c02 */ /* 0x000fc60008000f00 */
[----:B------:R-:W-:Y:S05]  /*02d0*/  @!P0 BRA `(.L_x_5924) ;  /* 0x0000000000108947 */ /* 0x000fea0003800000 */
[----:B------:R-:W-:Y:S01]  /*02e0*/  ULDC UR7, c[0x0][0x21c] ;  /* 0x0000870000077ab9 */ /* 0x000fe20000000800 */
[----:B------:R-:W-:Y:S01]  /*02f0*/  IMAD.MOV.U32 R3, RZ, RZ, R10 ;  /* 0x000000ffff037224 */ /* 0x000fe200078e000a */
[----:B------:R-:W-:-:S13]  /*0300*/  FSETP.GT.FTZ.AND P0, PT, R10, UR7, PT ;  /* 0x000000070a007c0b */ /* 0x000fda000bf14000 */
[----:B------:R-:W2:Y:S02]  /*0310*/  @P0 LDC R3, c[0x0][0x21c] ;  /* 0x00008700ff030b82 */ /* 0x000ea40000000800 */
.L_x_5924:
[----:B------:R-:W-:Y:S05]  /*0320*/  BSYNC B0 ;  /* 0x0000000000007941 */ /* 0x000fea0003800000 */
.L_x_5923:
[----:B------:R-:W-:Y:S01]  /*0330*/  BSSY B0, `(.L_x_5925) ;  /* 0x0000007000007945 */ /* 0x000fe20003800000 */
[----:B------:R-:W-:-:S03]  /*0340*/  MOV R2, UR8 ;  /* 0x0000000800027c02 */ /* 0x000fc60008000f00 */
[----:B------:R-:W-:Y:S05]  /*0350*/  @!P1 BRA `(.L_x_5926) ;  /* 0x0000000000109947 */ /* 0x000fea0003800000 */
[----:B------:R-:W-:Y:S01]  /*0360*/  ULDC UR7, c[0x0][0x21c] ;  /* 0x0000870000077ab9 */ /* 0x000fe20000000800 */
[----:B------:R-:W-:Y:S01]  /*0370*/  IMAD.MOV.U32 R2, RZ, RZ, R11 ;  /* 0x000000ffff027224 */ /* 0x000fe200078e000b */
[----:B------:R-:W-:-:S13]  /*0380*/  FSETP.GT.FTZ.AND P0, PT, R11, UR7, PT ;  /* 0x000000070b007c0b */ /* 0x000fda000bf14000 */
[----:B------:R-:W3:Y:S02]  /*0390*/  @P0 LDC R2, c[0x0][0x21c] ;  /* 0x00008700ff020b82 */ /* 0x000ee40000000800 */
.L_x_5926:
[----:B------:R-:W-:Y:S05]  /*03a0*/  BSYNC B0 ;  /* 0x0000000000007941 */ /* 0x000fea0003800000 */
.L_x_5925:
[----:B------:R-:W-:Y:S01]  /*03b0*/  BSSY B0, `(.L_x_5927) ;  /* 0x0000007000007945 */ /* 0x000fe20003800000 */
[----:B------:R-:W-:-:S03]  /*03c0*/  MOV R5, UR8 ;  /* 0x0000000800057c02 */ /* 0x000fc60008000f00 */
[----:B------:R-:W-:Y:S05]  /*03d0*/  @!P2 BRA `(.L_x_5928) ;  /* 0x000000000010a947 */ /* 0x000fea0003800000 */
[----:B------:R-:W-:Y:S01]  /*03e0*/  ULDC UR7, c[0x0][0x21c] ;  /* 0x0000870000077ab9 */ /* 0x000fe20000000800 */
[----:B------:R-:W-:Y:S01]  /*03f0*/  IMAD.MOV.U32 R5, RZ, RZ, R12 ;  /* 0x000000ffff057224 */ /* 0x000fe200078e000c */
[----:B------:R-:W-:-:S13]  /*0400*/  FSETP.GT.FTZ.AND P0, PT, R12, UR7, PT ;  /* 0x000000070c007c0b */ /* 0x000fda000bf14000 */
[----:B------:R-:W4:Y:S02]  /*0410*/  @P0 LDC R5, c[0x0][0x21c] ;  /* 0x00008700ff050b82 */ /* 0x000f240000000800 */
.L_x_5928:
[----:B------:R-:W-:Y:S05]  /*0420*/  BSYNC B0 ;  /* 0x0000000000007941 */ /* 0x000fea0003800000 */
.L_x_5927:
[----:B------:R-:W-:Y:S01]  /*0430*/  BSSY B0, `(.L_x_5929) ;  /* 0x0000007000007945 */ /* 0x000fe20003800000 */
[----:B------:R-:W-:-:S03]  /*0440*/  MOV R7, UR8 ;  /* 0x0000000800077c02 */ /* 0x000fc60008000f00 */
[----:B------:R-:W-:Y:S05]  /*0450*/  @!P3 BRA `(.L_x_5930) ;  /* 0x000000000010b947 */ /* 0x000fea0003800000 */
[----:B------:R-:W-:Y:S01]  /*0460*/  ULDC UR7, c[0x0][0x21c] ;  /* 0x0000870000077ab9 */ /* 0x000fe20000000800 */
[----:B------:R-:W-:Y:S01]  /*0470*/  IMAD.MOV.U32 R7, RZ, RZ, R13 ;  /* 0x000000ffff077224 */ /* 0x000fe200078e000d */
[----:B------:R-:W-:-:S13]  /*0480*/  FSETP.GT.FTZ.AND P0, PT, R13, UR7, PT ;  /* 0x000000070d007c0b */ /* 0x000fda000bf14000 */
[----:B------:R-:W0:Y:S02]  /*0490*/  @P0 LDC R7, c[0x0][0x21c] ;  /* 0x00008700ff070b82 */ /* 0x000e240000000800 */
.L_x_5930:
[----:B------:R-:W-:Y:S05]  /*04a0*/  BSYNC B0 ;  /* 0x0000000000007941 */ /* 0x000fea0003800000 */
.L_x_5929:
[----:B------:R-:W-:Y:S01]  /*04b0*/  BSSY B0, `(.L_x_5931) ;  /* 0x0000007000007945 */ /* 0x000fe20003800000 */
[----:B------:R-:W-:-:S03]  /*04c0*/  MOV R6, UR8 ;  /* 0x0000000800067c02 */ /* 0x000fc60008000f00 */
[----:B------:R-:W-:Y:S05]  /*04d0*/  @!P4 BRA `(.L_x_5932) ;  /* 0x000000000010c947 */ /* 0x000fea0003800000 */
[----:B------:R-:W-:Y:S01]  /*04e0*/  ULDC UR7, c[0x0][0x21c] ;  /* 0x0000870000077ab9 */ /* 0x000fe20000000800 */
[----:B------:R-:W-:Y:S01]  /*04f0*/  IMAD.MOV.U32 R6, RZ, RZ, R14 ;  /* 0x000000ffff067224 */ /* 0x000fe200078e000e */
[----:B------:R-:W-:-:S13]  /*0500*/  FSETP.GT.FTZ.AND P0, PT, R14, UR7, PT ;  /* 0x000000070e007c0b */ /* 0x000fda000bf14000 */
[----:B------:R-:W0:Y:S02]  /*0510*/  @P0 LDC R6, c[0x0][0x21c] ;  /* 0x00008700ff060b82 */ /* 0x000e240000000800 */
.L_x_5932:
[----:B------:R-:W-:Y:S05]  /*0520*/  BSYNC B0 ;  /* 0x0000000000007941 */ /* 0x000fea0003800000 */
.L_x_5931:
[----:B------:R-:W-:Y:S04]  /*0530*/  BSSY B0, `(.L_x_5933) ;  /* 0x0000006000007945 */ /* 0x000fe80003800000 */
[----:B------:R-:W-:Y:S05]  /*0540*/  @!P5 BRA `(.L_x_5934) ;  /* 0x000000000010d947 */ /* 0x000fea0003800000 */
[----:B------:R-:W-:Y:S01]  /*0550*/  ULDC UR6, c[0x0][0x21c] ;  /* 0x0000870000067ab9 */ /* 0x000fe20000000800 */
[----:B------:R-:W-:Y:S02]  /*0560*/  MOV R17, R15 ;  /* 0x0000000f00117202 */ /* 0x000fe40000000f00 */
[----:B------:R-:W-:-:S13]  /*0570*/  FSETP.GT.FTZ.AND P0, PT, R15, UR6, PT ;  /* 0x000000060f007c0b */ /* 0x000fda000bf14000 */
[----:B------:R-:W0:Y:S02]  /*0580*/  @P0 LDC R17, c[0x0][0x21c] ;  /* 0x00008700ff110b82 */ /* 0x000e240000000800 */
.L_x_5934:
[----:B------:R-:W-:Y:S05]  /*0590*/  BSYNC B0 ;  /* 0x0000000000007941 */ /* 0x000fea0003800000 */
.L_x_5933:
[----:B--2---:R-:W-:Y:S01]  /*05a0*/  FADD.FTZ R12, -R3, 1 ;  /* 0x3f800000030c7421 */ /* 0x004fe20000010100 */
[----:B---3--:R-:W-:Y:S01]  /*05b0*/  FADD.FTZ R13, -R2, 1 ;  /* 0x3f800000020d7421 */ /* 0x008fe20000010100 */
[----:B-1----:R-:W-:Y:S01]  /*05c0*/  FADD.FTZ R11, -R9, 1 ;  /* 0x3f800000090b7421 */ /* 0x002fe20000010100 */
[----:B----4-:R-:W-:Y:S01]  /*05d0*/  FADD.FTZ R18, -R5, 1 ;  /* 0x3f80000005127421 */ /* 0x010fe20000010100 */
[----:B0-----:R-:W-:Y:S01]  /*05e0*/  FADD.FTZ R16, -R7, 1 ;  /* 0x3f80000007107421 */ /* 0x001fe20000010100 */
[----:B------:R-:W-:Y:S01]  /*05f0*/  FADD.FTZ R14, -R17, 1 ;  /* 0x3f800000110e7421 */ /* 0x000fe20000010100 */
[----:B------:R-:W0:Y:S01]  /*0600*/  MUFU.RCP R12, R12 ;  /* 0x0000000c000c7308 */ /* 0x000e220000001000 */
[----:B------:R-:W-:-:S07]  /*0610*/  FADD.FTZ R10, -R8, 1 ;  /* 0x3f800000080a7421 */ /* 0x000fce0000010100 */
[----:B------:R-:W1:Y:S08]  /*0620*/  MUFU.RCP R13, R13 ;  /* 0x0000000d000d7308 */ /* 0x000e700000001000 */
[----:B------:R2:W3:Y:S08]  /*0630*/  MUFU.RCP R20, R11 ;  /* 0x0000000b00147308 */ /* 0x0004f00000001000 */
[----:B------:R0:W4:Y:S01]  /*0640*/  MUFU.RCP R15, R10 ;  /* 0x0000000a000f7308 */ /* 0x0001220000001000 */
[----:B--2---:R-:W-:-:S07]  /*0650*/  FADD.FTZ R11, -R6, 1 ;  /* 0x3f800000060b7421 */ /* 0x004fce0000010100 */
[----:B------:R-:W2:Y:S01]  /*0660*/  MUFU.RCP R18, R18 ;  /* 0x0000001200127308 */ /* 0x000ea20000001000 */
[----:B0-----:R-:W-:Y:S01]  /*0670*/  FMUL.FTZ R10, R12, R3 ;  /* 0x000000030c0a7220 */ /* 0x001fe20000410000 */
[----:B-1----:R-:W-:Y:S01]  /*0680*/  FMUL.FTZ R12, R13, R2 ;  /* 0x000000020d0c7220 */ /* 0x002fe20000410000 */
[----:B---3--:R-:W-:Y:S01]  /*0690*/  FMUL.FTZ R9, R20, R9 ;  /* 0x0000000914097220 */ /* 0x008fe20000410000 */
[----:B------:R-:W0:Y:S04]  /*06a0*/  LDC.64 R2, c[0x0][0x228] ;  /* 0x00008a00ff027b82 */ /* 0x000e280000000a00 */
[----:B------:R-:W1:Y:S01]  /*06b0*/  MUFU.RCP R16, R16 ;  /* 0x0000001000107308 */ /* 0x000e620000001000 */
[----:B----4-:R-:W-:-:S07]  /*06c0*/  FMUL.FTZ R8, R15, R8 ;  /* 0x000000080f087220 */ /* 0x010fce0000410000 */
[----:B------:R-:W3:Y:S01]  /*06d0*/  MUFU.RCP R14, R14 ;  /* 0x0000000e000e7308 */ /* 0x000ee20000001000 */
[----:B--2---:R-:W-:-:S07]  /*06e0*/  FMUL.FTZ R18, R18, R5 ;  /* 0x0000000512127220 */ /* 0x004fce0000410000 */
[----:B------:R-:W2:Y:S01]  /*06f0*/  MUFU.RCP R11, R11 ;  /* 0x0000000b000b7308 */ /* 0x000ea20000001000 */
[----:B-1----:R-:W-:Y:S01]  /*0700*/  FMUL.FTZ R16, R16, R7 ;  /* 0x0000000710107220 */ /* 0x002fe20000410000 */
[----:B0-----:R-:W-:-:S06]  /*0710*/  IMAD.WIDE.U32 R2, R0, 0x4, R2 ;  /* 0x0000000400027825 */ /* 0x001fcc00078e0002 */
[----:B------:R-:W0:Y:S01]  /*0720*/  MUFU.LG2 R8, R8 ;  /* 0x0000000800087308 */ /* 0x000e220000000c00 */
[----:B---3--:R-:W-:Y:S01]  /*0730*/  FMUL.FTZ R14, R14, R17 ;  /* 0x000000110e0e7220 */ /* 0x008fe20000410000 */
[----:B------:R-:W-:-:S06]  /*0740*/  IMAD.WIDE R2, R4, 0x8, R2 ;  /* 0x0000000804027825 */ /* 0x000fcc00078e0202 */
[----:B------:R-:W1:Y:S01]  /*0750*/  MUFU.LG2 R9, R9 ;  /* 0x0000000900097308 */ /* 0x000e620000000c00 */
[----:B--2---:R-:W-:-:S07]  /*0760*/  FMUL.FTZ R6, R11, R6 ;  /* 0x000000060b067220 */ /* 0x004fce0000410000 */
[----:B------:R-:W2:Y:S01]  /*0770*/  MUFU.LG2 R10, R10 ;  /* 0x0000000a000a7308 */ /* 0x000ea20000000c00 */
[----:B0-----:R-:W-:-:S07]  /*0780*/  FMUL.FTZ R8, R8, 0.69314718246459960938 ;  /* 0x3f31721808087820 */ /* 0x001fce0000410000 */
[----:B------:R-:W0:Y:S01]  /*0790*/  MUFU.LG2 R12, R12 ;  /* 0x0000000c000c7308 */ /* 0x000e220000000c00 */
[----:B-1----:R-:W-:-:S05]  /*07a0*/  FMUL.FTZ R9, R9, 0.69314718246459960938 ;  /* 0x3f31721809097820 */ /* 0x002fca0000410000 */
[----:B------:R-:W-:Y:S02]  /*07b0*/  STG.E.64 desc[UR4][R2.64], R8 ;  /* 0x0000000802007986 */ /* 0x000fe4000c101b04 */
[----:B------:R-:W1:Y:S01]  /*07c0*/  MUFU.LG2 R18, R18 ;  /* 0x0000001200127308 */ /* 0x000e620000000c00 */
[----:B--2---:R-:W-:-:S07]  /*07d0*/  FMUL.FTZ R10, R10, 0.69314718246459960938 ;  /* 0x3f3172180a0a7820 */ /* 0x004fce0000410000 */
[----:B------:R-:W2:Y:S01]  /*07e0*/  MUFU.LG2 R16, R16 ;  /* 0x0000001000107308 */ /* 0x000ea20000000c00 */
[----:B0-----:R-:W-:-:S05]  /*07f0*/  FMUL.FTZ R11, R12, 0.69314718246459960938 ;  /* 0x3f3172180c0b7820 */ /* 0x001fca0000410000 */
[----:B------:R-:W-:Y:S02]  /*0800*/  STG.E.64 desc[UR4][R2.64+0x400], R10 ;  /* 0x0004000a02007986 */ /* 0x000fe4000c101b04 */
[----:B------:R-:W0:Y:S01]  /*0810*/  MUFU.LG2 R14, R14 ;  /* 0x0000000e000e7308 */ /* 0x000e220000000c00 */
[----:B-1----:R-:W-:-:S07]  /*0820*/  FMUL.FTZ R18, R18, 0.69314718246459960938 ;  /* 0x3f31721812127820 */ /* 0x002fce0000410000 */
[----:B------:R-:W1:Y:S01]  /*0830*/  MUFU.LG2 R6, R6 ;  /* 0x0000000600067308 */ /* 0x000e620000000c00 */
[----:B--2---:R-:W-:-:S05]  /*0840*/  FMUL.FTZ R19, R16, 0.69314718246459960938 ;  /* 0x3f31721810137820 */ /* 0x004fca0000410000 */
[----:B------:R-:W-:Y:S01]  /*0850*/  STG.E.64 desc[UR4][R2.64+0x800], R18 ;  /* 0x0008001202007986 */ /* 0x000fe2000c101b04 */
[----:B0-----:R-:W-:Y:S01]  /*0860*/  FMUL.FTZ R5, R14, 0.69314718246459960938 ;  /* 0x3f3172180e057820 */ /* 0x001fe20000410000 */
[----:B-1----:R-:W-:-:S05]  /*0870*/  FMUL.FTZ R4, R6, 0.69314718246459960938 ;  /* 0x3f31721806047820 */ /* 0x002fca0000410000 */
[----:B------:R-:W-:Y:S01]  /*0880*/  STG.E.64 desc[UR4][R2.64+0xc00], R4 ;  /* 0x000c000402007986 */ /* 0x000fe2000c101b04 */
[----:B------:R-:W-:Y:S05]  /*0890*/  EXIT ;  /* 0x000000000000794d */ /* 0x000fea0003800000 */
.L_x_5918:
[----:B------:R-:W0:Y:S01]  /*08a0*/  S2R R19, SR_TID.X ;  /* 0x0000000000137919 */ /* 0x000e220000002100 */
[----:B------:R-:W-:Y:S01]  /*08b0*/  IMAD.MOV.U32 R18, RZ, RZ, RZ ;  /* 0x000000ffff127224 */ /* 0x000fe200078e00ff */
        /* <DEDUP_REMOVED lines=14> */
[----:B------:R1:W5:Y:S07]  /*09a0*/  @!P6 LDG.E R18, desc[UR4][R2.64] ;  /* 0x000000040212e981 */ /* 0x00036e000c1e1900 */
        /* <DEDUP_REMOVED lines=12> */
[----:B------:R-:W-:Y:S01]  /*0a70*/  @!P1 IADD3 R21, R0, R25, RZ ;  /* 0x0000001900159210 */ /* 0x000fe20007ffe0ff */
[----:B------:R-:W-:Y:S01]  /*0a80*/  @!P1 VIADD R25, R25, 0x80 ;  /* 0x0000008019199836 */ /* 0x000fe20000000000 */
[----:B------:R-:W0:Y:S04]  /*0a90*/  @!P1 LDC.64 R4, c[0x0][0x230] ;  /* 0x00008c00ff049b82 */ /* 0x000e280000000a00 */
[----:B------:R-:W-:Y:S01]  /*0aa0*/  ISETP.GE.AND P6, PT, R25, R16, PT ;  /* 0x000000101900720c */ /* 0x000fe20003fc6270 */
[----:B--2---:R-:W-:-:S12]  /*0ab0*/  @!P5 IMAD.WIDE.U32 R12, R20, 0x4, R12 ;  /* 0x00000004140cd825 */ /* 0x004fd800078e000c */
[----:B------:R-:W2:Y:S01]  /*0ac0*/  @!P6 LDC.64 R6, c[0x0][0x230] ;  /* 0x00008c00ff06eb82 */ /* 0x000ea20000000a00 */
[----:B------:R-:W-:Y:S01]  /*0ad0*/  HFMA2.MMA R20, -RZ, RZ, 0, 0 ;  /* 0x00000000ff147435 */ /* 0x000fe200000001ff */
[----:B------:R-:W-:Y:S02]  /*0ae0*/  IMAD.MOV.U32 R22, RZ, RZ, RZ ;  /* 0x000000ffff167224 */ /* 0x000fe400078e00ff */
[----:B---3--:R-:W-:Y:S01]  /*0af0*/  @!P4 IMAD.WIDE.U32 R14, R29, 0x4, R14 ;  /* 0x000000041d0ec825 */ /* 0x008fe200078e000e */
[----:B------:R-:W-:-:S04]  /*0b00*/  @!P6 IADD3 R29, R0, R25, RZ ;  /* 0x00000019001de210 */ /* 0x000fc80007ffe0ff */
[----:B------:R3:W5:Y:S01]  /*0b10*/  @!P4 LDG.E R22, desc[UR4][R14.64] ;  /* 0x000000040e16c981 */ /* 0x000762000c1e1900 */
[----:B------:R-:W-:Y:S02]  /*0b20*/  @!P0 IMAD.IADD R25, R0, 0x1, R19 ;  /* 0x0000000100198824 */ /* 0x000fe400078e0213 */
[----:B-1----:R-:W-:Y:S01]  /*0b30*/  @!P2 IMAD.WIDE.U32 R2, R23, 0x4, R2 ;  /* 0x000000041702a825 */ /* 0x002fe200078e0002 */
[----:B------:R1:W5:Y:S01]  /*0b40*/  @!P5 LDG.E R20, desc[UR4][R12.64] ;  /* 0x000000040c14d981 */ /* 0x000362000c1e1900 */
[----:B------:R-:W-:Y:S02]  /*0b50*/  MOV R23, RZ ;  /* 0x000000ff00177202 */ /* 0x000fe40000000f00 */
[----:B0-----:R-:W-:Y:S01]  /*0b60*/  @!P1 IMAD.WIDE.U32 R4, R21, 0x4, R4 ;  /* 0x0000000415049825 */ /* 0x001fe200078e0004 */
[----:B---3--:R-:W-:-:S03]  /*0b70*/  HFMA2.MMA R14, -RZ, RZ, 0, 0 ;  /* 0x00000000ff0e7435 */ /* 0x008fc600000001ff */
[----:B------:R-:W-:Y:S02]  /*0b80*/  IMAD.MOV.U32 R21, RZ, RZ, RZ ;  /* 0x000000ffff157224 */ /* 0x000fe400078e00ff */
[----:B----4-:R-:W-:Y:S01]  /*0b90*/  @!P3 IMAD.WIDE.U32 R10, R27, 0x4, R10 ;  /* 0x000000041b0ab825 */ /* 0x010fe200078e000a */
[----:B-1----:R-:W-:-:S03]  /*0ba0*/  CS2R R12, SRZ ;  /* 0x00000000000c7805 */ /* 0x002fc6000001ff00 */
[----:B--2---:R-:W-:Y:S01]  /*0bb0*/  @!P6 IMAD.WIDE.U32 R6, R29, 0x4, R6 ;  /* 0x000000041d06e825 */ /* 0x004fe200078e0006 */
[----:B------:R0:W5:Y:S03]  /*0bc0*/  @!P3 LDG.E R23, desc[UR4][R10.64] ;  /* 0x000000040a17b981 */ /* 0x000166000c1e1900 */
[----:B------:R-:W-:Y:S01]  /*0bd0*/  @!P0 IMAD.WIDE.U32 R8, R25, 0x4, R8 ;  /* 0x0000000419088825 */ /* 0x000fe200078e0008 */
[----:B------:R0:W5:Y:S04]  /*0be0*/  @!P2 LDG.E R21, desc[UR4][R2.64] ;  /* 0x000000040215a981 */ /* 0x000168000c1e1900 */
[----:B------:R0:W5:Y:S04]  /*0bf0*/  @!P1 LDG.E R13, desc[UR4][R4.64] ;  /* 0x00000004040d9981 */ /* 0x000168000c1e1900 */
[----:B------:R0:W5:Y:S04]  /*0c00*/  @!P6 LDG.E R12, desc[UR4][R6.64] ;  /* 0x00000004060ce981 */ /* 0x000168000c1e1900 */
[----:B------:R0:W5:Y:S01]  /*0c10*/  @!P0 LDG.E R14, desc[UR4][R8.64] ;  /* 0x00000004080e8981 */ /* 0x000162000c1e1900 */
[----:B------:R-:W-:Y:S04]  /*0c20*/  BSSY B0, `(.L_x_5935) ;  /* 0x0000011000007945 */ /* 0x000fe80003800000 */
[----:B------:R-:W-:Y:S05]  /*0c30*/  @P0 BRA `(.L_x_5936) ;  /* 0x00000000003c0947 */ /* 0x000fea0003800000 */
[----:B------:R-:W-:Y:S01]  /*0c40*/  ULDC UR6, c[0x0][0x218] ;  /* 0x0000860000067ab9 */ /* 0x000fe20000000800 */
[----:B------:R-:W-:Y:S01]  /*0c50*/  BSSY B1, `(.L_x_5937) ;  /* 0x0000008000017945 */ /* 0x000fe20003800000 */
[----:B-----5:R-:W-:Y:S01]  /*0c60*/  FSETP.GEU.FTZ.AND P1, PT, R14, UR6, PT ;  /* 0x000000060e007c0b */ /* 0x020fe2000bf3e000 */
[----:B0-----:R-:W-:-:S12]  /*0c70*/  IMAD.U32 R2, RZ, RZ, UR8 ;  /* 0x00000008ff027e24 */ /* 0x001fd8000f8e00ff */
[----:B------:R-:W-:Y:S05]  /*0c80*/  @!P1 BRA `(.L_x_5938) ;  /* 0x0000000000109947 */ /* 0x000fea0003800000 */
[----:B------:R-:W-:Y:S01]  /*0c90*/  ULDC UR6, c[0x0][0x21c] ;  /* 0x0000870000067ab9 */ /* 0x000fe20000000800 */
[----:B------:R-:W-:Y:S02]  /*0ca0*/  MOV R2, R14 ;  /* 0x0000000e00027202 */ /* 0x000fe40000000f00 */
[----:B------:R-:W-:-:S13]  /*0cb0*/  FSETP.GT.FTZ.AND P1, PT, R14, UR6, PT ;  /* 0x000000060e007c0b */ /* 0x000fda000bf34000 */
[----:B------:R-:W0:Y:S02]  /*0cc0*/  @P1 LDC R2, c[0x0][0x21c] ;  /* 0x00008700ff021b82 */ /* 0x000e240000000800 */
.L_x_5938:
[----:B------:R-:W-:Y:S05]  /*0cd0*/  BSYNC B1 ;  /* 0x0000000000017941 */ /* 0x000fea0003800000 */
.L_x_5937:
[----:B0-----:R-:W-:-:S06]  /*0ce0*/  FADD.FTZ R3, -R2, 1 ;  /* 0x3f80000002037421 */ /* 0x001fcc0000010100 */
[----:B------:R-:W0:Y:S02]  /*0cf0*/  MUFU.RCP R3, R3 ;  /* 0x0000000300037308 */ /* 0x000e240000001000 */
[----:B0-----:R-:W-:-:S06]  /*0d00*/  FMUL.FTZ R2, R3, R2 ;  /* 0x0000000203027220 */ /* 0x001fcc0000410000 */
[----:B------:R-:W0:Y:S02]  /*0d10*/  MUFU.LG2 R2, R2 ;  /* 0x0000000200027308 */ /* 0x000e240000000c00 */
[----:B0-----:R-:W-:-:S07]  /*0d20*/  FMUL.FTZ R8, R2, 0.69314718246459960938 ;  /* 0x3f31721802087820 */ /* 0x001fce0000410000 */
.L_x_5936:
[----:B------:R-:W-:Y:S05]  /*0d30*/  BSYNC B0 ;  /* 0x0000000000007941 */ /* 0x000fea0003800000 */
.L_x_5935:
[----:B0-----:R-:W-:Y:S01]  /*0d40*/  VIADD R3, R19, 0x80 ;  /* 0x0000008013037836 */ /* 0x001fe20000000000 */
        /* <DEDUP_REMOVED lines=12> */
.L_x_5942:
[----:B------:R-:W-:Y:S05]  /*0e10*/  BSYNC B1 ;  /* 0x0000000000017941 */ /* 0x000fea0003800000 */
.L_x_5941:
[----:B0-----:R-:W-:-:S06]  /*0e20*/  FADD.FTZ R3, -R2, 1 ;  /* 0x3f80000002037421 */ /* 0x001fcc0000010100 */
[----:B------:R-:W0:Y:S02]  /*0e30*/  MUFU.RCP R3, R3 ;  /* 0x0000000300037308 */ /* 0x000e240000001000 */
[----:B0-----:R-:W-:-:S06]  /*0e40*/  FMUL.FTZ R2, R3, R2 ;  /* 0x0000000203027220 */ /* 0x001fcc0000410000 */
[----:B------:R-:W0:Y:S02]  /*0e50*/  MUFU.LG2 R2, R2 ;  /* 0x0000000200027308 */ /* 0x000e240000000c00 */
[----:B0-----:R-:W-:-:S07]  /*0e60*/  FMUL.FTZ R9, R2, 0.69314718246459960938 ;  /* 0x3f31721802097820 */ /* 0x001fce0000410000 */
.L_x_5940:
[----:B------:R-:W-:Y:S05]  /*0e70*/  BSYNC B0 ;  /* 0x0000000000007941 */ /* 0x000fea0003800000 */
.L_x_5939:
[----:B------:R-:W-:Y:S01]  /*0e80*/  IADD3 R3, R19, 0x100, RZ ;  /* 0x0000010013037810 */ /* 0x000fe20007ffe0ff */
[----:B------:R-:W-:Y:S03]  /*0e90*/  BSSY B0, `(.L_x_5943) ;  /* 0x0000012000007945 */ /* 0x000fe60003800000 */
        /* <DEDUP_REMOVED lines=11> */
.L_x_5946:
[----:B------:R-:W-:Y:S05]  /*0f50*/  BSYNC B1 ;  /* 0x0000000000017941 */ /* 0x000fea0003800000 */
.L_x_5945:
[----:B0-----:R-:W-:-:S06]  /*0f60*/  FADD.FTZ R3, -R2, 1 ;  /* 0x3f80000002037421 */ /* 0x001fcc0000010100 */
[----:B------:R-:W0:Y:S02]  /*0f70*/  MUFU.RCP R3, R3 ;  /* 0x0000000300037308 */ /* 0x000e240000001000 */
[----:B0-----:R-:W-:-:S06]  /*0f80*/  FMUL.FTZ R4, R3, R2 ;  /* 0x0000000203047220 */ /* 0x001fcc0000410000 */
[----:B------:R-:W0:Y:S02]  /*0f90*/  MUFU.LG2 R2, R4 ;  /* 0x0000000400027308 */ /* 0x000e240000000c00 */
[----:B0-----:R-:W-:-:S07]  /*0fa0*/  FMUL.FTZ R2, R2, 0.69314718246459960938 ;  /* 0x3f31721802027820 */ /* 0x001fce0000410000 */
.L_x_5944:
[----:B------:R-:W-:Y:S05]  /*0fb0*/  BSYNC B0 ;  /* 0x0000000000007941 */ /* 0x000fea0003800000 */
.L_x_5943:
        /* <DEDUP_REMOVED lines=13> */
.L_x_5950:
[----:B------:R-:W-:Y:S05]  /*1090*/  BSYNC B1 ;  /* 0x0000000000017941 */ /* 0x000fea0003800000 */
.L_x_5949:
[----:B0-----:R-:W-:-:S04]  /*10a0*/  FADD.FTZ R5, -R3, 1 ;  /* 0x3f80000003057421 */ /* 0x001fc80000010100 */
[----:B------:R-:W0:Y:S02]  /*10b0*/  MUFU.RCP R4, R5 ;  /* 0x0000000500047308 */ /* 0x000e240000001000 */
[----:B0-----:R-:W-:-:S06]  /*10c0*/  FMUL.FTZ R3, R4, R3 ;  /* 0x0000000304037220 */ /* 0x001fcc0000410000 */
[----:B------:R-:W0:Y:S02]  /*10d0*/  MUFU.LG2 R3, R3 ;  /* 0x0000000300037308 */ /* 0x000e240000000c00 */
[----:B0-----:R-:W-:-:S07]  /*10e0*/  FMUL.FTZ R4, R3, 0.69314718246459960938 ;  /* 0x3f31721803047820 */ /* 0x001fce0000410000 */
.L_x_5948:
[----:B------:R-:W-:Y:S05]  /*10f0*/  BSYNC B0 ;  /* 0x0000000000007941 */ /* 0x000fea0003800000 */
.L_x_5947:
        /* <DEDUP_REMOVED lines=13> */
.L_x_5954:
[----:B------:R-:W-:Y:S05]  /*11d0*/  BSYNC B1 ;  /* 0x0000000000017941 */ /* 0x000fea0003800000 */
.L_x_5953:
[----:B0-----:R-:W-:-:S04]  /*11e0*/  FADD.FTZ R5, -R3, 1 ;  /* 0x3f80000003057421 */ /* 0x001fc80000010100 */
[----:B------:R-:W0:Y:S02]  /*11f0*/  MUFU.RCP R6, R5 ;  /* 0x0000000500067308 */ /* 0x000e240000001000 */
[----:B0-----:R-:W-:-:S06]  /*1200*/  FMUL.FTZ R6, R6, R3 ;  /* 0x0000000306067220 */ /* 0x001fcc0000410000 */
[----:B------:R-:W0:Y:S02]  /*1210*/  MUFU.LG2 R3, R6 ;  /* 0x0000000600037308 */ /* 0x000e240000000c00 */
[----:B0-----:R-:W-:-:S07]  /*1220*/  FMUL.FTZ R3, R3, 0.69314718246459960938 ;  /* 0x3f31721803037820 */ /* 0x001fce0000410000 */
.L_x_5952:
[----:B------:R-:W-:Y:S05]  /*1230*/  BSYNC B0 ;  /* 0x0000000000007941 */ /* 0x000fea0003800000 */
.L_x_5951:
        /* <DEDUP_REMOVED lines=13> */
.L_x_5958:
[----:B------:R-:W-:Y:S05]  /*1310*/  BSYNC B1 ;  /* 0x0000000000017941 */ /* 0x000fea0003800000 */
.L_x_5957:
[----:B0-----:R-:W-:-:S04]  /*1320*/  FADD.FTZ R7, -R5, 1 ;  /* 0x3f80000005077421 */ /* 0x001fc80000010100 */
[----:B------:R-:W0:Y:S02]  /*1330*/  MUFU.RCP R6, R7 ;  /* 0x0000000700067308 */ /* 0x000e240000001000 */
[----:B0-----:R-:W-:-:S06]  /*1340*/  FMUL.FTZ R5, R6, R5 ;  /* 0x0000000506057220 */ /* 0x001fcc0000410000 */
[----:B------:R-:W0:Y:S02]  /*1350*/  MUFU.LG2 R5, R5 ;  /* 0x0000000500057308 */ /* 0x000e240000000c00 */
[----:B0-----:R-:W-:-:S07]  /*1360*/  FMUL.FTZ R6, R5, 0.69314718246459960938 ;  /* 0x3f31721805067820 */ /* 0x001fce0000410000 */
.L_x_5956:
[----:B------:R-:W-:Y:S05]  /*1370*/  BSYNC B0 ;  /* 0x0000000000007941 */ /* 0x000fea0003800000 */
.L_x_5955:
        /* <DEDUP_REMOVED lines=13> */
.L_x_5962:
[----:B------:R-:W-:Y:S05]  /*1450*/  BSYNC B1 ;  /* 0x0000000000017941 */ /* 0x000fea0003800000 */
.L_x_5961:
[----:B0-----:R-:W-:-:S06]  /*1460*/  FADD.FTZ R10, -R5, 1 ;  /* 0x3f800000050a7421 */ /* 0x001fcc0000010100 */
[----:B------:R-:W0:Y:S02]  /*1470*/  MUFU.RCP R10, R10 ;  /* 0x0000000a000a7308 */ /* 0x000e240000001000 */
[----:B0-----:R-:W-:-:S06]  /*1480*/  FMUL.FTZ R5, R10, R5 ;  /* 0x000000050a057220 */ /* 0x001fcc0000410000 */
[----:B------:R-:W0:Y:S02]  /*1490*/  MUFU.LG2 R5, R5 ;  /* 0x0000000500057308 */ /* 0x000e240000000c00 */
[----:B0-----:R-:W-:-:S07]  /*14a0*/  FMUL.FTZ R7, R5, 0.69314718246459960938 ;  /* 0x3f31721805077820 */ /* 0x001fce0000410000 */
.L_x_5960:
[----:B------:R-:W-:Y:S05]  /*14b0*/  BSYNC B0 ;  /* 0x0000000000007941 */ /* 0x000fea0003800000 */
.L_x_5959:
        /* <DEDUP_REMOVED lines=9> */
[----:B------:R-:W-:Y:S02]  /*1550*/  MOV R17, R12 ;  /* 0x0000000c00117202 */ /* 0x000fe40000000f00 */
[----:B------:R-:W-:-:S13]  /*1560*/  FSETP.GT.FTZ.AND P1, PT, R12, UR6, PT ;  /* 0x000000060c007c0b */ /* 0x000fda000bf34000 */
[----:B------:R-:W0:Y:S02]  /*1570*/  @P1 LDC R17, c[0x0][0x21c] ;  /* 0x00008700ff111b82 */ /* 0x000e240000000800 */
.L_x_5966:
[----:B------:R-:W-:Y:S05]  /*1580*/  BSYNC B1 ;  /* 0x0000000000017941 */ /* 0x000fea0003800000 */
.L_x_5965:
[----:B0-----:R-:W-:-:S06]  /*1590*/  FADD.FTZ R10, -R17, 1 ;  /* 0x3f800000110a7421 */ /* 0x001fcc0000010100 */
[----:B------:R-:W0:Y:S02]  /*15a0*/  MUFU.RCP R10, R10 ;  /* 0x0000000a000a7308 */ /* 0x000e240000001000 */
[----:B0-----:R-:W-:-:S06]  /*15b0*/  FMUL.FTZ R17, R10, R17 ;  /* 0x000000110a117220 */ /* 0x001fcc0000410000 */
[----:B------:R-:W0:Y:S02]  /*15c0*/  MUFU.LG2 R5, R17 ;  /* 0x0000001100057308 */ /* 0x000e240000000c00 */
[----:B0-----:R-:W-:-:S07]  /*15d0*/  FMUL.FTZ R5, R5, 0.69314718246459960938 ;  /* 0x3f31721805057820 */ /* 0x001fce0000410000 */
.L_x_5964:
[----:B------:R-:W-:Y:S05]  /*15e0*/  BSYNC B0 ;  /* 0x0000000000007941 */ /* 0x000fea0003800000 */
.L_x_5963:
[----:B------:R-:W0:Y:S01]  /*15f0*/  @!P0 LDC.64 R10, c[0x0][0x228] ;  /* 0x00008a00ff0a8b82 */ /* 0x000e220000000a00 */
[----:B-----5:R-:W-:Y:S01]  /*1600*/  @!P0 IMAD.IADD R13, R0, 0x1, R19 ;  /* 0x00000001000d8824 */ /* 0x020fe200078e0213 */
[----:B------:R-:W-:Y:S01]  /*1610*/  @!P0 IADD3 R19, R19, 0x80, RZ ;  /* 0x0000008013138810 */ /* 0x000fe20007ffe0ff */
[----:B------:R-:W-:Y:S04]  /*1620*/  BSSY B0, `(.L_x_5967) ;  /* 0x000002f000007945 */ /* 0x000fe80003800000 */
[----:B------:R-:W-:Y:S01]  /*1630*/  BSSY B1, `(.L_x_5968) ;  /* 0x0000027000017945 */ /* 0x000fe20003800000 */
[----:B0-----:R-:W-:-:S05]  /*1640*/  @!P0 IMAD.WIDE.U32 R10, R13, 0x4, R10 ;  /* 0x000000040d0a8825 */ /* 0x001fca00078e000a */
[----:B------:R0:W-:Y:S01]  /*1650*/  @!P0 STG.E desc[UR4][R10.64], R8 ;  /* 0x000000080a008986 */ /* 0x0001e2000c101904 */
[----:B------:R-:W-:-:S13]  /*1660*/  ISETP.GE.AND P0, PT, R19, R16, PT ;  /* 0x000000101300720c */ /* 0x000fda0003f06270 */
[----:B0-----:R-:W-:Y:S05]  /*1670*/  @P0 BRA `(.L_x_5969) ;  /* 0x0000000000300947 */ /* 0x001fea0003800000 */
[----:B------:R-:W0:Y:S01]  /*1680*/  LDC.64 R10, c[0x0][0x228] ;  /* 0x00008a00ff0a7b82 */ /* 0x000e220000000a00 */
[----:B------:R-:W-:Y:S01]  /*1690*/  IADD3 R13, R0, R19, RZ ;  /* 0x00000013000d7210 */ /* 0x000fe20007ffe0ff */
[----:B------:R-:W-:-:S05]  /*16a0*/  VIADD R19, R19, 0x80 ;  /* 0x0000008013137836 */ /* 0x000fca0000000000 */
[----:B------:R-:W-:Y:S01]  /*16b0*/  ISETP.GE.AND P0, PT, R19, R16, PT ;  /* 0x000000101300720c */ /* 0x000fe20003f06270 */
[----:B0-----:R-:W-:-:S05]  /*16c0*/  IMAD.WIDE.U32 R10, R13, 0x4, R10 ;  /* 0x000000040d0a7825 */ /* 0x001fca00078e000a */
[----:B------:R0:W-:Y:S07]  /*16d0*/  STG.E desc[UR4][R10.64], R9 ;  /* 0x000000090a007986 */ /* 0x0001ee000c101904 */
[----:B------:R-:W-:Y:S05]  /*16e0*/  @P0 BRA `(.L_x_5970) ;  /* 0x0000000000300947 */ /* 0x000fea0003800000 */
[----:B0-----:R-:W0:Y:S01]  /*16f0*/  LDC.64 R8, c[0x0][0x228] ;  /* 0x00008a00ff087b82 */ /* 0x001e220000000a00 */
[----:B------:R-:W-:Y:S02]  /*1700*/  IADD3 R11, R0, R19, RZ ;  /* 0x00000013000b7210 */ /* 0x000fe40007ffe0ff */
[----:B------:R-:W-:-:S03]  /*1710*/  IADD3 R19, R19, 0x80, RZ ;  /* 0x0000008013137810 */ /* 0x000fc60007ffe0ff */
[----:B0-----:R-:W-:-:S05]  /*1720*/  IMAD.WIDE.U32 R8, R11, 0x4, R8 ;  /* 0x000000040b087825 */ /* 0x001fca00078e0008 */
[----:B------:R0:W-:Y:S02]  /*1730*/  STG.E desc[UR4][R8.64], R2 ;  /* 0x0000000208007986 */ /* 0x0001e4000c101904 */
.L_x_5969:
[----:B------:R-:W-:-:S13]  /*1740*/  ISETP.GE.AND P0, PT, R19, R16, PT ;  /* 0x000000101300720c */ /* 0x000fda0003f06270 */
[----:B------:R-:W-:Y:S05]  /*1750*/  @P0 BRA `(.L_x_5971) ;  /* 0x0000000000300947 */ /* 0x000fea0003800000 */
[----:B0-----:R-:W0:Y:S01]  /*1760*/  LDC.64 R8, c[0x0][0x228] ;  /* 0x00008a00ff087b82 */ /* 0x001e220000000a00 */
[----:B------:R-:W-:Y:S01]  /*1770*/  IMAD.IADD R11, R0, 0x1, R19 ;  /* 0x00000001000b7824 */ /* 0x000fe200078e0213 */
[----:B------:R-:W-:-:S03]  /*1780*/  IADD3 R19, R19, 0x80, RZ ;  /* 0x0000008013137810 */ /* 0x000fc60007ffe0ff */
[----:B0-----:R-:W-:-:S05]  /*1790*/  IMAD.WIDE.U32 R8, R11, 0x4, R8 ;  /* 0x000000040b087825 */ /* 0x001fca00078e0008 */
[----:B------:R1:W-:Y:S02]  /*17a0*/  STG.E desc[UR4][R8.64], R4 ;  /* 0x0000000408007986 */ /* 0x0003e4000c101904 */
.L_x_5970:
[----:B------:R-:W-:-:S13]  /*17b0*/  ISETP.GE.AND P0, PT, R19, R16, PT ;  /* 0x000000101300720c */ /* 0x000fda0003f06270 */
[----:B------:R-:W-:Y:S05]  /*17c0*/  @P0 BRA `(.L_x_5972) ;  /* 0x0000000000340947 */ /* 0x000fea0003800000 */
[----:B01----:R-:W0:Y:S01]  /*17d0*/  LDC.64 R8, c[0x0][0x228] ;  /* 0x00008a00ff087b82 */ /* 0x003e220000000a00 */
[----:B------:R-:W-:Y:S01]  /*17e0*/  IADD3 R11, R0, R19, RZ ;  /* 0x00000013000b7210 */ /* 0x000fe20007ffe0ff */
[----:B------:R-:W-:-:S04]  /*17f0*/  VIADD R19, R19, 0x80 ;  /* 0x0000008013137836 */ /* 0x000fc80000000000 */
[----:B0-----:R-:W-:-:S05]  /*1800*/  IMAD.WIDE.U32 R8, R11, 0x4, R8 ;  /* 0x000000040b087825 */ /* 0x001fca00078e0008 */
[----:B------:R1:W-:Y:S02]  /*1810*/  STG.E desc[UR4][R8.64], R3 ;  /* 0x0000000308007986 */ /* 0x0003e4000c101904 */
.L_x_5971:
[----:B------:R-:W-:-:S13]  /*1820*/  ISETP.GE.AND P0, PT, R19, R16, PT ;  /* 0x000000101300720c */ /* 0x000fda0003f06270 */
[----:B------:R-:W-:Y:S05]  /*1830*/  @P0 BREAK B1 ;  /* 0x0000000000010942 */ /* 0x000fea0003800000 */
[----:B------:R-:W-:Y:S05]  /*1840*/  @P0 BRA `(.L_x_5973) ;  /* 0x0000000000300947 */ /* 0x000fea0003800000 */
[----:B01----:R-:W0:Y:S01]  /*1850*/  LDC.64 R2, c[0x0][0x228] ;  /* 0x00008a00ff027b82 */ /* 0x003e220000000a00 */
[----:B------:R-:W-:Y:S02]  /*1860*/  IADD3 R9, R0, R19, RZ ;  /* 0x0000001300097210 */ /* 0x000fe40007ffe0ff */
[----:B------:R-:W-:-:S03]  /*1870*/  IADD3 R19, R19, 0x80, RZ ;  /* 0x0000008013137810 */ /* 0x000fc60007ffe0ff */
[----:B0-----:R-:W-:-:S05]  /*1880*/  IMAD.WIDE.U32 R2, R9, 0x4, R2 ;  /* 0x0000000409027825 */ /* 0x001fca00078e0002 */
[----:B------:R2:W-:Y:S02]  /*1890*/  STG.E desc[UR4][R2.64], R6 ;  /* 0x0000000602007986 */ /* 0x0005e4000c101904 */
.L_x_5972:
[----:B------:R-:W-:Y:S05]  /*18a0*/  BSYNC B1 ;  /* 0x0000000000017941 */ /* 0x000fea0003800000 */
.L_x_5968:
[----:B------:R-:W-:-:S13]  /*18b0*/  ISETP.GE.AND P0, PT, R19, R16, PT ;  /* 0x000000101300720c */ /* 0x000fda0003f06270 */
[----:B--2---:R-:W2:Y:S01]  /*18c0*/  @!P0 LDC.64 R2, c[0x0][0x228] ;  /* 0x00008a00ff028b82 */ /* 0x004ea20000000a00 */
[----:B01----:R-:W-:Y:S01]  /*18d0*/  @!P0 IMAD.IADD R9, R0, 0x1, R19 ;  /* 0x0000000100098824 */ /* 0x003fe200078e0213 */
[----:B------:R-:W-:-:S03]  /*18e0*/  @!P0 IADD3 R19, R19, 0x80, RZ ;  /* 0x0000008013138810 */ /* 0x000fc60007ffe0ff */
[----:B--2---:R-:W-:-:S05]  /*18f0*/  @!P0 IMAD.WIDE.U32 R2, R9, 0x4, R2 ;  /* 0x0000000409028825 */ /* 0x004fca00078e0002 */
[----:B------:R2:W-:Y:S02]  /*1900*/  @!P0 STG.E desc[UR4][R2.64], R7 ;  /* 0x0000000702008986 */ /* 0x0005e4000c101904 */
.L_x_5973:
[----:B------:R-:W-:Y:S05]  /*1910*/  BSYNC B0 ;  /* 0x0000000000007941 */ /* 0x000fea0003800000 */
.L_x_5967:
        /* <DEDUP_REMOVED lines=8> */
.L_x_5974:
        /* <DEDUP_REMOVED lines=14> */
.L_x_11206:


//--------------------- .text._ZN2at6native29vectorized_elementwise_kernelILi4EZZZNS0_17logit_kernel_cudaERNS_18TensorIteratorBaseERKN3c106ScalarEENKUlvE_clEvENKUlvE0_clEvEUlfE0_St5arrayIPcLm2EEEEviT0_T1_ --------------------------
	.section	.text._ZN2at6native29vectorized_elementwise_kernelILi4EZZZNS0_17logit_kernel_cudaERNS_18TensorIteratorBaseERKN3c106ScalarEENKUlvE_clEvENKUlvE0_clEvEUlfE0_St5arrayIPcLm2EEEEviT0_T1_,"ax",@progbits
	.align	128
        .global         _ZN2at6native29vectorized_elementwise_kernelILi4EZZZNS0_17logit_kernel_cudaERNS_18TensorIteratorBaseERKN3c106ScalarEENKUlvE_clEvENKUlvE0_clEvEUlfE0_St5arrayIPcLm2EEEEviT0_T1_
        .type           _ZN2at6native29vectorized_elementwise_kernelILi4EZZZNS0_17logit_kernel_cudaERNS_18TensorIteratorBaseERKN3c106ScalarEENKUlvE_clEvENKUlvE0_clEvEUlfE0_St5arrayIPcLm2EEEEviT0_T1_,@function
        .size           _ZN2at6native29vectorized_elementwise_kernelILi4EZZZNS0_17logit_kernel_cudaERNS_18TensorIteratorBaseERKN3c106ScalarEENKUlvE_clEvENKUlvE0_clEvEUlfE0_St5arrayIPcLm2EEEEviT0_T1_,(.L_x_11207 - _ZN2at6native29vectorized_elementwise_kernelILi4EZZZNS0_17logit_kernel_cudaERNS_18TensorIteratorBaseERKN3c106ScalarEENKUlvE_clEvENKUlvE0_clEvEUlfE0_St5arrayIPcLm2EEEEviT0_T1_)
        .other          _ZN2at6native29vectorized_elementwise_kernelILi4EZZZNS0_17logit_kernel_cudaERNS_18TensorIteratorBaseERKN3c106ScalarEENKUlvE_clEvENKUlvE0_clEvEUlfE0_St5arrayIPcLm2EEEEviT0_T1_,@"STO_CUDA_ENTRY STV_DEFAULT"
_ZN2at6native29vectorized_elementwise_kernelILi4EZZZNS0_17logit_kernel_cudaERNS_18TensorIteratorBaseERKN3c106ScalarEENKUlvE_clEvENKUlvE0_clEvEUlfE0_St5arrayIPcLm2EEEEviT0_T1_:
.text._ZN2at6native29vectorized_elementwise_kernelILi4EZZZNS0_17logit_kernel_cudaERNS_18TensorIteratorBaseERKN3c106ScalarEENKUlvE_clEvENKUlvE0_clEvEUlfE0_St5arrayIPcLm2EEEEviT0_T1_:
        /* <DEDUP_REMOVED lines=15> */
[----:B------:R-:W2:Y:S04]  /*00f0*/  LDG.E.128 R8, desc[UR4][R2.64] ;  /* 0x0000000402087981 */ /* 0x000ea8000c1e1d00 */
[----:B------:R0:W5:Y:S01]  /*0100*/  LDG.E.128 R4, desc[UR4][R2.64+0x800] ;  /* 0x0008000402047981 */ /* 0x000162000c1e1d00 */
[----:B------:R-:W-:Y:S01]  /*0110*/  BSSY B0, `(.L_x_5976) ;  /* 0x0000009000007945 */ /* 0x000fe20003800000 */
[----:B------:R-:W-:Y:S02]  /*0120*/  MOV R14, UR8 ;  /* 0x00000008000e7c02 */ /* 0x000fe40008000f00 */
[----:B--2---:R-:W-:Y:S02]  /*0130*/  FSETP.GEU.FTZ.AND P1, PT, R8, UR6, PT ;  /* 0x0000000608007c0b */ /* 0x004fe4000bf3e000 */
[----:B------:R-:W-:-:S11]  /*0140*/  FSETP.GEU.FTZ.AND P0, PT, R9, UR6, PT ;  /* 0x0000000609007c0b */ /* 0x000fd6000bf1e000 */
[----:B0-----:R-:W-:Y:S05]  /*0150*/  @!P1 BRA `(.L_x_5977) ;  /* 0x0000000000109947 */ /* 0x001fea0003800000 */
[----:B------:R-:W-:Y:S01]  /*0160*/  ULDC UR7, c[0x0][0x21c] ;  /* 0x0000870000077ab9 */ /* 0x000fe20000000800 */
[----:B------:R-:W-:Y:S01]  /*0170*/  IMAD.MOV.U32 R14, RZ, RZ, R8 ;  /* 0x000000ffff0e7224 */ /* 0x000fe200078e0008 */
[----:B------:R-:W-:-:S13]  /*0180*/  FSETP.GT.FTZ.AND P1, PT, R8, UR7, PT ;  /* 0x0000000708007c0b */ /* 0x000fda000bf34000 */
[----:B------:R-:W0:Y:S02]  /*0190*/  @P1 LDC R14, c[0x0][0x21c] ;  /* 0x00008700ff0e1b82 */ /* 0x000e240000000800 */
.L_x_5977:
[----:B------:R-:W-:Y:S05]  /*01a0*/  BSYNC B0 ;  /* 0x0000000000007941 */ /* 0x000fea0003800000 */
.L_x_5976:
[----:B------:R-:W-:Y:S01]  /*01b0*/  BSSY B0, `(.L_x_5978) ;  /* 0x000000d000007945 */ /* 0x000fe20003800000 */
[----:B------:R-:W-:Y:S02]  /*01c0*/  FSETP.GEU.FTZ.AND P1, PT, R10, UR6, PT ;  /* 0x000000060a007c0b */ /* 0x000fe4000bf3e000 */
[----:B------:R-:W-:Y:S02]  /*01d0*/  FSETP.GEU.FTZ.AND P2, PT, R11, UR6, PT ;  /* 0x000000060b007c0b */ /* 0x000fe4000bf5e000 */
[----:B-----5:R-:W-:Y:S02]  /*01e0*/  FSETP.GEU.FTZ.AND P3, PT, R4, UR6, PT ;  /* 0x0000000604007c0b */ /* 0x020fe4000bf7e000 */
[----:B------:R-:W-:Y:S02]  /*01f0*/  FSETP.GEU.FTZ.AND P4, PT, R5, UR6, PT ;  /* 0x0000000605007c0b */ /* 0x000fe4000bf9e000 */
[----:B------:R-:W-:Y:S02]  /*0200*/  FSETP.GEU.FTZ.AND P5, PT, R6, UR6, PT ;  /* 0x0000000606007c0b */ /* 0x000fe4000bfbe000 */
[----:B------:R-:W-:-:S02]  /*0210*/  FSETP.GEU.FTZ.AND P6, PT, R7, UR6, PT ;  /* 0x0000000607007c0b */ /* 0x000fc4000bfde000 */
[----:B------:R-:W-:Y:S01]  /*0220*/  MOV R13, UR8 ;  /* 0x00000008000d7c02 */ /* 0x000fe20008000f00 */
[----:B------:R-:W-:Y:S10]  /*0230*/  @!P0 BRA `(.L_x_5979) ;  /* 0x0000000000108947 */ /* 0x000ff40003800000 */
[----:B------:R-:W-:Y:S01]  /*0240*/  ULDC UR7, c[0x0][0x21c] ;  /* 0x0000870000077ab9 */ /* 0x000fe20000000800 */
[----:B------:R-:W-:Y:S01]  /*0250*/  IMAD.MOV.U32 R13, RZ, RZ, R9 ;  /* 0x000000ffff0d7224 */ /* 0x000fe200078e0009 */
[----:B------:R-:W-:-:S13]  /*0260*/  FSETP.GT.FTZ.AND P0, PT, R9, UR7, PT ;  /* 0x0000000709007c0b */ /* 0x000fda000bf14000 */
[----:B------:R-:W1:Y:S02]  /*0270*/  @P0 LDC R13, c[0x0][0x21c] ;  /* 0x00008700ff0d0b82 */ /* 0x000e640000000800 */
.L_x_5979:
[----:B------:R-:W-:Y:S05]  /*0280*/  BSYNC B0 ;  /* 0x0000000000007941 */ /* 0x000fea0003800000 */
.L_x_5978:
[----:B------:R-:W-:Y:S01]  /*0290*/  BSSY B0, `(.L_x_5980) ;  /* 0x0000007000007945 */ /* 0x000fe20003800000 */
[----:B------:R-:W-:-:S03]  /*02a0*/  MOV R3, UR8 ;  /* 0x0000000800037c02 */ /* 0x000fc60008000f00 */
[----:B------:R-:W-:Y:S05]  /*02b0*/  @!P1 BRA `(.L_x_5981) ;  /* 0x0000000000109947 */ /* 0x000fea0003800000 */
[----:B------:R-:W-:Y:S01]  /*02c0*/  ULDC UR7, c[0x0][0x21c] ;  /* 0x0000870000077ab9 */ /* 0x000fe20000000800 */
[----:B------:R-:W-:Y:S01]  /*02d0*/  IMAD.MOV.U32 R3, RZ, RZ, R10 ;  /* 0x000000ffff037224 */ /* 0x000fe200078e000a */
[----:B------:R-:W-:-:S13]  /*02e0*/  FSETP.GT.FTZ.AND P0, PT, R10, UR7, PT ;  /* 0x000000070a007c0b */ /* 0x000fda000bf14000 */
[----:B------:R-:W2:Y:S02]  /*02f0*/  @P0 LDC R3, c[0x0][0x21c] ;  /* 0x00008700ff030b82 */ /* 0x000ea40000000800 */
.L_x_5981:
[----:B------:R-:W-:Y:S05]  /*0300*/  BSYNC B0 ;  /* 0x0000000000007941 */ /* 0x000fea0003800000 */
.L_x_5980:
[----:B------:R-:W-:Y:S01]  /*0310*/  BSSY B0, `(.L_x_5982) ;  /* 0x0000007000007945 */ /* 0x000fe20003800000 */
[----:B------:R-:W-:-:S03]  /*0320*/  MOV R2, UR8 ;  /* 0x0000000800027c02 */ /* 0x000fc60008000f00 */
[----:B------:R-:W-:Y:S05]  /*0330*/  @!P2 BRA `(.L_x_5983) ;  /* 0x000000000010a947 */ /* 0x000fea0003800000 */
[----:B------:R-:W-:Y:S01]  /*0340*/  ULDC UR7, c[0x0][0x21c] ;  /* 0x0000870000077ab9 */ /* 0x000fe20000000800 */
[----:B------:R-:W-:Y:S01]  /*0350*/  IMAD.MOV.U32 R2, RZ, RZ, R11 ;  /* 0x000000ffff027224 */ /* 0x000fe200078e000b */
[----:B------:R-:W-:-:S13]  /*0360*/  FSETP.GT.FTZ.AND P0, PT, R11, UR7, PT ;  /* 0x000000070b007c0b */ /* 0x000fda000bf14000 */
[----:B------:R-:W3:Y:S02]  /*0370*/  @P0 LDC R2, c[0x0][0x21c] ;  /* 0x00008700ff020b82 */ /* 0x000ee40000000800 */
.L_x_5983:
[----:B------:R-:W-:Y:S05]  /*0380*/  BSYNC B0 ;  /* 0x0000000000007941 */ /* 0x000fea0003800000 */
.L_x_5982:
[----:B------:R-:W-:Y:S01]  /*0390*/  BSSY B0, `(.L_x_5984) ;  /* 0x0000007000007945 */ /* 0x000fe20003800000 */
[----:B------:R-:W-:-:S03]  /*03a0*/  MOV R8, UR8 ;  /* 0x0000000800087c02 */ /* 0x000fc60008000f00 */
[----:B------:R-:W-:Y:S05]  /*03b0*/  @!P3 BRA `(.L_x_5985) ;  /* 0x000000000010b947 */ /* 0x000fea0003800000 */
[----:B------:R-:W-:Y:S01]  /*03c0*/  ULDC UR7, c[0x0][0x21c] ;  /* 0x0000870000077ab9 */ /* 0x000fe20000000800 */
[----:B------:R-:W-:Y:S01]  /*03d0*/  IMAD.MOV.U32 R8, RZ, RZ, R4 ;  /* 0x000000ffff087224 */ /* 0x000fe200078e0004 */
[----:B------:R-:W-:-:S13]  /*03e0*/  FSETP.GT.FTZ.AND P0, PT, R4, UR7, PT ;  /* 0x0000000704007c0b */ /* 0x000fda000bf14000 */
[----:B------:R-:W4:Y:S02]  /*03f0*/  @P0 LDC R8, c[0x0][0x21c] ;  /* 0x00008700ff080b82 */ /* 0x000f240000000800 */
.L_x_5985:
[----:B------:R-:W-:Y:S05]  /*0400*/  BSYNC B0 ;  /* 0x0000000000007941 */ /* 0x000fea0003800000 */
.L_x_5984:
[----:B------:R-:W-:Y:S01]  /*0410*/  BSSY B0, `(.L_x_5986) ;  /* 0x0000007000007945 */ /* 0x000fe20003800000 */
[----:B------:R-:W-:-:S03]  /*0420*/  MOV R4, UR8 ;  /* 0x0000000800047c02 */ /* 0x000fc60008000f00 */
[----:B------:R-:W-:Y:S05]  /*0430*/  @!P4 BRA `(.L_x_5987) ;  /* 0x000000000010c947 */ /* 0x000fea0003800000 */
[----:B------:R-:W-:Y:S01]  /*0440*/  ULDC UR7, c[0x0][0x21c] ;  /* 0x0000870000077ab9 */ /* 0x000fe20000000800 */
[----:B------:R-:W-:Y:S01]  /*0450*/  IMAD.MOV.U32 R4, RZ, RZ, R5 ;  /* 0x000000ffff047224 */ /* 0x000fe200078e0005 */
[----:B------:R-:W-:-:S13]  /*0460*/  FSETP.GT.FTZ.AND P0, PT, R5, UR7, PT ;  /* 0x0000000705007c0b */ /* 0x000fda000bf14000 */
[----:B------:R-:W0:Y:S02]  /*0470*/  @P0 LDC R4, c[0x0][0x21c] ;  /* 0x00008700ff040b82 */ /* 0x000e240000000800 */
.L_x_5987:
[----:B------:R-:W-:Y:S05]  /*0480*/  BSYNC B0 ;  /* 0x0000000000007941 */ /* 0x000fea0003800000 */
.L_x_5986:
[----:B------:R-:W-:Y:S01]  /*0490*/  BSSY B0, `(.L_x_5988) ;  /* 0x0000007000007945 */ /* 0x000fe20003800000 */
[----:B------:R-:W-:-:S03]  /*04a0*/  MOV R5, UR8 ;  /* 0x0000000800057c02 */ /* 0x000fc60008000f00 */
[----:B------:R-:W-:Y:S05]  /*04b0*/  @!P5 BRA `(.L_x_5989) ;  /* 0x000000000010d947 */ /* 0x000fea0003800000 */
[----:B------:R-:W-:Y:S01]  /*04c0*/  ULDC UR7, c[0x0][0x21c] ;  /* 0x0000870000077ab9 */ /* 0x000fe20000000800 */
[----:B------:R-:W-:Y:S01]  /*04d0*/  IMAD.MOV.U32 R5, RZ, RZ, R6 ;  /* 0x000000ffff057224 */ /* 0x000fe200078e0006 */
[----:B------:R-:W-:-:S13]  /*04e0*/  FSETP.GT.FTZ.AND P0, PT, R6, UR7, PT ;  /* 0x0000000706007c0b */ /* 0x000fda000bf14000 */
[----:B------:R-:W0:Y:S02]  /*04f0*/  @P0 LDC R5, c[0x0][0x21c] ;  /* 0x00008700ff050b82 */ /* 0x000e240000000800 */
.L_x_5989:
[----:B------:R-:W-:Y:S05]  /*0500*/  BSYNC B0 ;  /* 0x0000000000007941 */ /* 0x000fea0003800000 */
.L_x_5988:
[----:B------:R-:W-:Y:S04]  /*0510*/  BSSY B0, `(.L_x_5990) ;  /* 0x0000006000007945 */ /* 0x000fe80003800000 */
[----:B------:R-:W-:Y:S05]  /*0520*/  @!P6 BRA `(.L_x_5991) ;  /* 0x000000000010e947 */ /* 0x000fea0003800000 */
[----:B------:R-:W-:Y:S01]  /*0530*/  ULDC UR6, c[0x0][0x21c] ;  /* 0x0000870000067ab9 */ /* 0x000fe20000000800 */
[----:B------:R-:W-:Y:S02]  /*0540*/  MOV R17, R7 ;  /* 0x0000000700117202 */ /* 0x000fe40000000f00 */
[----:B------:R-:W-:-:S13]  /*0550*/  FSETP.GT.FTZ.AND P0, PT, R7, UR6, PT ;  /* 0x0000000607007c0b */ /* 0x000fda000bf14000 */
[----:B------:R-:W0:Y:S02]  /*0560*/  @P0 LDC R17, c[0x0][0x21c] ;  /* 0x00008700ff110b82 */ /* 0x000e240000000800 */
.L_x_5991:
[----:B------:R-:W-:Y:S05]  /*0570*/  BSYNC B0 ;  /* 0x0000000000007941 */ /* 0x000fea0003800000 */
.L_x_5990:
[----:B---3--:R-:W-:Y:S01]  /*0580*/  FADD.FTZ R11, -R2, 1 ;  /* 0x3f800000020b7421 */ /* 0x008fe20000010100 */
[----:B--2---:R-:W-:Y:S01]  /*0590*/  FADD.FTZ R9, -R3, 1 ;  /* 0x3f80000003097421 */ /* 0x004fe20000010100 */
[----:B0-----:R-:W-:Y:S01]  /*05a0*/  FADD.FTZ R16, -R17, 1 ;  /* 0x3f80000011107421 */ /* 0x001fe20000010100 */
[----:B----4-:R-:W-:Y:S01]  /*05b0*/  FADD.FTZ R19, -R8, 1 ;  /* 0x3f80000008137421 */ /* 0x010fe20000010100 */
[----:B------:R-:W-:Y:S01]  /*05c0*/  FADD.FTZ R15, -R4, 1 ;  /* 0x3f800000040f7421 */ /* 0x000fe20000010100 */
[----:B------:R-:W0:Y:S01]  /*05d0*/  MUFU.RCP R20, R9 ;  /* 0x0000000900147308 */ /* 0x000e220000001000 */
[----:B------:R-:W-:Y:S01]  /*05e0*/  FADD.FTZ R10, -R5, 1 ;  /* 0x3f800000050a7421 */ /* 0x000fe20000010100 */
[----:B------:R-:W-:Y:S01]  /*05f0*/  FADD.FTZ R6, -R14, 1 ;  /* 0x3f8000000e067421 */ /* 0x000fe20000010100 */
[----:B-1----:R-:W-:-:S05]  /*0600*/  FADD.FTZ R7, -R13, 1 ;  /* 0x3f8000000d077421 */ /* 0x002fca0000010100 */
        /* <DEDUP_REMOVED lines=27> */
[----:B--2---:R-:W-:-:S05]  /*07c0*/  FMUL.FTZ R7, R11, 0.69314718246459960938 ;  /* 0x3f3172180b077820 */ /* 0x004fca0000410000 */
[----:B------:R-:W-:Y:S02]  /*07d0*/  STG.E.128 desc[UR4][R2.64], R4 ;  /* 0x0000000402007986 */ /* 0x000fe4000c101d04 */
[----:B------:R-:W2:Y:S01]  /*07e0*/  MUFU.LG2 R15, R15 ;  /* 0x0000000f000f7308 */ /* 0x000ea20000000c00 */
[----:B0-----:R-:W-:-:S07]  /*07f0*/  FMUL.FTZ R23, R16, 0.69314718246459960938 ;  /* 0x3f31721810177820 */ /* 0x001fce0000410000 */
[----:B------:R-:W0:Y:S01]  /*0800*/  MUFU.LG2 R10, R10 ;  /* 0x0000000a000a7308 */ /* 0x000e220000000c00 */
[----:B-1----:R-:W-:Y:S01]  /*0810*/  FMUL.FTZ R20, R19, 0.69314718246459960938 ;  /* 0x3f31721813147820 */ /* 0x002fe20000410000 */
[----:B--2---:R-:W-:Y:S01]  /*0820*/  FMUL.FTZ R21, R15, 0.69314718246459960938 ;  /* 0x3f3172180f157820 */ /* 0x004fe20000410000 */
[----:B0-----:R-:W-:-:S05]  /*0830*/  FMUL.FTZ R22, R10, 0.69314718246459960938 ;  /* 0x3f3172180a167820 */ /* 0x001fca0000410000 */
[----:B------:R-:W-:Y:S01]  /*0840*/  STG.E.128 desc[UR4][R2.64+0x800], R20 ;  /* 0x0008001402007986 */ /* 0x000fe2000c101d04 */
[----:B------:R-:W-:Y:S05]  /*0850*/  EXIT ;  /* 0x000000000000794d */ /* 0x000fea0003800000 */
.L_x_5975:
        /* <DEDUP_REMOVED lines=67> */
.L_x_5995:
[----:B------:R-:W-:Y:S05]  /*0c90*/  BSYNC B1 ;  /* 0x0000000000017941 */ /* 0x000fea0003800000 */
.L_x_5994:
[----:B0-----:R-:W-:-:S06]  /*0ca0*/  FADD.FTZ R3, -R2, 1 ;  /* 0x3f80000002037421 */ /* 0x001fcc0000010100 */
[----:B------:R-:W0:Y:S02]  /*0cb0*/  MUFU.RCP R3, R3 ;  /* 0x0000000300037308 */ /* 0x000e240000001000 */
[----:B0-----:R-:W-:-:S06]  /*0cc0*/  FMUL.FTZ R2, R3, R2 ;  /* 0x0000000203027220 */ /* 0x001fcc0000410000 */
[----:B------:R-:W0:Y:S02]  /*0cd0*/  MUFU.LG2 R2, R2 ;  /* 0x0000000200027308 */ /* 0x000e240000000c00 */
[----:B0-----:R-:W-:-:S07]  /*0ce0*/  FMUL.FTZ R8, R2, 0.69314718246459960938 ;  /* 0x3f31721802087820 */ /* 0x001fce0000410000 */
.L_x_5993:
[----:B------:R-:W-:Y:S05]  /*0cf0*/  BSYNC B0 ;  /* 0x0000000000007941 */ /* 0x000fea0003800000 */
.L_x_5992:
        /* <DEDUP_REMOVED lines=13> */
.L_x_5999:
[----:B------:R-:W-:Y:S05]  /*0dd0*/  BSYNC B1 ;  /* 0x0000000000017941 */ /* 0x000fea0003800000 */
.L_x_5998:
[----:B0-----:R-:W-:-:S06]  /*0de0*/  FADD.FTZ R3, -R2, 1 ;  /* 0x3f80000002037421 */ /* 0x001fcc0000010100 */
[----:B------:R-:W0:Y:S02]  /*0df0*/  MUFU.RCP R3, R3 ;  /* 0x0000000300037308 */ /* 0x000e240000001000 */
[----:B0-----:R-:W-:-:S06]  /*0e00*/  FMUL.FTZ R2, R3, R2 ;  /* 0x0000000203027220 */ /* 0x001fcc0000410000 */
[----:B------:R-:W0:Y:S02]  /*0e10*/  MUFU.LG2 R2, R2 ;  /* 0x0000000200027308 */ /* 0x000e240000000c00 */
[----:B0-----:R-:W-:-:S07]  /*0e20*/  FMUL.FTZ R9, R2, 0.69314718246459960938 ;  /* 0x3f31721802097820 */ /* 0x001fce0000410000 */
.L_x_5997:
[----:B------:R-:W-:Y:S05]  /*0e30*/  BSYNC B0 ;  /* 0x0000000000007941 */ /* 0x000fea0003800000 */
.L_x_5996:
        /* <DEDUP_REMOVED lines=13> */
.L_x_6003:
[----:B------:R-:W-:Y:S05]  /*0f10*/  BSYNC B1 ;  /* 0x0000000000017941 */ /* 0x000fea0003800000 */
.L_x_6002:
[----:B0-----:R-:W-:-:S06]  /*0f20*/  FADD.FTZ R3, -R2, 1 ;  /* 0x3f80000002037421 */ /* 0x001fcc0000010100 */
[----:B------:R-:W0:Y:S02]  /*0f30*/  MUFU.RCP R3, R3 ;  /* 0x0000000300037308 */ /* 0x000e240000001000 */
[----:B0-----:R-:W-:-:S06]  /*0f40*/  FMUL.FTZ R4, R3, R2 ;  /* 0x0000000203047220 */ /* 0x001fcc0000410000 */
[----:B------:R-:W0:Y:S02]  /*0f50*/  MUFU.LG2 R2, R4 ;  /* 0x0000000400027308 */ /* 0x000e240000000c00 */
[----:B0-----:R-:W-:-:S07]  /*0f60*/  FMUL.FTZ R2, R2, 0.69314718246459960938 ;  /* 0x3f31721802027820 */ /* 0x001fce0000410000 */
.L_x_6001:
[----:B------:R-:W-:Y:S05]  /*0f70*/  BSYNC B0 ;  /* 0x0000000000007941 */ /* 0x000fea0003800000 */
.L_x_6000:
        /* <DEDUP_REMOVED lines=13> */
.L_x_6007:
[----:B------:R-:W-:Y:S05]  /*1050*/  BSYNC B1 ;  /* 0x0000000000017941 */ /* 0x000fea0003800000 */
.L_x_6006:
[----:B0-----:R-:W-:-:S04]  /*1060*/  FADD.FTZ R5, -R3, 1 ;  /* 0x3f80000003057421 */ /* 0x001fc80000010100 */
[----:B------:R-:W0:Y:S02]  /*1070*/  MUFU.RCP R4, R5 ;  /* 0x0000000500047308 */ /* 0x000e240000001000 */
[----:B0-----:R-:W-:-:S06]  /*1080*/  FMUL.FTZ R3, R4, R3 ;  /* 0x0000000304037220 */ /* 0x001fcc0000410000 */
[----:B------:R-:W0:Y:S02]  /*1090*/  MUFU.LG2 R3, R3 ;  /* 0x0000000300037308 */ /* 0x000e240000000c00 */
[----:B0-----:R-:W-:-:S07]  /*10a0*/  FMUL.FTZ R4, R3, 0.69314718246459960938 ;  /* 0x3f31721803047820 */ /* 0x001fce0000410000 */
.L_x_6005:
[----:B------:R-:W-:Y:S05]  /*10b0*/  BSYNC B0 ;  /* 0x0000000000007941 */ /* 0x000fea0003800000 */
.L_x_6004:
        /* <DEDUP_REMOVED lines=13> */
.L_x_6011:
[----:B------:R-:W-:Y:S05]  /*1190*/  BSYNC B1 ;  /* 0x0000000000017941 */ /* 0x000fea0003800000 */
.L_x_6010:
[----:B0-----:R-:W-:-:S04]  /*11a0*/  FADD.FTZ R5, -R3, 1 ;  /* 0x3f80000003057421 */ /* 0x001fc80000010100 */
[----:B------:R-:W0:Y:S02]  /*11b0*/  MUFU.RCP R6, R5 ;  /* 0x0000000500067308 */ /* 0x000e240000001000 */
[----:B0-----:R-:W-:-:S06]  /*11c0*/  FMUL.FTZ R6, R6, R3 ;  /* 0x0000000306067220 */ /* 0x001fcc0000410000 */
[----:B------:R-:W0:Y:S02]  /*11d0*/  MUFU.LG2 R3, R6 ;  /* 0x0000000600037308 */ /* 0x000e240000000c00 */
[----:B0-----:R-:W-:-:S07]  /*11e0*/  FMUL.FTZ R3, R3, 0.69314718246459960938 ;  /* 0x3f31721803037820 */ /* 0x001fce0000410000 */
.L_x_6009:
[----:B------:R-:W-:Y:S05]  /*11f0*/  BSYNC B0 ;  /* 0x0000000000007941 */ /* 0x000fea0003800000 */
.L_x_6008:
        /* <DEDUP_REMOVED lines=13> */
.L_x_6015:
[----:B------:R-:W-:Y:S05]  /*12d0*/  BSYNC B1 ;  /* 0x0000000000017941 */ /* 0x000fea0003800000 */
.L_x_6014:
[----:B0-----:R-:W-:-:S04]  /*12e0*/  FADD.FTZ R7, -R5, 1 ;  /* 0x3f80000005077421 */ /* 0x001fc80000010100 */
[----:B------:R-:W0:Y:S02]  /*12f0*/  MUFU.RCP R6, R7 ;  /* 0x0000000700067308 */ /* 0x000e240000001000 */
[----:B0-----:R-:W-:-:S06]  /*1300*/  FMUL.FTZ R5, R6, R5 ;  /* 0x0000000506057220 */ /* 0x001fcc0000410000 */
[----:B------:R-:W0:Y:S02]  /*1310*/  MUFU.LG2 R5, R5 ;  /* 0x0000000500057308 */ /* 0x000e240000000c00 */
[----:B0-----:R-:W-:-:S07]  /*1320*/  FMUL.FTZ R6, R5, 0.69314718246459960938 ;  /* 0x3f31721805067820 */ /* 0x001fce0000410000 */
.L_x_6013:
[----:B------:R-:W-:Y:S05]  /*1330*/  BSYNC B0 ;  /* 0x0000000000007941 */ /* 0x000fea0003800000 */
.L_x_6012:
        /* <DEDUP_REMOVED lines=13> */
.L_x_6019:
[----:B------:R-:W-:Y:S05]  /*1410*/  BSYNC B1 ;  /* 0x0000000000017941 */ /* 0x000fea0003800000 */
.L_x_6018:
[----:B0-----:R-:W-:-:S06]  /*1420*/  FADD.FTZ R10, -R5, 1 ;  /* 0x3f800000050a7421 */ /* 0x001fcc0000010100 */
[----:B------:R-:W0:Y:S02]  /*1430*/  MUFU.RCP R10, R10 ;  /* 0x0000000a000a7308 */ /* 0x000e240000001000 */
[----:B0-----:R-:W-:-:S06]  /*1440*/  FMUL.FTZ R5, R10, R5 ;  /* 0x000000050a057220 */ /* 0x001fcc0000410000 */
[----:B------:R-:W0:Y:S02]  /*1450*/  MUFU.LG2 R5, R5 ;  /* 0x0000000500057308 */ /* 0x000e240000000c00 */
[----:B0-----:R-:W-:-:S07]  /*1460*/  FMUL.FTZ R7, R5, 0.69314718246459960938 ;  /* 0x3f31721805077820 */ /* 0x001fce0000410000 */
.L_x_6017:
[----:B------:R-:W-:Y:S05]  /*1470*/  BSYNC B0 ;  /* 0x0000000000007941 */ /* 0x000fea0003800000 */
.L_x_6016:
        /* <DEDUP_REMOVED lines=12> */
.L_x_6023:
[----:B------:R-:W-:Y:S05]  /*1540*/  BSYNC B1 ;  /* 0x0000000000017941 */ /* 0x000fea0003800000 */
.L_x_6022:
[----:B0-----:R-:W-:-:S06]  /*1550*/  FADD.FTZ R10, -R17, 1 ;  /* 0x3f800000110a7421 */ /* 0x001fcc0000010100 */
[----:B------:R-:W0:Y:S02]  /*1560*/  MUFU.RCP R10, R10 ;  /* 0x0000000a000a7308 */ /* 0x000e240000001000 */
[----:B0-----:R-:W-:-:S06]  /*1570*/  FMUL.FTZ R17, R10, R17 ;  /* 0x000000110a117220 */ /* 0x001fcc0000410000 */
[----:B------:R-:W0:Y:S02]  /*1580*/  MUFU.LG2 R5, R17 ;  /* 0x0000001100057308 */ /* 0x000e240000000c00 */
[----:B0-----:R-:W-:-:S07]  /*1590*/  FMUL.FTZ R5, R5, 0.69314718246459960938 ;  /* 0x3f31721805057820 */ /* 0x001fce0000410000 */
.L_x_6021:
[----:B------:R-:W-:Y:S05]  /*15a0*/  BSYNC B0 ;  /* 0x0000000000007941 */ /* 0x000fea0003800000 */
.L_x_6020:
        /* <DEDUP_REMOVED lines=21> */
.L_x_6026:
[----:B------:R-:W-:-:S13]  /*1700*/  ISETP.GE.AND P0, PT, R19, R16, PT ;  /* 0x000000101300720c */ /* 0x000fda0003f06270 */
[----:B------:R-:W-:Y:S05]  /*1710*/  @P0 BRA `(.L_x_6028) ;  /* 0x0000000000300947 */ /* 0x000fea0003800000 */
[----:B0-----:R-:W0:Y:S01]  /*1720*/  LDC.64 R8, c[0x0][0x228] ;  /* 0x00008a00ff087b82 */ /* 0x001e220000000a00 */
[----:B------:R-:W-:Y:S01]  /*1730*/  IMAD.IADD R11, R0, 0x1, R19 ;  /* 0x00000001000b7824 */ /* 0x000fe200078e0213 */
[----:B------:R-:W-:-:S03]  /*1740*/  IADD3 R19, R19, 0x80, RZ ;  /* 0x0000008013137810 */ /* 0x000fc60007ffe0ff */
[----:B0-----:R-:W-:-:S05]  /*1750*/  IMAD.WIDE.U32 R8, R11, 0x4, R8 ;  /* 0x000000040b087825 */ /* 0x001fca00078e0008 */
[----:B------:R1:W-:Y:S02]  /*1760*/  STG.E desc[UR4][R8.64], R4 ;  /* 0x0000000408007986 */ /* 0x0003e4000c101904 */
.L_x_6027:
[----:B------:R-:W-:-:S13]  /*1770*/  ISETP.GE.AND P0, PT, R19, R16, PT ;  /* 0x000000101300720c */ /* 0x000fda0003f06270 */
[----:B------:R-:W-:Y:S05]  /*1780*/  @P0 BRA `(.L_x_6029) ;  /* 0x0000000000340947 */ /* 0x000fea0003800000 */
[----:B01----:R-:W0:Y:S01]  /*1790*/  LDC.64 R8, c[0x0][0x228] ;  /* 0x00008a00ff087b82 */ /* 0x003e220000000a00 */
[----:B------:R-:W-:Y:S01]  /*17a0*/  IADD3 R11, R0, R19, RZ ;  /* 0x00000013000b7210 */ /* 0x000fe20007ffe0ff */
[----:B------:R-:W-:-:S04]  /*17b0*/  VIADD R19, R19, 0x80 ;  /* 0x0000008013137836 */ /* 0x000fc80000000000 */
[----:B0-----:R-:W-:-:S05]  /*17c0*/  IMAD.WIDE.U32 R8, R11, 0x4, R8 ;  /* 0x000000040b087825 */ /* 0x001fca00078e0008 */
[----:B------:R1:W-:Y:S02]  /*17d0*/  STG.E desc[UR4][R8.64], R3 ;  /* 0x0000000308007986 */ /* 0x0003e4000c101904 */
.L_x_6028:
        /* <DEDUP_REMOVED lines=8> */
.L_x_6029:
[----:B------:R-:W-:Y:S05]  /*1860*/  BSYNC B1 ;  /* 0x0000000000017941 */ /* 0x000fea0003800000 */
.L_x_6025:
[----:B------:R-:W-:-:S13]  /*1870*/  ISETP.GE.AND P0, PT, R19, R16, PT ;  /* 0x000000101300720c */ /* 0x000fda0003f06270 */
[----:B--2---:R-:W2:Y:S01]  /*1880*/  @!P0 LDC.64 R2, c[0x0][0x228] ;  /* 0x00008a00ff028b82 */ /* 0x004ea20000000a00 */
[----:B01----:R-:W-:Y:S01]  /*1890*/  @!P0 IMAD.IADD R9, R0, 0x1, R19 ;  /* 0x0000000100098824 */ /* 0x003fe200078e0213 */
[----:B------:R-:W-:-:S03]  /*18a0*/  @!P0 IADD3 R19, R19, 0x80, RZ ;  /* 0x0000008013138810 */ /* 0x000fc60007ffe0ff */
[----:B--2---:R-:W-:-:S05]  /*18b0*/  @!P0 IMAD.WIDE.U32 R2, R9, 0x4, R2 ;  /* 0x0000000409028825 */ /* 0x004fca00078e0002 */
[----:B------:R2:W-:Y:S02]  /*18c0*/  @!P0 STG.E desc[UR4][R2.64], R7 ;  /* 0x0000000702008986 */ /* 0x0005e4000c101904 */
.L_x_6030:
[----:B------:R-:W-:Y:S05]  /*18d0*/  BSYNC B0 ;  /* 0x0000000000007941 */ /* 0x000fea0003800000 */
.L_x_6024:
        /* <DEDUP_REMOVED lines=8> */
.L_x_6031:
        /* <DEDUP_REMOVED lines=10> */
.L_x_11207:


//--------------------- .text._ZN2at6native29vectorized_elementwise_kernelILi8EZZZNS0_17logit_kernel_cudaERNS_18TensorIteratorBaseERKN3c106ScalarEENKUlvE_clEvENKUlvE0_clEvEUlfE0_St5arrayIPcLm2EEEEviT0_T1_ --------------------------
	.section	.text._ZN2at6native29vectorized_elementwise_kernelILi8EZZZNS0_17logit_kernel_cudaERNS_18TensorIteratorBaseERKN3c106ScalarEENKUlvE_clEvENKUlvE0_clEvEUlfE0_St5arrayIPcLm2EEEEviT0_T1_,"ax",@progbits
	.align	128
        .global         _ZN2at6native29vectorized_elementwise_kernelILi8EZZZNS0_17logit_kernel_cudaERNS_18TensorIteratorBaseERKN3c106ScalarEENKUlvE_clEvENKUlvE0_clEvEUlfE0_St5arrayIPcLm2EEEEviT0_T1_
        .type           _ZN2at6native29vectorized_elementwise_kernelILi8EZZZNS0_17logit_kernel_cudaERNS_18TensorIteratorBaseERKN3c106ScalarEENKUlvE_clEvENKUlvE0_clEvEUlfE0_St5arrayIPcLm2EEEEviT0_T1_,@function
        .size           _ZN2at6native29vectorized_elementwise_kernelILi8EZZZNS0_17logit_kernel_cudaERNS_18TensorIteratorBaseERKN3c106ScalarEENKUlvE_clEvENKUlvE0_clEvEUlfE0_St5arrayIPcLm2EEEEviT0_T1_,(.L_x_11208 - _ZN2at6native29vectorized_elementwise_kernelILi8EZZZNS0_17logit_kernel_cudaERNS_18TensorIteratorBaseERKN3c106ScalarEENKUlvE_clEvENKUlvE0_clEvEUlfE0_St5arrayIPcLm2EEEEviT0_T1_)
        .other          _ZN2at6native29vectorized_elementwise_kernelILi8EZZZNS0_17logit_kernel_cudaERNS_18TensorIteratorBaseERKN3c106ScalarEENKUlvE_clEvENKUlvE0_clEvEUlfE0_St5arrayIPcLm2EEEEviT0_T1_,@"STO_CUDA_ENTRY STV_DEFAULT"
_ZN2at6native29vectorized_elementwise_kernelILi8EZZZNS0_17logit_kernel_cudaERNS_18TensorIteratorBaseERKN3c106ScalarEENKUlvE_clEvENKUlvE0_clEvEUlfE0_St5arrayIPcLm2EEEEviT0_T1_:
.text._ZN2at6native29vectorized_elementwise_kernelILi8EZZZNS0_17logit_kernel_cudaERNS_18TensorIteratorBaseERKN3c106ScalarEENKUlvE_clEvENKUlvE0_clEvEUlfE0_St5arrayIPcLm2EEEEviT0_T1_:
        /* <DEDUP_REMOVED lines=26> */
.L_x_6034:
[----:B------:R-:W-:Y:S05]  /*01a0*/  BSYNC B0 ;  /* 0x0000000000007941 */ /* 0x000fea0003800000 */
.L_x_6033:
        /* <DEDUP_REMOVED lines=13> */
.L_x_6036:
[----:B------:R-:W-:Y:S05]  /*0280*/  BSYNC B0 ;  /* 0x0000000000007941 */ /* 0x000fea0003800000 */
.L_x_6035:
[----:B------:R-:W-:Y:S01]  /*0290*/  BSSY B0, `(.L_x_6037) ;  /* 0x0000007000007945 */ /* 0x000fe20003800000 */
[----:B------:R-:W-:-:S03]  /*02a0*/  MOV R3, UR8 ;  /* 0x0000000800037c02 */ /* 0x000fc60008000f00 */
[----:B------:R-:W-:Y:S05]  /*02b0*/  @!P1 BRA `(.L_x_6038) ;  /* 0x0000000000109947 */ /* 0x000fea0003800000 */
[----:B------:R-:W-:Y:S01]  /*02c0*/  ULDC UR7, c[0x0][0x21c] ;  /* 0x0000870000077ab9 */ /* 0x000fe20000000800 */
[----:B------:R-:W-:Y:S01]  /*02d0*/  IMAD.MOV.U32 R3, RZ, RZ, R10 ;  /* 0x000000ffff037224 */ /* 0x000fe200078e000a */
[----:B------:R-:W-:-:S13]  /*02e0*/  FSETP.GT.FTZ.AND P0, PT, R10, UR7, PT ;  /* 0x000000070a007c0b */ /* 0x000fda000bf14000 */
[----:B------:R-:W2:Y:S02]  /*02f0*/  @P0 LDC R3, c[0x0][0x21c] ;  /* 0x00008700ff030b82 */ /* 0x000ea40000000800 */
.L_x_6038:
[----:B------:R-:W-:Y:S05]  /*0300*/  BSYNC B0 ;  /* 0x0000000000007941 */ /* 0x000fea0003800000 */
.L_x_6037:
[----:B------:R-:W-:Y:S01]  /*0310*/  BSSY B0, `(.L_x_6039) ;  /* 0x0000007000007945 */ /* 0x000fe20003800000 */
[----:B------:R-:W-:-:S03]  /*0320*/  MOV R2, UR8 ;  /* 0x0000000800027c02 */ /* 0x000fc60008000f00 */
[----:B------:R-:W-:Y:S05]  /*0330*/  @!P2 BRA `(.L_x_6040) ;  /* 0x000000000010a947 */ /* 0x000fea0003800000 */
[----:B------:R-:W-:Y:S01]  /*0340*/  ULDC UR7, c[0x0][0x21c] ;  /* 0x0000870000077ab9 */ /* 0x000fe20000000800 */
[----:B------:R-:W-:Y:S01]  /*0350*/  IMAD.MOV.U32 R2, RZ, RZ, R11 ;  /* 0x000000ffff027224 */ /* 0x000fe200078e000b */
[----:B------:R-:W-:-:S13]  /*0360*/  FSETP.GT.FTZ.AND P0, PT, R11, UR7, PT ;  /* 0x000000070b007c0b */ /* 0x000fda000bf14000 */
[----:B------:R-:W3:Y:S02]  /*0370*/  @P0 LDC R2, c[0x0][0x21c] ;  /* 0x00008700ff020b82 */ /* 0x000ee40000000800 */
.L_x_6040:
[----:B------:R-:W-:Y:S05]  /*0380*/  BSYNC B0 ;  /* 0x0000000000007941 */ /* 0x000fea0003800000 */
.L_x_6039:
[----:B------:R-:W-:Y:S01]  /*0390*/  BSSY B0, `(.L_x_6041) ;  /* 0x0000007000007945 */ /* 0x000fe20003800000 */
[----:B------:R-:W-:-:S03]  /*03a0*/  MOV R8, UR8 ;  /* 0x0000000800087c02 */ /* 0x000fc60008000f00 */
[----:B------:R-:W-:Y:S05]  /*03b0*/  @!P3 BRA `(.L_x_6042) ;  /* 0x000000000010b947 */ /* 0x000fea0003800000 */
[----:B------:R-:W-:Y:S01]  /*03c0*/  ULDC UR7, c[0x0][0x21c] ;  /* 0x0000870000077ab9 */ /* 0x000fe20000000800 */
[----:B------:R-:W-:Y:S01]  /*03d0*/  IMAD.MOV.U32 R8, RZ, RZ, R4 ;  /* 0x000000ffff087224 */ /* 0x000fe200078e0004 */
[----:B------:R-:W-:-:S13]  /*03e0*/  FSETP.GT.FTZ.AND P0, PT, R4, UR7, PT ;  /* 0x0000000704007c0b */ /* 0x000fda000bf14000 */
[----:B------:R-:W4:Y:S02]  /*03f0*/  @P0 LDC R8, c[0x0][0x21c] ;  /* 0x00008700ff080b82 */ /* 0x000f240000000800 */
.L_x_6042:
[----:B------:R-:W-:Y:S05]  /*0400*/  BSYNC B0 ;  /* 0x0000000000007941 */ /* 0x000fea0003800000 */
.L_x_6041:
[----:B------:R-:W-:Y:S01]  /*0410*/  BSSY B0, `(.L_x_6043) ;  /* 0x0000007000007945 */ /* 0x000fe20003800000 */
[----:B------:R-:W-:-:S03]  /*0420*/  MOV R4, UR8 ;  /* 0x0000000800047c02 */ /* 0x000fc60008000f00 */
[----:B------:R-:W-:Y:S05]  /*0430*/  @!P4 BRA `(.L_x_6044) ;  /* 0x000000000010c947 */ /* 0x000fea0003800000 */
[----:B------:R-:W-:Y:S01]  /*0440*/  ULDC UR7, c[0x0][0x21c] ;  /* 0x0000870000077ab9 */ /* 0x000fe20000000800 */
[----:B------:R-:W-:Y:S01]  /*0450*/  IMAD.MOV.U32 R4, RZ, RZ, R5 ;  /* 0x000000ffff047224 */ /* 0x000fe200078e0005 */
[----:B------:R-:W-:-:S13]  /*0460*/  FSETP.GT.FTZ.AND P0, PT, R5, UR7, PT ;  /* 0x0000000705007c0b */ /* 0x000fda000bf14000 */
[----:B------:R-:W0:Y:S02]  /*0470*/  @P0 LDC R4, c[0x0][0x21c] ;  /* 0x00008700ff040b82 */ /* 0x000e240000000800 */
.L_x_6044:
[----:B------:R-:W-:Y:S05]  /*0480*/  BSYNC B0 ;  /* 0x0000000000007941 */ /* 0x000fea0003800000 */
.L_x_6043:
[----:B------:R-:W-:Y:S01]  /*0490*/  BSSY B0, `(.L_x_6045) ;  /* 0x0000007000007945 */ /* 0x000fe20003800000 */
[----:B------:R-:W-:-:S03]  /*04a0*/  MOV R5, UR8 ;  /* 0x0000000800057c02 */ /* 0x000fc60008000f00 */
[----:B------:R-:W-:Y:S05]  /*04b0*/  @!P5 BRA `(.L_x_6046) ;  /* 0x000000000010d947 */ /* 0x000fea0003800000 */
[----:B------:R-:W-:Y:S01]  /*04c0*/  ULDC UR7, c[0x0][0x21c] ;  /* 0x0000870000077ab9 */ /* 0x000fe20000000800 */
[----:B------:R-:W-:Y:S01]  /*04d0*/  IMAD.MOV.U32 R5, RZ, RZ, R6 ;  /* 0x000000ffff057224 */ /* 0x000fe200078e0006 */
[----:B------:R-:W-:-:S13]  /*04e0*/  FSETP.GT.FTZ.AND P0, PT, R6, UR7, PT ;  /* 0x0000000706007c0b */ /* 0x000fda000bf14000 */
[----:B------:R-:W0:Y:S02]  /*04f0*/  @P0 LDC R5, c[0x0][0x21c] ;  /* 0x00008700ff050b82 */ /* 0x000e240000000800 */
.L_x_6046:
[----:B------:R-:W-:Y:S05]  /*0500*/  BSYNC B0 ;  /* 0x0000000000007941 */ /* 0x000fea0003800000 */
.L_x_6045:
[----:B------:R-:W-:Y:S04]  /*0510*/  BSSY B0, `(.L_x_6047) ;  /* 0x0000006000007945 */ /* 0x000fe80003800000 */
[----:B------:R-:W-:Y:S05]  /*0520*/  @!P6 BRA `(.L_x_6048) ;  /* 0x000000000010e947 */ /* 0x000fea0003800000 */
[----:B------:R-:W-:Y:S01]  /*0530*/  ULDC UR6, c[0x0][0x21c] ;  /* 0x0000870000067ab9 */ /* 0x000fe20000000800 */
[----:B------:R-:W-:Y:S02]  /*0540*/  MOV R17, R7 ;  /* 0x0000000700117202 */ /* 0x000fe40000000f00 */
[----:B------:R-:W-:-:S13]  /*0550*/  FSETP.GT.FTZ.AND P0, PT, R7, UR6, PT ;  /* 0x0000000607007c0b */ /* 0x000fda000bf14000 */
[----:B------:R-:W0:Y:S02]  /*0560*/  @P0 LDC R17, c[0x0][0x21c] ;  /* 0x00008700ff110b82 */ /* 0x000e240000000800 */
.L_x_6048:
[----:B------:R-:W-:Y:S05]  /*0570*/  BSYNC B0 ;  /* 0x0000000000007941 */ /* 0x000fea0003800000 */
.L_x_6047:
        /* <DEDUP_REMOVED lines=46> */
.L_x_6032:
        /* <DEDUP_REMOVED lines=67> */
.L_x_6052:
[----:B------:R-:W-:Y:S05]  /*0c90*/  BSYNC B1 ;  /* 0x0000000000017941 */ /* 0x000fea0003800000 */
.L_x_6051:
[----:B0-----:R-:W-:-:S06]  /*0ca0*/  FADD.FTZ R3, -R2, 1 ;  /* 0x3f80000002037421 */ /* 0x001fcc0000010100 */
[----:B------:R-:W0:Y:S02]  /*0cb0*/  MUFU.RCP R3, R3 ;  /* 0x0000000300037308 */ /* 0x000e240000001000 */
[----:B0-----:R-:W-:-:S06]  /*0cc0*/  FMUL.FTZ R2, R3, R2 ;  /* 0x0000000203027220 */ /* 0x001fcc0000410000 */
[----:B------:R-:W0:Y:S02]  /*0cd0*/  MUFU.LG2 R2, R2 ;  /* 0x0000000200027308 */ /* 0x000e240000000c00 */
[----:B0-----:R-:W-:-:S07]  /*0ce0*/  FMUL.FTZ R8, R2, 0.69314718246459960938 ;  /* 0x3f31721802087820 */ /* 0x001fce0000410000 */
.L_x_6050:
[----:B------:R-:W-:Y:S05]  /*0cf0*/  BSYNC B0 ;  /* 0x0000000000007941 */ /* 0x000fea0003800000 */
.L_x_6049:
        /* <DEDUP_REMOVED lines=13> */
.L_x_6056:
[----:B------:R-:W-:Y:S05]  /*0dd0*/  BSYNC B1 ;  /* 0x0000000000017941 */ /* 0x000fea0003800000 */
.L_x_6055:
[----:B0-----:R-:W-:-:S06]  /*0de0*/  FADD.FTZ R3, -R2, 1 ;  /* 0x3f80000002037421 */ /* 0x001fcc0000010100 */
[----:B------:R-:W0:Y:S02]  /*0df0*/  MUFU.RCP R3, R3 ;  /* 0x0000000300037308 */ /* 0x000e240000001000 */
[----:B0-----:R-:W-:-:S06]  /*0e00*/  FMUL.FTZ R2, R3, R2 ;  /* 0x0000000203027220 */ /* 0x001fcc0000410000 */
[----:B------:R-:W0:Y:S02]  /*0e10*/  MUFU.LG2 R2, R2 ;  /* 0x0000000200027308 */ /* 0x000e240000000c00 */
[----:B0-----:R-:W-:-:S07]  /*0e20*/  FMUL.FTZ R9, R2, 0.69314718246459960938 ;  /* 0x3f31721802097820 */ /* 0x001fce0000410000 */
.L_x_6054:
[----:B------:R-:W-:Y:S05]  /*0e30*/  BSYNC B0 ;  /* 0x0000000000007941 */ /* 0x000fea0003800000 */
.L_x_6053:
        /* <DEDUP_REMOVED lines=13> */
.L_x_6060:
[----:B------:R-:W-:Y:S05]  /*0f10*/  BSYNC B1 ;  /* 0x0000000000017941 */ /* 0x000fea0003800000 */
.L_x_6059:
[----:B0-----:R-:W-:-:S06]  /*0f20*/  FADD.FTZ R3, -R2, 1 ;  /* 0x3f80000002037421 */ /* 0x001fcc0000010100 */
[----:B------:R-:W0:Y:S02]  /*0f30*/  MUFU.RCP R3, R3 ;  /* 0x0000000300037308 */ /* 0x000e240000001000 */
[----:B0-----:R-:W-:-:S06]  /*0f40*/  FMUL.FTZ R4, R3, R2 ;  /* 0x0000000203047220 */ /* 0x001fcc0000410000 */
[----:B------:R-:W0:Y:S02]  /*0f50*/  MUFU.LG2 R2, R4 ;  /* 0x0000000400027308 */ /* 0x000e240000000c00 */
[----:B0-----:R-:W-:-:S07]  /*0f60*/  FMUL.FTZ R2, R2, 0.69314718246459960938 ;  /* 0x3f31721802027820 */ /* 0x001fce0000410000 */
.L_x_6058:
[----:B------:R-:W-:Y:S05]  /*0f70*/  BSYNC B0 ;  /* 0x0000000000007941 */ /* 0x000fea0003800000 */
.L_x_6057:
        /* <DEDUP_REMOVED lines=13> */
.L_x_6064:
[----:B------:R-:W-:Y:S05]  /*1050*/  BSYNC B1 ;  /* 0x0000000000017941 */ /* 0x000fea0003800000 */
.L_x_6063:
[----:B0-----:R-:W-:-:S04]  /*1060*/  FADD.FTZ R5, -R3, 1 ;  /* 0x3f80000003057421 */ /* 0x001fc80000010100 */
[----:B------:R-:W0:Y:S02]  /*1070*/  MUFU.RCP R4, R5 ;  /* 0x0000000500047308 */ /* 0x000e240000001000 */
[----:B0-----:R-:W-:-:S06]  /*1080*/  FMUL.FTZ R3, R4, R3 ;  /* 0x0000000304037220 */ /* 0x001fcc0000410000 */
[----:B------:R-:W0:Y:S02]  /*1090*/  MUFU.LG2 R3, R3 ;  /* 0x0000000300037308 */ /* 0x000e240000000c00 */
[----:B0-----:R-:W-:-:S07]  /*10a0*/  FMUL.FTZ R4, R3, 0.69314718246459960938 ;  /* 0x3f31721803047820 */ /* 0x001fce0000410000 */
.L_x_6062:
[----:B------:R-:W-:Y:S05]  /*10b0*/  BSYNC B0 ;  /* 0x0000000000007941 */ /* 0x000fea0003800000 */
.L_x_6061:
        /* <DEDUP_REMOVED lines=13> */
.L_x_6068:
[----:B------:R-:W-:Y:S05]  /*1190*/  BSYNC B1 ;  /* 0x0000000000017941 */ /* 0x000fea0003800000 */
.L_x_6067:
[----:B0-----:R-:W-:-:S04]  /*11a0*/  FADD.FTZ R5, -R3, 1 ;  /* 0x3f80000003057421 */ /* 0x001fc80000010100 */
[----:B------:R-:W0:Y:S02]  /*11b0*/  MUFU.RCP R6, R5 ;  /* 0x0000000500067308 */ /* 0x000e240000001000 */
[----:B0-----:R-:W-:-:S06]  /*11c0*/  FMUL.FTZ R6, R6, R3 ;  /* 0x0000000306067220 */ /* 0x001fcc0000410000 */
[----:B------:R-:W0:Y:S02]  /*11d0*/  MUFU.LG2 R3, R6 ;  /* 0x0000000600037308 */ /* 0x000e240000000c00 */
[----:B0-----:R-:W-:-:S07]  /*11e0*/  FMUL.FTZ R3, R3, 0.69314718246459960938 ;  /* 0x3f31721803037820 */ /* 0x001fce0000410000 */
.L_x_6066:
[----:B------:R-:W-:Y:S05]  /*11f0*/  BSYNC B0 ;  /* 0x0000000000007941 */ /* 0x000fea0003800000 */
.L_x_6065:
        /* <DEDUP_REMOVED lines=13> */
.L_x_6072:
[----:B------:R-:W-:Y:S05]  /*12d0*/  BSYNC B1 ;  /* 0x0000000000017941 */ /* 0x000fea0003800000 */
.L_x_6071:
[----:B0-----:R-:W-:-:S04]  /*12e0*/  FADD.FTZ R7, -R5, 1 ;  /* 0x3f80000005077421 */ /* 0x001fc80000010100 */
[----:B------:R-:W0:Y:S02]  /*12f0*/  MUFU.RCP R6, R7 ;  /* 0x0000000700067308 */ /* 0x000e240000001000 */
[----:B0-----:R-:W-:-:S06]  /*1300*/  FMUL.FTZ R5, R6, R5 ;  /* 0x0000000506057220 */ /* 0x001fcc0000410000 */
[----:B------:R-:W0:Y:S02]  /*1310*/  MUFU.LG2 R5, R5 ;  /* 0x0000000500057308 */ /* 0x000e240000000c00 */
[----:B0-----:R-:W-:-:S07]  /*1320*/  FMUL.FTZ R6, R5, 0.69314718246459960938 ;  /* 0x3f31721805067820 */ /* 0x001fce0000410000 */
.L_x_6070:
[----:B------:R-:W-:Y:S05]  /*1330*/  BSYNC B0 ;  /* 0x0000000000007941 */ /* 0x000fea0003800000 */
.L_x_6069:
        /* <DEDUP_REMOVED lines=13> */
.L_x_6076:
[----:B------:R-:W-:Y:S05]  /*1410*/  BSYNC B1 ;  /* 0x0000000000017941 */ /* 0x000fea0003800000 */
.L_x_6075:
[----:B0-----:R-:W-:-:S06]  /*1420*/  FADD.FTZ R10, -R5, 1 ;  /* 0x3f800000050a7421 */ /* 0x001fcc0000010100 */
[----:B------:R-:W0:Y:S02]  /*1430*/  MUFU.RCP R10, R10 ;  /* 0x0000000a000a7308 */ /* 0x000e240000001000 */
[----:B0-----:R-:W-:-:S06]  /*1440*/  FMUL.FTZ R5, R10, R5 ;  /* 0x000000050a057220 */ /* 0x001fcc0000410000 */
[----:B------:R-:W0:Y:S02]  /*1450*/  MUFU.LG2 R5, R5 ;  /* 0x0000000500057308 */ /* 0x000e240000000c00 */
[----:B0-----:R-:W-:-:S07]  /*1460*/  FMUL.FTZ R7, R5, 0.69314718246459960938 ;  /* 0x3f31721805077820 */ /* 0x001fce0000410000 */
.L_x_6074:
[----:B------:R-:W-:Y:S05]  /*1470*/  BSYNC B0 ;  /* 0x0000000000007941 */ /* 0x000fea0003800000 */
.L_x_6073:
        /* <DEDUP_REMOVED lines=12> */
.L_x_6080:
[----:B------:R-:W-:Y:S05]  /*1540*/  BSYNC B1 ;  /* 0x0000000000017941 */ /* 0x000fea0003800000 */
.L_x_6079:
[----:B0-----:R-:W-:-:S06]  /*1550*/  FADD.FTZ R10, -R17, 1 ;  /* 0x3f800000110a7421 */ /* 0x001fcc0000010100 */
[----:B------:R-:W0:Y:S02]  /*1560*/  MUFU.RCP R10, R10 ;  /* 0x0000000a000a7308 */ /* 0x000e240000001000 */
[----:B0-----:R-:W-:-:S06]  /*1570*/  FMUL.FTZ R17, R10, R17 ;  /* 0x000000110a117220 */ /* 0x001fcc0000410000 */
[----:B------:R-:W0:Y:S02]  /*1580*/  MUFU.LG2 R5, R17 ;  /* 0x0000001100057308 */ /* 0x000e240000000c00 */
[----:B0-----:R-:W-:-:S07]  /*1590*/  FMUL.FTZ R5, R5, 0.69314718246459960938 ;  /* 0x3f31721805057820 */ /* 0x001fce0000410000 */
.L_x_6078:
[----:B------:R-:W-:Y:S05]  /*15a0*/  BSYNC B0 ;  /* 0x0000000000007941 */ /* 0x000fea0003800000 */
.L_x_6077:
        /* <DEDUP_REMOVED lines=21> */
.L_x_6083:
[----:B------:R-:W-:-:S13]  /*1700*/  ISETP.GE.AND P0, PT, R19, R16, PT ;  /* 0x000000101300720c */ /* 0x000fda0003f06270 */
[----:B------:R-:W-:Y:S05]  /*1710*/  @P0 BRA `(.L_x_6085) ;  /* 0x0000000000300947 */ /* 0x000fea0003800000 */
[----:B0-----:R-:W0:Y:S01]  /*1720*/  LDC.64 R8, c[0x0][0x228] ;  /* 0x00008a00ff087b82 */ /* 0x001e220000000a00 */
[----:B------:R-:W-:Y:S01]  /*1730*/  IMAD.IADD R11, R0, 0x1, R19 ;  /* 0x00000001000b7824 */ /* 0x000fe200078e0213 */
[----:B------:R-:W-:-:S03]  /*1740*/  IADD3 R19, R19, 0x80, RZ ;  /* 0x0000008013137810 */ /* 0x000fc60007ffe0ff */
[----:B0-----:R-:W-:-:S05]  /*1750*/  IMAD.WIDE.U32 R8, R11, 0x4, R8 ;  /* 0x000000040b087825 */ /* 0x001fca00078e0008 */
[----:B------:R1:W-:Y:S02]  /*1760*/  STG.E desc[UR4][R8.64], R4 ;  /* 0x0000000408007986 */ /* 0x0003e4000c101904 */
.L_x_6084:
[----:B------:R-:W-:-:S13]  /*1770*/  ISETP.GE.AND P0, PT, R19, R16, PT ;  /* 0x000000101300720c */ /* 0x000fda0003f06270 */
[----:B------:R-:W-:Y:S05]  /*1780*/  @P0 BRA `(.L_x_6086) ;  /* 0x0000000000340947 */ /* 0x000fea0003800000 */
[----:B01----:R-:W0:Y:S01]  /*1790*/  LDC.64 R8, c[0x0][0x228] ;  /* 0x00008a00ff087b82 */ /* 0x003e220000000a00 */
[----:B------:R-:W-:Y:S01]  /*17a0*/  IADD3 R11, R0, R19, RZ ;  /* 0x00000013000b7210 */ /* 0x000fe20007ffe0ff */
[----:B------:R-:W-:-:S04]  /*17b0*/  VIADD R19, R19, 0x80 ;  /* 0x0000008013137836 */ /* 0x000fc80000000000 */
[----:B0-----:R-:W-:-:S05]  /*17c0*/  IMAD.WIDE.U32 R8, R11, 0x4, R8 ;  /* 0x000000040b087825 */ /* 0x001fca00078e0008 */
[----:B------:R1:W-:Y:S02]  /*17d0*/  STG.E desc[UR4][R8.64], R3 ;  /* 0x0000000308007986 */ /* 0x0003e4000c101904 */
.L_x_6085:
        /* <DEDUP_REMOVED lines=8> */
.L_x_6086:
[----:B------:R-:W-:Y:S05]  /*1860*/  BSYNC B1 ;  /* 0x0000000000017941 */ /* 0x000fea0003800000 */
.L_x_6082:
[----:B------:R-:W-:-:S13]  /*1870*/  ISETP.GE.AND P0, PT, R19, R16, PT ;  /* 0x000000101300720c */ /* 0x000fda0003f06270 */
[----:B--2---:R-:W2:Y:S01]  /*1880*/  @!P0 LDC.64 R2, c[0x0][0x228] ;  /* 0x00008a00ff028b82 */ /* 0x004ea20000000a00 */
[----:B01----:R-:W-:Y:S01]  /*1890*/  @!P0 IMAD.IADD R9, R0, 0x1, R19 ;  /* 0x0000000100098824 */ /* 0x003fe200078e0213 */
[----:B------:R-:W-:-:S03]  /*18a0*/  @!P0 IADD3 R19, R19, 0x80, RZ ;  /* 0x0000008013138810 */ /* 0x000fc60007ffe0ff */
[----:B--2---:R-:W-:-:S05]  /*18b0*/  @!P0 IMAD.WIDE.U32 R2, R9, 0x4, R2 ;  /* 0x0000000409028825 */ /* 0x004fca00078e0002 */
[----:B------:R2:W-:Y:S02]  /*18c0*/  @!P0 STG.E desc[UR4][R2.64], R7 ;  /* 0x0000000702008986 */ /* 0x0005e4000c101904 */
.L_x_6087:
[----:B------:R-:W-:Y:S05]  /*18d0*/  BSYNC B0 ;  /* 0x0000000000007941 */ /* 0x000fea0003800000 */
.L_x_6081:
        /* <DEDUP_REMOVED lines=8> */
.L_x_6088:
        /* <DEDUP_REMOVED lines=10> */
.L_x_11208:


//--------------------- .text._ZN2at6native18elementwise_kernelILi128ELi4EZNS0_15gpu_kernel_implIZZZNS0_17logit_kernel_cudaERNS_18TensorIteratorBaseERKN3c106ScalarEENKUlvE_clEvENKUlvE0_clEvEUlfE_EEvS4_RKT_EUliE_EEviT1_ --------------------------
	.section	.text._ZN2at6native18elementwise_kernelILi128ELi4EZNS0_15gpu_kernel_implIZZZNS0_17logit_kernel_cudaERNS_18TensorIteratorBaseERKN3c106ScalarEENKUlvE_clEvENKUlvE0_clEvEUlfE_EEvS4_RKT_EUliE_EEviT1_,"ax",@progbits
	.align	128
        .global         _ZN2at6native18elementwise_kernelILi128ELi4EZNS0_15gpu_kernel_implIZZZNS0_17logit_kernel_cudaERNS_18TensorIteratorBaseERKN3c106ScalarEENKUlvE_clEvENKUlvE0_clEvEUlfE_EEvS4_RKT_EUliE_EEviT1_
        .type           _ZN2at6native18elementwise_kernelILi128ELi4EZNS0_15gpu_kernel_implIZZZNS0_17logit_kernel_cudaERNS_18TensorIteratorBaseERKN3c106ScalarEENKUlvE_clEvENKUlvE0_clEvEUlfE_EEvS4_RKT_EUliE_EEviT1_,@function
        .size           _ZN2at6native18elementwise_kernelILi128ELi4EZNS0_15gpu_kernel_implIZZZNS0_17logit_kernel_cudaERNS_18TensorIteratorBaseERKN3c106ScalarEENKUlvE_clEvENKUlvE0_clEvEUlfE_EEvS4_RKT_EUliE_EEviT1_,(.L_x_11209 - _ZN2at6native18elementwise_kernelILi128ELi4EZNS0_15gpu_kernel_implIZZZNS0_17logit_kernel_cudaERNS_18TensorIteratorBaseERKN3c106ScalarEENKUlvE_clEvENKUlvE0_clEvEUlfE_EEvS4_RKT_EUliE_EEviT1_)
        .other          _ZN2at6native18elementwise_kernelILi128ELi4EZNS0_15gpu_kernel_implIZZZNS0_17logit_kernel_cudaERNS_18TensorIteratorBaseERKN3c106ScalarEENKUlvE_clEvENKUlvE0_clEvEUlfE_EEvS4_RKT_EUliE_EEviT1_,@"STO_CUDA_ENTRY STV_DEFAULT"
_ZN2at6native18elementwise_kernelILi128ELi4EZNS0_15gpu_kernel_implIZZZNS0_17logit_kernel_cudaERNS_18TensorIteratorBaseERKN3c106ScalarEENKUlvE_clEvENKUlvE0_clEvEUlfE_EEvS4_RKT_EUliE_EEviT1_:
.text._ZN2at6native18elementwise_kernelILi128ELi4EZNS0_15gpu_kernel_implIZZZNS0_17logit_kernel_cudaERNS_18TensorIteratorBaseERKN3c106ScalarEENKUlvE_clEvENKUlvE0_clEvEUlfE_EEvS4_RKT_EUliE_EEviT1_:
        /* <DEDUP_REMOVED lines=313> */
.L_x_6091:
        /* <DEDUP_REMOVED lines=22> */
.L_x_6096:
[----:B------:R-:W2:Y:S02]  /*14f0*/  LDG.E.U8 R0, desc[UR36][R2.64] ;  /* 0x0000002402007981 */ /* 0x000ea4000c1e1100 */
[----:B--2---:R-:W-:Y:S01]  /*1500*/  I2FP.F32.U32 R0, R0 ;  /* 0x0000000000007245 */ /* 0x004fe20000201000 */
[----:B------:R-:W-:Y:S06]  /*1510*/  BRA `(.L_x_6098) ;  /* 0x0000000c002c7947 */ /* 0x000fec0003800000 */
.L_x_6095:
        /* <DEDUP_REMOVED lines=9> */
.L_x_6100:
[----:B------:R-:W2:Y:S02]  /*15b0*/  LDG.E R0, desc[UR36][R2.64] ;  /* 0x0000002402007981 */ /* 0x000ea4000c1e1900 */
[----:B--2---:R-:W-:Y:S01]  /*15c0*/  I2FP.F32.S32 R0, R0 ;  /* 0x0000000000007245 */ /* 0x004fe20000201400 */
[----:B------:R-:W-:Y:S06]  /*15d0*/  BRA `(.L_x_6098) ;  /* 0x0000000800fc7947 */ /* 0x000fec0003800000 */
.L_x_6099:
[----:B------:R-:W2:Y:S02]  /*15e0*/  LDG.E.U16 R0, desc[UR36][R2.64] ;  /* 0x0000002402007981 */ /* 0x000ea4000c1e1500 */
[----:B--2---:R-:W0:Y:S01]  /*15f0*/  I2F.S16 R0, R0 ;  /* 0x0000000000007306 */ /* 0x004e220000101400 */
[----:B------:R-:W-:Y:S05]  /*1600*/  BRA `(.L_x_6098) ;  /* 0x0000000800f07947 */ /* 0x000fea0003800000 */
.L_x_6094:
        /* <DEDUP_REMOVED lines=8> */
.L_x_6102:
[----:B------:R-:W2:Y:S02]  /*1690*/  LDG.E.U16 R0, desc[UR36][R2.64] ;  /* 0x0000002402007981 */ /* 0x000ea4000c1e1500 */
[----:B--2---:R-:W-:Y:S01]  /*16a0*/  HADD2.F32 R0, -RZ, R0.H0_H0 ;  /* 0x20000000ff007230 */ /* 0x004fe20000004100 */
[----:B------:R-:W-:Y:S06]  /*16b0*/  BRA `(.L_x_6098) ;  /* 0x0000000800c47947 */ /* 0x000fec0003800000 */
.L_x_6101:
        /* <DEDUP_REMOVED lines=8> */
.L_x_6104:
[----:B------:R-:W2:Y:S02]  /*1740*/  LDG.E.U16 R0, desc[UR36][R2.64] ;  /* 0x0000002402007981 */ /* 0x000ea4000c1e1500 */
[----:B--2---:R-:W-:Y:S01]  /*1750*/  HADD2.F32 R0, -RZ, R0.H0_H0 ;  /* 0x20000000ff007230 */ /* 0x004fe20000004100 */
[----:B------:R-:W-:Y:S06]  /*1760*/  BRA `(.L_x_6098) ;  /* 0x0000000800987947 */ /* 0x000fec0003800000 */
.L_x_6103:
[----:B------:R-:W2:Y:S01]  /*1770*/  LDG.E.64 R2, desc[UR36][R2.64] ;  /* 0x0000002402027981 */ /* 0x000ea2000c1e1b00 */
[----:B------:R-:W-:Y:S01]  /*1780*/  UMOV UR4, 0xf0000000 ;  /* 0xf000000000047882 */ /* 0x000fe20000000000 */
[----:B------:R-:W-:Y:S01]  /*1790*/  UMOV UR5, 0x380fffff ;  /* 0x380fffff00057882 */ /* 0x000fe20000000000 */
[----:B--2---:R-:W0:Y:S01]  /*17a0*/  F2F.F32.F64 R0, R2 ;  /* 0x0000000200007310 */ /* 0x004e220000301000 */
[----:B------:R-:W-:-:S14]  /*17b0*/  DSETP.GEU.AND P0, PT, |R2|, UR4, PT ;  /* 0x0000000402007e2a */ /* 0x000fdc000bf0e200 */
[----:B0-----:R-:W-:Y:S01]  /*17c0*/  @!P0 FMUL R0, R0, 1.175494350822287508e-38 ;  /* 0x0080000000008820 */ /* 0x001fe20000400000 */
[----:B------:R-:W-:Y:S06]  /*17d0*/  BRA `(.L_x_6098) ;  /* 0x00000008007c7947 */ /* 0x000fec0003800000 */
.L_x_6093:
        /* <DEDUP_REMOVED lines=12> */
.L_x_6107:
[----:B------:R-:W2:Y:S01]  /*18a0*/  LDG.E.64 R2, desc[UR36][R2.64] ;  /* 0x0000002402027981 */ /* 0x000ea2000c1e1b00 */
[----:B------:R-:W-:Y:S01]  /*18b0*/  UMOV UR4, 0xf0000000 ;  /* 0xf000000000047882 */ /* 0x000fe20000000000 */
[----:B------:R-:W-:Y:S01]  /*18c0*/  UMOV UR5, 0x380fffff ;  /* 0x380fffff00057882 */ /* 0x000fe20000000000 */
[----:B--2---:R-:W0:Y:S01]  /*18d0*/  F2F.F32.F64 R0, R2 ;  /* 0x0000000200007310 */ /* 0x004e220000301000 */
[----:B------:R-:W-:-:S14]  /*18e0*/  DSETP.GEU.AND P0, PT, |R2|, UR4, PT ;  /* 0x0000000402007e2a */ /* 0x000fdc000bf0e200 */
[----:B0-----:R-:W-:Y:S01]  /*18f0*/  @!P0 FMUL R0, R0, 1.175494350822287508e-38 ;  /* 0x0080000000008820 */ /* 0x001fe20000400000 */
[----:B------:R-:W-:Y:S06]  /*1900*/  BRA `(.L_x_6098) ;  /* 0x0000000800307947 */ /* 0x000fec0003800000 */
.L_x_6106:
        /* <DEDUP_REMOVED lines=26> */
.L_x_6109:
        /* <DEDUP_REMOVED lines=13> */
.L_x_6108:
[----:B------:R-:W2:Y:S02]  /*1b80*/  LDG.E.U16 R0, desc[UR36][R2.64] ;  /* 0x0000002402007981 */ /* 0x000ea4000c1e1500 */
[----:B--2---:R-:W-:Y:S01]  /*1b90*/  IMAD.U32 R0, R0, 0x10000, RZ ;  /* 0x0001000000007824 */ /* 0x004fe200078e00ff */
[----:B------:R-:W-:Y:S06]  /*1ba0*/  BRA `(.L_x_6098) ;  /* 0x0000000400887947 */ /* 0x000fec0003800000 */
.L_x_6105:
        /* <DEDUP_REMOVED lines=11> */
.L_x_6112:
        /* <DEDUP_REMOVED lines=20> */
.L_x_6114:
[----:B------:R-:W-:Y:S05]  /*1da0*/  BSYNC B0 ;  /* 0x0000000000007941 */ /* 0x000fea0003800000 */
.L_x_6113:
[----:B------:R-:W-:Y:S01]  /*1db0*/  LEA R3, R0, 0x3b800000, 0x17 ;  /* 0x3b80000000037811 */ /* 0x000fe200078eb8ff */
[----:B------:R-:W-:-:S05]  /*1dc0*/  IMAD.SHL.U32 R0, R2, 0x100000, RZ ;  /* 0x0010000002007824 */ /* 0x000fca00078e00ff */
[----:B------:R-:W-:Y:S01]  /*1dd0*/  LOP3.LUT R0, R3, R0, R4, 0xfe, !PT ;  /* 0x0000000003007212 */ /* 0x000fe200078efe04 */
[----:B------:R-:W-:Y:S06]  /*1de0*/  BRA `(.L_x_6098) ;  /* 0x0000000000f87947 */ /* 0x000fec0003800000 */
.L_x_6111:
        /* <DEDUP_REMOVED lines=20> */
.L_x_6116:
[----:B------:R-:W-:Y:S05]  /*1f30*/  BSYNC B0 ;  /* 0x0000000000007941 */ /* 0x000fea0003800000 */
.L_x_6115:
[----:B------:R-:W-:Y:S01]  /*1f40*/  LEA R3, R0, 0x37800000, 0x17 ;  /* 0x3780000000037811 */ /* 0x000fe200078eb8ff */
[----:B------:R-:W-:-:S05]  /*1f50*/  IMAD.SHL.U32 R0, R2, 0x200000, RZ ;  /* 0x0020000002007824 */ /* 0x000fca00078e00ff */
[----:B------:R-:W-:Y:S01]  /*1f60*/  LOP3.LUT R0, R3, R0, R4, 0xfe, !PT ;  /* 0x0000000003007212 */ /* 0x000fe200078efe04 */
[----:B------:R-:W-:Y:S06]  /*1f70*/  BRA `(.L_x_6098) ;  /* 0x0000000000947947 */ /* 0x000fec0003800000 */
.L_x_6110:
        /* <DEDUP_REMOVED lines=14> */
.L_x_6097:
        /* <DEDUP_REMOVED lines=16> */
.L_x_6119:
[----:B------:R-:W-:Y:S01]  /*2160*/  IMAD.MOV.U32 R0, RZ, RZ, RZ ;  /* 0x000000ffff007224 */ /* 0x000fe200078e00ff */
[----:B------:R-:W-:Y:S06]  /*2170*/  BRA `(.L_x_6098) ;  /* 0x0000000000147947 */ /* 0x000fec0003800000 */
.L_x_6118:
[----:B------:R-:W2:Y:S02]  /*2180*/  LDG.E.64 R2, desc[UR36][R2.64] ;  /* 0x0000002402027981 */ /* 0x000ea4000c1e1b00 */
[----:B--2---:R0:W1:Y:S01]  /*2190*/  I2F.U64 R0, R2 ;  /* 0x0000000200007312 */ /* 0x0040620000301000 */
[----:B------:R-:W-:Y:S05]  /*21a0*/  BRA `(.L_x_6098) ;  /* 0x0000000000087947 */ /* 0x000fea0003800000 */
.L_x_6117:
[----:B------:R-:W2:Y:S02]  /*21b0*/  LDG.E R0, desc[UR36][R2.64] ;  /* 0x0000002402007981 */ /* 0x000ea4000c1e1900 */
[----:B--2---:R-:W-:-:S07]  /*21c0*/  I2FP.F32.U32 R0, R0 ;  /* 0x0000000000007245 */ /* 0x004fce0000201000 */
.L_x_6098:
[----:B------:R-:W-:Y:S05]  /*21d0*/  BSYNC B6 ;  /* 0x0000000000067941 */ /* 0x000fea0003800000 */
.L_x_6092:
[----:B012345:R-:W-:Y:S01]  /*21e0*/  FADD.FTZ R3, -R0, 1 ;  /* 0x3f80000000037421 */ /* 0x03ffe20000010100 */
[----:B------:R-:W0:Y:S05]  /*21f0*/  LDC.U8 R5, c[0x0][0x421] ;  /* 0x00010840ff057b82 */ /* 0x000e2a0000000000 */
[----:B------:R-:W1:Y:S02]  /*2200*/  MUFU.RCP R3, R3 ;  /* 0x0000000300037308 */ /* 0x000e640000001000 */
[----:B-1----:R-:W-:Y:S01]  /*2210*/  FMUL.FTZ R0, R3, R0 ;  /* 0x0000000003007220 */ /* 0x002fe20000410000 */
[----:B0-----:R-:W-:-:S05]  /*2220*/  PRMT R4, R5, 0x9910, RZ ;  /* 0x0000991005047816 */ /* 0x001fca00000000ff */
        /* <DEDUP_REMOVED lines=15> */
.L_x_6123:
[----:B------:R-:W0:Y:S02]  /*2320*/  F2I.S64.TRUNC R2, R2 ;  /* 0x0000000200027311 */ /* 0x000e24000020d900 */
[----:B0-----:R-:W-:-:S05]  /*2330*/  IMAD.MOV.U32 R5, RZ, RZ, R2 ;  /* 0x000000ffff057224 */ /* 0x001fca00078e0002 */
[----:B------:R0:W-:Y:S01]  /*2340*/  STG.E.U8 desc[UR36][R16.64], R5 ;  /* 0x0000000510007986 */ /* 0x0001e2000c101124 */
[----:B------:R-:W-:Y:S05]  /*2350*/  BRA `(.L_x_6125) ;  /* 0x0000000c00407947 */ /* 0x000fea0003800000 */
.L_x_6122:
        /* <DEDUP_REMOVED lines=9> */
.L_x_6127:
[----:B------:R-:W0:Y:S02]  /*23f0*/  F2I.FTZ.TRUNC.NTZ R3, R2 ;  /* 0x0000000200037305 */ /* 0x000e24000021f100 */
[----:B0-----:R0:W-:Y:S01]  /*2400*/  STG.E desc[UR36][R16.64], R3 ;  /* 0x0000000310007986 */ /* 0x0011e2000c101924 */
[----:B------:R-:W-:Y:S05]  /*2410*/  BRA `(.L_x_6125) ;  /* 0x0000000c00107947 */ /* 0x000fea0003800000 */
.L_x_6126:
[----:B------:R-:W0:Y:S02]  /*2420*/  F2I.FTZ.TRUNC.NTZ R3, R2 ;  /* 0x0000000200037305 */ /* 0x000e24000021f100 */
[----:B0-----:R0:W-:Y:S01]  /*2430*/  STG.E.U16 desc[UR36][R16.64], R3 ;  /* 0x0000000310007986 */ /* 0x0011e2000c101524 */
[----:B------:R-:W-:Y:S05]  /*2440*/  BRA `(.L_x_6125) ;  /* 0x0000000c00047947 */ /* 0x000fea0003800000 */
.L_x_6121:
        /* <DEDUP_REMOVED lines=8> */
.L_x_6129:
[----:B------:R-:W-:-:S05]  /*24d0*/  F2FP.F16.F32.PACK_AB R2, RZ, R2 ;  /* 0x00000002ff02723e */ /* 0x000fca00000000ff */
[----:B------:R0:W-:Y:S01]  /*24e0*/  STG.E.U16 desc[UR36][R16.64], R2 ;  /* 0x0000000210007986 */ /* 0x0001e2000c101524 */
[----:B------:R-:W-:Y:S05]  /*24f0*/  BRA `(.L_x_6125) ;  /* 0x0000000800d87947 */ /* 0x000fea0003800000 */
.L_x_6128:
        /* <DEDUP_REMOVED lines=9> */
.L_x_6131:
[----:B------:R-:W-:-:S04]  /*2590*/  F2FP.F16.F32.PACK_AB R3, RZ, R2 ;  /* 0x00000002ff03723e */ /* 0x000fc800000000ff */
[----:B------:R-:W-:-:S05]  /*25a0*/  PRMT R3, R3, 0x5410, RZ ;  /* 0x0000541003037816 */ /* 0x000fca00000000ff */
[----:B------:R0:W-:Y:S01]  /*25b0*/  STG.E desc[UR36][R16.64], R3 ;  /* 0x0000000310007986 */ /* 0x0001e2000c101924 */
[----:B------:R-:W-:Y:S05]  /*25c0*/  BRA `(.L_x_6125) ;  /* 0x0000000800a47947 */ /* 0x000fea0003800000 */
.L_x_6130:
[----:B------:R-:W-:-:S06]  /*25d0*/  FMUL.FTZ R2, R2, 1 ;  /* 0x3f80000002027820 */ /* 0x000fcc0000410000 */
[----:B------:R-:W0:Y:S02]  /*25e0*/  F2F.F64.F32 R2, R2 ;  /* 0x0000000200027310 */ /* 0x000e240000201800 */
[----:B0-----:R0:W-:Y:S01]  /*25f0*/  STG.E.64 desc[UR36][R16.64], R2 ;  /* 0x0000000210007986 */ /* 0x0011e2000c101b24 */
[----:B------:R-:W-:Y:S05]  /*2600*/  BRA `(.L_x_6125) ;  /* 0x0000000800947947 */ /* 0x000fea0003800000 */
.L_x_6120:
        /* <DEDUP_REMOVED lines=12> */
.L_x_6134:
[----:B------:R-:W-:Y:S01]  /*26d0*/  FMUL.FTZ R4, R2, 1 ;  /* 0x3f80000002047820 */ /* 0x000fe20000410000 */
[----:B------:R-:W-:-:S05]  /*26e0*/  CS2R R6, SRZ ;  /* 0x0000000000067805 */ /* 0x000fca000001ff00 */
[----:B------:R-:W0:Y:S02]  /*26f0*/  F2F.F64.F32 R4, R4 ;  /* 0x0000000400047310 */ /* 0x000e240000201800 */
[----:B0-----:R0:W-:Y:S01]  /*2700*/  STG.E.128 desc[UR36][R16.64], R4 ;  /* 0x0000000410007986 */ /* 0x0011e2000c101d24 */
[----:B------:R-:W-:Y:S05]  /*2710*/  BRA `(.L_x_6125) ;  /* 0x0000000800507947 */ /* 0x000fea0003800000 */
.L_x_6133:
        /* <DEDUP_REMOVED lines=20> */
.L_x_6138:
[----:B------:R-:W-:Y:S05]  /*2860*/  BSYNC B0 ;  /* 0x0000000000007941 */ /* 0x000fea0003800000 */
.L_x_6137:
[----:B------:R-:W-:-:S05]  /*2870*/  LOP3.LUT R5, R0, R5, RZ, 0xfc, !PT ;  /* 0x0000000500057212 */ /* 0x000fca00078efcff */
[----:B------:R0:W-:Y:S01]  /*2880*/  STG.E.U8 desc[UR36][R16.64], R5 ;  /* 0x0000000510007986 */ /* 0x0001e2000c101124 */
[----:B------:R-:W-:Y:S05]  /*2890*/  BRA `(.L_x_6125) ;  /* 0x0000000400f07947 */ /* 0x000fea0003800000 */
.L_x_6136:
        /* <DEDUP_REMOVED lines=12> */
.L_x_6140:
[----:B------:R-:W-:Y:S01]  /*2960*/  IMAD.MOV.U32 R0, RZ, RZ, 0x7f ;  /* 0x0000007fff007424 */ /* 0x000fe200078e00ff */
[----:B------:R-:W-:-:S04]  /*2970*/  ISETP.GT.U32.AND P0, PT, R4, 0x7f800000, PT ;  /* 0x7f8000000400780c */ /* 0x000fc80003f04070 */
[----:B------:R-:W-:-:S09]  /*2980*/  SEL R0, R0, 0x7c, P0 ;  /* 0x0000007c00007807 */ /* 0x000fd20000000000 */
.L_x_6141:
[----:B------:R-:W-:Y:S05]  /*2990*/  BSYNC B0 ;  /* 0x0000000000007941 */ /* 0x000fea0003800000 */
.L_x_6139:
[----:B------:R-:W-:-:S04]  /*29a0*/  LOP3.LUT R2, R2, 0x80000000, RZ, 0xc0, !PT ;  /* 0x8000000002027812 */ /* 0x000fc800078ec0ff */
[----:B------:R-:W-:-:S04]  /*29b0*/  SHF.R.U32.HI R3, RZ, 0x18, R2 ;  /* 0x00000018ff037819 */ /* 0x000fc80000011602 */
[----:B------:R-:W-:-:S05]  /*29c0*/  LOP3.LUT R3, R0, R3, RZ, 0xfc, !PT ;  /* 0x0000000300037212 */ /* 0x000fca00078efcff */
[----:B------:R0:W-:Y:S01]  /*29d0*/  STG.E.U8 desc[UR36][R16.64], R3 ;  /* 0x0000000310007986 */ /* 0x0001e2000c101124 */
[----:B------:R-:W-:Y:S05]  /*29e0*/  BRA `(.L_x_6125) ;  /* 0x00000004009c7947 */ /* 0x000fea0003800000 */
.L_x_6135:
[----:B------:R-:W-:-:S05]  /*29f0*/  F2FP.BF16.F32.PACK_AB R2, RZ, R2 ;  /* 0x00000002ff02723e */ /* 0x000fca00000010ff */
[----:B------:R0:W-:Y:S01]  /*2a00*/  STG.E.U16 desc[UR36][R16.64], R2 ;  /* 0x0000000210007986 */ /* 0x0001e2000c101524 */
[----:B------:R-:W-:Y:S05]  /*2a10*/  BRA `(.L_x_6125) ;  /* 0x0000000400907947 */ /* 0x000fea0003800000 */
.L_x_6132:
        /* <DEDUP_REMOVED lines=11> */
.L_x_6144:
        /* <DEDUP_REMOVED lines=16> */
.L_x_6147:
[----:B------:R-:W-:-:S04]  /*2bd0*/  LOP3.LUT R2, R2, 0x80000000, RZ, 0xc0, !PT ;  /* 0x8000000002027812 */ /* 0x000fc800078ec0ff */
[----:B------:R-:W-:-:S04]  /*2be0*/  SHF.R.U32.HI R3, RZ, 0x18, R2 ;  /* 0x00000018ff037819 */ /* 0x000fc80000011602 */
[----:B------:R-:W-:-:S04]  /*2bf0*/  LOP3.LUT R0, R0, R3, RZ, 0xfc, !PT ;  /* 0x0000000300007212 */ /* 0x000fc800078efcff */
[----:B------:R-:W-:-:S07]  /*2c00*/  PRMT R8, R0, 0x7610, R8 ;  /* 0x0000761000087816 */ /* 0x000fce0000000008 */
.L_x_6146:
[----:B------:R-:W-:Y:S05]  /*2c10*/  BSYNC B0 ;  /* 0x0000000000007941 */ /* 0x000fea0003800000 */
.L_x_6145:
[----:B------:R0:W-:Y:S01]  /*2c20*/  STG.E.U8 desc[UR36][R16.64], R8 ;  /* 0x0000000810007986 */ /* 0x0001e2000c101124 */
[----:B------:R-:W-:Y:S05]  /*2c30*/  BRA `(.L_x_6125) ;  /* 0x0000000400087947 */ /* 0x000fea0003800000 */
.L_x_6143:
        /* <DEDUP_REMOVED lines=16> */
.L_x_6150:
[----:B------:R-:W-:-:S04]  /*2d40*/  LOP3.LUT R2, R2, 0x80000000, RZ, 0xc0, !PT ;  /* 0x8000000002027812 */ /* 0x000fc800078ec0ff */
[----:B------:R-:W-:-:S04]  /*2d50*/  SHF.R.U32.HI R3, RZ, 0x18, R2 ;  /* 0x00000018ff037819 */ /* 0x000fc80000011602 */
[----:B------:R-:W-:-:S04]  /*2d60*/  LOP3.LUT R0, R0, R3, RZ, 0xfc, !PT ;  /* 0x0000000300007212 */ /* 0x000fc800078efcff */
[----:B------:R-:W-:-:S07]  /*2d70*/  PRMT R8, R0, 0x7610, R8 ;  /* 0x0000761000087816 */ /* 0x000fce0000000008 */
.L_x_6149:
[----:B------:R-:W-:Y:S05]  /*2d80*/  BSYNC B0 ;  /* 0x0000000000007941 */ /* 0x000fea0003800000 */
.L_x_6148:
[----:B------:R3:W-:Y:S01]  /*2d90*/  STG.E.U8 desc[UR36][R16.64], R8 ;  /* 0x0000000810007986 */ /* 0x0007e2000c101124 */
[----:B------:R-:W-:Y:S05]  /*2da0*/  BRA `(.L_x_6125) ;  /* 0x0000000000ac7947 */ /* 0x000fea0003800000 */
.L_x_6142:
        /* <DEDUP_REMOVED lines=21> */
.L_x_6124:
        /* <DEDUP_REMOVED lines=16> */
.L_x_6153:
[----:B------:R-:W-:Y:S05]  /*3000*/  BRA `(.L_x_6125) ;  /* 0x0000000000147947 */ /* 0x000fea0003800000 */
.L_x_6152:
[----:B------:R-:W0:Y:S02]  /*3010*/  F2I.U64.TRUNC R2, R2 ;  /* 0x0000000200027311 */ /* 0x000e24000020d800 */
[----:B0-----:R2:W-:Y:S01]  /*3020*/  STG.E.64 desc[UR36][R16.64], R2 ;  /* 0x0000000210007986 */ /* 0x0015e2000c101b24 */
[----:B------:R-:W-:Y:S05]  /*3030*/  BRA `(.L_x_6125) ;  /* 0x0000000000087947 */ /* 0x000fea0003800000 */
.L_x_6151:
[----:B------:R-:W0:Y:S02]  /*3040*/  F2I.FTZ.U32.TRUNC.NTZ R3, R2 ;  /* 0x0000000200037305 */ /* 0x000e24000021f000 */
[----:B0-----:R0:W-:Y:S02]  /*3050*/  STG.E desc[UR36][R16.64], R3 ;  /* 0x0000000310007986 */ /* 0x0011e4000c101924 */
.L_x_6125:
[----:B------:R-:W-:-:S04]  /*3060*/  IMAD R18, R23, 0x200, R18 ;  /* 0x0000020017127824 */ /* 0x000fc800078e0212 */
[----:B------:R-:W-:-:S07]  /*3070*/  VIADD R19, R18, 0x80 ;  /* 0x0000008012137836 */ /* 0x000fce0000000000 */
.L_x_6090:
[----:B------:R-:W-:Y:S05]  /*3080*/  BSYNC B7 ;  /* 0x0000000000077941 */ /* 0x000fea0003800000 */
.L_x_6089:
        /* <DEDUP_REMOVED lines=307> */
.L_x_6156:
        /* <DEDUP_REMOVED lines=22> */
.L_x_6161:
[----:B------:R-:W2:Y:S02]  /*4520*/  LDG.E.U8 R0, desc[UR36][R2.64] ;  /* 0x0000002402007981 */ /* 0x000ea4000c1e1100 */
[----:B--2---:R-:W-:Y:S01]  /*4530*/  I2FP.F32.U32 R0, R0 ;  /* 0x0000000000007245 */ /* 0x004fe20000201000 */
[----:B------:R-:W-:Y:S06]  /*4540*/  BRA `(.L_x_6163) ;  /* 0x0000000c002c7947 */ /* 0x000fec0003800000 */
.L_x_6160:
        /* <DEDUP_REMOVED lines=9> */
.L_x_6165:
[----:B------:R-:W2:Y:S02]  /*45e0*/  LDG.E R0, desc[UR36][R2.64] ;  /* 0x0000002402007981 */ /* 0x000ea4000c1e1900 */
[----:B--2---:R-:W-:Y:S01]  /*45f0*/  I2FP.F32.S32 R0, R0 ;  /* 0x0000000000007245 */ /* 0x004fe20000201400 */
[----:B------:R-:W-:Y:S06]  /*4600*/  BRA `(.L_x_6163) ;  /* 0x0000000800fc7947 */ /* 0x000fec0003800000 */
.L_x_6164:
[----:B------:R-:W2:Y:S02]  /*4610*/  LDG.E.U16 R0, desc[UR36][R2.64] ;  /* 0x0000002402007981 */ /* 0x000ea4000c1e1500 */
[----:B--2---:R-:W1:Y:S01]  /*4620*/  I2F.S16 R0, R0 ;  /* 0x0000000000007306 */ /* 0x004e620000101400 */
[----:B------:R-:W-:Y:S05]  /*4630*/  BRA `(.L_x_6163) ;  /* 0x0000000800f07947 */ /* 0x000fea0003800000 */
.L_x_6159:
        /* <DEDUP_REMOVED lines=8> */
.L_x_6167:
[----:B------:R-:W2:Y:S02]  /*46c0*/  LDG.E.U16 R0, desc[UR36][R2.64] ;  /* 0x0000002402007981 */ /* 0x000ea4000c1e1500 */
[----:B--2---:R-:W-:Y:S01]  /*46d0*/  HADD2.F32 R0, -RZ, R0.H0_H0 ;  /* 0x20000000ff007230 */ /* 0x004fe20000004100 */
[----:B------:R-:W-:Y:S06]  /*46e0*/  BRA `(.L_x_6163) ;  /* 0x0000000800c47947 */ /* 0x000fec0003800000 */
.L_x_6166:
        /* <DEDUP_REMOVED lines=8> */
.L_x_6169:
[----:B------:R-:W2:Y:S02]  /*4770*/  LDG.E.U16 R0, desc[UR36][R2.64] ;  /* 0x0000002402007981 */ /* 0x000ea4000c1e1500 */
[----:B--2---:R-:W-:Y:S01]  /*4780*/  HADD2.F32 R0, -RZ, R0.H0_H0 ;  /* 0x20000000ff007230 */ /* 0x004fe20000004100 */
[----:B------:R-:W-:Y:S06]  /*4790*/  BRA `(.L_x_6163) ;  /* 0x0000000800987947 */ /* 0x000fec0003800000 */
.L_x_6168:
[----:B------:R-:W2:Y:S01]  /*47a0*/  LDG.E.64 R2, desc[UR36][R2.64] ;  /* 0x0000002402027981 */ /* 0x000ea2000c1e1b00 */
[----:B------:R-:W-:Y:S01]  /*47b0*/  UMOV UR4, 0xf0000000 ;  /* 0xf000000000047882 */ /* 0x000fe20000000000 */
[----:B------:R-:W-:Y:S01]  /*47c0*/  UMOV UR5, 0x380fffff ;  /* 0x380fffff00057882 */ /* 0x000fe20000000000 */
[----:B--2---:R-:W0:Y:S01]  /*47d0*/  F2F.F32.F64 R0, R2 ;  /* 0x0000000200007310 */ /* 0x004e220000301000 */
[----:B------:R-:W-:-:S14]  /*47e0*/  DSETP.GEU.AND P0, PT, |R2|, UR4, PT ;  /* 0x0000000402007e2a */ /* 0x000fdc000bf0e200 */
[----:B0-----:R-:W-:Y:S01]  /*47f0*/  @!P0 FMUL R0, R0, 1.175494350822287508e-38 ;  /* 0x0080000000008820 */ /* 0x001fe20000400000 */
[----:B------:R-:W-:Y:S06]  /*4800*/  BRA `(.L_x_6163) ;  /* 0x00000008007c7947 */ /* 0x000fec0003800000 */
.L_x_6158:
        /* <DEDUP_REMOVED lines=12> */
.L_x_6172:
[----:B------:R-:W2:Y:S01]  /*48d0*/  LDG.E.64 R2, desc[UR36][R2.64] ;  /* 0x0000002402027981 */ /* 0x000ea2000c1e1b00 */
[----:B------:R-:W-:Y:S01]  /*48e0*/  UMOV UR4, 0xf0000000 ;  /* 0xf000000000047882 */ /* 0x000fe20000000000 */
[----:B------:R-:W-:Y:S01]  /*48f0*/  UMOV UR5, 0x380fffff ;  /* 0x380fffff00057882 */ /* 0x000fe20000000000 */
[----:B--2---:R-:W0:Y:S01]  /*4900*/  F2F.F32.F64 R0, R2 ;  /* 0x0000000200007310 */ /* 0x004e220000301000 */
[----:B------:R-:W-:-:S14]  /*4910*/  DSETP.GEU.AND P0, PT, |R2|, UR4, PT ;  /* 0x0000000402007e2a */ /* 0x000fdc000bf0e200 */
[----:B0-----:R-:W-:Y:S01]  /*4920*/  @!P0 FMUL R0, R0, 1.175494350822287508e-38 ;  /* 0x0080000000008820 */ /* 0x001fe20000400000 */
[----:B------:R-:W-:Y:S06]  /*4930*/  BRA `(.L_x_6163) ;  /* 0x0000000800307947 */ /* 0x000fec0003800000 */
.L_x_6171:
        /* <DEDUP_REMOVED lines=26> */
.L_x_6174:
        /* <DEDUP_REMOVED lines=13> */
.L_x_6173:
[----:B------:R-:W2:Y:S02]  /*4bb0*/  LDG.E.U16 R0, desc[UR36][R2.64] ;  /* 0x0000002402007981 */ /* 0x000ea4000c1e1500 */
[----:B--2---:R-:W-:Y:S01]  /*4bc0*/  IMAD.U32 R0, R0, 0x10000, RZ ;  /* 0x0001000000007824 */ /* 0x004fe200078e00ff */
[----:B------:R-:W-:Y:S06]  /*4bd0*/  BRA `(.L_x_6163) ;  /* 0x0000000400887947 */ /* 0x000fec0003800000 */
.L_x_6170:
        /* <DEDUP_REMOVED lines=11> */
.L_x_6177:
        /* <DEDUP_REMOVED lines=20> */
.L_x_6179:
[----:B------:R-:W-:Y:S05]  /*4dd0*/  BSYNC B0 ;  /* 0x0000000000007941 */ /* 0x000fea0003800000 */
.L_x_6178:
[----:B------:R-:W-:Y:S01]  /*4de0*/  LEA R3, R0, 0x3b800000, 0x17 ;  /* 0x3b80000000037811 */ /* 0x000fe200078eb8ff */
[----:B------:R-:W-:-:S05]  /*4df0*/  IMAD.SHL.U32 R0, R2, 0x100000, RZ ;  /* 0x0010000002007824 */ /* 0x000fca00078e00ff */
[----:B------:R-:W-:Y:S01]  /*4e00*/  LOP3.LUT R0, R3, R0, R4, 0xfe, !PT ;  /* 0x0000000003007212 */ /* 0x000fe200078efe04 */
[----:B------:R-:W-:Y:S06]  /*4e10*/  BRA `(.L_x_6163) ;  /* 0x0000000000f87947 */ /* 0x000fec0003800000 */
.L_x_6176:
        /* <DEDUP_REMOVED lines=20> */
.L_x_6181:
[----:B------:R-:W-:Y:S05]  /*4f60*/  BSYNC B0 ;  /* 0x0000000000007941 */ /* 0x000fea0003800000 */
.L_x_6180:
[----:B------:R-:W-:Y:S01]  /*4f70*/  LEA R3, R0, 0x37800000, 0x17 ;  /* 0x3780000000037811 */ /* 0x000fe200078eb8ff */
[----:B------:R-:W-:-:S05]  /*4f80*/  IMAD.SHL.U32 R0, R2, 0x200000, RZ ;  /* 0x0020000002007824 */ /* 0x000fca00078e00ff */
[----:B------:R-:W-:Y:S01]  /*4f90*/  LOP3.LUT R0, R3, R0, R4, 0xfe, !PT ;  /* 0x0000000003007212 */ /* 0x000fe200078efe04 */
[----:B------:R-:W-:Y:S06]  /*4fa0*/  BRA `(.L_x_6163) ;  /* 0x0000000000947947 */ /* 0x000fec0003800000 */
.L_x_6175:
        /* <DEDUP_REMOVED lines=14> */
.L_x_6162:
        /* <DEDUP_REMOVED lines=16> */
.L_x_6184:
[----:B------:R-:W-:Y:S01]  /*5190*/  IMAD.MOV.U32 R0, RZ, RZ, RZ ;  /* 0x000000ffff007224 */ /* 0x000fe200078e00ff */
[----:B------:R-:W-:Y:S06]  /*51a0*/  BRA `(.L_x_6163) ;  /* 0x0000000000147947 */ /* 0x000fec0003800000 */
.L_x_6183:
[----:B------:R-:W2:Y:S02]  /*51b0*/  LDG.E.64 R2, desc[UR36][R2.64] ;  /* 0x0000002402027981 */ /* 0x000ea4000c1e1b00 */
[----:B--2---:R0:W1:Y:S01]  /*51c0*/  I2F.U64 R0, R2 ;  /* 0x0000000200007312 */ /* 0x0040620000301000 */
[----:B------:R-:W-:Y:S05]  /*51d0*/  BRA `(.L_x_6163) ;  /* 0x0000000000087947 */ /* 0x000fea0003800000 */
.L_x_6182:
[----:B------:R-:W2:Y:S02]  /*51e0*/  LDG.E R0, desc[UR36][R2.64] ;  /* 0x0000002402007981 */ /* 0x000ea4000c1e1900 */
[----:B--2---:R-:W-:-:S07]  /*51f0*/  I2FP.F32.U32 R0, R0 ;  /* 0x0000000000007245 */ /* 0x004fce0000201000 */
.L_x_6163:
[----:B------:R-:W-:Y:S05]  /*5200*/  BSYNC B6 ;  /* 0x0000000000067941 */ /* 0x000fea0003800000 */
.L_x_6157:
        /* <DEDUP_REMOVED lines=20> */
.L_x_6188:
[----:B------:R-:W0:Y:S02]  /*5350*/  F2I.S64.TRUNC R2, R2 ;  /* 0x0000000200027311 */ /* 0x000e24000020d900 */
[----:B0-----:R-:W-:-:S05]  /*5360*/  IMAD.MOV.U32 R5, RZ, RZ, R2 ;  /* 0x000000ffff057224 */ /* 0x001fca00078e0002 */
[----:B------:R4:W-:Y:S01]  /*5370*/  STG.E.U8 desc[UR36][R16.64], R5 ;  /* 0x0000000510007986 */ /* 0x0009e2000c101124 */
[----:B------:R-:W-:Y:S05]  /*5380*/  BRA `(.L_x_6190) ;  /* 0x0000000c00407947 */ /* 0x000fea0003800000 */
.L_x_6187:
        /* <DEDUP_REMOVED lines=9> */
.L_x_6192:
[----:B------:R-:W0:Y:S02]  /*5420*/  F2I.FTZ.TRUNC.NTZ R3, R2 ;  /* 0x0000000200037305 */ /* 0x000e24000021f100 */
[----:B0-----:R2:W-:Y:S01]  /*5430*/  STG.E desc[UR36][R16.64], R3 ;  /* 0x0000000310007986 */ /* 0x0015e2000c101924 */
[----:B------:R-:W-:Y:S05]  /*5440*/  BRA `(.L_x_6190) ;  /* 0x0000000c00107947 */ /* 0x000fea0003800000 */
.L_x_6191:
[----:B------:R-:W0:Y:S02]  /*5450*/  F2I.FTZ.TRUNC.NTZ R3, R2 ;  /* 0x0000000200037305 */ /* 0x000e24000021f100 */
[----:B0-----:R0:W-:Y:S01]  /*5460*/  STG.E.U16 desc[UR36][R16.64], R3 ;  /* 0x0000000310007986 */ /* 0x0011e2000c101524 */
[----:B------:R-:W-:Y:S05]  /*5470*/  BRA `(.L_x_6190) ;  /* 0x0000000c00047947 */ /* 0x000fea0003800000 */
.L_x_6186:
        /* <DEDUP_REMOVED lines=8> */
.L_x_6194:
[----:B------:R-:W-:-:S05]  /*5500*/  F2FP.F16.F32.PACK_AB R2, RZ, R2 ;  /* 0x00000002ff02723e */ /* 0x000fca00000000ff */
[----:B------:R0:W-:Y:S01]  /*5510*/  STG.E.U16 desc[UR36][R16.64], R2 ;  /* 0x0000000210007986 */ /* 0x0001e2000c101524 */
[----:B------:R-:W-:Y:S05]  /*5520*/  BRA `(.L_x_6190) ;  /* 0x0000000800d87947 */ /* 0x000fea0003800000 */
.L_x_6193:
        /* <DEDUP_REMOVED lines=9> */
.L_x_6196:
[----:B------:R-:W-:-:S04]  /*55c0*/  F2FP.F16.F32.PACK_AB R3, RZ, R2 ;  /* 0x00000002ff03723e */ /* 0x000fc800000000ff */
[----:B------:R-:W-:-:S05]  /*55d0*/  PRMT R3, R3, 0x5410, RZ ;  /* 0x0000541003037816 */ /* 0x000fca00000000ff */
[----:B------:R0:W-:Y:S01]  /*55e0*/  STG.E desc[UR36][R16.64], R3 ;  /* 0x0000000310007986 */ /* 0x0001e2000c101924 */
[----:B------:R-:W-:Y:S05]  /*55f0*/  BRA `(.L_x_6190) ;  /* 0x0000000800a47947 */ /* 0x000fea0003800000 */
.L_x_6195:
[----:B------:R-:W-:-:S06]  /*5600*/  FMUL.FTZ R2, R2, 1 ;  /* 0x3f80000002027820 */ /* 0x000fcc0000410000 */
[----:B------:R-:W0:Y:S02]  /*5610*/  F2F.F64.F32 R2, R2 ;  /* 0x0000000200027310 */ /* 0x000e240000201800 */
[----:B0-----:R0:W-:Y:S01]  /*5620*/  STG.E.64 desc[UR36][R16.64], R2 ;  /* 0x0000000210007986 */ /* 0x0011e2000c101b24 */
[----:B------:R-:W-:Y:S05]  /*5630*/  BRA `(.L_x_6190) ;  /* 0x0000000800947947 */ /* 0x000fea0003800000 */
.L_x_6185:
        /* <DEDUP_REMOVED lines=12> */
.L_x_6199:
[----:B------:R-:W-:Y:S01]  /*5700*/  FMUL.FTZ R4, R2, 1 ;  /* 0x3f80000002047820 */ /* 0x000fe20000410000 */
[----:B------:R-:W-:-:S05]  /*5710*/  CS2R R6, SRZ ;  /* 0x0000000000067805 */ /* 0x000fca000001ff00 */
[----:B------:R-:W0:Y:S02]  /*5720*/  F2F.F64.F32 R4, R4 ;  /* 0x0000000400047310 */ /* 0x000e240000201800 */
[----:B0-----:R0:W-:Y:S01]  /*5730*/  STG.E.128 desc[UR36][R16.64], R4 ;  /* 0x0000000410007986 */ /* 0x0011e2000c101d24 */
[----:B------:R-:W-:Y:S05]  /*5740*/  BRA `(.L_x_6190) ;  /* 0x0000000800507947 */ /* 0x000fea0003800000 */
.L_x_6198:
        /* <DEDUP_REMOVED lines=20> */
.L_x_6203:
[----:B------:R-:W-:Y:S05]  /*5890*/  BSYNC B0 ;  /* 0x0000000000007941 */ /* 0x000fea0003800000 */
.L_x_6202:
[----:B------:R-:W-:-:S05]  /*58a0*/  LOP3.LUT R5, R0, R5, RZ, 0xfc, !PT ;  /* 0x0000000500057212 */ /* 0x000fca00078efcff */
[----:B------:R0:W-:Y:S01]  /*58b0*/  STG.E.U8 desc[UR36][R16.64], R5 ;  /* 0x0000000510007986 */ /* 0x0001e2000c101124 */
[----:B------:R-:W-:Y:S05]  /*58c0*/  BRA `(.L_x_6190) ;  /* 0x0000000400f07947 */ /* 0x000fea0003800000 */
.L_x_6201:
        /* <DEDUP_REMOVED lines=12> */
.L_x_6205:
[----:B------:R-:W-:Y:S01]  /*5990*/  IMAD.MOV.U32 R0, RZ, RZ, 0x7f ;  /* 0x0000007fff007424 */ /* 0x000fe200078e00ff */
[----:B------:R-:W-:-:S04]  /*59a0*/  ISETP.GT.U32.AND P0, PT, R4, 0x7f800000, PT ;  /* 0x7f8000000400780c */ /* 0x000fc80003f04070 */
[----:B------:R-:W-:-:S09]  /*59b0*/  SEL R0, R0, 0x7c, P0 ;  /* 0x0000007c00007807 */ /* 0x000fd20000000000 */
.L_x_6206:
[----:B------:R-:W-:Y:S05]  /*59c0*/  BSYNC B0 ;  /* 0x0000000000007941 */ /* 0x000fea0003800000 */
.L_x_6204:
[----:B------:R-:W-:-:S04]  /*59d0*/  LOP3.LUT R2, R2, 0x80000000, RZ, 0xc0, !PT ;  /* 0x8000000002027812 */ /* 0x000fc800078ec0ff */
[----:B------:R-:W-:-:S04]  /*59e0*/  SHF.R.U32.HI R3, RZ, 0x18, R2 ;  /* 0x00000018ff037819 */ /* 0x000fc80000011602 */
[----:B------:R-:W-:-:S05]  /*59f0*/  LOP3.LUT R3, R0, R3, RZ, 0xfc, !PT ;  /* 0x0000000300037212 */ /* 0x000fca00078efcff */
[----:B------:R0:W-:Y:S01]  /*5a00*/  STG.E.U8 desc[UR36][R16.64], R3 ;  /* 0x0000000310007986 */ /* 0x0001e2000c101124 */
[----:B------:R-:W-:Y:S05]  /*5a10*/  BRA `(.L_x_6190) ;  /* 0x00000004009c7947 */ /* 0x000fea0003800000 */
.L_x_6200:
[----:B------:R-:W-:-:S05]  /*5a20*/  F2FP.BF16.F32.PACK_AB R2, RZ, R2 ;  /* 0x00000002ff02723e */ /* 0x000fca00000010ff */
[----:B------:R0:W-:Y:S01]  /*5a30*/  STG.E.U16 desc[UR36][R16.64], R2 ;  /* 0x0000000210007986 */ /* 0x0001e2000c101524 */
[----:B------:R-:W-:Y:S05]  /*5a40*/  BRA `(.L_x_6190) ;  /* 0x0000000400907947 */ /* 0x000fea0003800000 */
.L_x_6197:
        /* <DEDUP_REMOVED lines=11> */
.L_x_6209:
        /* <DEDUP_REMOVED lines=16> */
.L_x_6212:
[----:B------:R-:W-:-:S04]  /*5c00*/  LOP3.LUT R2, R2, 0x80000000, RZ, 0xc0, !PT ;  /* 0x8000000002027812 */ /* 0x000fc800078ec0ff */
[----:B------:R-:W-:-:S04]  /*5c10*/  SHF.R.U32.HI R3, RZ, 0x18, R2 ;  /* 0x00000018ff037819 */ /* 0x000fc80000011602 */
[----:B------:R-:W-:-:S04]  /*5c20*/  LOP3.LUT R0, R0, R3, RZ, 0xfc, !PT ;  /* 0x0000000300007212 */ /* 0x000fc800078efcff */
[----:B------:R-:W-:-:S07]  /*5c30*/  PRMT R8, R0, 0x7610, R8 ;  /* 0x0000761000087816 */ /* 0x000fce0000000008 */
.L_x_6211:
[----:B------:R-:W-:Y:S05]  /*5c40*/  BSYNC B0 ;  /* 0x0000000000007941 */ /* 0x000fea0003800000 */
.L_x_6210:
[----:B------:R0:W-:Y:S01]  /*5c50*/  STG.E.U8 desc[UR36][R16.64], R8 ;  /* 0x0000000810007986 */ /* 0x0001e2000c101124 */
[----:B------:R-:W-:Y:S05]  /*5c60*/  BRA `(.L_x_6190) ;  /* 0x0000000400087947 */ /* 0x000fea0003800000 */
.L_x_6208:
        /* <DEDUP_REMOVED lines=16> */
.L_x_6215:
[----:B------:R-:W-:-:S04]  /*5d70*/  LOP3.LUT R2, R2, 0x80000000, RZ, 0xc0, !PT ;  /* 0x8000000002027812 */ /* 0x000fc800078ec0ff */
[----:B------:R-:W-:-:S04]  /*5d80*/  SHF.R.U32.HI R3, RZ, 0x18, R2 ;  /* 0x00000018ff037819 */ /* 0x000fc80000011602 */
[----:B------:R-:W-:-:S04]  /*5d90*/  LOP3.LUT R0, R0, R3, RZ, 0xfc, !PT ;  /* 0x0000000300007212 */ /* 0x000fc800078efcff */
[----:B------:R-:W-:-:S07]  /*5da0*/  PRMT R8, R0, 0x7610, R8 ;  /* 0x0000761000087816 */ /* 0x000fce0000000008 */
.L_x_6214:
[----:B------:R-:W-:Y:S05]  /*5db0*/  BSYNC B0 ;  /* 0x0000000000007941 */ /* 0x000fea0003800000 */
.L_x_6213:
[----:B------:R0:W-:Y:S01]  /*5dc0*/  STG.E.U8 desc[UR36][R16.64], R8 ;  /* 0x0000000810007986 */ /* 0x0001e2000c101124 */
[----:B------:R-:W-:Y:S05]  /*5dd0*/  BRA `(.L_x_6190) ;  /* 0x0000000000ac7947 */ /* 0x000fea0003800000 */
.L_x_6207:
        /* <DEDUP_REMOVED lines=21> */
.L_x_6189:
        /* <DEDUP_REMOVED lines=16> */
.L_x_6218:
[----:B------:R-:W-:Y:S05]  /*6030*/  BRA `(.L_x_6190) ;  /* 0x0000000000147947 */ /* 0x000fea0003800000 */
.L_x_6217:
[----:B------:R-:W0:Y:S02]  /*6040*/  F2I.U64.TRUNC R2, R2 ;  /* 0x0000000200027311 */ /* 0x000e24000020d800 */
[----:B0-----:R0:W-:Y:S01]  /*6050*/  STG.E.64 desc[UR36][R16.64], R2 ;  /* 0x0000000210007986 */ /* 0x0011e2000c101b24 */
[----:B------:R-:W-:Y:S05]  /*6060*/  BRA `(.L_x_6190) ;  /* 0x0000000000087947 */ /* 0x000fea0003800000 */
.L_x_6216:
[----:B------:R-:W0:Y:S02]  /*6070*/  F2I.FTZ.U32.TRUNC.NTZ R3, R2 ;  /* 0x0000000200037305 */ /* 0x000e24000021f000 */
[----:B0-----:R0:W-:Y:S02]  /*6080*/  STG.E desc[UR36][R16.64], R3 ;  /* 0x0000000310007986 */ /* 0x0011e4000c101924 */
.L_x_6190:
[----:B------:R-:W-:-:S07]  /*6090*/  VIADD R19, R19, 0x80 ;  /* 0x0000008013137836 */ /* 0x000fce0000000000 */
.L_x_6155:
[----:B------:R-:W-:Y:S05]  /*60a0*/  BSYNC B7 ;  /* 0x0000000000077941 */ /* 0x000fea0003800000 */
.L_x_6154:
        /* <DEDUP_REMOVED lines=307> */
.L_x_6221:
        /* <DEDUP_REMOVED lines=22> */
.L_x_6226:
[----:B------:R-:W2:Y:S02]  /*7540*/  LDG.E.U8 R0, desc[UR36][R2.64] ;  /* 0x0000002402007981 */ /* 0x000ea4000c1e1100 */
[----:B--2---:R-:W-:Y:S01]  /*7550*/  I2FP.F32.U32 R0, R0 ;  /* 0x0000000000007245 */ /* 0x004fe20000201000 */
[----:B------:R-:W-:Y:S06]  /*7560*/  BRA `(.L_x_6228) ;  /* 0x0000000c002c7947 */ /* 0x000fec0003800000 */
.L_x_6225:
        /* <DEDUP_REMOVED lines=9> */
.L_x_6230:
[----:B------:R-:W2:Y:S02]  /*7600*/  LDG.E R0, desc[UR36][R2.64] ;  /* 0x0000002402007981 */ /* 0x000ea4000c1e1900 */
[----:B--2---:R-:W-:Y:S01]  /*7610*/  I2FP.F32.S32 R0, R0 ;  /* 0x0000000000007245 */ /* 0x004fe20000201400 */
[----:B------:R-:W-:Y:S06]  /*7620*/  BRA `(.L_x_6228) ;  /* 0x0000000800fc7947 */ /* 0x000fec0003800000 */
.L_x_6229:
[----:B------:R-:W2:Y:S02]  /*7630*/  LDG.E.U16 R0, desc[UR36][R2.64] ;  /* 0x0000002402007981 */ /* 0x000ea4000c1e1500 */
[----:B--2---:R-:W0:Y:S01]  /*7640*/  I2F.S16 R0, R0 ;  /* 0x0000000000007306 */ /* 0x004e220000101400 */
[----:B------:R-:W-:Y:S05]  /*7650*/  BRA `(.L_x_6228) ;  /* 0x0000000800f07947 */ /* 0x000fea0003800000 */
.L_x_6224:
        /* <DEDUP_REMOVED lines=8> */
.L_x_6232:
[----:B------:R-:W2:Y:S02]  /*76e0*/  LDG.E.U16 R0, desc[UR36][R2.64] ;  /* 0x0000002402007981 */ /* 0x000ea4000c1e1500 */
[----:B--2---:R-:W-:Y:S01]  /*76f0*/  HADD2.F32 R0, -RZ, R0.H0_H0 ;  /* 0x20000000ff007230 */ /* 0x004fe20000004100 */
[----:B------:R-:W-:Y:S06]  /*7700*/  BRA `(.L_x_6228) ;  /* 0x0000000800c47947 */ /* 0x000fec0003800000 */
.L_x_6231:
        /* <DEDUP_REMOVED lines=8> */
.L_x_6234:
[----:B------:R-:W2:Y:S02]  /*7790*/  LDG.E.U16 R0, desc[UR36][R2.64] ;  /* 0x0000002402007981 */ /* 0x000ea4000c1e1500 */
[----:B--2---:R-:W-:Y:S01]  /*77a0*/  HADD2.F32 R0, -RZ, R0.H0_H0 ;  /* 0x20000000ff007230 */ /* 0x004fe20000004100 */
[----:B------:R-:W-:Y:S06]  /*77b0*/  BRA `(.L_x_6228) ;  /* 0x0000000800987947 */ /* 0x000fec0003800000 */
.L_x_6233:
[----:B------:R-:W2:Y:S01]  /*77c0*/  LDG.E.64 R2, desc[UR36][R2.64] ;  /* 0x0000002402027981 */ /* 0x000ea2000c1e1b00 */
[----:B------:R-:W-:Y:S01]  /*77d0*/  UMOV UR4, 0xf0000000 ;  /* 0xf000000000047882 */ /* 0x000fe20000000000 */
[----:B------:R-:W-:Y:S01]  /*77e0*/  UMOV UR5, 0x380fffff ;  /* 0x380fffff00057882 */ /* 0x000fe20000000000 */
[----:B--2---:R-:W0:Y:S01]  /*77f0*/  F2F.F32.F64 R0, R2 ;  /* 0x0000000200007310 */ /* 0x004e220000301000 */
[----:B------:R-:W-:-:S14]  /*7800*/  DSETP.GEU.AND P0, PT, |R2|, UR4, PT ;  /* 0x0000000402007e2a */ /* 0x000fdc000bf0e200 */
[----:B0-----:R-:W-:Y:S01]  /*7810*/  @!P0 FMUL R0, R0, 1.175494350822287508e-38 ;  /* 0x0080000000008820 */ /* 0x001fe20000400000 */
[----:B------:R-:W-:Y:S06]  /*7820*/  BRA `(.L_x_6228) ;  /* 0x00000008007c7947 */ /* 0x000fec0003800000 */
.L_x_6223:
        /* <DEDUP_REMOVED lines=12> */
.L_x_6237:
[----:B------:R-:W2:Y:S01]  /*78f0*/  LDG.E.64 R2, desc[UR36][R2.64] ;  /* 0x0000002402027981 */ /* 0x000ea2000c1e1b00 */
[----:B------:R-:W-:Y:S01]  /*7900*/  UMOV UR4, 0xf0000000 ;  /* 0xf000000000047882 */ /* 0x000fe20000000000 */
[----:B------:R-:W-:Y:S01]  /*7910*/  UMOV UR5, 0x380fffff ;  /* 0x380fffff00057882 */ /* 0x000fe20000000000 */
[----:B--2---:R-:W0:Y:S01]  /*7920*/  F2F.F32.F64 R0, R2 ;  /* 0x0000000200007310 */ /* 0x004e220000301000 */
[----:B------:R-:W-:-:S14]  /*7930*/  DSETP.GEU.AND P0, PT, |R2|, UR4, PT ;  /* 0x0000000402007e2a */ /* 0x000fdc000bf0e200 */
[----:B0-----:R-:W-:Y:S01]  /*7940*/  @!P0 FMUL R0, R0, 1.175494350822287508e-38 ;  /* 0x0080000000008820 */ /* 0x001fe20000400000 */
[----:B------:R-:W-:Y:S06]  /*7950*/  BRA `(.L_x_6228) ;  /* 0x0000000800307947 */ /* 0x000fec0003800000 */
.L_x_6236:
        /* <DEDUP_REMOVED lines=26> */
.L_x_6239:
        /* <DEDUP_REMOVED lines=13> */
.L_x_6238:
[----:B------:R-:W2:Y:S02]  /*7bd0*/  LDG.E.U16 R0, desc[UR36][R2.64] ;  /* 0x0000002402007981 */ /* 0x000ea4000c1e1500 */
[----:B--2---:R-:W-:Y:S01]  /*7be0*/  IMAD.U32 R0, R0, 0x10000, RZ ;  /* 0x0001000000007824 */ /* 0x004fe200078e00ff */
[----:B------:R-:W-:Y:S06]  /*7bf0*/  BRA `(.L_x_6228) ;  /* 0x0000000400887947 */ /* 0x000fec0003800000 */
.L_x_6235:
        /* <DEDUP_REMOVED lines=11> */
.L_x_6242:
        /* <DEDUP_REMOVED lines=20> */
.L_x_6244:
[----:B------:R-:W-:Y:S05]  /*7df0*/  BSYNC B0 ;  /* 0x0000000000007941 */ /* 0x000fea0003800000 */
.L_x_6243:
[----:B------:R-:W-:Y:S01]  /*7e00*/  LEA R3, R0, 0x3b800000, 0x17 ;  /* 0x3b80000000037811 */ /* 0x000fe200078eb8ff */
[----:B------:R-:W-:-:S05]  /*7e10*/  IMAD.SHL.U32 R0, R2, 0x100000, RZ ;  /* 0x0010000002007824 */ /* 0x000fca00078e00ff */
[----:B------:R-:W-:Y:S01]  /*7e20*/  LOP3.LUT R0, R3, R0, R4, 0xfe, !PT ;  /* 0x0000000003007212 */ /* 0x000fe200078efe04 */
[----:B------:R-:W-:Y:S06]  /*7e30*/  BRA `(.L_x_6228) ;  /* 0x0000000000f87947 */ /* 0x000fec0003800000 */
.L_x_6241:
        /* <DEDUP_REMOVED lines=20> */
.L_x_6246:
[----:B------:R-:W-:Y:S05]  /*7f80*/  BSYNC B0 ;  /* 0x0000000000007941 */ /* 0x000fea0003800000 */
.L_x_6245:
[----:B------:R-:W-:Y:S01]  /*7f90*/  LEA R3, R0, 0x37800000, 0x17 ;  /* 0x3780000000037811 */ /* 0x000fe200078eb8ff */
[----:B------:R-:W-:-:S05]  /*7fa0*/  IMAD.SHL.U32 R0, R2, 0x200000, RZ ;  /* 0x0020000002007824 */ /* 0x000fca00078e00ff */
[----:B------:R-:W-:Y:S01]  /*7fb0*/  LOP3.LUT R0, R3, R0, R4, 0xfe, !PT ;  /* 0x0000000003007212 */ /* 0x000fe200078efe04 */
[----:B------:R-:W-:Y:S06]  /*7fc0*/  BRA `(.L_x_6228) ;  /* 0x0000000000947947 */ /* 0x000fec0003800000 */
.L_x_6240:
        /* <DEDUP_REMOVED lines=14> */
.L_x_6227:
        /* <DEDUP_REMOVED lines=16> */
.L_x_6249:
[----:B------:R-:W-:Y:S01]  /*81b0*/  IMAD.MOV.U32 R0, RZ, RZ, RZ ;  /* 0x000000ffff007224 */ /* 0x000fe200078e00ff */
[----:B------:R-:W-:Y:S06]  /*81c0*/  BRA `(.L_x_6228) ;  /* 0x0000000000147947 */ /* 0x000fec0003800000 */
.L_x_6248:
[----:B------:R-:W2:Y:S02]  /*81d0*/  LDG.E.64 R2, desc[UR36][R2.64] ;  /* 0x0000002402027981 */ /* 0x000ea4000c1e1b00 */
[----:B--2---:R0:W1:Y:S01]  /*81e0*/  I2F.U64 R0, R2 ;  /* 0x0000000200007312 */ /* 0x0040620000301000 */
[----:B------:R-:W-:Y:S05]  /*81f0*/  BRA `(.L_x_6228) ;  /* 0x0000000000087947 */ /* 0x000fea0003800000 */
.L_x_6247:
[----:B------:R-:W2:Y:S02]  /*8200*/  LDG.E R0, desc[UR36][R2.64] ;  /* 0x0000002402007981 */ /* 0x000ea4000c1e1900 */
[----:B--2---:R-:W-:-:S07]  /*8210*/  I2FP.F32.U32 R0, R0 ;  /* 0x0000000000007245 */ /* 0x004fce0000201000 */
.L_x_6228:
[----:B------:R-:W-:Y:S05]  /*8220*/  BSYNC B6 ;  /* 0x0000000000067941 */ /* 0x000fea0003800000 */
.L_x_6222:
        /* <DEDUP_REMOVED lines=20> */
.L_x_6253:
[----:B------:R-:W0:Y:S02]  /*8370*/  F2I.S64.TRUNC R2, R2 ;  /* 0x0000000200027311 */ /* 0x000e24000020d900 */
[----:B0-----:R-:W-:-:S05]  /*8380*/  IMAD.MOV.U32 R5, RZ, RZ, R2 ;  /* 0x000000ffff057224 */ /* 0x001fca00078e0002 */
[----:B------:R0:W-:Y:S01]  /*8390*/  STG.E.U8 desc[UR36][R16.64], R5 ;  /* 0x0000000510007986 */ /* 0x0001e2000c101124 */
[----:B------:R-:W-:Y:S05]  /*83a0*/  BRA `(.L_x_6255) ;  /* 0x0000000c00407947 */ /* 0x000fea0003800000 */
.L_x_6252:
        /* <DEDUP_REMOVED lines=9> */
.L_x_6257:
[----:B------:R-:W0:Y:S02]  /*8440*/  F2I.FTZ.TRUNC.NTZ R3, R2 ;  /* 0x0000000200037305 */ /* 0x000e24000021f100 */
[----:B0-----:R0:W-:Y:S01]  /*8450*/  STG.E desc[UR36][R16.64], R3 ;  /* 0x0000000310007986 */ /* 0x0011e2000c101924 */
[----:B------:R-:W-:Y:S05]  /*8460*/  BRA `(.L_x_6255) ;  /* 0x0000000c00107947 */ /* 0x000fea0003800000 */
.L_x_6256:
[----:B------:R-:W0:Y:S02]  /*8470*/  F2I.FTZ.TRUNC.NTZ R3, R2 ;  /* 0x0000000200037305 */ /* 0x000e24000021f100 */
[----:B0-----:R0:W-:Y:S01]  /*8480*/  STG.E.U16 desc[UR36][R16.64], R3 ;  /* 0x0000000310007986 */ /* 0x0011e2000c101524 */
[----:B------:R-:W-:Y:S05]  /*8490*/  BRA `(.L_x_6255) ;  /* 0x0000000c00047947 */ /* 0x000fea0003800000 */
.L_x_6251:
        /* <DEDUP_REMOVED lines=8> */
.L_x_6259:
[----:B------:R-:W-:-:S05]  /*8520*/  F2FP.F16.F32.PACK_AB R2, RZ, R2 ;  /* 0x00000002ff02723e */ /* 0x000fca00000000ff */
[----:B------:R0:W-:Y:S01]  /*8530*/  STG.E.U16 desc[UR36][R16.64], R2 ;  /* 0x0000000210007986 */ /* 0x0001e2000c101524 */
[----:B------:R-:W-:Y:S05]  /*8540*/  BRA `(.L_x_6255) ;  /* 0x0000000800d87947 */ /* 0x000fea0003800000 */
.L_x_6258:
        /* <DEDUP_REMOVED lines=9> */
.L_x_6261:
[----:B------:R-:W-:-:S04]  /*85e0*/  F2FP.F16.F32.PACK_AB R3, RZ, R2 ;  /* 0x00000002ff03723e */ /* 0x000fc800000000ff */
[----:B------:R-:W-:-:S05]  /*85f0*/  PRMT R3, R3, 0x5410, RZ ;  /* 0x0000541003037816 */ /* 0x000fca00000000ff */
[----:B------:R0:W-:Y:S01]  /*8600*/  STG.E desc[UR36][R16.64], R3 ;  /* 0x0000000310007986 */ /* 0x0001e2000c101924 */
[----:B------:R-:W-:Y:S05]  /*8610*/  BRA `(.L_x_6255) ;  /* 0x0000000800a47947 */ /* 0x000fea0003800000 */
.L_x_6260:
[----:B------:R-:W-:-:S06]  /*8620*/  FMUL.FTZ R2, R2, 1 ;  /* 0x3f80000002027820 */ /* 0x000fcc0000410000 */
[----:B------:R-:W0:Y:S02]  /*8630*/  F2F.F64.F32 R2, R2 ;  /* 0x0000000200027310 */ /* 0x000e240000201800 */
[----:B0-----:R0:W-:Y:S01]  /*8640*/  STG.E.64 desc[UR36][R16.64], R2 ;  /* 0x0000000210007986 */ /* 0x0011e2000c101b24 */
[----:B------:R-:W-:Y:S05]  /*8650*/  BRA `(.L_x_6255) ;  /* 0x0000000800947947 */ /* 0x000fea0003800000 */
.L_x_6250:
        /* <DEDUP_REMOVED lines=12> */
.L_x_6264:
[----:B------:R-:W-:Y:S01]  /*8720*/  FMUL.FTZ R4, R2, 1 ;  /* 0x3f80000002047820 */ /* 0x000fe20000410000 */
[----:B------:R-:W-:-:S05]  /*8730*/  CS2R R6, SRZ ;  /* 0x0000000000067805 */ /* 0x000fca000001ff00 */
[----:B------:R-:W0:Y:S02]  /*8740*/  F2F.F64.F32 R4, R4 ;  /* 0x0000000400047310 */ /* 0x000e240000201800 */
[----:B0-----:R0:W-:Y:S01]  /*8750*/  STG.E.128 desc[UR36][R16.64], R4 ;  /* 0x0000000410007986 */ /* 0x0011e2000c101d24 */
[----:B------:R-:W-:Y:S05]  /*8760*/  BRA `(.L_x_6255) ;  /* 0x0000000800507947 */ /* 0x000fea0003800000 */
.L_x_6263:
        /* <DEDUP_REMOVED lines=20> */
.L_x_6268:
[----:B------:R-:W-:Y:S05]  /*88b0*/  BSYNC B0 ;  /* 0x0000000000007941 */ /* 0x000fea0003800000 */
.L_x_6267:
[----:B------:R-:W-:-:S05]  /*88c0*/  LOP3.LUT R5, R0, R5, RZ, 0xfc, !PT ;  /* 0x0000000500057212 */ /* 0x000fca00078efcff */
[----:B------:R0:W-:Y:S01]  /*88d0*/  STG.E.U8 desc[UR36][R16.64], R5 ;  /* 0x0000000510007986 */ /* 0x0001e2000c101124 */
[----:B------:R-:W-:Y:S05]  /*88e0*/  BRA `(.L_x_6255) ;  /* 0x0000000400f07947 */ /* 0x000fea0003800000 */
.L_x_6266:
        /* <DEDUP_REMOVED lines=12> */
.L_x_6270:
[----:B------:R-:W-:Y:S01]  /*89b0*/  IMAD.MOV.U32 R0, RZ, RZ, 0x7f ;  /* 0x0000007fff007424 */ /* 0x000fe200078e00ff */
[----:B------:R-:W-:-:S04]  /*89c0*/  ISETP.GT.U32.AND P0, PT, R4, 0x7f800000, PT ;  /* 0x7f8000000400780c */ /* 0x000fc80003f04070 */
[----:B------:R-:W-:-:S09]  /*89d0*/  SEL R0, R0, 0x7c, P0 ;  /* 0x0000007c00007807 */ /* 0x000fd20000000000 */
.L_x_6271:
[----:B------:R-:W-:Y:S05]  /*89e0*/  BSYNC B0 ;  /* 0x0000000000007941 */ /* 0x000fea0003800000 */
.L_x_6269:
[----:B------:R-:W-:-:S04]  /*89f0*/  LOP3.LUT R2, R2, 0x80000000, RZ, 0xc0, !PT ;  /* 0x8000000002027812 */ /* 0x000fc800078ec0ff */
[----:B------:R-:W-:-:S04]  /*8a00*/  SHF.R.U32.HI R3, RZ, 0x18, R2 ;  /* 0x00000018ff037819 */ /* 0x000fc80000011602 */
[----:B------:R-:W-:-:S05]  /*8a10*/  LOP3.LUT R3, R0, R3, RZ, 0xfc, !PT ;  /* 0x0000000300037212 */ /* 0x000fca00078efcff */
[----:B------:R0:W-:Y:S01]  /*8a20*/  STG.E.U8 desc[UR36][R16.64], R3 ;  /* 0x0000000310007986 */ /* 0x0001e2000c101124 */
[----:B------:R-:W-:Y:S05]  /*8a30*/  BRA `(.L_x_6255) ;  /* 0x00000004009c7947 */ /* 0x000fea0003800000 */
.L_x_6265:
[----:B------:R-:W-:-:S05]  /*8a40*/  F2FP.BF16.F32.PACK_AB R2, RZ, R2 ;  /* 0x00000002ff02723e */ /* 0x000fca00000010ff */
[----:B------:R0:W-:Y:S01]  /*8a50*/  STG.E.U16 desc[UR36][R16.64], R2 ;  /* 0x0000000210007986 */ /* 0x0001e2000c101524 */
[----:B------:R-:W-:Y:S05]  /*8a60*/  BRA `(.L_x_6255) ;  /* 0x0000000400907947 */ /* 0x000fea0003800000 */
.L_x_6262:
        /* <DEDUP_REMOVED lines=11> */
.L_x_6274:
        /* <DEDUP_REMOVED lines=16> */
.L_x_6277:
[----:B------:R-:W-:-:S04]  /*8c20*/  LOP3.LUT R2, R2, 0x80000000, RZ, 0xc0, !PT ;  /* 0x8000000002027812 */ /* 0x000fc800078ec0ff */
[----:B------:R-:W-:-:S04]  /*8c30*/  SHF.R.U32.HI R3, RZ, 0x18, R2 ;  /* 0x00000018ff037819 */ /* 0x000fc80000011602 */
[----:B------:R-:W-:-:S04]  /*8c40*/  LOP3.LUT R0, R0, R3, RZ, 0xfc, !PT ;  /* 0x0000000300007212 */ /* 0x000fc800078efcff */
[----:B------:R-:W-:-:S07]  /*8c50*/  PRMT R8, R0, 0x7610, R8 ;  /* 0x0000761000087816 */ /* 0x000fce0000000008 */
.L_x_6276:
[----:B------:R-:W-:Y:S05]  /*8c60*/  BSYNC B0 ;  /* 0x0000000000007941 */ /* 0x000fea0003800000 */
.L_x_6275:
[----:B------:R3:W-:Y:S01]  /*8c70*/  STG.E.U8 desc[UR36][R16.64], R8 ;  /* 0x0000000810007986 */ /* 0x0007e2000c101124 */
[----:B------:R-:W-:Y:S05]  /*8c80*/  BRA `(.L_x_6255) ;  /* 0x0000000400087947 */ /* 0x000fea0003800000 */
.L_x_6273:
        /* <DEDUP_REMOVED lines=16> */
.L_x_6280:
[----:B------:R-:W-:-:S04]  /*8d90*/  LOP3.LUT R2, R2, 0x80000000, RZ, 0xc0, !PT ;  /* 0x8000000002027812 */ /* 0x000fc800078ec0ff */
[----:B------:R-:W-:-:S04]  /*8da0*/  SHF.R.U32.HI R3, RZ, 0x18, R2 ;  /* 0x00000018ff037819 */ /* 0x000fc80000011602 */
[----:B------:R-:W-:-:S04]  /*8db0*/  LOP3.LUT R0, R0, R3, RZ, 0xfc, !PT ;  /* 0x0000000300007212 */ /* 0x000fc800078efcff */
[----:B------:R-:W-:-:S07]  /*8dc0*/  PRMT R8, R0, 0x7610, R8 ;  /* 0x0000761000087816 */ /* 0x000fce0000000008 */
.L_x_6279:
[----:B------:R-:W-:Y:S05]  /*8dd0*/  BSYNC B0 ;  /* 0x0000000000007941 */ /* 0x000fea0003800000 */
.L_x_6278:
[----:B------:R0:W-:Y:S01]  /*8de0*/  STG.E.U8 desc[UR36][R16.64], R8 ;  /* 0x0000000810007986 */ /* 0x0001e2000c101124 */
[----:B------:R-:W-:Y:S05]  /*8df0*/  BRA `(.L_x_6255) ;  /* 0x0000000000ac7947 */ /* 0x000fea0003800000 */
.L_x_6272:
        /* <DEDUP_REMOVED lines=21> */
.L_x_6254:
        /* <DEDUP_REMOVED lines=16> */
.L_x_6283:
[----:B------:R-:W-:Y:S05]  /*9050*/  BRA `(.L_x_6255) ;  /* 0x0000000000147947 */ /* 0x000fea0003800000 */
.L_x_6282:
[----:B------:R-:W0:Y:S02]  /*9060*/  F2I.U64.TRUNC R2, R2 ;  /* 0x0000000200027311 */ /* 0x000e24000020d800 */
[----:B0-----:R2:W-:Y:S01]  /*9070*/  STG.E.64 desc[UR36][R16.64], R2 ;  /* 0x0000000210007986 */ /* 0x0015e2000c101b24 */
[----:B------:R-:W-:Y:S05]  /*9080*/  BRA `(.L_x_6255) ;  /* 0x0000000000087947 */ /* 0x000fea0003800000 */
.L_x_6281:
[----:B------:R-:W0:Y:S02]  /*9090*/  F2I.FTZ.U32.TRUNC.NTZ R3, R2 ;  /* 0x0000000200037305 */ /* 0x000e24000021f000 */
[----:B0-----:R0:W-:Y:S02]  /*90a0*/  STG.E desc[UR36][R16.64], R3 ;  /* 0x0000000310007986 */ /* 0x0011e4000c101924 */
.L_x_6255:
[----:B------:R-:W-:-:S07]  /*90b0*/  VIADD R19, R19, 0x80 ;  /* 0x0000008013137836 */ /* 0x000fce0000000000 */
.L_x_6220:
[----:B------:R-:W-:Y:S05]  /*90c0*/  BSYNC B7 ;  /* 0x0000000000077941 */ /* 0x000fea0003800000 */
.L_x_6219:
        /* <DEDUP_REMOVED lines=306> */
.L_x_6284:
        /* <DEDUP_REMOVED lines=22> */
.L_x_6289:
[----:B------:R-:W2:Y:S02]  /*a550*/  LDG.E.U8 R0, desc[UR36][R2.64] ;  /* 0x0000002402007981 */ /* 0x000ea4000c1e1100 */
[----:B--2---:R-:W-:Y:S01]  /*a560*/  I2FP.F32.U32 R0, R0 ;  /* 0x0000000000007245 */ /* 0x004fe20000201000 */
[----:B------:R-:W-:Y:S06]  /*a570*/  BRA `(.L_x_6291) ;  /* 0x0000000c002c7947 */ /* 0x000fec0003800000 */
.L_x_6288:
        /* <DEDUP_REMOVED lines=9> */
.L_x_6293:
[----:B------:R-:W2:Y:S02]  /*a610*/  LDG.E R0, desc[UR36][R2.64] ;  /* 0x0000002402007981 */ /* 0x000ea4000c1e1900 */
[----:B--2---:R-:W-:Y:S01]  /*a620*/  I2FP.F32.S32 R0, R0 ;  /* 0x0000000000007245 */ /* 0x004fe20000201400 */
[----:B------:R-:W-:Y:S06]  /*a630*/  BRA `(.L_x_6291) ;  /* 0x0000000800fc7947 */ /* 0x000fec0003800000 */
.L_x_6292:
[----:B------:R-:W2:Y:S02]  /*a640*/  LDG.E.U16 R0, desc[UR36][R2.64] ;  /* 0x0000002402007981 */ /* 0x000ea4000c1e1500 */
[----:B--2---:R-:W0:Y:S01]  /*a650*/  I2F.S16 R0, R0 ;  /* 0x0000000000007306 */ /* 0x004e220000101400 */
[----:B------:R-:W-:Y:S05]  /*a660*/  BRA `(.L_x_6291) ;  /* 0x0000000800f07947 */ /* 0x000fea0003800000 */
.L_x_6287:
        /* <DEDUP_REMOVED lines=8> */
.L_x_6295:
[----:B------:R-:W2:Y:S02]  /*a6f0*/  LDG.E.U16 R0, desc[UR36][R2.64] ;  /* 0x0000002402007981 */ /* 0x000ea4000c1e1500 */
[----:B--2---:R-:W-:Y:S01]  /*a700*/  HADD2.F32 R0, -RZ, R0.H0_H0 ;  /* 0x20000000ff007230 */ /* 0x004fe20000004100 */
[----:B------:R-:W-:Y:S06]  /*a710*/  BRA `(.L_x_6291) ;  /* 0x0000000800c47947 */ /* 0x000fec0003800000 */
.L_x_6294:
        /* <DEDUP_REMOVED lines=8> */
.L_x_6297:
[----:B------:R-:W2:Y:S02]  /*a7a0*/  LDG.E.U16 R0, desc[UR36][R2.64] ;  /* 0x0000002402007981 */ /* 0x000ea4000c1e1500 */
[----:B--2---:R-:W-:Y:S01]  /*a7b0*/  HADD2.F32 R0, -RZ, R0.H0_H0 ;  /* 0x20000000ff007230 */ /* 0x004fe20000004100 */
[----:B------:R-:W-:Y:S06]  /*a7c0*/  BRA `(.L_x_6291) ;  /* 0x0000000800987947 */ /* 0x000fec0003800000 */
.L_x_6296:
[----:B------:R-:W2:Y:S01]  /*a7d0*/  LDG.E.64 R2, desc[UR36][R2.64] ;  /* 0x0000002402027981 */ /* 0x000ea2000c1e1b00 */
[----:B------:R-:W-:Y:S01]  /*a7e0*/  UMOV UR4, 0xf0000000 ;  /* 0xf000000000047882 */ /* 0x000fe20000000000 */
[----:B------:R-:W-:Y:S01]  /*a7f0*/  UMOV UR5, 0x380fffff ;  /* 0x380fffff00057882 */ /* 0x000fe20000000000 */
[----:B--2---:R-:W0:Y:S01]  /*a800*/  F2F.F32.F64 R0, R2 ;  /* 0x0000000200007310 */ /* 0x004e220000301000 */
[----:B------:R-:W-:-:S14]  /*a810*/  DSETP.GEU.AND P0, PT, |R2|, UR4, PT ;  /* 0x0000000402007e2a */ /* 0x000fdc000bf0e200 */
[----:B0-----:R-:W-:Y:S01]  /*a820*/  @!P0 FMUL R0, R0, 1.175494350822287508e-38 ;  /* 0x0080000000008820 */ /* 0x001fe20000400000 */
[----:B------:R-:W-:Y:S06]  /*a830*/  BRA `(.L_x_6291) ;  /* 0x00000008007c7947 */ /* 0x000fec0003800000 */
.L_x_6286:
        /* <DEDUP_REMOVED lines=12> */
.L_x_6300:
[----:B------:R-:W2:Y:S01]  /*a900*/  LDG.E.64 R2, desc[UR36][R2.64] ;  /* 0x0000002402027981 */ /* 0x000ea2000c1e1b00 */
[----:B------:R-:W-:Y:S01]  /*a910*/  UMOV UR4, 0xf0000000 ;  /* 0xf000000000047882 */ /* 0x000fe20000000000 */
[----:B------:R-:W-:Y:S01]  /*a920*/  UMOV UR5, 0x380fffff ;  /* 0x380fffff00057882 */ /* 0x000fe20000000000 */
[----:B--2---:R-:W0:Y:S01]  /*a930*/  F2F.F32.F64 R0, R2 ;  /* 0x0000000200007310 */ /* 0x004e220000301000 */
[----:B------:R-:W-:-:S14]  /*a940*/  DSETP.GEU.AND P0, PT, |R2|, UR4, PT ;  /* 0x0000000402007e2a */ /* 0x000fdc000bf0e200 */
[----:B0-----:R-:W-:Y:S01]  /*a950*/  @!P0 FMUL R0, R0, 1.175494350822287508e-38 ;  /* 0x0080000000008820 */ /* 0x001fe20000400000 */
[----:B------:R-:W-:Y:S06]  /*a960*/  BRA `(.L_x_6291) ;  /* 0x0000000800307947 */ /* 0x000fec0003800000 */
.L_x_6299:
        /* <DEDUP_REMOVED lines=26> */
.L_x_6302:
        /* <DEDUP_REMOVED lines=13> */
.L_x_6301:
[----:B------:R-:W2:Y:S02]  /*abe0*/  LDG.E.U16 R0, desc[UR36][R2.64] ;  /* 0x0000002402007981 */ /* 0x000ea4000c1e1500 */
[----:B--2---:R-:W-:Y:S01]  /*abf0*/  IMAD.U32 R0, R0, 0x10000, RZ ;  /* 0x0001000000007824 */ /* 0x004fe200078e00ff */
[----:B------:R-:W-:Y:S06]  /*ac00*/  BRA `(.L_x_6291) ;  /* 0x0000000400887947 */ /* 0x000fec0003800000 */
.L_x_6298:
        /* <DEDUP_REMOVED lines=11> */
.L_x_6305:
        /* <DEDUP_REMOVED lines=20> */
.L_x_6307:
[----:B------:R-:W-:Y:S05]  /*ae00*/  BSYNC B0 ;  /* 0x0000000000007941 */ /* 0x000fea0003800000 */
.L_x_6306:
[----:B------:R-:W-:Y:S01]  /*ae10*/  LEA R3, R0, 0x3b800000, 0x17 ;  /* 0x3b80000000037811 */ /* 0x000fe200078eb8ff */
[----:B------:R-:W-:-:S05]  /*ae20*/  IMAD.SHL.U32 R0, R2, 0x100000, RZ ;  /* 0x0010000002007824 */ /* 0x000fca00078e00ff */
[----:B------:R-:W-:Y:S01]  /*ae30*/  LOP3.LUT R0, R3, R0, R4, 0xfe, !PT ;  /* 0x0000000003007212 */ /* 0x000fe200078efe04 */
[----:B------:R-:W-:Y:S06]  /*ae40*/  BRA `(.L_x_6291) ;  /* 0x0000000000f87947 */ /* 0x000fec0003800000 */
.L_x_6304:
        /* <DEDUP_REMOVED lines=20> */
.L_x_6309:
[----:B------:R-:W-:Y:S05]  /*af90*/  BSYNC B0 ;  /* 0x0000000000007941 */ /* 0x000fea0003800000 */
.L_x_6308:
[----:B------:R-:W-:Y:S01]  /*afa0*/  LEA R3, R0, 0x37800000, 0x17 ;  /* 0x3780000000037811 */ /* 0x000fe200078eb8ff */
[----:B------:R-:W-:-:S05]  /*afb0*/  IMAD.SHL.U32 R0, R2, 0x200000, RZ ;  /* 0x0020000002007824 */ /* 0x000fca00078e00ff */
[----:B------:R-:W-:Y:S01]  /*afc0*/  LOP3.LUT R0, R3, R0, R4, 0xfe, !PT ;  /* 0x0000000003007212 */ /* 0x000fe200078efe04 */
[----:B------:R-:W-:Y:S06]  /*afd0*/  BRA `(.L_x_6291) ;  /* 0x0000000000947947 */ /* 0x000fec0003800000 */
.L_x_6303:
        /* <DEDUP_REMOVED lines=14> */
.L_x_6290:
        /* <DEDUP_REMOVED lines=16> */
.L_x_6312:
[----:B------:R-:W-:Y:S01]  /*b1c0*/  IMAD.MOV.U32 R0, RZ, RZ, RZ ;  /* 0x000000ffff007224 */ /* 0x000fe200078e00ff */
[----:B------:R-:W-:Y:S06]  /*b1d0*/  BRA `(.L_x_6291) ;  /* 0x0000000000147947 */ /* 0x000fec0003800000 */
.L_x_6311:
[----:B------:R-:W2:Y:S02]  /*b1e0*/  LDG.E.64 R2, desc[UR36][R2.64] ;  /* 0x0000002402027981 */ /* 0x000ea4000c1e1b00 */
[----:B--2---:R0:W1:Y:S01]  /*b1f0*/  I2F.U64 R0, R2 ;  /* 0x0000000200007312 */ /* 0x0040620000301000 */
[----:B------:R-:W-:Y:S05]  /*b200*/  BRA `(.L_x_6291) ;  /* 0x0000000000087947 */ /* 0x000fea0003800000 */
.L_x_6310:
[----:B------:R-:W2:Y:S02]  /*b210*/  LDG.E R0, desc[UR36][R2.64] ;  /* 0x0000002402007981 */ /* 0x000ea4000c1e1900 */
[----:B--2---:R-:W-:-:S07]  /*b220*/  I2FP.F32.U32 R0, R0 ;  /* 0x0000000000007245 */ /* 0x004fce0000201000 */
.L_x_6291:
[----:B------:R-:W-:Y:S05]  /*b230*/  BSYNC B6 ;  /* 0x0000000000067941 */ /* 0x000fea0003800000 */
.L_x_6285:
        /* <DEDUP_REMOVED lines=20> */
.L_x_6316:
[----:B------:R-:W0:Y:S02]  /*b380*/  F2I.S64.TRUNC R2, R2 ;  /* 0x0000000200027311 */ /* 0x000e24000020d900 */
[----:B0-----:R-:W-:-:S05]  /*b390*/  IMAD.MOV.U32 R5, RZ, RZ, R2 ;  /* 0x000000ffff057224 */ /* 0x001fca00078e0002 */
[----:B------:R-:W-:Y:S01]  /*b3a0*/  STG.E.U8 desc[UR36][R16.64], R5 ;  /* 0x0000000510007986 */ /* 0x000fe2000c101124 */
[----:B------:R-:W-:Y:S05]  /*b3b0*/  EXIT ;  /* 0x000000000000794d */ /* 0x000fea0003800000 */
.L_x_6315:
        /* <DEDUP_REMOVED lines=9> */
.L_x_6319:
[----:B------:R-:W0:Y:S02]  /*b450*/  F2I.FTZ.TRUNC.NTZ R3, R2 ;  /* 0x0000000200037305 */ /* 0x000e24000021f100 */
[----:B0-----:R-:W-:Y:S01]  /*b460*/  STG.E desc[UR36][R16.64], R3 ;  /* 0x0000000310007986 */ /* 0x001fe2000c101924 */
[----:B------:R-:W-:Y:S05]  /*b470*/  EXIT ;  /* 0x000000000000794d */ /* 0x000fea0003800000 */
.L_x_6318:
[----:B------:R-:W0:Y:S02]  /*b480*/  F2I.FTZ.TRUNC.NTZ R3, R2 ;  /* 0x0000000200037305 */ /* 0x000e24000021f100 */
[----:B0-----:R-:W-:Y:S01]  /*b490*/  STG.E.U16 desc[UR36][R16.64], R3 ;  /* 0x0000000310007986 */ /* 0x001fe2000c101524 */
[----:B------:R-:W-:Y:S05]  /*b4a0*/  EXIT ;  /* 0x000000000000794d */ /* 0x000fea0003800000 */
.L_x_6314:
        /* <DEDUP_REMOVED lines=8> */
.L_x_6321:
[----:B------:R-:W-:-:S05]  /*b530*/  F2FP.F16.F32.PACK_AB R2, RZ, R2 ;  /* 0x00000002ff02723e */ /* 0x000fca00000000ff */
[----:B------:R-:W-:Y:S01]  /*b540*/  STG.E.U16 desc[UR36][R16.64], R2 ;  /* 0x0000000210007986 */ /* 0x000fe2000c101524 */
[----:B------:R-:W-:Y:S05]  /*b550*/  EXIT ;  /* 0x000000000000794d */ /* 0x000fea0003800000 */
.L_x_6320:
        /* <DEDUP_REMOVED lines=9> */
.L_x_6323:
[----:B------:R-:W-:-:S04]  /*b5f0*/  F2FP.F16.F32.PACK_AB R3, RZ, R2 ;  /* 0x00000002ff03723e */ /* 0x000fc800000000ff */
[----:B------:R-:W-:-:S05]  /*b600*/  PRMT R3, R3, 0x5410, RZ ;  /* 0x0000541003037816 */ /* 0x000fca00000000ff */
[----:B------:R-:W-:Y:S01]  /*b610*/  STG.E desc[UR36][R16.64], R3 ;  /* 0x0000000310007986 */ /* 0x000fe2000c101924 */
[----:B------:R-:W-:Y:S05]  /*b620*/  EXIT ;  /* 0x000000000000794d */ /* 0x000fea0003800000 */
.L_x_6322:
[----:B------:R-:W-:-:S06]  /*b630*/  FMUL.FTZ R2, R2, 1 ;  /* 0x3f80000002027820 */ /* 0x000fcc0000410000 */
[----:B------:R-:W0:Y:S02]  /*b640*/  F2F.F64.F32 R2, R2 ;  /* 0x0000000200027310 */ /* 0x000e240000201800 */
[----:B0-----:R-:W-:Y:S01]  /*b650*/  STG.E.64 desc[UR36][R16.64], R2 ;  /* 0x0000000210007986 */ /* 0x001fe2000c101b24 */
[----:B------:R-:W-:Y:S05]  /*b660*/  EXIT ;  /* 0x000000000000794d */ /* 0x000fea0003800000 */
.L_x_6313:
        /* <DEDUP_REMOVED lines=12> */
.L_x_6326:
[----:B------:R-:W-:Y:S01]  /*b730*/  FMUL.FTZ R4, R2, 1 ;  /* 0x3f80000002047820 */ /* 0x000fe20000410000 */
[----:B------:R-:W-:-:S05]  /*b740*/  CS2R R6, SRZ ;  /* 0x0000000000067805 */ /* 0x000fca000001ff00 */
[----:B------:R-:W0:Y:S02]  /*b750*/  F2F.F64.F32 R4, R4 ;  /* 0x0000000400047310 */ /* 0x000e240000201800 */
[----:B0-----:R-:W-:Y:S01]  /*b760*/  STG.E.128 desc[UR36][R16.64], R4 ;  /* 0x0000000410007986 */ /* 0x001fe2000c101d24 */
[----:B------:R-:W-:Y:S05]  /*b770*/  EXIT ;  /* 0x000000000000794d */ /* 0x000fea0003800000 */
.L_x_6325:
        /* <DEDUP_REMOVED lines=20> */
.L_x_6330:
[----:B------:R-:W-:Y:S05]  /*b8c0*/  BSYNC B0 ;  /* 0x0000000000007941 */ /* 0x000fea0003800000 */
.L_x_6329:
[----:B------:R-:W-:-:S05]  /*b8d0*/  LOP3.LUT R5, R0, R5, RZ, 0xfc, !PT ;  /* 0x0000000500057212 */ /* 0x000fca00078efcff */
[----:B------:R-:W-:Y:S01]  /*b8e0*/  STG.E.U8 desc[UR36][R16.64], R5 ;  /* 0x0000000510007986 */ /* 0x000fe2000c101124 */
[----:B------:R-:W-:Y:S05]  /*b8f0*/  EXIT ;  /* 0x000000000000794d */ /* 0x000fea0003800000 */
.L_x_6328:
        /* <DEDUP_REMOVED lines=12> */
.L_x_6332:
[----:B------:R-:W-:Y:S01]  /*b9c0*/  IMAD.MOV.U32 R0, RZ, RZ, 0x7f ;  /* 0x0000007fff007424 */ /* 0x000fe200078e00ff */
[----:B------:R-:W-:-:S04]  /*b9d0*/  ISETP.GT.U32.AND P0, PT, R4, 0x7f800000, PT ;  /* 0x7f8000000400780c */ /* 0x000fc80003f04070 */
[----:B------:R-:W-:-:S09]  /*b9e0*/  SEL R0, R0, 0x7c, P0 ;  /* 0x0000007c00007807 */ /* 0x000fd20000000000 */
.L_x_6333:
[----:B------:R-:W-:Y:S05]  /*b9f0*/  BSYNC B0 ;  /* 0x0000000000007941 */ /* 0x000fea0003800000 */
.L_x_6331:
[----:B------:R-:W-:-:S04]  /*ba00*/  LOP3.LUT R2, R2, 0x80000000, RZ, 0xc0, !PT ;  /* 0x8000000002027812 */ /* 0x000fc800078ec0ff */
[----:B------:R-:W-:-:S04]  /*ba10*/  SHF.R.U32.HI R3, RZ, 0x18, R2 ;  /* 0x00000018ff037819 */ /* 0x000fc80000011602 */
[----:B------:R-:W-:-:S05]  /*ba20*/  LOP3.LUT R3, R0, R3, RZ, 0xfc, !PT ;  /* 0x0000000300037212 */ /* 0x000fca00078efcff */
[----:B------:R-:W-:Y:S01]  /*ba30*/  STG.E.U8 desc[UR36][R16.64], R3 ;  /* 0x0000000310007986 */ /* 0x000fe2000c101124 */
[----:B------:R-:W-:Y:S05]  /*ba40*/  EXIT ;  /* 0x000000000000794d */ /* 0x000fea0003800000 */
.L_x_6327:
[----:B------:R-:W-:-:S05]  /*ba50*/  F2FP.BF16.F32.PACK_AB R2, RZ, R2 ;  /* 0x00000002ff02723e */ /* 0x000fca00000010ff */
[----:B------:R-:W-:Y:S01]  /*ba60*/  STG.E.U16 desc[UR36][R16.64], R2 ;  /* 0x0000000210007986 */ /* 0x000fe2000c101524 */
[----:B------:R-:W-:Y:S05]  /*ba70*/  EXIT ;  /* 0x000000000000794d */ /* 0x000fea0003800000 */
.L_x_6324:
        /* <DEDUP_REMOVED lines=11> */
.L_x_6336:
        /* <DEDUP_REMOVED lines=16> */
.L_x_6339:
[----:B------:R-:W-:-:S04]  /*bc30*/  LOP3.LUT R2, R2, 0x80000000, RZ, 0xc0, !PT ;  /* 0x8000000002027812 */ /* 0x000fc800078ec0ff */
[----:B------:R-:W-:-:S04]  /*bc40*/  SHF.R.U32.HI R3, RZ, 0x18, R2 ;  /* 0x00000018ff037819 */ /* 0x000fc80000011602 */
[----:B------:R-:W-:-:S04]  /*bc50*/  LOP3.LUT R0, R0, R3, RZ, 0xfc, !PT ;  /* 0x0000000300007212 */ /* 0x000fc800078efcff */
[----:B------:R-:W-:-:S07]  /*bc60*/  PRMT R8, R0, 0x7610, R8 ;  /* 0x0000761000087816 */ /* 0x000fce0000000008 */
.L_x_6338:
[----:B------:R-:W-:Y:S05]  /*bc70*/  BSYNC B0 ;  /* 0x0000000000007941 */ /* 0x000fea0003800000 */
.L_x_6337:
[----:B------:R-:W-:Y:S01]  /*bc80*/  STG.E.U8 desc[UR36][R16.64], R8 ;  /* 0x0000000810007986 */ /* 0x000fe2000c101124 */
[----:B------:R-:W-:Y:S05]  /*bc90*/  EXIT ;  /* 0x000000000000794d */ /* 0x000fea0003800000 */
.L_x_6335:
        /* <DEDUP_REMOVED lines=16> */
.L_x_6342:
[----:B------:R-:W-:-:S04]  /*bda0*/  LOP3.LUT R2, R2, 0x80000000, RZ, 0xc0, !PT ;  /* 0x8000000002027812 */ /* 0x000fc800078ec0ff */
[----:B------:R-:W-:-:S04]  /*bdb0*/  SHF.R.U32.HI R3, RZ, 0x18, R2 ;  /* 0x00000018ff037819 */ /* 0x000fc80000011602 */
[----:B------:R-:W-:-:S04]  /*bdc0*/  LOP3.LUT R0, R0, R3, RZ, 0xfc, !PT ;  /* 0x0000000300007212 */ /* 0x000fc800078efcff */
[----:B------:R-:W-:-:S07]  /*bdd0*/  PRMT R8, R0, 0x7610, R8 ;  /* 0x0000761000087816 */ /* 0x000fce0000000008 */
.L_x_6341:
[----:B------:R-:W-:Y:S05]  /*bde0*/  BSYNC B0 ;  /* 0x0000000000007941 */ /* 0x000fea0003800000 */
.L_x_6340:
[----:B------:R-:W-:Y:S01]  /*bdf0*/  STG.E.U8 desc[UR36][R16.64], R8 ;  /* 0x0000000810007986 */ /* 0x000fe2000c101124 */
[----:B------:R-:W-:Y:S05]  /*be00*/  EXIT ;  /* 0x000000000000794d */ /* 0x000fea0003800000 */
.L_x_6334:
        /* <DEDUP_REMOVED lines=21> */
.L_x_6317:
        /* <DEDUP_REMOVED lines=16> */
.L_x_6345:
[----:B------:R-:W-:Y:S05]  /*c060*/  EXIT ;  /* 0x000000000000794d */ /* 0x000fea0003800000 */
.L_x_6344:
[----:B------:R-:W0:Y:S02]  /*c070*/  F2I.U64.TRUNC R2, R2 ;  /* 0x0000000200027311 */ /* 0x000e24000020d800 */
[----:B0-----:R-:W-:Y:S01]  /*c080*/  STG.E.64 desc[UR36][R16.64], R2 ;  /* 0x0000000210007986 */ /* 0x001fe2000c101b24 */
[----:B------:R-:W-:Y:S05]  /*c090*/  EXIT ;  /* 0x000000000000794d */ /* 0x000fea0003800000 */
.L_x_6343:
[----:B------:R-:W0:Y:S02]  /*c0a0*/  F2I.FTZ.U32.TRUNC.NTZ R3, R2 ;  /* 0x0000000200037305 */ /* 0x000e24000021f000 */
[----:B0-----:R-:W-:Y:S01]  /*c0b0*/  STG.E desc[UR36][R16.64], R3 ;  /* 0x0000000310007986 */ /* 0x001fe2000c101924 */
[----:B------:R-:W-:Y:S05]  /*c0c0*/  EXIT ;  /* 0x000000000000794d */ /* 0x000fea0003800000 */
.L_x_6346:
        /* <DEDUP_REMOVED lines=11> */
.L_x_11209:


//--------------------- .text._ZN2at6native27unrolled_elementwise_kernelIZZZNS0_17logit_kernel_cudaERNS_18TensorIteratorBaseERKN3c106ScalarEENKUlvE_clEvENKUlvE0_clEvEUlfE_St5arrayIPcLm2EELi4E23TrivialOffsetCalculatorILi1EjESF_NS0_6memory12LoadWithCastILi1EEENSG_13StoreWithCastILi1EEEEEviT_T0_T2_T3_T4_T5_ --------------------------
	.section	.text._ZN2at6native27unrolled_elementwise_kernelIZZZNS0_17logit_kernel_cudaERNS_18TensorIteratorBaseERKN3c106ScalarEENKUlvE_clEvENKUlvE0_clEvEUlfE_St5arrayIPcLm2EELi4E23TrivialOffsetCalculatorILi1EjESF_NS0_6memory12LoadWithCastILi1EEENSG_13StoreWithCastILi1EEEEEviT_T0_T2_T3_T4_T5_,"ax",@progbits
	.align	128
        .global         _ZN2at6native27unrolled_elementwise_kernelIZZZNS0_17logit_kernel_cudaERNS_18TensorIteratorBaseERKN3c106ScalarEENKUlvE_clEvENKUlvE0_clEvEUlfE_St5arrayIPcLm2EELi4E23TrivialOffsetCalculatorILi1EjESF_NS0_6memory12LoadWithCastILi1EEENSG_13StoreWithCastILi1EEEEEviT_T0_T2_T3_T4_T5_
        .type           _ZN2at6native27unrolled_elementwise_kernelIZZZNS0_17logit_kernel_cudaERNS_18TensorIteratorBaseERKN3c106ScalarEENKUlvE_clEvENKUlvE0_clEvEUlfE_St5arrayIPcLm2EELi4E23TrivialOffsetCalculatorILi1EjESF_NS0_6memory12LoadWithCastILi1EEENSG_13StoreWithCastILi1EEEEEviT_T0_T2_T3_T4_T5_,@function
        .size           _ZN2at6native27unrolled_elementwise_kernelIZZZNS0_17logit_kernel_cudaERNS_18TensorIteratorBaseERKN3c106ScalarEENKUlvE_clEvENKUlvE0_clEvEUlfE_St5arrayIPcLm2EELi4E23TrivialOffsetCalculatorILi1EjESF_NS0_6memory12LoadWithCastILi1EEENSG_13StoreWithCastILi1EEEEEviT_T0_T2_T3_T4_T5_,(.L_x_11210 - _ZN2at6native27unrolled_elementwise_kernelIZZZNS0_17logit_kernel_cudaERNS_18TensorIteratorBaseERKN3c106ScalarEENKUlvE_clEvENKUlvE0_clEvEUlfE_St5arrayIPcLm2EELi4E23TrivialOffsetCalculatorILi1EjESF_NS0_6memory12LoadWithCastILi1EEENSG_13StoreWithCastILi1EEEEEviT_T0_T2_T3_T4_T5_)
        .other          _ZN2at6native27unrolled_elementwise_kernelIZZZNS0_17logit_kernel_cudaERNS_18TensorIteratorBaseERKN3c106ScalarEENKUlvE_clEvENKUlvE0_clEvEUlfE_St5arrayIPcLm2EELi4E23TrivialOffsetCalculatorILi1EjESF_NS0_6memory12LoadWithCastILi1EEENSG_13StoreWithCastILi1EEEEEviT_T0_T2_T3_T4_T5_,@"STO_CUDA_ENTRY STV_DEFAULT"
_ZN2at6native27unrolled_elementwise_kernelIZZZNS0_17logit_kernel_cudaERNS_18TensorIteratorBaseERKN3c106ScalarEENKUlvE_clEvENKUlvE0_clEvEUlfE_St5arrayIPcLm2EELi4E23TrivialOffsetCalculatorILi1EjESF_NS0_6memory12LoadWithCastILi1EEENSG_13StoreWithCastILi1EEEEEviT_T0_T2_T3_T4_T5_:
.text._ZN2at6native27unrolled_elementwise_kernelIZZZNS0_17logit_kernel_cudaERNS_18TensorIteratorBaseERKN3c106ScalarEENKUlvE_clEvENKUlvE0_clEvEUlfE_St5arrayIPcLm2EELi4E23TrivialOffsetCalculatorILi1EjESF_NS0_6memory12LoadWithCastILi1EEENSG_13StoreWithCastILi1EEEEEviT_T0_T2_T3_T4_T5_:
[----:B------:R-:W0:Y:S01]  /*0000*/  LDC R1, c[0x0][0x28] ;  /* 0x00000a00ff017b82 */ /* 0x000e220000000800 */
[----:B------:R-:W1:Y:S07]  /*0010*/  S2R R2, SR_CTAID.X ;  /* 0x0000000000027919 */ /* 0x000e6e0000002500 */
[----:B------:R-:W1:Y:S01]  /*0020*/  LDC R17, c[0x0][0x210] ;  /* 0x00008400ff117b82 */ /* 0x000e620000000800 */
[----:B------:R-:W-:Y:S01]  /*0030*/  ULDC.64 UR36, c[0x0][0x208] ;  /* 0x0000820000247ab9 */ /* 0x000fe20000000a00 */
[----:B------:R-:W-:Y:S01]  /*0040*/  BSSY B7, `(.L_x_6347) ;  /* 0x00000ee000077945 */ /* 0x000fe20003800000 */
[----:B------:R-:W2:Y:S01]  /*0050*/  S2R R23, SR_TID.X ;  /* 0x0000000000177919 */ /* 0x000ea20000002100 */
[----:B------:R-:W-:-:S04]  /*0060*/  CS2R R18, SRZ ;  /* 0x0000000000127805 */ /* 0x000fc8000001ff00 */
        /* <DEDUP_REMOVED lines=25> */
.L_x_6353:
[----:B------:R-:W2:Y:S02]  /*0200*/  LDG.E.U8 R4, desc[UR36][R4.64] ;  /* 0x0000002404047981 */ /* 0x000ea4000c1e1100 */
[----:B--2---:R-:W-:Y:S01]  /*0210*/  I2FP.F32.U32 R18, R4 ;  /* 0x0000000400127245 */ /* 0x004fe20000201000 */
[----:B------:R-:W-:Y:S06]  /*0220*/  BRA `(.L_x_6355) ;  /* 0x0000000c00307947 */ /* 0x000fec0003800000 */
.L_x_6352:
        /* <DEDUP_REMOVED lines=9> */
.L_x_6357:
[----:B------:R-:W2:Y:S02]  /*02c0*/  LDG.E R4, desc[UR36][R4.64] ;  /* 0x0000002404047981 */ /* 0x000ea4000c1e1900 */
[----:B--2---:R-:W-:Y:S01]  /*02d0*/  I2FP.F32.S32 R18, R4 ;  /* 0x0000000400127245 */ /* 0x004fe20000201400 */
[----:B------:R-:W-:Y:S06]  /*02e0*/  BRA `(.L_x_6355) ;  /* 0x0000000c00007947 */ /* 0x000fec0003800000 */
.L_x_6356:
[----:B------:R-:W2:Y:S02]  /*02f0*/  LDG.E.U16 R4, desc[UR36][R4.64] ;  /* 0x0000002404047981 */ /* 0x000ea4000c1e1500 */
[----:B--2---:R2:W3:Y:S01]  /*0300*/  I2F.S16 R18, R4 ;  /* 0x0000000400127306 */ /* 0x0044e20000101400 */
[----:B------:R-:W-:Y:S05]  /*0310*/  BRA `(.L_x_6355) ;  /* 0x0000000800f47947 */ /* 0x000fea0003800000 */
.L_x_6351:
        /* <DEDUP_REMOVED lines=8> */
.L_x_6359:
[----:B------:R-:W2:Y:S02]  /*03a0*/  LDG.E.U16 R4, desc[UR36][R4.64] ;  /* 0x0000002404047981 */ /* 0x000ea4000c1e1500 */
[----:B--2---:R-:W-:Y:S01]  /*03b0*/  HADD2.F32 R18, -RZ, R4.H0_H0 ;  /* 0x20000004ff127230 */ /* 0x004fe20000004100 */
[----:B------:R-:W-:Y:S06]  /*03c0*/  BRA `(.L_x_6355) ;  /* 0x0000000800c87947 */ /* 0x000fec0003800000 */
.L_x_6358:
        /* <DEDUP_REMOVED lines=8> */
.L_x_6361:
[----:B------:R-:W2:Y:S02]  /*0450*/  LDG.E.U16 R4, desc[UR36][R4.64] ;  /* 0x0000002404047981 */ /* 0x000ea4000c1e1500 */
[----:B--2---:R-:W-:Y:S01]  /*0460*/  HADD2.F32 R18, -RZ, R4.H0_H0 ;  /* 0x20000004ff127230 */ /* 0x004fe20000004100 */
[----:B------:R-:W-:Y:S06]  /*0470*/  BRA `(.L_x_6355) ;  /* 0x00000008009c7947 */ /* 0x000fec0003800000 */
.L_x_6360:
[----:B------:R-:W2:Y:S01]  /*0480*/  LDG.E.64 R4, desc[UR36][R4.64] ;  /* 0x0000002404047981 */ /* 0x000ea2000c1e1b00 */
[----:B------:R-:W-:Y:S01]  /*0490*/  UMOV UR4, 0xf0000000 ;  /* 0xf000000000047882 */ /* 0x000fe20000000000 */
[----:B------:R-:W-:Y:S01]  /*04a0*/  UMOV UR5, 0x380fffff ;  /* 0x380fffff00057882 */ /* 0x000fe20000000000 */
[----:B--2---:R-:W0:Y:S01]  /*04b0*/  F2F.F32.F64 R18, R4 ;  /* 0x0000000400127310 */ /* 0x004e220000301000 */
[----:B------:R-:W-:-:S14]  /*04c0*/  DSETP.GEU.AND P0, PT, |R4|, UR4, PT ;  /* 0x0000000404007e2a */ /* 0x000fdc000bf0e200 */
[----:B0-----:R-:W-:Y:S01]  /*04d0*/  @!P0 FMUL R18, R18, 1.175494350822287508e-38 ;  /* 0x0080000012128820 */ /* 0x001fe20000400000 */
[----:B------:R-:W-:Y:S06]  /*04e0*/  BRA `(.L_x_6355) ;  /* 0x0000000800807947 */ /* 0x000fec0003800000 */
.L_x_6350:
        /* <DEDUP_REMOVED lines=12> */
.L_x_6364:
[----:B------:R-:W2:Y:S01]  /*05b0*/  LDG.E.64 R4, desc[UR36][R4.64] ;  /* 0x0000002404047981 */ /* 0x000ea2000c1e1b00 */
[----:B------:R-:W-:Y:S01]  /*05c0*/  UMOV UR4, 0xf0000000 ;  /* 0xf000000000047882 */ /* 0x000fe20000000000 */
[----:B------:R-:W-:Y:S01]  /*05d0*/  UMOV UR5, 0x380fffff ;  /* 0x380fffff00057882 */ /* 0x000fe20000000000 */
[----:B--2---:R-:W0:Y:S01]  /*05e0*/  F2F.F32.F64 R18, R4 ;  /* 0x0000000400127310 */ /* 0x004e220000301000 */
[----:B------:R-:W-:-:S14]  /*05f0*/  DSETP.GEU.AND P0, PT, |R4|, UR4, PT ;  /* 0x0000000404007e2a */ /* 0x000fdc000bf0e200 */
[----:B0-----:R-:W-:Y:S01]  /*0600*/  @!P0 FMUL R18, R18, 1.175494350822287508e-38 ;  /* 0x0080000012128820 */ /* 0x001fe20000400000 */
[----:B------:R-:W-:Y:S06]  /*0610*/  BRA `(.L_x_6355) ;  /* 0x0000000800347947 */ /* 0x000fec0003800000 */
.L_x_6363:
        /* <DEDUP_REMOVED lines=26> */
.L_x_6366:
        /* <DEDUP_REMOVED lines=14> */
.L_x_6365:
[----:B------:R-:W2:Y:S02]  /*08a0*/  LDG.E.U16 R4, desc[UR36][R4.64] ;  /* 0x0000002404047981 */ /* 0x000ea4000c1e1500 */
[----:B--2---:R-:W-:Y:S01]  /*08b0*/  IMAD.U32 R18, R4, 0x10000, RZ ;  /* 0x0001000004127824 */ /* 0x004fe200078e00ff */
[----:B------:R-:W-:Y:S06]  /*08c0*/  BRA `(.L_x_6355) ;  /* 0x0000000400887947 */ /* 0x000fec0003800000 */
.L_x_6362:
        /* <DEDUP_REMOVED lines=11> */
.L_x_6369:
        /* <DEDUP_REMOVED lines=20> */
.L_x_6371:
[----:B------:R-:W-:Y:S05]  /*0ac0*/  BSYNC B0 ;  /* 0x0000000000007941 */ /* 0x000fea0003800000 */
.L_x_6370:
[----:B------:R-:W-:Y:S01]  /*0ad0*/  IMAD.SHL.U32 R3, R3, 0x100000, RZ ;  /* 0x0010000003037824 */ /* 0x000fe200078e00ff */
[----:B------:R-:W-:-:S04]  /*0ae0*/  LEA R5, R0, 0x3b800000, 0x17 ;  /* 0x3b80000000057811 */ /* 0x000fc800078eb8ff */
[----:B------:R-:W-:Y:S01]  /*0af0*/  LOP3.LUT R18, R5, R3, R18, 0xfe, !PT ;  /* 0x0000000305127212 */ /* 0x000fe200078efe12 */
[----:B------:R-:W-:Y:S06]  /*0b00*/  BRA `(.L_x_6355) ;  /* 0x0000000000f87947 */ /* 0x000fec0003800000 */
.L_x_6368:
        /* <DEDUP_REMOVED lines=20> */
.L_x_6373:
[----:B------:R-:W-:Y:S05]  /*0c50*/  BSYNC B0 ;  /* 0x0000000000007941 */ /* 0x000fea0003800000 */
.L_x_6372:
[----:B------:R-:W-:Y:S01]  /*0c60*/  IMAD.SHL.U32 R3, R3, 0x200000, RZ ;  /* 0x0020000003037824 */ /* 0x000fe200078e00ff */
[----:B------:R-:W-:-:S04]  /*0c70*/  LEA R5, R0, 0x37800000, 0x17 ;  /* 0x3780000000057811 */ /* 0x000fc800078eb8ff */
[----:B------:R-:W-:Y:S01]  /*0c80*/  LOP3.LUT R18, R5, R3, R18, 0xfe, !PT ;  /* 0x0000000305127212 */ /* 0x000fe200078efe12 */
[----:B------:R-:W-:Y:S06]  /*0c90*/  BRA `(.L_x_6355) ;  /* 0x0000000000947947 */ /* 0x000fec0003800000 */
.L_x_6367:
        /* <DEDUP_REMOVED lines=14> */
.L_x_6354:
        /* <DEDUP_REMOVED lines=16> */
.L_x_6376:
[----:B------:R-:W-:Y:S01]  /*0e80*/  IMAD.MOV.U32 R18, RZ, RZ, RZ ;  /* 0x000000ffff127224 */ /* 0x000fe200078e00ff */
[----:B------:R-:W-:Y:S06]  /*0e90*/  BRA `(.L_x_6355) ;  /* 0x0000000000147947 */ /* 0x000fec0003800000 */
.L_x_6375:
[----:B------:R-:W2:Y:S02]  /*0ea0*/  LDG.E.64 R4, desc[UR36][R4.64] ;  /* 0x0000002404047981 */ /* 0x000ea4000c1e1b00 */
[----:B--2---:R0:W1:Y:S01]  /*0eb0*/  I2F.U64 R18, R4 ;  /* 0x0000000400127312 */ /* 0x0040620000301000 */
[----:B------:R-:W-:Y:S05]  /*0ec0*/  BRA `(.L_x_6355) ;  /* 0x0000000000087947 */ /* 0x000fea0003800000 */
.L_x_6374:
[----:B------:R-:W2:Y:S02]  /*0ed0*/  LDG.E R4, desc[UR36][R4.64] ;  /* 0x0000002404047981 */ /* 0x000ea4000c1e1900 */
[----:B--2---:R-:W-:-:S07]  /*0ee0*/  I2FP.F32.U32 R18, R4 ;  /* 0x0000000400127245 */ /* 0x004fce0000201000 */
.L_x_6355:
[----:B------:R-:W-:Y:S05]  /*0ef0*/  BSYNC B6 ;  /* 0x0000000000067941 */ /* 0x000fea0003800000 */
.L_x_6349:
[----:B------:R-:W2:Y:S02]  /*0f00*/  S2R R23, SR_TID.X ;  /* 0x0000000000177919 */ /* 0x000ea40000002100 */
[----:B--2---:R-:W-:-:S07]  /*0f10*/  VIADD R23, R23, 0x80 ;  /* 0x0000008017177836 */ /* 0x004fce0000000000 */
.L_x_6348:
[----:B------:R-:W-:Y:S05]  /*0f20*/  BSYNC B7 ;  /* 0x0000000000077941 */ /* 0x000fea0003800000 */
.L_x_6347:
        /* <DEDUP_REMOVED lines=25> */
.L_x_6383:
[----:B------:R-:W2:Y:S02]  /*10c0*/  LDG.E.U8 R4, desc[UR36][R4.64] ;  /* 0x0000002404047981 */ /* 0x000ea4000c1e1100 */
[----:B--2---:R-:W-:Y:S01]  /*10d0*/  I2FP.F32.U32 R19, R4 ;  /* 0x0000000400137245 */ /* 0x004fe20000201000 */
[----:B------:R-:W-:Y:S06]  /*10e0*/  BRA `(.L_x_6385) ;  /* 0x0000000c002c7947 */ /* 0x000fec0003800000 */
.L_x_6382:
        /* <DEDUP_REMOVED lines=9> */
.L_x_6387:
[----:B------:R-:W2:Y:S02]  /*1180*/  LDG.E R4, desc[UR36][R4.64] ;  /* 0x0000002404047981 */ /* 0x000ea4000c1e1900 */
[----:B--2---:R-:W-:Y:S01]  /*1190*/  I2FP.F32.S32 R19, R4 ;  /* 0x0000000400137245 */ /* 0x004fe20000201400 */
[----:B------:R-:W-:Y:S06]  /*11a0*/  BRA `(.L_x_6385) ;  /* 0x0000000800fc7947 */ /* 0x000fec0003800000 */
.L_x_6386:
[----:B------:R-:W2:Y:S02]  /*11b0*/  LDG.E.U16 R4, desc[UR36][R4.64] ;  /* 0x0000002404047981 */ /* 0x000ea4000c1e1500 */
[----:B--2---:R0:W2:Y:S01]  /*11c0*/  I2F.S16 R19, R4 ;  /* 0x0000000400137306 */ /* 0x0040a20000101400 */
[----:B------:R-:W-:Y:S05]  /*11d0*/  BRA `(.L_x_6385) ;  /* 0x0000000800f07947 */ /* 0x000fea0003800000 */
.L_x_6381:
        /* <DEDUP_REMOVED lines=8> */
.L_x_6389:
[----:B------:R-:W2:Y:S02]  /*1260*/  LDG.E.U16 R4, desc[UR36][R4.64] ;  /* 0x0000002404047981 */ /* 0x000ea4000c1e1500 */
[----:B--2---:R-:W-:Y:S01]  /*1270*/  HADD2.F32 R19, -RZ, R4.H0_H0 ;  /* 0x20000004ff137230 */ /* 0x004fe20000004100 */
[----:B------:R-:W-:Y:S06]  /*1280*/  BRA `(.L_x_6385) ;  /* 0x0000000800c47947 */ /* 0x000fec0003800000 */
.L_x_6388:
        /* <DEDUP_REMOVED lines=8> */
.L_x_6391:
[----:B------:R-:W2:Y:S02]  /*1310*/  LDG.E.U16 R4, desc[UR36][R4.64] ;  /* 0x0000002404047981 */ /* 0x000ea4000c1e1500 */
[----:B--2---:R-:W-:Y:S01]  /*1320*/  HADD2.F32 R19, -RZ, R4.H0_H0 ;  /* 0x20000004ff137230 */ /* 0x004fe20000004100 */
[----:B------:R-:W-:Y:S06]  /*1330*/  BRA `(.L_x_6385) ;  /* 0x0000000800987947 */ /* 0x000fec0003800000 */
.L_x_6390:
[----:B------:R-:W2:Y:S01]  /*1340*/  LDG.E.64 R4, desc[UR36][R4.64] ;  /* 0x0000002404047981 */ /* 0x000ea2000c1e1b00 */
[----:B------:R-:W-:Y:S01]  /*1350*/  UMOV UR4, 0xf0000000 ;  /* 0xf000000000047882 */ /* 0x000fe20000000000 */
[----:B------:R-:W-:Y:S01]  /*1360*/  UMOV UR5, 0x380fffff ;  /* 0x380fffff00057882 */ /* 0x000fe20000000000 */
[----:B--2---:R-:W0:Y:S01]  /*1370*/  F2F.F32.F64 R19, R4 ;  /* 0x0000000400137310 */ /* 0x004e220000301000 */
[----:B------:R-:W-:-:S14]  /*1380*/  DSETP.GEU.AND P0, PT, |R4|, UR4, PT ;  /* 0x0000000404007e2a */ /* 0x000fdc000bf0e200 */
[----:B0-----:R-:W-:Y:S01]  /*1390*/  @!P0 FMUL R19, R19, 1.175494350822287508e-38 ;  /* 0x0080000013138820 */ /* 0x001fe20000400000 */
[----:B------:R-:W-:Y:S06]  /*13a0*/  BRA `(.L_x_6385) ;  /* 0x00000008007c7947 */ /* 0x000fec0003800000 */
.L_x_6380:
        /* <DEDUP_REMOVED lines=12> */
.L_x_6394:
[----:B------:R-:W2:Y:S01]  /*1470*/  LDG.E.64 R4, desc[UR36][R4.64] ;  /* 0x0000002404047981 */ /* 0x000ea2000c1e1b00 */
[----:B------:R-:W-:Y:S01]  /*1480*/  UMOV UR4, 0xf0000000 ;  /* 0xf000000000047882 */ /* 0x000fe20000000000 */
[----:B------:R-:W-:Y:S01]  /*1490*/  UMOV UR5, 0x380fffff ;  /* 0x380fffff00057882 */ /* 0x000fe20000000000 */
[----:B--2---:R-:W0:Y:S01]  /*14a0*/  F2F.F32.F64 R19, R4 ;  /* 0x0000000400137310 */ /* 0x004e220000301000 */
[----:B------:R-:W-:-:S14]  /*14b0*/  DSETP.GEU.AND P0, PT, |R4|, UR4, PT ;  /* 0x0000000404007e2a */ /* 0x000fdc000bf0e200 */
[----:B0-----:R-:W-:Y:S01]  /*14c0*/  @!P0 FMUL R19, R19, 1.175494350822287508e-38 ;  /* 0x0080000013138820 */ /* 0x001fe20000400000 */
[----:B------:R-:W-:Y:S06]  /*14d0*/  BRA `(.L_x_6385) ;  /* 0x0000000800307947 */ /* 0x000fec0003800000 */
.L_x_6393:
        /* <DEDUP_REMOVED lines=26> */
.L_x_6396:
        /* <DEDUP_REMOVED lines=13> */
.L_x_6395:
[----:B------:R-:W2:Y:S02]  /*1750*/  LDG.E.U16 R4, desc[UR36][R4.64] ;  /* 0x0000002404047981 */ /* 0x000ea4000c1e1500 */
[----:B--2---:R-:W-:Y:S01]  /*1760*/  IMAD.U32 R19, R4, 0x10000, RZ ;  /* 0x0001000004137824 */ /* 0x004fe200078e00ff */
[----:B------:R-:W-:Y:S06]  /*1770*/  BRA `(.L_x_6385) ;  /* 0x0000000400887947 */ /* 0x000fec0003800000 */
.L_x_6392:
        /* <DEDUP_REMOVED lines=11> */
.L_x_6399:
        /* <DEDUP_REMOVED lines=20> */
.L_x_6401:
[----:B------:R-:W-:Y:S05]  /*1970*/  BSYNC B0 ;  /* 0x0000000000007941 */ /* 0x000fea0003800000 */
.L_x_6400:
[----:B------:R-:W-:Y:S01]  /*1980*/  IMAD.SHL.U32 R3, R3, 0x100000, RZ ;  /* 0x0010000003037824 */ /* 0x000fe200078e00ff */
[----:B------:R-:W-:-:S04]  /*1990*/  LEA R0, R0, 0x3b800000, 0x17 ;  /* 0x3b80000000007811 */ /* 0x000fc800078eb8ff */
[----:B------:R-:W-:Y:S01]  /*19a0*/  LOP3.LUT R19, R0, R3, R19, 0xfe, !PT ;  /* 0x0000000300137212 */ /* 0x000fe200078efe13 */
[----:B------:R-:W-:Y:S06]  /*19b0*/  BRA `(.L_x_6385) ;  /* 0x0000000000f87947 */ /* 0x000fec0003800000 */
.L_x_6398:
        /* <DEDUP_REMOVED lines=20> */
.L_x_6403:
[----:B------:R-:W-:Y:S05]  /*1b00*/  BSYNC B0 ;  /* 0x0000000000007941 */ /* 0x000fea0003800000 */
.L_x_6402:
[----:B------:R-:W-:Y:S01]  /*1b10*/  IMAD.SHL.U32 R3, R3, 0x200000, RZ ;  /* 0x0020000003037824 */ /* 0x000fe200078e00ff */
[----:B------:R-:W-:-:S04]  /*1b20*/  LEA R0, R0, 0x37800000, 0x17 ;  /* 0x3780000000007811 */ /* 0x000fc800078eb8ff */
[----:B------:R-:W-:Y:S01]  /*1b30*/  LOP3.LUT R19, R0, R3, R19, 0xfe, !PT ;  /* 0x0000000300137212 */ /* 0x000fe200078efe13 */
[----:B------:R-:W-:Y:S06]  /*1b40*/  BRA `(.L_x_6385) ;  /* 0x0000000000947947 */ /* 0x000fec0003800000 */
.L_x_6397:
        /* <DEDUP_REMOVED lines=14> */
.L_x_6384:
        /* <DEDUP_REMOVED lines=16> */
.L_x_6406:
[----:B------:R-:W-:Y:S01]  /*1d30*/  IMAD.MOV.U32 R19, RZ, RZ, RZ ;  /* 0x000000ffff137224 */ /* 0x000fe200078e00ff */
[----:B------:R-:W-:Y:S06]  /*1d40*/  BRA `(.L_x_6385) ;  /* 0x0000000000147947 */ /* 0x000fec0003800000 */
.L_x_6405:
[----:B------:R-:W2:Y:S02]  /*1d50*/  LDG.E.64 R4, desc[UR36][R4.64] ;  /* 0x0000002404047981 */ /* 0x000ea4000c1e1b00 */
[----:B--2---:R0:W2:Y:S01]  /*1d60*/  I2F.U64 R19, R4 ;  /* 0x0000000400137312 */ /* 0x0040a20000301000 */
[----:B------:R-:W-:Y:S05]  /*1d70*/  BRA `(.L_x_6385) ;  /* 0x0000000000087947 */ /* 0x000fea0003800000 */
.L_x_6404:
[----:B------:R-:W2:Y:S02]  /*1d80*/  LDG.E R4, desc[UR36][R4.64] ;  /* 0x0000002404047981 */ /* 0x000ea4000c1e1900 */
[----:B--2---:R-:W-:-:S07]  /*1d90*/  I2FP.F32.U32 R19, R4 ;  /* 0x0000000400137245 */ /* 0x004fce0000201000 */
.L_x_6385:
[----:B------:R-:W-:Y:S05]  /*1da0*/  BSYNC B6 ;  /* 0x0000000000067941 */ /* 0x000fea0003800000 */
.L_x_6379:
[----:B------:R-:W-:-:S07]  /*1db0*/  VIADD R23, R23, 0x80 ;  /* 0x0000008017177836 */ /* 0x000fce0000000000 */
.L_x_6378:
[----:B------:R-:W-:Y:S05]  /*1dc0*/  BSYNC B7 ;  /* 0x0000000000077941 */ /* 0x000fea0003800000 */
.L_x_6377:
[----:B------:R-:W-:Y:S01]  /*1dd0*/  ISETP.GE.AND P0, PT, R23, R17, PT ;  /* 0x000000111700720c */ /* 0x000fe20003f06270 */
[----:B------:R-:W-:Y:S01]  /*1de0*/  BSSY B7, `(.L_x_6407) ;  /* 0x00000ea000077945 */ /* 0x000fe20003800000 */
[----:B------:R-:W-:Y:S02]  /*1df0*/  IMAD.MOV.U32 R16, RZ, RZ, RZ ;  /* 0x000000ffff107224 */ /* 0x000fe400078e00ff */
[----:B------:R-:W-:-:S09]  /*1e00*/  IMAD.MOV.U32 R22, RZ, RZ, RZ ;  /* 0x000000ffff167224 */ /* 0x000fd200078e00ff */
[----:B------:R-:W-:Y:S05]  /*1e10*/  @P0 BRA `(.L_x_6408) ;  /* 0x0000000c00980947 */ /* 0x000fea0003800000 */
[----:B0-2-4-:R-:W0:Y:S01]  /*1e20*/  LDC.64 R4, c[0x0][0x220] ;  /* 0x00008800ff047b82 */ /* 0x015e220000000a00 */
        /* <DEDUP_REMOVED lines=21> */
.L_x_6413:
[----:B------:R-:W2:Y:S02]  /*1f80*/  LDG.E.U8 R4, desc[UR36][R4.64] ;  /* 0x0000002404047981 */ /* 0x000ea4000c1e1100 */
[----:B--2---:R-:W-:Y:S01]  /*1f90*/  I2FP.F32.U32 R22, R4 ;  /* 0x0000000400167245 */ /* 0x004fe20000201000 */
[----:B------:R-:W-:Y:S06]  /*1fa0*/  BRA `(.L_x_6415) ;  /* 0x0000000c002c7947 */ /* 0x000fec0003800000 */
.L_x_6412:
        /* <DEDUP_REMOVED lines=9> */
.L_x_6417:
[----:B------:R-:W2:Y:S02]  /*2040*/  LDG.E R4, desc[UR36][R4.64] ;  /* 0x0000002404047981 */ /* 0x000ea4000c1e1900 */
[----:B--2---:R-:W-:Y:S01]  /*2050*/  I2FP.F32.S32 R22, R4 ;  /* 0x0000000400167245 */ /* 0x004fe20000201400 */
[----:B------:R-:W-:Y:S06]  /*2060*/  BRA `(.L_x_6415) ;  /* 0x0000000800fc7947 */ /* 0x000fec0003800000 */
.L_x_6416:
[----:B------:R-:W2:Y:S02]  /*2070*/  LDG.E.U16 R4, desc[UR36][R4.64] ;  /* 0x0000002404047981 */ /* 0x000ea4000c1e1500 */
[----:B--2---:R4:W0:Y:S01]  /*2080*/  I2F.S16 R22, R4 ;  /* 0x0000000400167306 */ /* 0x0048220000101400 */
[----:B------:R-:W-:Y:S05]  /*2090*/  BRA `(.L_x_6415) ;  /* 0x0000000800f07947 */ /* 0x000fea0003800000 */
.L_x_6411:
        /* <DEDUP_REMOVED lines=8> */
.L_x_6419:
[----:B------:R-:W2:Y:S02]  /*2120*/  LDG.E.U16 R4, desc[UR36][R4.64] ;  /* 0x0000002404047981 */ /* 0x000ea4000c1e1500 */
[----:B--2---:R-:W-:Y:S01]  /*2130*/  HADD2.F32 R22, -RZ, R4.H0_H0 ;  /* 0x20000004ff167230 */ /* 0x004fe20000004100 */
[----:B------:R-:W-:Y:S06]  /*2140*/  BRA `(.L_x_6415) ;  /* 0x0000000800c47947 */ /* 0x000fec0003800000 */
.L_x_6418:
        /* <DEDUP_REMOVED lines=8> */
.L_x_6421:
[----:B------:R-:W2:Y:S02]  /*21d0*/  LDG.E.U16 R4, desc[UR36][R4.64] ;  /* 0x0000002404047981 */ /* 0x000ea4000c1e1500 */
[----:B--2---:R-:W-:Y:S01]  /*21e0*/  HADD2.F32 R22, -RZ, R4.H0_H0 ;  /* 0x20000004ff167230 */ /* 0x004fe20000004100 */
[----:B------:R-:W-:Y:S06]  /*21f0*/  BRA `(.L_x_6415) ;  /* 0x0000000800987947 */ /* 0x000fec0003800000 */
.L_x_6420:
[----:B------:R-:W2:Y:S01]  /*2200*/  LDG.E.64 R4, desc[UR36][R4.64] ;  /* 0x0000002404047981 */ /* 0x000ea2000c1e1b00 */
[----:B------:R-:W-:Y:S01]  /*2210*/  UMOV UR4, 0xf0000000 ;  /* 0xf000000000047882 */ /* 0x000fe20000000000 */
[----:B------:R-:W-:Y:S01]  /*2220*/  UMOV UR5, 0x380fffff ;  /* 0x380fffff00057882 */ /* 0x000fe20000000000 */
[----:B--2---:R-:W0:Y:S01]  /*2230*/  F2F.F32.F64 R22, R4 ;  /* 0x0000000400167310 */ /* 0x004e220000301000 */
[----:B------:R-:W-:-:S14]  /*2240*/  DSETP.GEU.AND P0, PT, |R4|, UR4, PT ;  /* 0x0000000404007e2a */ /* 0x000fdc000bf0e200 */
[----:B0-----:R-:W-:Y:S01]  /*2250*/  @!P0 FMUL R22, R22, 1.175494350822287508e-38 ;  /* 0x0080000016168820 */ /* 0x001fe20000400000 */
[----:B------:R-:W-:Y:S06]  /*2260*/  BRA `(.L_x_6415) ;  /* 0x00000008007c7947 */ /* 0x000fec0003800000 */
.L_x_6410:
        /* <DEDUP_REMOVED lines=12> */
.L_x_6424:
[----:B------:R-:W2:Y:S01]  /*2330*/  LDG.E.64 R4, desc[UR36][R4.64] ;  /* 0x0000002404047981 */ /* 0x000ea2000c1e1b00 */
[----:B------:R-:W-:Y:S01]  /*2340*/  UMOV UR4, 0xf0000000 ;  /* 0xf000000000047882 */ /* 0x000fe20000000000 */
[----:B------:R-:W-:Y:S01]  /*2350*/  UMOV UR5, 0x380fffff ;  /* 0x380fffff00057882 */ /* 0x000fe20000000000 */
[----:B--2---:R-:W0:Y:S01]  /*2360*/  F2F.F32.F64 R22, R4 ;  /* 0x0000000400167310 */ /* 0x004e220000301000 */
[----:B------:R-:W-:-:S14]  /*2370*/  DSETP.GEU.AND P0, PT, |R4|, UR4, PT ;  /* 0x0000000404007e2a */ /* 0x000fdc000bf0e200 */
[----:B0-----:R-:W-:Y:S01]  /*2380*/  @!P0 FMUL R22, R22, 1.175494350822287508e-38 ;  /* 0x0080000016168820 */ /* 0x001fe20000400000 */
[----:B------:R-:W-:Y:S06]  /*2390*/  BRA `(.L_x_6415) ;  /* 0x0000000800307947 */ /* 0x000fec0003800000 */
.L_x_6423:
        /* <DEDUP_REMOVED lines=26> */
.L_x_6426:
        /* <DEDUP_REMOVED lines=13> */
.L_x_6425:
[----:B------:R-:W2:Y:S02]  /*2610*/  LDG.E.U16 R4, desc[UR36][R4.64] ;  /* 0x0000002404047981 */ /* 0x000ea4000c1e1500 */
[----:B--2---:R-:W-:Y:S01]  /*2620*/  IMAD.U32 R22, R4, 0x10000, RZ ;  /* 0x0001000004167824 */ /* 0x004fe200078e00ff */
[----:B------:R-:W-:Y:S06]  /*2630*/  BRA `(.L_x_6415) ;  /* 0x0000000400887947 */ /* 0x000fec0003800000 */
.L_x_6422:
        /* <DEDUP_REMOVED lines=11> */
.L_x_6429:
        /* <DEDUP_REMOVED lines=20> */
.L_x_6431:
[----:B------:R-:W-:Y:S05]  /*2830*/  BSYNC B0 ;  /* 0x0000000000007941 */ /* 0x000fea0003800000 */
.L_x_6430:
[----:B------:R-:W-:Y:S01]  /*2840*/  IMAD.SHL.U32 R3, R3, 0x100000, RZ ;  /* 0x0010000003037824 */ /* 0x000fe200078e00ff */
[----:B------:R-:W-:-:S04]  /*2850*/  LEA R5, R0, 0x3b800000, 0x17 ;  /* 0x3b80000000057811 */ /* 0x000fc800078eb8ff */
[----:B------:R-:W-:Y:S01]  /*2860*/  LOP3.LUT R22, R5, R3, R22, 0xfe, !PT ;  /* 0x0000000305167212 */ /* 0x000fe200078efe16 */
[----:B------:R-:W-:Y:S06]  /*2870*/  BRA `(.L_x_6415) ;  /* 0x0000000000f87947 */ /* 0x000fec0003800000 */
.L_x_6428:
        /* <DEDUP_REMOVED lines=20> */
.L_x_6433:
[----:B------:R-:W-:Y:S05]  /*29c0*/  BSYNC B0 ;  /* 0x0000000000007941 */ /* 0x000fea0003800000 */
.L_x_6432:
[----:B------:R-:W-:Y:S01]  /*29d0*/  IMAD.SHL.U32 R3, R3, 0x200000, RZ ;  /* 0x0020000003037824 */ /* 0x000fe200078e00ff */
[----:B------:R-:W-:-:S04]  /*29e0*/  LEA R5, R0, 0x37800000, 0x17 ;  /* 0x3780000000057811 */ /* 0x000fc800078eb8ff */
[----:B------:R-:W-:Y:S01]  /*29f0*/  LOP3.LUT R22, R5, R3, R22, 0xfe, !PT ;  /* 0x0000000305167212 */ /* 0x000fe200078efe16 */
[----:B------:R-:W-:Y:S06]  /*2a00*/  BRA `(.L_x_6415) ;  /* 0x0000000000947947 */ /* 0x000fec0003800000 */
.L_x_6427:
        /* <DEDUP_REMOVED lines=14> */
.L_x_6414:
        /* <DEDUP_REMOVED lines=16> */
.L_x_6436:
[----:B------:R-:W-:Y:S01]  /*2bf0*/  IMAD.MOV.U32 R22, RZ, RZ, RZ ;  /* 0x000000ffff167224 */ /* 0x000fe200078e00ff */
[----:B------:R-:W-:Y:S06]  /*2c00*/  BRA `(.L_x_6415) ;  /* 0x0000000000147947 */ /* 0x000fec0003800000 */
.L_x_6435:
[----:B------:R-:W2:Y:S02]  /*2c10*/  LDG.E.64 R4, desc[UR36][R4.64] ;  /* 0x0000002404047981 */ /* 0x000ea4000c1e1b00 */
[----:B--2---:R0:W2:Y:S01]  /*2c20*/  I2F.U64 R22, R4 ;  /* 0x0000000400167312 */ /* 0x0040a20000301000 */
[----:B------:R-:W-:Y:S05]  /*2c30*/  BRA `(.L_x_6415) ;  /* 0x0000000000087947 */ /* 0x000fea0003800000 */
.L_x_6434:
[----:B------:R-:W2:Y:S02]  /*2c40*/  LDG.E R4, desc[UR36][R4.64] ;  /* 0x0000002404047981 */ /* 0x000ea4000c1e1900 */
[----:B--2---:R-:W-:-:S07]  /*2c50*/  I2FP.F32.U32 R22, R4 ;  /* 0x0000000400167245 */ /* 0x004fce0000201000 */
.L_x_6415:
[----:B------:R-:W-:Y:S05]  /*2c60*/  BSYNC B6 ;  /* 0x0000000000067941 */ /* 0x000fea0003800000 */
.L_x_6409:
[----:B------:R-:W-:-:S07]  /*2c70*/  VIADD R23, R23, 0x80 ;  /* 0x0000008017177836 */ /* 0x000fce0000000000 */
.L_x_6408:
[----:B------:R-:W-:Y:S05]  /*2c80*/  BSYNC B7 ;  /* 0x0000000000077941 */ /* 0x000fea0003800000 */
.L_x_6407:
        /* <DEDUP_REMOVED lines=23> */
.L_x_6442:
[----:B------:R-:W2:Y:S02]  /*2e00*/  LDG.E.U8 R4, desc[UR36][R4.64] ;  /* 0x0000002404047981 */ /* 0x000ea4000c1e1100 */
[----:B--2---:R-:W-:Y:S01]  /*2e10*/  I2FP.F32.U32 R16, R4 ;  /* 0x0000000400107245 */ /* 0x004fe20000201000 */
[----:B------:R-:W-:Y:S06]  /*2e20*/  BRA `(.L_x_6438) ;  /* 0x0000000c00207947 */ /* 0x000fec0003800000 */
.L_x_6441:
        /* <DEDUP_REMOVED lines=9> */
.L_x_6445:
[----:B------:R-:W2:Y:S02]  /*2ec0*/  LDG.E R4, desc[UR36][R4.64] ;  /* 0x0000002404047981 */ /* 0x000ea4000c1e1900 */
[----:B--2---:R-:W-:Y:S01]  /*2ed0*/  I2FP.F32.S32 R16, R4 ;  /* 0x0000000400107245 */ /* 0x004fe20000201400 */
[----:B------:R-:W-:Y:S06]  /*2ee0*/  BRA `(.L_x_6438) ;  /* 0x0000000800f07947 */ /* 0x000fec0003800000 */
.L_x_6444:
[----:B------:R-:W2:Y:S02]  /*2ef0*/  LDG.E.U16 R4, desc[UR36][R4.64] ;  /* 0x0000002404047981 */ /* 0x000ea4000c1e1500 */
[----:B--2---:R0:W2:Y:S01]  /*2f00*/  I2F.S16 R16, R4 ;  /* 0x0000000400107306 */ /* 0x0040a20000101400 */
[----:B------:R-:W-:Y:S05]  /*2f10*/  BRA `(.L_x_6438) ;  /* 0x0000000800e47947 */ /* 0x000fea0003800000 */
.L_x_6440:
        /* <DEDUP_REMOVED lines=8> */
.L_x_6447:
[----:B------:R-:W2:Y:S02]  /*2fa0*/  LDG.E.U16 R4, desc[UR36][R4.64] ;  /* 0x0000002404047981 */ /* 0x000ea4000c1e1500 */
[----:B--2---:R-:W-:Y:S01]  /*2fb0*/  HADD2.F32 R16, -RZ, R4.H0_H0 ;  /* 0x20000004ff107230 */ /* 0x004fe20000004100 */
[----:B------:R-:W-:Y:S06]  /*2fc0*/  BRA `(.L_x_6438) ;  /* 0x0000000800b87947 */ /* 0x000fec0003800000 */
.L_x_6446:
        /* <DEDUP_REMOVED lines=8> */
.L_x_6449:
[----:B------:R-:W2:Y:S02]  /*3050*/  LDG.E.U16 R4, desc[UR36][R4.64] ;  /* 0x0000002404047981 */ /* 0x000ea4000c1e1500 */
[----:B--2---:R-:W-:Y:S01]  /*3060*/  HADD2.F32 R16, -RZ, R4.H0_H0 ;  /* 0x20000004ff107230 */ /* 0x004fe20000004100 */
[----:B------:R-:W-:Y:S06]  /*3070*/  BRA `(.L_x_6438) ;  /* 0x00000008008c7947 */ /* 0x000fec0003800000 */
.L_x_6448:
[----:B------:R-:W2:Y:S01]  /*3080*/  LDG.E.64 R4, desc[UR36][R4.64] ;  /* 0x0000002404047981 */ /* 0x000ea2000c1e1b00 */
[----:B------:R-:W-:Y:S01]  /*3090*/  UMOV UR4, 0xf0000000 ;  /* 0xf000000000047882 */ /* 0x000fe20000000000 */
[----:B------:R-:W-:Y:S01]  /*30a0*/  UMOV UR5, 0x380fffff ;  /* 0x380fffff00057882 */ /* 0x000fe20000000000 */
[----:B--2---:R-:W0:Y:S01]  /*30b0*/  F2F.F32.F64 R16, R4 ;  /* 0x0000000400107310 */ /* 0x004e220000301000 */
[----:B------:R-:W-:-:S14]  /*30c0*/  DSETP.GEU.AND P0, PT, |R4|, UR4, PT ;  /* 0x0000000404007e2a */ /* 0x000fdc000bf0e200 */
[----:B0-----:R-:W-:Y:S01]  /*30d0*/  @!P0 FMUL R16, R16, 1.175494350822287508e-38 ;  /* 0x0080000010108820 */ /* 0x001fe20000400000 */
[----:B------:R-:W-:Y:S06]  /*30e0*/  BRA `(.L_x_6438) ;  /* 0x0000000800707947 */ /* 0x000fec0003800000 */
.L_x_6439:
        /* <DEDUP_REMOVED lines=12> */
.L_x_6452:
[----:B------:R-:W2:Y:S01]  /*31b0*/  LDG.E.64 R4, desc[UR36][R4.64] ;  /* 0x0000002404047981 */ /* 0x000ea2000c1e1b00 */
[----:B------:R-:W-:Y:S01]  /*31c0*/  UMOV UR4, 0xf0000000 ;  /* 0xf000000000047882 */ /* 0x000fe20000000000 */
[----:B------:R-:W-:Y:S01]  /*31d0*/  UMOV UR5, 0x380fffff ;  /* 0x380fffff00057882 */ /* 0x000fe20000000000 */
[----:B--2---:R-:W0:Y:S01]  /*31e0*/  F2F.F32.F64 R16, R4 ;  /* 0x0000000400107310 */ /* 0x004e220000301000 */
[----:B------:R-:W-:-:S14]  /*31f0*/  DSETP.GEU.AND P0, PT, |R4|, UR4, PT ;  /* 0x0000000404007e2a */ /* 0x000fdc000bf0e200 */
[----:B0-----:R-:W-:Y:S01]  /*3200*/  @!P0 FMUL R16, R16, 1.175494350822287508e-38 ;  /* 0x0080000010108820 */ /* 0x001fe20000400000 */
[----:B------:R-:W-:Y:S06]  /*3210*/  BRA `(.L_x_6438) ;  /* 0x0000000800247947 */ /* 0x000fec0003800000 */
.L_x_6451:
        /* <DEDUP_REMOVED lines=26> */
.L_x_6454:
        /* <DEDUP_REMOVED lines=13> */
.L_x_6453:
[----:B------:R-:W2:Y:S02]  /*3490*/  LDG.E.U16 R4, desc[UR36][R4.64] ;  /* 0x0000002404047981 */ /* 0x000ea4000c1e1500 */
[----:B--2---:R-:W-:Y:S01]  /*34a0*/  IMAD.U32 R16, R4, 0x10000, RZ ;  /* 0x0001000004107824 */ /* 0x004fe200078e00ff */
[----:B------:R-:W-:Y:S06]  /*34b0*/  BRA `(.L_x_6438) ;  /* 0x00000004007c7947 */ /* 0x000fec0003800000 */
.L_x_6450:
        /* <DEDUP_REMOVED lines=11> */
.L_x_6457:
        /* <DEDUP_REMOVED lines=19> */
.L_x_6459:
[----:B------:R-:W-:Y:S05]  /*36a0*/  BSYNC B0 ;  /* 0x0000000000007941 */ /* 0x000fea0003800000 */
.L_x_6458:
[----:B------:R-:W-:Y:S01]  /*36b0*/  IMAD.SHL.U32 R3, R3, 0x100000, RZ ;  /* 0x0010000003037824 */ /* 0x000fe200078e00ff */
[----:B------:R-:W-:-:S04]  /*36c0*/  LEA R5, R0, 0x3b800000, 0x17 ;  /* 0x3b80000000057811 */ /* 0x000fc800078eb8ff */
[----:B------:R-:W-:Y:S01]  /*36d0*/  LOP3.LUT R16, R5, R3, R16, 0xfe, !PT ;  /* 0x0000000305107212 */ /* 0x000fe200078efe10 */
[----:B------:R-:W-:Y:S06]  /*36e0*/  BRA `(.L_x_6438) ;  /* 0x0000000000f07947 */ /* 0x000fec0003800000 */
.L_x_6456:
        /* <DEDUP_REMOVED lines=19> */
.L_x_6461:
[----:B------:R-:W-:Y:S05]  /*3820*/  BSYNC B0 ;  /* 0x0000000000007941 */ /* 0x000fea0003800000 */
.L_x_6460:
[----:B------:R-:W-:Y:S01]  /*3830*/  IMAD.SHL.U32 R3, R3, 0x200000, RZ ;  /* 0x0020000003037824 */ /* 0x000fe200078e00ff */
[----:B------:R-:W-:-:S04]  /*3840*/  LEA R5, R0, 0x37800000, 0x17 ;  /* 0x3780000000057811 */ /* 0x000fc800078eb8ff */
[----:B------:R-:W-:Y:S01]  /*3850*/  LOP3.LUT R16, R5, R3, R16, 0xfe, !PT ;  /* 0x0000000305107212 */ /* 0x000fe200078efe10 */
[----:B------:R-:W-:Y:S06]  /*3860*/  BRA `(.L_x_6438) ;  /* 0x0000000000907947 */ /* 0x000fec0003800000 */
.L_x_6455:
        /* <DEDUP_REMOVED lines=14> */
.L_x_6443:
        /* <DEDUP_REMOVED lines=16> */
.L_x_6464:
[----:B------:R-:W-:Y:S05]  /*3a50*/  BRA `(.L_x_6438) ;  /* 0x0000000000147947 */ /* 0x000fea0003800000 */
.L_x_6463:
[----:B------:R-:W2:Y:S02]  /*3a60*/  LDG.E.64 R4, desc[UR36][R4.64] ;  /* 0x0000002404047981 */ /* 0x000ea4000c1e1b00 */
[----:B--2---:R0:W2:Y:S01]  /*3a70*/  I2F.U64 R16, R4 ;  /* 0x0000000400107312 */ /* 0x0040a20000301000 */
[----:B------:R-:W-:Y:S05]  /*3a80*/  BRA `(.L_x_6438) ;  /* 0x0000000000087947 */ /* 0x000fea0003800000 */
.L_x_6462:
[----:B------:R-:W2:Y:S02]  /*3a90*/  LDG.E R4, desc[UR36][R4.64] ;  /* 0x0000002404047981 */ /* 0x000ea4000c1e1900 */
[----:B--2---:R-:W-:-:S07]  /*3aa0*/  I2FP.F32.U32 R16, R4 ;  /* 0x0000000400107245 */ /* 0x004fce0000201000 */
.L_x_6438:
[----:B------:R-:W-:Y:S05]  /*3ab0*/  BSYNC B6 ;  /* 0x0000000000067941 */ /* 0x000fea0003800000 */
.L_x_6437:
[----:B------:R-:W0:Y:S01]  /*3ac0*/  S2R R25, SR_TID.X ;  /* 0x0000000000197919 */ /* 0x000e220000002100 */
[----:B------:R-:W-:Y:S01]  /*3ad0*/  BSSY B6, `(.L_x_6465) ;  /* 0x000011c000067945 */ /* 0x000fe20003800000 */
[C---:B0-----:R-:W-:Y:S01]  /*3ae0*/  VIADD R0, R25.reuse, 0x100 ;  /* 0x0000010019007836 */ /* 0x041fe20000000000 */
[CC--:B------:R-:W-:Y:S01]  /*3af0*/  ISETP.GE.AND P3, PT, R25.reuse, R17.reuse, PT ;  /* 0x000000111900720c */ /* 0x0c0fe20003f66270 */
[C---:B------:R-:W-:Y:S02]  /*3b00*/  VIADD R6, R25.reuse, 0x180 ;  /* 0x0000018019067836 */ /* 0x040fe40000000000 */
[----:B------:R-:W-:Y:S01]  /*3b10*/  VIADD R26, R25, 0x80 ;  /* 0x00000080191a7836 */ /* 0x000fe20000000000 */
[-C--:B------:R-:W-:Y:S02]  /*3b20*/  ISETP.GE.AND P1, PT, R0, R17.reuse, PT ;  /* 0x000000110000720c */ /* 0x080fe40003f26270 */
[-C--:B------:R-:W-:Y:S02]  /*3b30*/  ISETP.GE.AND P2, PT, R6, R17.reuse, PT ;  /* 0x000000110600720c */ /* 0x080fe40003f46270 */
[----:B------:R-:W-:-:S05]  /*3b40*/  ISETP.GE.AND P0, PT, R26, R17, PT ;  /* 0x000000111a00720c */ /* 0x000fca0003f06270 */
[----:B-1-3-5:R-:W-:-:S04]  /*3b50*/  @!P3 FADD.FTZ R0, -R18, 1 ;  /* 0x3f8000001200b421 */ /* 0x02afc80000010100 */
[----:B--2---:R-:W-:Y:S01]  /*3b60*/  @!P1 FADD.FTZ R6, -R22, 1 ;  /* 0x3f80000016069421 */ /* 0x004fe20000010100 */
[----:B------:R-:W0:Y:S01]  /*3b70*/  @!P3 MUFU.RCP R3, R0 ;  /* 0x000000000003b308 */ /* 0x000e220000001000 */
[----:B------:R-:W-:Y:S02]  /*3b80*/  @!P2 FADD.FTZ R8, -R16, 1 ;  /* 0x3f8000001008a421 */ /* 0x000fe40000010100 */
[----:B------:R-:W-:-:S05]  /*3b90*/  @!P0 FADD.FTZ R5, -R19, 1 ;  /* 0x3f80000013058421 */ /* 0x000fca0000010100 */
[----:B------:R-:W1:Y:S08]  /*3ba0*/  @!P1 MUFU.RCP R7, R6 ;  /* 0x0000000600079308 */ /* 0x000e700000001000 */
[----:B------:R-:W2:Y:S01]  /*3bb0*/  @!P2 MUFU.RCP R9, R8 ;  /* 0x000000080009a308 */ /* 0x000ea20000001000 */
[----:B0-----:R-:W-:-:S07]  /*3bc0*/  @!P3 FMUL.FTZ R3, R3, R18 ;  /* 0x000000120303b220 */ /* 0x001fce0000410000 */
[----:B------:R-:W0:Y:S01]  /*3bd0*/  @!P0 MUFU.RCP R10, R5 ;  /* 0x00000005000a8308 */ /* 0x000e220000001000 */
[----:B-1----:R-:W-:-:S07]  /*3be0*/  @!P1 FMUL.FTZ R7, R7, R22 ;  /* 0x0000001607079220 */ /* 0x002fce0000410000 */
[----:B------:R-:W4:Y:S01]  /*3bf0*/  @!P3 MUFU.LG2 R3, R3 ;  /* 0x000000030003b308 */ /* 0x000f220000000c00 */
[----:B--2---:R-:W-:Y:S02]  /*3c00*/  @!P2 FMUL.FTZ R0, R9, R16 ;  /* 0x000000100900a220 */ /* 0x004fe40000410000 */
[----:B------:R-:W1:Y:S05]  /*3c10*/  LDC.U8 R16, c[0x0][0x234] ;  /* 0x00008d00ff107b82 */ /* 0x000e6a0000000000 */
[----:B------:R-:W2:Y:S01]  /*3c20*/  @!P1 MUFU.LG2 R7, R7 ;  /* 0x0000000700079308 */ /* 0x000ea20000000c00 */
[----:B0-----:R-:W-:-:S07]  /*3c30*/  @!P0 FMUL.FTZ R19, R10, R19 ;  /* 0x000000130a138220 */ /* 0x001fce0000410000 */
[----:B------:R-:W0:Y:S01]  /*3c40*/  @!P2 MUFU.LG2 R0, R0 ;  /* 0x000000000000a308 */ /* 0x000e220000000c00 */
[----:B----4-:R-:W-:-:S07]  /*3c50*/  @!P3 FMUL.FTZ R4, R3, 0.69314718246459960938 ;  /* 0x3f3172180304b820 */ /* 0x010fce0000410000 */
[----:B------:R-:W3:Y:S01]  /*3c60*/  @!P0 MUFU.LG2 R19, R19 ;  /* 0x0000001300138308 */ /* 0x000ee20000000c00 */
[----:B--2---:R-:W-:Y:S01]  /*3c70*/  @!P1 FMUL.FTZ R22, R7, 0.69314718246459960938 ;  /* 0x3f31721807169820 */ /* 0x004fe20000410000 */
[----:B0-----:R-:W-:Y:S01]  /*3c80*/  @!P2 FMUL.FTZ R24, R0, 0.69314718246459960938 ;  /* 0x3f3172180018a820 */ /* 0x001fe20000410000 */
[----:B---3--:R-:W-:Y:S01]  /*3c90*/  @!P0 FMUL.FTZ R18, R19, 0.69314718246459960938 ;  /* 0x3f31721813128820 */ /* 0x008fe20000410000 */
[----:B------:R-:W-:Y:S06]  /*3ca0*/  @P3 BRA `(.L_x_6466) ;  /* 0x0000000c00f83947 */ /* 0x000fec0003800000 */
        /* <DEDUP_REMOVED lines=21> */
.L_x_6470:
[----:B------:R-:W0:Y:S01]  /*3e00*/  F2I.S64.TRUNC R4, R4 ;  /* 0x0000000400047311 */ /* 0x000e22000020d900 */
[----:B------:R-:W-:Y:S02]  /*3e10*/  IMAD.MOV.U32 R25, RZ, RZ, R26 ;  /* 0x000000ffff197224 */ /* 0x000fe400078e001a */
[----:B0-----:R-:W-:-:S05]  /*3e20*/  IMAD.MOV.U32 R3, RZ, RZ, R4 ;  /* 0x000000ffff037224 */ /* 0x001fca00078e0004 */
[----:B------:R0:W-:Y:S01]  /*3e30*/  STG.E.U8 desc[UR36][R8.64], R3 ;  /* 0x0000000308007986 */ /* 0x0001e2000c101124 */
[----:B------:R-:W-:Y:S05]  /*3e40*/  BRA `(.L_x_6466) ;  /* 0x0000000c00907947 */ /* 0x000fea0003800000 */
.L_x_6469:
        /* <DEDUP_REMOVED lines=10> */
.L_x_6473:
[----:B------:R-:W0:Y:S01]  /*3ef0*/  F2I.FTZ.TRUNC.NTZ R3, R4 ;  /* 0x0000000400037305 */ /* 0x000e22000021f100 */
[----:B------:R-:W-:Y:S01]  /*3f00*/  IMAD.MOV.U32 R25, RZ, RZ, R26 ;  /* 0x000000ffff197224 */ /* 0x000fe200078e001a */
[----:B0-----:R0:W-:Y:S01]  /*3f10*/  STG.E desc[UR36][R8.64], R3 ;  /* 0x0000000308007986 */ /* 0x0011e2000c101924 */
[----:B------:R-:W-:Y:S05]  /*3f20*/  BRA `(.L_x_6466) ;  /* 0x0000000c00587947 */ /* 0x000fea0003800000 */
.L_x_6472:
[----:B------:R-:W0:Y:S01]  /*3f30*/  F2I.FTZ.TRUNC.NTZ R3, R4 ;  /* 0x0000000400037305 */ /* 0x000e22000021f100 */
[----:B------:R-:W-:Y:S01]  /*3f40*/  IMAD.MOV.U32 R25, RZ, RZ, R26 ;  /* 0x000000ffff197224 */ /* 0x000fe200078e001a */
[----:B0-----:R0:W-:Y:S01]  /*3f50*/  STG.E.U16 desc[UR36][R8.64], R3 ;  /* 0x0000000308007986 */ /* 0x0011e2000c101524 */
[----:B------:R-:W-:Y:S05]  /*3f60*/  BRA `(.L_x_6466) ;  /* 0x0000000c00487947 */ /* 0x000fea0003800000 */
.L_x_6468:
        /* <DEDUP_REMOVED lines=9> */
.L_x_6475:
[----:B------:R-:W-:Y:S01]  /*4000*/  F2FP.F16.F32.PACK_AB R4, RZ, R4 ;  /* 0x00000004ff04723e */ /* 0x000fe200000000ff */
[----:B------:R-:W-:-:S04]  /*4010*/  IMAD.MOV.U32 R25, RZ, RZ, R26 ;  /* 0x000000ffff197224 */ /* 0x000fc800078e001a */
[----:B------:R0:W-:Y:S01]  /*4020*/  STG.E.U16 desc[UR36][R8.64], R4 ;  /* 0x0000000408007986 */ /* 0x0001e2000c101524 */
[----:B------:R-:W-:Y:S05]  /*4030*/  BRA `(.L_x_6466) ;  /* 0x0000000c00147947 */ /* 0x000fea0003800000 */
.L_x_6474:
        /* <DEDUP_REMOVED lines=10> */
.L_x_6477:
[----:B------:R-:W-:Y:S01]  /*40e0*/  F2FP.F16.F32.PACK_AB R3, RZ, R4 ;  /* 0x00000004ff03723e */ /* 0x000fe200000000ff */
[----:B------:R-:W-:-:S03]  /*40f0*/  IMAD.MOV.U32 R25, RZ, RZ, R26 ;  /* 0x000000ffff197224 */ /* 0x000fc600078e001a */
[----:B------:R-:W-:-:S05]  /*4100*/  PRMT R3, R3, 0x5410, RZ ;  /* 0x0000541003037816 */ /* 0x000fca00000000ff */
[----:B------:R0:W-:Y:S01]  /*4110*/  STG.E desc[UR36][R8.64], R3 ;  /* 0x0000000308007986 */ /* 0x0001e2000c101924 */
[----:B------:R-:W-:Y:S05]  /*4120*/  BRA `(.L_x_6466) ;  /* 0x0000000800d87947 */ /* 0x000fea0003800000 */
.L_x_6476:
[----:B------:R-:W-:Y:S01]  /*4130*/  FMUL.FTZ R4, R4, 1 ;  /* 0x3f80000004047820 */ /* 0x000fe20000410000 */
[----:B------:R-:W-:-:S05]  /*4140*/  IMAD.MOV.U32 R25, RZ, RZ, R26 ;  /* 0x000000ffff197224 */ /* 0x000fca00078e001a */
[----:B------:R-:W0:Y:S02]  /*4150*/  F2F.F64.F32 R4, R4 ;  /* 0x0000000400047310 */ /* 0x000e240000201800 */
[----:B0-----:R0:W-:Y:S01]  /*4160*/  STG.E.64 desc[UR36][R8.64], R4 ;  /* 0x0000000408007986 */ /* 0x0011e2000c101b24 */
[----:B------:R-:W-:Y:S05]  /*4170*/  BRA `(.L_x_6466) ;  /* 0x0000000800c47947 */ /* 0x000fea0003800000 */
.L_x_6467:
        /* <DEDUP_REMOVED lines=13> */
.L_x_6480:
[----:B------:R-:W-:Y:S01]  /*4250*/  FMUL.FTZ R4, R4, 1 ;  /* 0x3f80000004047820 */ /* 0x000fe20000410000 */
[----:B------:R-:W-:Y:S01]  /*4260*/  CS2R R6, SRZ ;  /* 0x0000000000067805 */ /* 0x000fe2000001ff00 */
[----:B------:R-:W-:-:S04]  /*4270*/  IMAD.MOV.U32 R25, RZ, RZ, R26 ;  /* 0x000000ffff197224 */ /* 0x000fc800078e001a */
[----:B------:R-:W0:Y:S02]  /*4280*/  F2F.F64.F32 R4, R4 ;  /* 0x0000000400047310 */ /* 0x000e240000201800 */
[----:B0-----:R0:W-:Y:S01]  /*4290*/  STG.E.128 desc[UR36][R8.64], R4 ;  /* 0x0000000408007986 */ /* 0x0011e2000c101d24 */
[----:B------:R-:W-:Y:S05]  /*42a0*/  BRA `(.L_x_6466) ;  /* 0x0000000800787947 */ /* 0x000fea0003800000 */
.L_x_6479:
        /* <DEDUP_REMOVED lines=20> */
.L_x_6484:
[----:B------:R-:W-:Y:S05]  /*43f0*/  BSYNC B0 ;  /* 0x0000000000007941 */ /* 0x000fea0003800000 */
.L_x_6483:
[----:B------:R-:W-:Y:S01]  /*4400*/  LOP3.LUT R5, R0, R5, RZ, 0xfc, !PT ;  /* 0x0000000500057212 */ /* 0x000fe200078efcff */
[----:B------:R-:W-:-:S04]  /*4410*/  IMAD.MOV.U32 R25, RZ, RZ, R26 ;  /* 0x000000ffff197224 */ /* 0x000fc800078e001a */
[----:B------:R0:W-:Y:S01]  /*4420*/  STG.E.U8 desc[UR36][R8.64], R5 ;  /* 0x0000000508007986 */ /* 0x0001e2000c101124 */
[----:B------:R-:W-:Y:S05]  /*4430*/  BRA `(.L_x_6466) ;  /* 0x0000000800147947 */ /* 0x000fea0003800000 */
.L_x_6482:
        /* <DEDUP_REMOVED lines=12> */
.L_x_6486:
[----:B------:R-:W-:Y:S01]  /*4500*/  IMAD.MOV.U32 R0, RZ, RZ, 0x7f ;  /* 0x0000007fff007424 */ /* 0x000fe200078e00ff */
[----:B------:R-:W-:-:S04]  /*4510*/  ISETP.GT.U32.AND P0, PT, R5, 0x7f800000, PT ;  /* 0x7f8000000500780c */ /* 0x000fc80003f04070 */
[----:B------:R-:W-:-:S09]  /*4520*/  SEL R0, R0, 0x7c, P0 ;  /* 0x0000007c00007807 */ /* 0x000fd20000000000 */
.L_x_6487:
[----:B------:R-:W-:Y:S05]  /*4530*/  BSYNC B0 ;  /* 0x0000000000007941 */ /* 0x000fea0003800000 */
.L_x_6485:
[----:B------:R-:W-:Y:S01]  /*4540*/  LOP3.LUT R4, R4, 0x80000000, RZ, 0xc0, !PT ;  /* 0x8000000004047812 */ /* 0x000fe200078ec0ff */
[----:B------:R-:W-:-:S03]  /*4550*/  IMAD.MOV.U32 R25, RZ, RZ, R26 ;  /* 0x000000ffff197224 */ /* 0x000fc600078e001a */
[----:B------:R-:W-:-:S04]  /*4560*/  SHF.R.U32.HI R3, RZ, 0x18, R4 ;  /* 0x00000018ff037819 */ /* 0x000fc80000011604 */
[----:B------:R-:W-:-:S05]  /*4570*/  LOP3.LUT R3, R0, R3, RZ, 0xfc, !PT ;  /* 0x0000000300037212 */ /* 0x000fca00078efcff */
[----:B------:R0:W-:Y:S01]  /*4580*/  STG.E.U8 desc[UR36][R8.64], R3 ;  /* 0x0000000308007986 */ /* 0x0001e2000c101124 */
[----:B------:R-:W-:Y:S05]  /*4590*/  BRA `(.L_x_6466) ;  /* 0x0000000400bc7947 */ /* 0x000fea0003800000 */
.L_x_6481:
[----:B------:R-:W-:Y:S01]  /*45a0*/  F2FP.BF16.F32.PACK_AB R4, RZ, R4 ;  /* 0x00000004ff04723e */ /* 0x000fe200000010ff */
[----:B------:R-:W-:-:S04]  /*45b0*/  IMAD.MOV.U32 R25, RZ, RZ, R26 ;  /* 0x000000ffff197224 */ /* 0x000fc800078e001a */
[----:B------:R0:W-:Y:S01]  /*45c0*/  STG.E.U16 desc[UR36][R8.64], R4 ;  /* 0x0000000408007986 */ /* 0x0001e2000c101524 */
[----:B------:R-:W-:Y:S05]  /*45d0*/  BRA `(.L_x_6466) ;  /* 0x0000000400ac7947 */ /* 0x000fea0003800000 */
.L_x_6478:
        /* <DEDUP_REMOVED lines=12> */
.L_x_6490:
        /* <DEDUP_REMOVED lines=16> */
.L_x_6493:
[----:B------:R-:W-:-:S04]  /*47a0*/  LOP3.LUT R4, R4, 0x80000000, RZ, 0xc0, !PT ;  /* 0x8000000004047812 */ /* 0x000fc800078ec0ff */
[----:B------:R-:W-:-:S04]  /*47b0*/  SHF.R.U32.HI R4, RZ, 0x18, R4 ;  /* 0x00000018ff047819 */ /* 0x000fc80000011604 */
[----:B------:R-:W-:-:S04]  /*47c0*/  LOP3.LUT R3, R3, R4, RZ, 0xfc, !PT ;  /* 0x0000000403037212 */ /* 0x000fc800078efcff */
[----:B------:R-:W-:-:S07]  /*47d0*/  PRMT R0, R3, 0x7610, R0 ;  /* 0x0000761003007816 */ /* 0x000fce0000000000 */
.L_x_6492:
[----:B------:R-:W-:Y:S05]  /*47e0*/  BSYNC B0 ;  /* 0x0000000000007941 */ /* 0x000fea0003800000 */
.L_x_6491:
[----:B------:R4:W-:Y:S01]  /*47f0*/  STG.E.U8 desc[UR36][R8.64], R0 ;  /* 0x0000000008007986 */ /* 0x0009e2000c101124 */
[----:B------:R-:W-:Y:S01]  /*4800*/  IMAD.MOV.U32 R25, RZ, RZ, R26 ;  /* 0x000000ffff197224 */ /* 0x000fe200078e001a */
[----:B------:R-:W-:Y:S06]  /*4810*/  BRA `(.L_x_6466) ;  /* 0x00000004001c7947 */ /* 0x000fec0003800000 */
.L_x_6489:
        /* <DEDUP_REMOVED lines=16> */
.L_x_6496:
[----:B------:R-:W-:-:S04]  /*4920*/  LOP3.LUT R4, R4, 0x80000000, RZ, 0xc0, !PT ;  /* 0x8000000004047812 */ /* 0x000fc800078ec0ff */
[----:B------:R-:W-:-:S04]  /*4930*/  SHF.R.U32.HI R4, RZ, 0x18, R4 ;  /* 0x00000018ff047819 */ /* 0x000fc80000011604 */
[----:B------:R-:W-:-:S04]  /*4940*/  LOP3.LUT R3, R3, R4, RZ, 0xfc, !PT ;  /* 0x0000000403037212 */ /* 0x000fc800078efcff */
[----:B------:R-:W-:-:S07]  /*4950*/  PRMT R0, R3, 0x7610, R0 ;  /* 0x0000761003007816 */ /* 0x000fce0000000000 */
.L_x_6495:
[----:B------:R-:W-:Y:S05]  /*4960*/  BSYNC B0 ;  /* 0x0000000000007941 */ /* 0x000fea0003800000 */
.L_x_6494:
[----:B------:R0:W-:Y:S01]  /*4970*/  STG.E.U8 desc[UR36][R8.64], R0 ;  /* 0x0000000008007986 */ /* 0x0001e2000c101124 */
[----:B------:R-:W-:Y:S01]  /*4980*/  IMAD.MOV.U32 R25, RZ, RZ, R26 ;  /* 0x000000ffff197224 */ /* 0x000fe200078e001a */
[----:B------:R-:W-:Y:S06]  /*4990*/  BRA `(.L_x_6466) ;  /* 0x0000000000bc7947 */ /* 0x000fec0003800000 */
.L_x_6488:
        /* <DEDUP_REMOVED lines=22> */
.L_x_6471:
        /* <DEDUP_REMOVED lines=16> */
.L_x_6499:
[----:B------:R-:W-:Y:S01]  /*4c00*/  IMAD.MOV.U32 R25, RZ, RZ, R26 ;  /* 0x000000ffff197224 */ /* 0x000fe200078e001a */
[----:B------:R-:W-:Y:S06]  /*4c10*/  BRA `(.L_x_6466) ;  /* 0x00000000001c7947 */ /* 0x000fec0003800000 */
.L_x_6498:
[----:B------:R-:W0:Y:S01]  /*4c20*/  F2I.U64.TRUNC R4, R4 ;  /* 0x0000000400047311 */ /* 0x000e22000020d800 */
[----:B------:R-:W-:Y:S01]  /*4c30*/  IMAD.MOV.U32 R25, RZ, RZ, R26 ;  /* 0x000000ffff197224 */ /* 0x000fe200078e001a */
[----:B0-----:R3:W-:Y:S01]  /*4c40*/  STG.E.64 desc[UR36][R8.64], R4 ;  /* 0x0000000408007986 */ /* 0x0017e2000c101b24 */
[----:B------:R-:W-:Y:S05]  /*4c50*/  BRA `(.L_x_6466) ;  /* 0x00000000000c7947 */ /* 0x000fea0003800000 */
.L_x_6497:
[----:B------:R-:W0:Y:S01]  /*4c60*/  F2I.FTZ.U32.TRUNC.NTZ R3, R4 ;  /* 0x0000000400037305 */ /* 0x000e22000021f000 */
[----:B------:R-:W-:Y:S01]  /*4c70*/  IMAD.MOV.U32 R25, RZ, RZ, R26 ;  /* 0x000000ffff197224 */ /* 0x000fe200078e001a */
[----:B0-----:R0:W-:Y:S06]  /*4c80*/  STG.E desc[UR36][R8.64], R3 ;  /* 0x0000000308007986 */ /* 0x0011ec000c101924 */
.L_x_6466:
[----:B------:R-:W-:Y:S05]  /*4c90*/  BSYNC B6 ;  /* 0x0000000000067941 */ /* 0x000fea0003800000 */
.L_x_6465:
[----:B------:R-:W-:Y:S01]  /*4ca0*/  ISETP.GE.AND P0, PT, R25, R17, PT ;  /* 0x000000111900720c */ /* 0x000fe20003f06270 */
[----:B------:R-:W-:-:S12]  /*4cb0*/  BSSY B6, `(.L_x_6500) ;  /* 0x00001d8000067945 */ /* 0x000fd80003800000 */
[----:B------:R-:W-:Y:S05]  /*4cc0*/  @P0 BRA `(.L_x_6501) ;  /* 0x0000001c00580947 */ /* 0x000fea0003800000 */
[----:B0-234-:R-:W0:Y:S01]  /*4cd0*/  LDC.64 R8, c[0x0][0x218] ;  /* 0x00008600ff087b82 */ /* 0x01de220000000a00 */
        /* <DEDUP_REMOVED lines=20> */
.L_x_6505:
[----:B------:R-:W0:Y:S02]  /*4e20*/  F2I.S64.TRUNC R18, R18 ;  /* 0x0000001200127311 */ /* 0x000e24000020d900 */
[----:B0-----:R-:W-:-:S05]  /*4e30*/  IMAD.MOV.U32 R3, RZ, RZ, R18 ;  /* 0x000000ffff037224 */ /* 0x001fca00078e0012 */
[----:B------:R0:W-:Y:S01]  /*4e40*/  STG.E.U8 desc[UR36][R8.64], R3 ;  /* 0x0000000308007986 */ /* 0x0001e2000c101124 */
[----:B------:R-:W-:Y:S05]  /*4e50*/  BRA `(.L_x_6507) ;  /* 0x0000000c00407947 */ /* 0x000fea0003800000 */
.L_x_6504:
        /* <DEDUP_REMOVED lines=9> */
.L_x_6509:
[----:B------:R-:W0:Y:S02]  /*4ef0*/  F2I.FTZ.TRUNC.NTZ R3, R18 ;  /* 0x0000001200037305 */ /* 0x000e24000021f100 */
[----:B0-----:R0:W-:Y:S01]  /*4f00*/  STG.E desc[UR36][R8.64], R3 ;  /* 0x0000000308007986 */ /* 0x0011e2000c101924 */
[----:B------:R-:W-:Y:S05]  /*4f10*/  BRA `(.L_x_6507) ;  /* 0x0000000c00107947 */ /* 0x000fea0003800000 */
.L_x_6508:
[----:B------:R-:W0:Y:S02]  /*4f20*/  F2I.FTZ.TRUNC.NTZ R3, R18 ;  /* 0x0000001200037305 */ /* 0x000e24000021f100 */
[----:B0-----:R0:W-:Y:S01]  /*4f30*/  STG.E.U16 desc[UR36][R8.64], R3 ;  /* 0x0000000308007986 */ /* 0x0011e2000c101524 */
[----:B------:R-:W-:Y:S05]  /*4f40*/  BRA `(.L_x_6507) ;  /* 0x0000000c00047947 */ /* 0x000fea0003800000 */
.L_x_6503:
        /* <DEDUP_REMOVED lines=8> */
.L_x_6511:
[----:B------:R-:W-:-:S05]  /*4fd0*/  F2FP.F16.F32.PACK_AB R18, RZ, R18 ;  /* 0x00000012ff12723e */ /* 0x000fca00000000ff */
[----:B------:R0:W-:Y:S01]  /*4fe0*/  STG.E.U16 desc[UR36][R8.64], R18 ;  /* 0x0000001208007986 */ /* 0x0001e2000c101524 */
[----:B------:R-:W-:Y:S05]  /*4ff0*/  BRA `(.L_x_6507) ;  /* 0x0000000800d87947 */ /* 0x000fea0003800000 */
.L_x_6510:
        /* <DEDUP_REMOVED lines=9> */
.L_x_6513:
[----:B------:R-:W-:-:S04]  /*5090*/  F2FP.F16.F32.PACK_AB R3, RZ, R18 ;  /* 0x00000012ff03723e */ /* 0x000fc800000000ff */
[----:B------:R-:W-:-:S05]  /*50a0*/  PRMT R3, R3, 0x5410, RZ ;  /* 0x0000541003037816 */ /* 0x000fca00000000ff */
[----:B------:R0:W-:Y:S01]  /*50b0*/  STG.E desc[UR36][R8.64], R3 ;  /* 0x0000000308007986 */ /* 0x0001e2000c101924 */
[----:B------:R-:W-:Y:S05]  /*50c0*/  BRA `(.L_x_6507) ;  /* 0x0000000800a47947 */ /* 0x000fea0003800000 */
.L_x_6512:
[----:B------:R-:W-:-:S06]  /*50d0*/  FMUL.FTZ R4, R18, 1 ;  /* 0x3f80000012047820 */ /* 0x000fcc0000410000 */
[----:B------:R-:W0:Y:S02]  /*50e0*/  F2F.F64.F32 R4, R4 ;  /* 0x0000000400047310 */ /* 0x000e240000201800 */
[----:B0-----:R0:W-:Y:S01]  /*50f0*/  STG.E.64 desc[UR36][R8.64], R4 ;  /* 0x0000000408007986 */ /* 0x0011e2000c101b24 */
[----:B------:R-:W-:Y:S05]  /*5100*/  BRA `(.L_x_6507) ;  /* 0x0000000800947947 */ /* 0x000fea0003800000 */
.L_x_6502:
        /* <DEDUP_REMOVED lines=12> */
.L_x_6516:
[----:B------:R-:W-:Y:S01]  /*51d0*/  FMUL.FTZ R4, R18, 1 ;  /* 0x3f80000012047820 */ /* 0x000fe20000410000 */
[----:B------:R-:W-:-:S05]  /*51e0*/  CS2R R6, SRZ ;  /* 0x0000000000067805 */ /* 0x000fca000001ff00 */
[----:B------:R-:W0:Y:S02]  /*51f0*/  F2F.F64.F32 R4, R4 ;  /* 0x0000000400047310 */ /* 0x000e240000201800 */
[----:B0-----:R0:W-:Y:S01]  /*5200*/  STG.E.128 desc[UR36][R8.64], R4 ;  /* 0x0000000408007986 */ /* 0x0011e2000c101d24 */
[----:B------:R-:W-:Y:S05]  /*5210*/  BRA `(.L_x_6507) ;  /* 0x0000000800507947 */ /* 0x000fea0003800000 */
.L_x_6515:
        /* <DEDUP_REMOVED lines=20> */
.L_x_6520:
[----:B------:R-:W-:Y:S05]  /*5360*/  BSYNC B0 ;  /* 0x0000000000007941 */ /* 0x000fea0003800000 */
.L_x_6519:
[----:B------:R-:W-:-:S05]  /*5370*/  LOP3.LUT R5, R0, R5, RZ, 0xfc, !PT ;  /* 0x0000000500057212 */ /* 0x000fca00078efcff */
[----:B------:R0:W-:Y:S01]  /*5380*/  STG.E.U8 desc[UR36][R8.64], R5 ;  /* 0x0000000508007986 */ /* 0x0001e2000c101124 */
[----:B------:R-:W-:Y:S05]  /*5390*/  BRA `(.L_x_6507) ;  /* 0x0000000400f07947 */ /* 0x000fea0003800000 */
.L_x_6518:
        /* <DEDUP_REMOVED lines=12> */
.L_x_6522:
[----:B------:R-:W-:Y:S01]  /*5460*/  IMAD.MOV.U32 R0, RZ, RZ, 0x7f ;  /* 0x0000007fff007424 */ /* 0x000fe200078e00ff */
[----:B------:R-:W-:-:S04]  /*5470*/  ISETP.GT.U32.AND P0, PT, R4, 0x7f800000, PT ;  /* 0x7f8000000400780c */ /* 0x000fc80003f04070 */
[----:B------:R-:W-:-:S09]  /*5480*/  SEL R0, R0, 0x7c, P0 ;  /* 0x0000007c00007807 */ /* 0x000fd20000000000 */
.L_x_6523:
[----:B------:R-:W-:Y:S05]  /*5490*/  BSYNC B0 ;  /* 0x0000000000007941 */ /* 0x000fea0003800000 */
.L_x_6521:
[----:B------:R-:W-:-:S04]  /*54a0*/  LOP3.LUT R18, R18, 0x80000000, RZ, 0xc0, !PT ;  /* 0x8000000012127812 */ /* 0x000fc800078ec0ff */
[----:B------:R-:W-:-:S04]  /*54b0*/  SHF.R.U32.HI R3, RZ, 0x18, R18 ;  /* 0x00000018ff037819 */ /* 0x000fc80000011612 */
[----:B------:R-:W-:-:S05]  /*54c0*/  LOP3.LUT R3, R0, R3, RZ, 0xfc, !PT ;  /* 0x0000000300037212 */ /* 0x000fca00078efcff */
[----:B------:R0:W-:Y:S01]  /*54d0*/  STG.E.U8 desc[UR36][R8.64], R3 ;  /* 0x0000000308007986 */ /* 0x0001e2000c101124 */
[----:B------:R-:W-:Y:S05]  /*54e0*/  BRA `(.L_x_6507) ;  /* 0x00000004009c7947 */ /* 0x000fea0003800000 */
.L_x_6517:
[----:B------:R-:W-:-:S05]  /*54f0*/  F2FP.BF16.F32.PACK_AB R18, RZ, R18 ;  /* 0x00000012ff12723e */ /* 0x000fca00000010ff */
[----:B------:R0:W-:Y:S01]  /*5500*/  STG.E.U16 desc[UR36][R8.64], R18 ;  /* 0x0000001208007986 */ /* 0x0001e2000c101524 */
[----:B------:R-:W-:Y:S05]  /*5510*/  BRA `(.L_x_6507) ;  /* 0x0000000400907947 */ /* 0x000fea0003800000 */
.L_x_6514:
        /* <DEDUP_REMOVED lines=11> */
.L_x_6526:
        /* <DEDUP_REMOVED lines=16> */
.L_x_6529:
[----:B------:R-:W-:-:S04]  /*56d0*/  LOP3.LUT R18, R18, 0x80000000, RZ, 0xc0, !PT ;  /* 0x8000000012127812 */ /* 0x000fc800078ec0ff */
[----:B------:R-:W-:-:S04]  /*56e0*/  SHF.R.U32.HI R3, RZ, 0x18, R18 ;  /* 0x00000018ff037819 */ /* 0x000fc80000011612 */
[----:B------:R-:W-:-:S04]  /*56f0*/  LOP3.LUT R0, R0, R3, RZ, 0xfc, !PT ;  /* 0x0000000300007212 */ /* 0x000fc800078efcff */
[----:B------:R-:W-:-:S07]  /*5700*/  PRMT R4, R0, 0x7610, R4 ;  /* 0x0000761000047816 */ /* 0x000fce0000000004 */
.L_x_6528:
[----:B------:R-:W-:Y:S05]  /*5710*/  BSYNC B0 ;  /* 0x0000000000007941 */ /* 0x000fea0003800000 */
.L_x_6527:
[----:B------:R3:W-:Y:S01]  /*5720*/  STG.E.U8 desc[UR36][R8.64], R4 ;  /* 0x0000000408007986 */ /* 0x0007e2000c101124 */
[----:B------:R-:W-:Y:S05]  /*5730*/  BRA `(.L_x_6507) ;  /* 0x0000000400087947 */ /* 0x000fea0003800000 */
.L_x_6525:
        /* <DEDUP_REMOVED lines=16> */
.L_x_6532:
[----:B------:R-:W-:-:S04]  /*5840*/  LOP3.LUT R18, R18, 0x80000000, RZ, 0xc0, !PT ;  /* 0x8000000012127812 */ /* 0x000fc800078ec0ff */
[----:B------:R-:W-:-:S04]  /*5850*/  SHF.R.U32.HI R3, RZ, 0x18, R18 ;  /* 0x00000018ff037819 */ /* 0x000fc80000011612 */
[----:B------:R-:W-:-:S04]  /*5860*/  LOP3.LUT R0, R0, R3, RZ, 0xfc, !PT ;  /* 0x0000000300007212 */ /* 0x000fc800078efcff */
[----:B------:R-:W-:-:S07]  /*5870*/  PRMT R4, R0, 0x7610, R4 ;  /* 0x0000761000047816 */ /* 0x000fce0000000004 */
.L_x_6531:
[----:B------:R-:W-:Y:S05]  /*5880*/  BSYNC B0 ;  /* 0x0000000000007941 */ /* 0x000fea0003800000 */
.L_x_6530:
[----:B------:R0:W-:Y:S01]  /*5890*/  STG.E.U8 desc[UR36][R8.64], R4 ;  /* 0x0000000408007986 */ /* 0x0001e2000c101124 */
[----:B------:R-:W-:Y:S05]  /*58a0*/  BRA `(.L_x_6507) ;  /* 0x0000000000ac7947 */ /* 0x000fea0003800000 */
.L_x_6524:
        /* <DEDUP_REMOVED lines=21> */
.L_x_6506:
        /* <DEDUP_REMOVED lines=16> */
.L_x_6535:
[----:B------:R-:W-:Y:S05]  /*5b00*/  BRA `(.L_x_6507) ;  /* 0x0000000000147947 */ /* 0x000fea0003800000 */
.L_x_6534:
[----:B------:R-:W0:Y:S02]  /*5b10*/  F2I.U64.TRUNC R18, R18 ;  /* 0x0000001200127311 */ /* 0x000e24000020d800 */
[----:B0-----:R2:W-:Y:S01]  /*5b20*/  STG.E.64 desc[UR36][R8.64], R18 ;  /* 0x0000001208007986 */ /* 0x0015e2000c101b24 */
[----:B------:R-:W-:Y:S05]  /*5b30*/  BRA `(.L_x_6507) ;  /* 0x0000000000087947 */ /* 0x000fea0003800000 */
.L_x_6533:
[----:B------:R-:W0:Y:S02]  /*5b40*/  F2I.FTZ.U32.TRUNC.NTZ R3, R18 ;  /* 0x0000001200037305 */ /* 0x000e24000021f000 */
[----:B0-----:R0:W-:Y:S02]  /*5b50*/  STG.E desc[UR36][R8.64], R3 ;  /* 0x0000000308007986 */ /* 0x0011e4000c101924 */
.L_x_6507:
        /* <DEDUP_REMOVED lines=24> */
.L_x_6539:
[----:B------:R-:W0:Y:S02]  /*5ce0*/  F2I.S64.TRUNC R22, R22 ;  /* 0x0000001600167311 */ /* 0x000e24000020d900 */
[----:B0-----:R-:W-:-:S05]  /*5cf0*/  IMAD.MOV.U32 R3, RZ, RZ, R22 ;  /* 0x000000ffff037224 */ /* 0x001fca00078e0016 */
[----:B------:R0:W-:Y:S01]  /*5d00*/  STG.E.U8 desc[UR36][R8.64], R3 ;  /* 0x0000000308007986 */ /* 0x0001e2000c101124 */
[----:B------:R-:W-:Y:S05]  /*5d10*/  BRA `(.L_x_6541) ;  /* 0x0000000c00407947 */ /* 0x000fea0003800000 */
.L_x_6538:
        /* <DEDUP_REMOVED lines=9> */
.L_x_6543:
[----:B------:R-:W0:Y:S02]  /*5db0*/  F2I.FTZ.TRUNC.NTZ R3, R22 ;  /* 0x0000001600037305 */ /* 0x000e24000021f100 */
[----:B0-----:R3:W-:Y:S01]  /*5dc0*/  STG.E desc[UR36][R8.64], R3 ;  /* 0x0000000308007986 */ /* 0x0017e2000c101924 */
[----:B------:R-:W-:Y:S05]  /*5dd0*/  BRA `(.L_x_6541) ;  /* 0x0000000c00107947 */ /* 0x000fea0003800000 */
.L_x_6542:
[----:B------:R-:W0:Y:S02]  /*5de0*/  F2I.FTZ.TRUNC.NTZ R3, R22 ;  /* 0x0000001600037305 */ /* 0x000e24000021f100 */
[----:B0-----:R2:W-:Y:S01]  /*5df0*/  STG.E.U16 desc[UR36][R8.64], R3 ;  /* 0x0000000308007986 */ /* 0x0015e2000c101524 */
[----:B------:R-:W-:Y:S05]  /*5e00*/  BRA `(.L_x_6541) ;  /* 0x0000000c00047947 */ /* 0x000fea0003800000 */
.L_x_6537:
        /* <DEDUP_REMOVED lines=8> */
.L_x_6545:
[----:B------:R-:W-:-:S05]  /*5e90*/  F2FP.F16.F32.PACK_AB R22, RZ, R22 ;  /* 0x00000016ff16723e */ /* 0x000fca00000000ff */
[----:B------:R0:W-:Y:S01]  /*5ea0*/  STG.E.U16 desc[UR36][R8.64], R22 ;  /* 0x0000001608007986 */ /* 0x0001e2000c101524 */
[----:B------:R-:W-:Y:S05]  /*5eb0*/  BRA `(.L_x_6541) ;  /* 0x0000000800d87947 */ /* 0x000fea0003800000 */
.L_x_6544:
        /* <DEDUP_REMOVED lines=9> */
.L_x_6547:
[----:B------:R-:W-:-:S04]  /*5f50*/  F2FP.F16.F32.PACK_AB R3, RZ, R22 ;  /* 0x00000016ff03723e */ /* 0x000fc800000000ff */
[----:B------:R-:W-:-:S05]  /*5f60*/  PRMT R3, R3, 0x5410, RZ ;  /* 0x0000541003037816 */ /* 0x000fca00000000ff */
[----:B------:R0:W-:Y:S01]  /*5f70*/  STG.E desc[UR36][R8.64], R3 ;  /* 0x0000000308007986 */ /* 0x0001e2000c101924 */
[----:B------:R-:W-:Y:S05]  /*5f80*/  BRA `(.L_x_6541) ;  /* 0x0000000800a47947 */ /* 0x000fea0003800000 */
.L_x_6546:
[----:B------:R-:W-:-:S06]  /*5f90*/  FMUL.FTZ R4, R22, 1 ;  /* 0x3f80000016047820 */ /* 0x000fcc0000410000 */
[----:B------:R-:W0:Y:S02]  /*5fa0*/  F2F.F64.F32 R4, R4 ;  /* 0x0000000400047310 */ /* 0x000e240000201800 */
[----:B0-----:R0:W-:Y:S01]  /*5fb0*/  STG.E.64 desc[UR36][R8.64], R4 ;  /* 0x0000000408007986 */ /* 0x0011e2000c101b24 */
[----:B------:R-:W-:Y:S05]  /*5fc0*/  BRA `(.L_x_6541) ;  /* 0x0000000800947947 */ /* 0x000fea0003800000 */
.L_x_6536:
        /* <DEDUP_REMOVED lines=12> */
.L_x_6550:
[----:B------:R-:W-:Y:S01]  /*6090*/  FMUL.FTZ R4, R22, 1 ;  /* 0x3f80000016047820 */ /* 0x000fe20000410000 */
[----:B------:R-:W-:-:S05]  /*60a0*/  CS2R R6, SRZ ;  /* 0x0000000000067805 */ /* 0x000fca000001ff00 */
[----:B------:R-:W0:Y:S02]  /*60b0*/  F2F.F64.F32 R4, R4 ;  /* 0x0000000400047310 */ /* 0x000e240000201800 */
[----:B0-----:R0:W-:Y:S01]  /*60c0*/  STG.E.128 desc[UR36][R8.64], R4 ;  /* 0x0000000408007986 */ /* 0x0011e2000c101d24 */
[----:B------:R-:W-:Y:S05]  /*60d0*/  BRA `(.L_x_6541) ;  /* 0x0000000800507947 */ /* 0x000fea0003800000 */
.L_x_6549:
        /* <DEDUP_REMOVED lines=20> */
.L_x_6554:
[----:B------:R-:W-:Y:S05]  /*6220*/  BSYNC B0 ;  /* 0x0000000000007941 */ /* 0x000fea0003800000 */
.L_x_6553:
[----:B------:R-:W-:-:S05]  /*6230*/  LOP3.LUT R5, R0, R5, RZ, 0xfc, !PT ;  /* 0x0000000500057212 */ /* 0x000fca00078efcff */
[----:B------:R0:W-:Y:S01]  /*6240*/  STG.E.U8 desc[UR36][R8.64], R5 ;  /* 0x0000000508007986 */ /* 0x0001e2000c101124 */
[----:B------:R-:W-:Y:S05]  /*6250*/  BRA `(.L_x_6541) ;  /* 0x0000000400f07947 */ /* 0x000fea0003800000 */
.L_x_6552:
        /* <DEDUP_REMOVED lines=12> */
.L_x_6556:
[----:B------:R-:W-:Y:S01]  /*6320*/  IMAD.MOV.U32 R0, RZ, RZ, 0x7f ;  /* 0x0000007fff007424 */ /* 0x000fe200078e00ff */
[----:B------:R-:W-:-:S04]  /*6330*/  ISETP.GT.U32.AND P0, PT, R4, 0x7f800000, PT ;  /* 0x7f8000000400780c */ /* 0x000fc80003f04070 */
[----:B------:R-:W-:-:S09]  /*6340*/  SEL R0, R0, 0x7c, P0 ;  /* 0x0000007c00007807 */ /* 0x000fd20000000000 */
.L_x_6557:
[----:B------:R-:W-:Y:S05]  /*6350*/  BSYNC B0 ;  /* 0x0000000000007941 */ /* 0x000fea0003800000 */
.L_x_6555:
[----:B------:R-:W-:-:S04]  /*6360*/  LOP3.LUT R22, R22, 0x80000000, RZ, 0xc0, !PT ;  /* 0x8000000016167812 */ /* 0x000fc800078ec0ff */
[----:B------:R-:W-:-:S04]  /*6370*/  SHF.R.U32.HI R3, RZ, 0x18, R22 ;  /* 0x00000018ff037819 */ /* 0x000fc80000011616 */
[----:B------:R-:W-:-:S05]  /*6380*/  LOP3.LUT R3, R0, R3, RZ, 0xfc, !PT ;  /* 0x0000000300037212 */ /* 0x000fca00078efcff */
[----:B------:R0:W-:Y:S01]  /*6390*/  STG.E.U8 desc[UR36][R8.64], R3 ;  /* 0x0000000308007986 */ /* 0x0001e2000c101124 */
[----:B------:R-:W-:Y:S05]  /*63a0*/  BRA `(.L_x_6541) ;  /* 0x00000004009c7947 */ /* 0x000fea0003800000 */
.L_x_6551:
[----:B------:R-:W-:-:S05]  /*63b0*/  F2FP.BF16.F32.PACK_AB R22, RZ, R22 ;  /* 0x00000016ff16723e */ /* 0x000fca00000010ff */
[----:B------:R0:W-:Y:S01]  /*63c0*/  STG.E.U16 desc[UR36][R8.64], R22 ;  /* 0x0000001608007986 */ /* 0x0001e2000c101524 */
[----:B------:R-:W-:Y:S05]  /*63d0*/  BRA `(.L_x_6541) ;  /* 0x0000000400907947 */ /* 0x000fea0003800000 */
.L_x_6548:
        /* <DEDUP_REMOVED lines=11> */
.L_x_6560:
        /* <DEDUP_REMOVED lines=16> */
.L_x_6563:
[----:B------:R-:W-:-:S04]  /*6590*/  LOP3.LUT R22, R22, 0x80000000, RZ, 0xc0, !PT ;  /* 0x8000000016167812 */ /* 0x000fc800078ec0ff */
[----:B------:R-:W-:-:S04]  /*65a0*/  SHF.R.U32.HI R3, RZ, 0x18, R22 ;  /* 0x00000018ff037819 */ /* 0x000fc80000011616 */
[----:B------:R-:W-:-:S04]  /*65b0*/  LOP3.LUT R0, R0, R3, RZ, 0xfc, !PT ;  /* 0x0000000300007212 */ /* 0x000fc800078efcff */
[----:B------:R-:W-:-:S07]  /*65c0*/  PRMT R4, R0, 0x7610, R4 ;  /* 0x0000761000047816 */ /* 0x000fce0000000004 */
.L_x_6562:
[----:B------:R-:W-:Y:S05]  /*65d0*/  BSYNC B0 ;  /* 0x0000000000007941 */ /* 0x000fea0003800000 */
.L_x_6561:
[----:B------:R0:W-:Y:S01]  /*65e0*/  STG.E.U8 desc[UR36][R8.64], R4 ;  /* 0x0000000408007986 */ /* 0x0001e2000c101124 */
[----:B------:R-:W-:Y:S05]  /*65f0*/  BRA `(.L_x_6541) ;  /* 0x0000000400087947 */ /* 0x000fea0003800000 */
.L_x_6559:
        /* <DEDUP_REMOVED lines=16> */
.L_x_6566:
[----:B------:R-:W-:-:S04]  /*6700*/  LOP3.LUT R22, R22, 0x80000000, RZ, 0xc0, !PT ;  /* 0x8000000016167812 */ /* 0x000fc800078ec0ff */
[----:B------:R-:W-:-:S04]  /*6710*/  SHF.R.U32.HI R3, RZ, 0x18, R22 ;  /* 0x00000018ff037819 */ /* 0x000fc80000011616 */
[----:B------:R-:W-:-:S04]  /*6720*/  LOP3.LUT R0, R0, R3, RZ, 0xfc, !PT ;  /* 0x0000000300007212 */ /* 0x000fc800078efcff */
[----:B------:R-:W-:-:S07]  /*6730*/  PRMT R4, R0, 0x7610, R4 ;  /* 0x0000761000047816 */ /* 0x000fce0000000004 */
.L_x_6565:
[----:B------:R-:W-:Y:S05]  /*6740*/  BSYNC B0 ;  /* 0x0000000000007941 */ /* 0x000fea0003800000 */
.L_x_6564:
[----:B------:R0:W-:Y:S01]  /*6750*/  STG.E.U8 desc[UR36][R8.64], R4 ;  /* 0x0000000408007986 */ /* 0x0001e2000c101124 */
[----:B------:R-:W-:Y:S05]  /*6760*/  BRA `(.L_x_6541) ;  /* 0x0000000000ac7947 */ /* 0x000fea0003800000 */
.L_x_6558:
        /* <DEDUP_REMOVED lines=21> */
.L_x_6540:
        /* <DEDUP_REMOVED lines=16> */
.L_x_6569:
[----:B------:R-:W-:Y:S05]  /*69c0*/  BRA `(.L_x_6541) ;  /* 0x0000000000147947 */ /* 0x000fea0003800000 */
.L_x_6568:
[----:B------:R-:W0:Y:S02]  /*69d0*/  F2I.U64.TRUNC R22, R22 ;  /* 0x0000001600167311 */ /* 0x000e24000020d800 */
[----:B0-----:R0:W-:Y:S01]  /*69e0*/  STG.E.64 desc[UR36][R8.64], R22 ;  /* 0x0000001608007986 */ /* 0x0011e2000c101b24 */
[----:B------:R-:W-:Y:S05]  /*69f0*/  BRA `(.L_x_6541) ;  /* 0x0000000000087947 */ /* 0x000fea0003800000 */
.L_x_6567:
[----:B------:R-:W0:Y:S02]  /*6a00*/  F2I.FTZ.U32.TRUNC.NTZ R3, R22 ;  /* 0x0000001600037305 */ /* 0x000e24000021f000 */
[----:B0-----:R0:W-:Y:S02]  /*6a10*/  STG.E desc[UR36][R8.64], R3 ;  /* 0x0000000308007986 */ /* 0x0011e4000c101924 */
.L_x_6541:
[----:B------:R-:W-:-:S07]  /*6a20*/  VIADD R25, R25, 0x80 ;  /* 0x0000008019197836 */ /* 0x000fce0000000000 */
.L_x_6501:
[----:B------:R-:W-:Y:S05]  /*6a30*/  BSYNC B6 ;  /* 0x0000000000067941 */ /* 0x000fea0003800000 */
.L_x_6500:
[----:B------:R-:W-:-:S13]  /*6a40*/  ISETP.GE.AND P0, PT, R25, R17, PT ;  /* 0x000000111900720c */ /* 0x000fda0003f06270 */
[----:B------:R-:W-:Y:S05]  /*6a50*/  @P0 EXIT ;  /* 0x000000000000094d */ /* 0x000fea0003800000 */
[----:B0--3--:R-:W0:Y:S01]  /*6a60*/  LDC.64 R4, c[0x0][0x218] ;  /* 0x00008600ff047b82 */ /* 0x009e220000000a00 */
[----:B-1--4-:R-:W-:Y:S01]  /*6a70*/  PRMT R0, R16, 0x9910, RZ ;  /* 0x0000991010007816 */ /* 0x012fe200000000ff */
[----:B------:R-:W-:Y:S01]  /*6a80*/  IMAD R2, R2, 0x200, R25 ;  /* 0x0000020002027824 */ /* 0x000fe200078e0219 */
[----:B------:R-:W-:Y:S02]  /*6a90*/  ULDC UR4, c[0x0][0x238] ;  /* 0x00008e0000047ab9 */ /* 0x000fe40000000800 */
[----:B------:R-:W-:Y:S01]  /*6aa0*/  ISETP.GT.AND P1, PT, R0, 0x9, PT ;  /* 0x000000090000780c */ /* 0x000fe20003f24270 */
[----:B--2---:R-:W-:-:S05]  /*6ab0*/  IMAD R3, R2, UR4, RZ ;  /* 0x0000000402037c24 */ /* 0x004fca000f8e02ff */
        /* <DEDUP_REMOVED lines=14> */
.L_x_6573:
[----:B------:R-:W0:Y:S02]  /*6ba0*/  F2I.S64.TRUNC R24, R24 ;  /* 0x0000001800187311 */ /* 0x000e24000020d900 */
[----:B0-----:R-:W-:-:S05]  /*6bb0*/  IMAD.MOV.U32 R5, RZ, RZ, R24 ;  /* 0x000000ffff057224 */ /* 0x001fca00078e0018 */
[----:B------:R-:W-:Y:S01]  /*6bc0*/  STG.E.U8 desc[UR36][R2.64], R5 ;  /* 0x0000000502007986 */ /* 0x000fe2000c101124 */
[----:B------:R-:W-:Y:S05]  /*6bd0*/  EXIT ;  /* 0x000000000000794d */ /* 0x000fea0003800000 */
.L_x_6572:
        /* <DEDUP_REMOVED lines=9> */
.L_x_6576:
[----:B------:R-:W0:Y:S02]  /*6c70*/  F2I.FTZ.TRUNC.NTZ R5, R24 ;  /* 0x0000001800057305 */ /* 0x000e24000021f100 */
[----:B0-----:R-:W-:Y:S01]  /*6c80*/  STG.E desc[UR36][R2.64], R5 ;  /* 0x0000000502007986 */ /* 0x001fe2000c101924 */
[----:B------:R-:W-:Y:S05]  /*6c90*/  EXIT ;  /* 0x000000000000794d */ /* 0x000fea0003800000 */
.L_x_6575:
[----:B------:R-:W0:Y:S02]  /*6ca0*/  F2I.FTZ.TRUNC.NTZ R5, R24 ;  /* 0x0000001800057305 */ /* 0x000e24000021f100 */
[----:B0-----:R-:W-:Y:S01]  /*6cb0*/  STG.E.U16 desc[UR36][R2.64], R5 ;  /* 0x0000000502007986 */ /* 0x001fe2000c101524 */
[----:B------:R-:W-:Y:S05]  /*6cc0*/  EXIT ;  /* 0x000000000000794d */ /* 0x000fea0003800000 */
.L_x_6571:
        /* <DEDUP_REMOVED lines=8> */
.L_x_6578:
[----:B------:R-:W-:-:S05]  /*6d50*/  F2FP.F16.F32.PACK_AB R24, RZ, R24 ;  /* 0x00000018ff18723e */ /* 0x000fca00000000ff */
[----:B------:R-:W-:Y:S01]  /*6d60*/  STG.E.U16 desc[UR36][R2.64], R24 ;  /* 0x0000001802007986 */ /* 0x000fe2000c101524 */
[----:B------:R-:W-:Y:S05]  /*6d70*/  EXIT ;  /* 0x000000000000794d */ /* 0x000fea0003800000 */
.L_x_6577:
        /* <DEDUP_REMOVED lines=9> */
.L_x_6580:
[----:B------:R-:W-:-:S04]  /*6e10*/  F2FP.F16.F32.PACK_AB R5, RZ, R24 ;  /* 0x00000018ff05723e */ /* 0x000fc800000000ff */
[----:B------:R-:W-:-:S05]  /*6e20*/  PRMT R5, R5, 0x5410, RZ ;  /* 0x0000541005057816 */ /* 0x000fca00000000ff */
[----:B------:R-:W-:Y:S01]  /*6e30*/  STG.E desc[UR36][R2.64], R5 ;  /* 0x0000000502007986 */ /* 0x000fe2000c101924 */
[----:B------:R-:W-:Y:S05]  /*6e40*/  EXIT ;  /* 0x000000000000794d */ /* 0x000fea0003800000 */
.L_x_6579:
[----:B------:R-:W-:-:S06]  /*6e50*/  FMUL.FTZ R4, R24, 1 ;  /* 0x3f80000018047820 */ /* 0x000fcc0000410000 */
[----:B------:R-:W0:Y:S02]  /*6e60*/  F2F.F64.F32 R4, R4 ;  /* 0x0000000400047310 */ /* 0x000e240000201800 */
[----:B0-----:R-:W-:Y:S01]  /*6e70*/  STG.E.64 desc[UR36][R2.64], R4 ;  /* 0x0000000402007986 */ /* 0x001fe2000c101b24 */
[----:B------:R-:W-:Y:S05]  /*6e80*/  EXIT ;  /* 0x000000000000794d */ /* 0x000fea0003800000 */
.L_x_6570:
        /* <DEDUP_REMOVED lines=12> */
.L_x_6583:
[----:B------:R-:W-:Y:S01]  /*6f50*/  FMUL.FTZ R4, R24, 1 ;  /* 0x3f80000018047820 */ /* 0x000fe20000410000 */
[----:B------:R-:W-:-:S05]  /*6f60*/  CS2R R6, SRZ ;  /* 0x0000000000067805 */ /* 0x000fca000001ff00 */
[----:B------:R-:W0:Y:S02]  /*6f70*/  F2F.F64.F32 R4, R4 ;  /* 0x0000000400047310 */ /* 0x000e240000201800 */
[----:B0-----:R-:W-:Y:S01]  /*6f80*/  STG.E.128 desc[UR36][R2.64], R4 ;  /* 0x0000000402007986 */ /* 0x001fe2000c101d24 */
[----:B------:R-:W-:Y:S05]  /*6f90*/  EXIT ;  /* 0x000000000000794d */ /* 0x000fea0003800000 */
.L_x_6582:
        /* <DEDUP_REMOVED lines=20> */
.L_x_6587:
[----:B------:R-:W-:Y:S05]  /*70e0*/  BSYNC B0 ;  /* 0x0000000000007941 */ /* 0x000fea0003800000 */
.L_x_6586:
[----:B------:R-:W-:-:S05]  /*70f0*/  LOP3.LUT R7, R0, R7, RZ, 0xfc, !PT ;  /* 0x0000000700077212 */ /* 0x000fca00078efcff */
[----:B------:R-:W-:Y:S01]  /*7100*/  STG.E.U8 desc[UR36][R2.64], R7 ;  /* 0x0000000702007986 */ /* 0x000fe2000c101124 */
[----:B------:R-:W-:Y:S05]  /*7110*/  EXIT ;  /* 0x000000000000794d */ /* 0x000fea0003800000 */
.L_x_6585:
        /* <DEDUP_REMOVED lines=12> */
.L_x_6589:
[----:B------:R-:W-:Y:S01]  /*71e0*/  IMAD.MOV.U32 R0, RZ, RZ, 0x7f ;  /* 0x0000007fff007424 */ /* 0x000fe200078e00ff */
[----:B------:R-:W-:-:S04]  /*71f0*/  ISETP.GT.U32.AND P0, PT, R4, 0x7f800000, PT ;  /* 0x7f8000000400780c */ /* 0x000fc80003f04070 */
[----:B------:R-:W-:-:S09]  /*7200*/  SEL R0, R0, 0x7c, P0 ;  /* 0x0000007c00007807 */ /* 0x000fd20000000000 */
.L_x_6590:
[----:B------:R-:W-:Y:S05]  /*7210*/  BSYNC B0 ;  /* 0x0000000000007941 */ /* 0x000fea0003800000 */
.L_x_6588:
[----:B------:R-:W-:-:S04]  /*7220*/  LOP3.LUT R24, R24, 0x80000000, RZ, 0xc0, !PT ;  /* 0x8000000018187812 */ /* 0x000fc800078ec0ff */
[----:B------:R-:W-:-:S04]  /*7230*/  SHF.R.U32.HI R5, RZ, 0x18, R24 ;  /* 0x00000018ff057819 */ /* 0x000fc80000011618 */
[----:B------:R-:W-:-:S05]  /*7240*/  LOP3.LUT R5, R0, R5, RZ, 0xfc, !PT ;  /* 0x0000000500057212 */ /* 0x000fca00078efcff */
[----:B------:R-:W-:Y:S01]  /*7250*/  STG.E.U8 desc[UR36][R2.64], R5 ;  /* 0x0000000502007986 */ /* 0x000fe2000c101124 */
[----:B------:R-:W-:Y:S05]  /*7260*/  EXIT ;  /* 0x000000000000794d */ /* 0x000fea0003800000 */
.L_x_6584:
[----:B------:R-:W-:-:S05]  /*7270*/  F2FP.BF16.F32.PACK_AB R24, RZ, R24 ;  /* 0x00000018ff18723e */ /* 0x000fca00000010ff */
[----:B------:R-:W-:Y:S01]  /*7280*/  STG.E.U16 desc[UR36][R2.64], R24 ;  /* 0x0000001802007986 */ /* 0x000fe2000c101524 */
[----:B------:R-:W-:Y:S05]  /*7290*/  EXIT ;  /* 0x000000000000794d */ /* 0x000fea0003800000 */
.L_x_6581:
        /* <DEDUP_REMOVED lines=11> */
.L_x_6593:
        /* <DEDUP_REMOVED lines=16> */
.L_x_6596:
[----:B------:R-:W-:-:S04]  /*7450*/  LOP3.LUT R24, R24, 0x80000000, RZ, 0xc0, !PT ;  /* 0x8000000018187812 */ /* 0x000fc800078ec0ff */
[----:B------:R-:W-:-:S04]  /*7460*/  SHF.R.U32.HI R5, RZ, 0x18, R24 ;  /* 0x00000018ff057819 */ /* 0x000fc80000011618 */
[----:B------:R-:W-:-:S04]  /*7470*/  LOP3.LUT R4, R4, R5, RZ, 0xfc, !PT ;  /* 0x0000000504047212 */ /* 0x000fc800078efcff */
[----:B------:R-:W-:-:S07]  /*7480*/  PRMT R0, R4, 0x7610, R0 ;  /* 0x0000761004007816 */ /* 0x000fce0000000000 */
.L_x_6595:
[----:B------:R-:W-:Y:S05]  /*7490*/  BSYNC B0 ;  /* 0x0000000000007941 */ /* 0x000fea0003800000 */
.L_x_6594:
[----:B------:R-:W-:Y:S01]  /*74a0*/  STG.E.U8 desc[UR36][R2.64], R0 ;  /* 0x0000000002007986 */ /* 0x000fe2000c101124 */
[----:B------:R-:W-:Y:S05]  /*74b0*/  EXIT ;  /* 0x000000000000794d */ /* 0x000fea0003800000 */
.L_x_6592:
        /* <DEDUP_REMOVED lines=16> */
.L_x_6599:
[----:B------:R-:W-:-:S04]  /*75c0*/  LOP3.LUT R24, R24, 0x80000000, RZ, 0xc0, !PT ;  /* 0x8000000018187812 */ /* 0x000fc800078ec0ff */
[----:B------:R-:W-:-:S04]  /*75d0*/  SHF.R.U32.HI R5, RZ, 0x18, R24 ;  /* 0x00000018ff057819 */ /* 0x000fc80000011618 */
[----:B------:R-:W-:-:S04]  /*75e0*/  LOP3.LUT R4, R4, R5, RZ, 0xfc, !PT ;  /* 0x0000000504047212 */ /* 0x000fc800078efcff */
[----:B------:R-:W-:-:S07]  /*75f0*/  PRMT R0, R4, 0x7610, R0 ;  /* 0x0000761004007816 */ /* 0x000fce0000000000 */
.L_x_6598:
[----:B------:R-:W-:Y:S05]  /*7600*/  BSYNC B0 ;  /* 0x0000000000007941 */ /* 0x000fea0003800000 */
.L_x_6597:
[----:B------:R-:W-:Y:S01]  /*7610*/  STG.E.U8 desc[UR36][R2.64], R0 ;  /* 0x0000000002007986 */ /* 0x000fe2000c101124 */
[----:B------:R-:W-:Y:S05]  /*7620*/  EXIT ;  /* 0x000000000000794d */ /* 0x000fea0003800000 */
.L_x_6591:
        /* <DEDUP_REMOVED lines=21> */
.L_x_6574:
        /* <DEDUP_REMOVED lines=16> */
.L_x_6602:
[----:B------:R-:W-:Y:S05]  /*7880*/  EXIT ;  /* 0x000000000000794d */ /* 0x000fea0003800000 */
.L_x_6601:
[----:B------:R-:W0:Y:S02]  /*7890*/  F2I.U64.TRUNC R24, R24 ;  /* 0x0000001800187311 */ /* 0x000e24000020d800 */
[----:B0-----:R-:W-:Y:S01]  /*78a0*/  STG.E.64 desc[UR36][R2.64], R24 ;  /* 0x0000001802007986 */ /* 0x001fe2000c101b24 */
[----:B------:R-:W-:Y:S05]  /*78b0*/  EXIT ;  /* 0x000000000000794d */ /* 0x000fea0003800000 */
.L_x_6600:
[----:B------:R-:W0:Y:S02]  /*78c0*/  F2I.FTZ.U32.TRUNC.NTZ R5, R24 ;  /* 0x0000001800057305 */ /* 0x000e24000021f000 */
[----:B0-----:R-:W-:Y:S01]  /*78d0*/  STG.E desc[UR36][R2.64], R5 ;  /* 0x0000000502007986 */ /* 0x001fe2000c101924 */
[----:B------:R-:W-:Y:S05]  /*78e0*/  EXIT ;  /* 0x000000000000794d */ /* 0x000fea0003800000 */
.L_x_6603:
        /* <DEDUP_REMOVED lines=9> */
.L_x_11210:


//--------------------- .text._ZN2at6native18elementwise_kernelILi128ELi2EZNS0_22gpu_kernel_impl_nocastIZZZNS0_17logit_kernel_cudaERNS_18TensorIteratorBaseERKN3c106ScalarEENKUlvE_clEvENKUlvE0_clEvEUlfE_EEvS4_RKT_EUliE_EEviT1_ --------------------------
	.section	.text._ZN2at6native18elementwise_kernelILi128ELi2EZNS0_22gpu_kernel_impl_nocastIZZZNS0_17logit_kernel_cudaERNS_18TensorIteratorBaseERKN3c106ScalarEENKUlvE_clEvENKUlvE0_clEvEUlfE_EEvS4_RKT_EUliE_EEviT1_,"ax",@progbits
	.align	128
        .global         _ZN2at6native18elementwise_kernelILi128ELi2EZNS0_22gpu_kernel_impl_nocastIZZZNS0_17logit_kernel_cudaERNS_18TensorIteratorBaseERKN3c106ScalarEENKUlvE_clEvENKUlvE0_clEvEUlfE_EEvS4_RKT_EUliE_EEviT1_
        .type           _ZN2at6native18elementwise_kernelILi128ELi2EZNS0_22gpu_kernel_impl_nocastIZZZNS0_17logit_kernel_cudaERNS_18TensorIteratorBaseERKN3c106ScalarEENKUlvE_clEvENKUlvE0_clEvEUlfE_EEvS4_RKT_EUliE_EEviT1_,@function
        .size           _ZN2at6native18elementwise_kernelILi128ELi2EZNS0_22gpu_kernel_impl_nocastIZZZNS0_17logit_kernel_cudaERNS_18TensorIteratorBaseERKN3c106ScalarEENKUlvE_clEvENKUlvE0_clEvEUlfE_EEvS4_RKT_EUliE_EEviT1_,(.L_x_11211 - _ZN2at6native18elementwise_kernelILi128ELi2EZNS0_22gpu_kernel_impl_nocastIZZZNS0_17logit_kernel_cudaERNS_18TensorIteratorBaseERKN3c106ScalarEENKUlvE_clEvENKUlvE0_clEvEUlfE_EEvS4_RKT_EUliE_EEviT1_)
        .other          _ZN2at6native18elementwise_kernelILi128ELi2EZNS0_22gpu_kernel_impl_nocastIZZZNS0_17logit_kernel_cudaERNS_18TensorIteratorBaseERKN3c106ScalarEENKUlvE_clEvENKUlvE0_clEvEUlfE_EEvS4_RKT_EUliE_EEviT1_,@"STO_CUDA_ENTRY STV_DEFAULT"
_ZN2at6native18elementwise_kernelILi128ELi2EZNS0_22gpu_kernel_impl_nocastIZZZNS0_17logit_kernel_cudaERNS_18TensorIteratorBaseERKN3c106ScalarEENKUlvE_clEvENKUlvE0_clEvEUlfE_EEvS4_RKT_EUliE_EEviT1_:
.text._ZN2at6native18elementwise_kernelILi128ELi2EZNS0_22gpu_kernel_impl_nocastIZZZNS0_17logit_kernel_cudaERNS_18TensorIteratorBaseERKN3c106ScalarEENKUlvE_clEvENKUlvE0_clEvEUlfE_EEvS4_RKT_EUliE_EEviT1_:
        /* <DEDUP_REMOVED lines=312> */
.L_x_6606:
[----:B------:R-:W-:Y:S02]  /*1380*/  ULDC.64 UR8, c[0x0][0x418] ;  /* 0x0001060000087ab9 */ /* 0x000fe40000000a00 */
[----:B------:R-:W-:-:S04]  /*1390*/  IADD3 R4, P0, R2, UR8, RZ ;  /* 0x0000000802047c10 */ /* 0x000fc8000ff1e0ff */
[----:B------:R-:W-:Y:S01]  /*13a0*/  IADD3.X R5, RZ, UR9, RZ, P0, !PT ;  /* 0x00000009ff057c10 */ /* 0x000fe200087fe4ff */
[----:B------:R-:W-:-:S04]  /*13b0*/  ULDC.64 UR8, c[0x0][0x410] ;  /* 0x0001040000087ab9 */ /* 0x000fc80000000a00 */
[----:B------:R-:W2:Y:S01]  /*13c0*/  LDG.E R4, desc[UR4][R4.64] ;  /* 0x0000000404047981 */ /* 0x000ea2000c1e1900 */
[----:B------:R-:W-:-:S04]  /*13d0*/  IADD3 R2, P0, R3, UR8, RZ ;  /* 0x0000000803027c10 */ /* 0x000fc8000ff1e0ff */
[----:B------:R-:W-:Y:S01]  /*13e0*/  IADD3.X R3, RZ, UR9, RZ, P0, !PT ;  /* 0x00000009ff037c10 */ /* 0x000fe200087fe4ff */
[----:B--2---:R-:W-:-:S04]  /*13f0*/  FADD.FTZ R6, -R4, 1 ;  /* 0x3f80000004067421 */ /* 0x004fc80000010100 */
[----:B------:R-:W0:Y:S02]  /*1400*/  MUFU.RCP R7, R6 ;  /* 0x0000000600077308 */ /* 0x000e240000001000 */
[----:B0-----:R-:W-:Y:S01]  /*1410*/  FMUL.FTZ R8, R4, R7 ;  /* 0x0000000704087220 */ /* 0x001fe20000410000 */
[----:B------:R-:W-:-:S05]  /*1420*/  IADD3 R7, R0, 0x80, RZ ;  /* 0x0000008000077810 */ /* 0x000fca0007ffe0ff */
[----:B------:R-:W0:Y:S02]  /*1430*/  MUFU.LG2 R8, R8 ;  /* 0x0000000800087308 */ /* 0x000e240000000c00 */
[----:B0-----:R-:W-:-:S05]  /*1440*/  FMUL.FTZ R9, R8, 0.69314718246459960938 ;  /* 0x3f31721808097820 */ /* 0x001fca0000410000 */
[----:B------:R0:W-:Y:S02]  /*1450*/  STG.E desc[UR4][R2.64], R9 ;  /* 0x0000000902007986 */ /* 0x0001e4000c101904 */
.L_x_6605:
[----:B------:R-:W-:Y:S05]  /*1460*/  BSYNC B0 ;  /* 0x0000000000007941 */ /* 0x000fea0003800000 */
.L_x_6604:
[----:B------:R-:W-:-:S13]  /*1470*/  ISETP.GE.AND P0, PT, R7, UR6, PT ;  /* 0x0000000607007c0c */ /* 0x000fda000bf06270 */
[----:B------:R-:W-:Y:S05]  /*1480*/  @P0 EXIT ;  /* 0x000000000000094d */ /* 0x000fea0003800000 */
[----:B------:R-:W1:Y:S01]  /*1490*/  LDC R8, c[0x0][0x218] ;  /* 0x00008600ff087b82 */ /* 0x000e620000000800 */
[----:B------:R-:W-:Y:S01]  /*14a0*/  HFMA2.MMA R0, -RZ, RZ, 0, 0 ;  /* 0x00000000ff007435 */ /* 0x000fe200000001ff */
[----:B0-----:R-:W-:Y:S02]  /*14b0*/  MOV R3, RZ ;  /* 0x000000ff00037202 */ /* 0x001fe40000000f00 */
[----:B-1----:R-:W-:-:S13]  /*14c0*/  ISETP.NE.AND P0, PT, R8, RZ, PT ;  /* 0x000000ff0800720c */ /* 0x002fda0003f05270 */
        /* <DEDUP_REMOVED lines=299> */
.L_x_6607:
        /* <DEDUP_REMOVED lines=9> */
[----:B0-----:R-:W-:-:S06]  /*2810*/  FMUL.FTZ R6, R4, R7 ;  /* 0x0000000704067220 */ /* 0x001fcc0000410000 */
[----:B------:R-:W0:Y:S02]  /*2820*/  MUFU.LG2 R6, R6 ;  /* 0x0000000600067308 */ /* 0x000e240000000c00 */
[----:B0-----:R-:W-:-:S05]  /*2830*/  FMUL.FTZ R7, R6, 0.69314718246459960938 ;  /* 0x3f31721806077820 */ /* 0x001fca0000410000 */
[----:B------:R-:W-:Y:S01]  /*2840*/  STG.E desc[UR4][R2.64], R7 ;  /* 0x0000000702007986 */ /* 0x000fe2000c101904 */
[----:B------:R-:W-:Y:S05]  /*2850*/  EXIT ;  /* 0x000000000000794d */ /* 0x000fea0003800000 */
.L_x_6608:
        /* <DEDUP_REMOVED lines=10> */
.L_x_11211:


//--------------------- .text._ZN2at6native27unrolled_elementwise_kernelIZZZNS0_17logit_kernel_cudaERNS_18TensorIteratorBaseERKN3c106ScalarEENKUlvE_clEvENKUlvE0_clEvEUlfE_St5arrayIPcLm2EELi4E23TrivialOffsetCalculatorILi1EjESF_NS0_6memory15LoadWithoutCastENSG_16StoreWithoutCastEEEviT_T0_T2_T3_T4_T5_ --------------------------
	.section	.text._ZN2at6native27unrolled_elementwise_kernelIZZZNS0_17logit_kernel_cudaERNS_18TensorIteratorBaseERKN3c106ScalarEENKUlvE_clEvENKUlvE0_clEvEUlfE_St5arrayIPcLm2EELi4E23TrivialOffsetCalculatorILi1EjESF_NS0_6memory15LoadWithoutCastENSG_16StoreWithoutCastEEEviT_T0_T2_T3_T4_T5_,"ax",@progbits
	.align	128
        .global         _ZN2at6native27unrolled_elementwise_kernelIZZZNS0_17logit_kernel_cudaERNS_18TensorIteratorBaseERKN3c106ScalarEENKUlvE_clEvENKUlvE0_clEvEUlfE_St5arrayIPcLm2EELi4E23TrivialOffsetCalculatorILi1EjESF_NS0_6memory15LoadWithoutCastENSG_16StoreWithoutCastEEEviT_T0_T2_T3_T4_T5_
        .type           _ZN2at6native27unrolled_elementwise_kernelIZZZNS0_17logit_kernel_cudaERNS_18TensorIteratorBaseERKN3c106ScalarEENKUlvE_clEvENKUlvE0_clEvEUlfE_St5arrayIPcLm2EELi4E23TrivialOffsetCalculatorILi1EjESF_NS0_6memory15LoadWithoutCastENSG_16StoreWithoutCastEEEviT_T0_T2_T3_T4_T5_,@function
        .size           _ZN2at6native27unrolled_elementwise_kernelIZZZNS0_17logit_kernel_cudaERNS_18TensorIteratorBaseERKN3c106ScalarEENKUlvE_clEvENKUlvE0_clEvEUlfE_St5arrayIPcLm2EELi4E23TrivialOffsetCalculatorILi1EjESF_NS0_6memory15LoadWithoutCastENSG_16StoreWithoutCastEEEviT_T0_T2_T3_T4_T5_,(.L_x_11212 - _ZN2at6native27unrolled_elementwise_kernelIZZZNS0_17logit_kernel_cudaERNS_18TensorIteratorBaseERKN3c106ScalarEENKUlvE_clEvENKUlvE0_clEvEUlfE_St5arrayIPcLm2EELi4E23TrivialOffsetCalculatorILi1EjESF_NS0_6memory15LoadWithoutCastENSG_16StoreWithoutCastEEEviT_T0_T2_T3_T4_T5_)
        .other          _ZN2at6native27unrolled_elementwise_kernelIZZZNS0_17logit_kernel_cudaERNS_18TensorIteratorBaseERKN3c106ScalarEENKUlvE_clEvENKUlvE0_clEvEUlfE_St5arrayIPcLm2EELi4E23TrivialOffsetCalculatorILi1EjESF_NS0_6memory15LoadWithoutCastENSG_16StoreWithoutCastEEEviT_T0_T2_T3_T4_T5_,@"STO_CUDA_ENTRY STV_DEFAULT"
_ZN2at6native27unrolled_elementwise_kernelIZZZNS0_17logit_kernel_cudaERNS_18TensorIteratorBaseERKN3c106ScalarEENKUlvE_clEvENKUlvE0_clEvEUlfE_St5arrayIPcLm2EELi4E23TrivialOffsetCalculatorILi1EjESF_NS0_6memory15LoadWithoutCastENSG_16StoreWithoutCastEEEviT_T0_T2_T3_T4_T5_:
.text._ZN2at6native27unrolled_elementwise_kernelIZZZNS0_17logit_kernel_cudaERNS_18TensorIteratorBaseERKN3c106ScalarEENKUlvE_clEvENKUlvE0_clEvEUlfE_St5arrayIPcLm2EELi4E23TrivialOffsetCalculatorILi1EjESF_NS0_6memory15LoadWithoutCastENSG_16StoreWithoutCastEEEviT_T0_T2_T3_T4_T5_:
[----:B------:R-:W-:Y:S01]  /*0000*/  LDC R1, c[0x0][0x28] ;  /* 0x00000a00ff017b82 */ /* 0x000fe20000000800 */
[----:B------:R-:W0:Y:S07]  /*0010*/  S2R R0, SR_CTAID.X ;  /* 0x0000000000007919 */ /* 0x000e2e0000002500 */
[----:B------:R-:W0:Y:S01]  /*0020*/  LDC R9, c[0x0][0x210] ;  /* 0x00008400ff097b82 */ /* 0x000e220000000800 */
[----:B------:R-:W-:Y:S01]  /*0030*/  HFMA2.MMA R6, -RZ, RZ, 0, 0 ;  /* 0x00000000ff067435 */ /* 0x000fe200000001ff */
[----:B------:R-:W-:Y:S01]  /*0040*/  ULDC.64 UR4, c[0x0][0x208] ;  /* 0x0000820000047ab9 */ /* 0x000fe20000000a00 */
[----:B------:R-:W1:Y:S01]  /*0050*/  S2R R7, SR_TID.X ;  /* 0x0000000000077919 */ /* 0x000e620000002100 */
[----:B0-----:R-:W-:Y:S01]  /*0060*/  IMAD R2, R0, -0x200, R9 ;  /* 0xfffffe0000027824 */ /* 0x001fe200078e0209 */
[----:B-1----:R-:W-:-:S04]  /*0070*/  MOV R21, R7 ;  /* 0x0000000700157202 */ /* 0x002fc80000000f00 */
[----:B------:R-:W-:-:S13]  /*0080*/  ISETP.GE.AND P0, PT, R7, R2, PT ;  /* 0x000000020700720c */ /* 0x000fda0003f06270 */
[----:B------:R-:W-:Y:S01]  /*0090*/  @!P0 IADD3 R21, R7, 0x80, RZ ;  /* 0x0000008007158810 */ /* 0x000fe20007ffe0ff */
[----:B------:R-:W0:Y:S01]  /*00a0*/  @!P0 LDC.64 R12, c[0x0][0x220] ;  /* 0x00008800ff0c8b82 */ /* 0x000e220000000a00 */
[----:B------:R-:W-:Y:S02]  /*00b0*/  @!P0 LEA R15, R0, R7, 0x9 ;  /* 0x00000007000f8211 */ /* 0x000fe400078e48ff */
[----:B------:R-:W-:-:S13]  /*00c0*/  ISETP.GE.AND P1, PT, R21, R2, PT ;  /* 0x000000021500720c */ /* 0x000fda0003f26270 */
[----:B------:R-:W-:Y:S01]  /*00d0*/  @!P1 LEA R17, R0, R21, 0x9 ;  /* 0x0000001500119211 */ /* 0x000fe200078e48ff */
[----:B------:R-:W-:Y:S01]  /*00e0*/  @!P1 VIADD R21, R21, 0x80 ;  /* 0x0000008015159836 */ /* 0x000fe20000000000 */
[----:B------:R-:W1:Y:S04]  /*00f0*/  @!P1 LDC.64 R10, c[0x0][0x220] ;  /* 0x00008800ff0a9b82 */ /* 0x000e680000000a00 */
[----:B------:R-:W-:Y:S01]  /*0100*/  ISETP.GE.AND P3, PT, R21, R2, PT ;  /* 0x000000021500720c */ /* 0x000fe20003f66270 */
[----:B0-----:R-:W-:-:S05]  /*0110*/  @!P0 IMAD.WIDE.U32 R12, R15, 0x4, R12 ;  /* 0x000000040f0c8825 */ /* 0x001fca00078e000c */
[----:B------:R0:W2:Y:S07]  /*0120*/  @!P0 LDG.E R6, desc[UR4][R12.64] ;  /* 0x000000040c068981 */ /* 0x0000ae000c1e1900 */
[----:B------:R-:W3:Y:S01]  /*0130*/  @!P3 LDC.64 R8, c[0x0][0x220] ;  /* 0x00008800ff08bb82 */ /* 0x000ee20000000a00 */
[----:B------:R-:W-:Y:S01]  /*0140*/  @!P3 IMAD R19, R0, 0x200, R21 ;  /* 0x000002000013b824 */ /* 0x000fe200078e0215 */
[----:B------:R-:W-:-:S04]  /*0150*/  @!P3 IADD3 R21, R21, 0x80, RZ ;  /* 0x000000801515b810 */ /* 0x000fc80007ffe0ff */
[----:B------:R-:W-:Y:S01]  /*0160*/  ISETP.GE.AND P2, PT, R21, R2, PT ;  /* 0x000000021500720c */ /* 0x000fe20003f46270 */
[----:B-1----:R-:W-:Y:S01]  /*0170*/  @!P1 IMAD.WIDE.U32 R14, R17, 0x4, R10 ;  /* 0x00000004110e9825 */ /* 0x002fe200078e000a */
[----:B------:R-:W-:-:S06]  /*0180*/  CS2R R10, SRZ ;  /* 0x00000000000a7805 */ /* 0x000fcc000001ff00 */
[----:B------:R-:W4:Y:S05]  /*0190*/  @!P1 LDG.E R10, desc[UR4][R14.64] ;  /* 0x000000040e0a9981 */ /* 0x000f2a000c1e1900 */
[----:B------:R-:W1:Y:S01]  /*01a0*/  @!P2 LDC.64 R16, c[0x0][0x220] ;  /* 0x00008800ff10ab82 */ /* 0x000e620000000a00 */
[----:B---3--:R-:W-:-:S05]  /*01b0*/  @!P3 IMAD.WIDE.U32 R18, R19, 0x4, R8 ;  /* 0x000000041312b825 */ /* 0x008fca00078e0008 */
[----:B------:R-:W3:Y:S01]  /*01c0*/  @!P3 LDG.E R11, desc[UR4][R18.64] ;  /* 0x00000004120bb981 */ /* 0x000ee2000c1e1900 */
[----:B------:R-:W-:Y:S01]  /*01d0*/  @!P2 LEA R9, R0, R21, 0x9 ;  /* 0x000000150009a211 */ /* 0x000fe200078e48ff */
[----:B------:R-:W-:-:S04]  /*01e0*/  IMAD.MOV.U32 R8, RZ, RZ, RZ ;  /* 0x000000ffff087224 */ /* 0x000fc800078e00ff */
[----:B-1----:R-:W-:-:S05]  /*01f0*/  @!P2 IMAD.WIDE.U32 R16, R9, 0x4, R16 ;  /* 0x000000040910a825 */ /* 0x002fca00078e0010 */
[----:B------:R1:W5:Y:S01]  /*0200*/  @!P2 LDG.E R8, desc[UR4][R16.64] ;  /* 0x000000041008a981 */ /* 0x000362000c1e1900 */
[----:B------:R-:W-:-:S04]  /*0210*/  MOV R9, R7 ;  /* 0x0000000700097202 */ /* 0x000fc80000000f00 */
[----:B0-----:R-:W-:-:S04]  /*0220*/  IADD3 R13, R9, 0x100, RZ ;  /* 0x00000100090d7810 */ /* 0x001fc80007ffe0ff */
[----:B------:R-:W-:Y:S02]  /*0230*/  ISETP.GE.AND P3, PT, R13, R2, PT ;  /* 0x000000020d00720c */ /* 0x000fe40003f66270 */
[----:B------:R-:W-:-:S04]  /*0240*/  IADD3 R21, R9, 0x80, RZ ;  /* 0x0000008009157810 */ /* 0x000fc80007ffe0ff */
[----:B------:R-:W-:Y:S01]  /*0250*/  ISETP.GE.AND P2, PT, R21, R2, PT ;  /* 0x000000021500720c */ /* 0x000fe20003f46270 */
[----:B-1----:R-:W-:Y:S01]  /*0260*/  VIADD R17, R9, 0x180 ;  /* 0x0000018009117836 */ /* 0x002fe20000000000 */
[----:B------:R-:W-:-:S04]  /*0270*/  @!P0 LEA R7, R0, R7, 0x9 ;  /* 0x0000000700078211 */ /* 0x000fc800078e48ff */
[----:B------:R-:W-:Y:S02]  /*0280*/  ISETP.GE.AND P1, PT, R17, R2, PT ;  /* 0x000000021100720c */ /* 0x000fe40003f26270 */
[----:B------:R-:W-:-:S04]  /*0290*/  @!P0 MOV R9, R21 ;  /* 0x0000001500098202 */ /* 0x000fc80000000f00 */
[----:B------:R-:W-:Y:S01]  /*02a0*/  ISETP.GE.AND P4, PT, R9, R2, PT ;  /* 0x000000020900720c */ /* 0x000fe20003f86270 */
[----:B------:R-:W-:Y:S01]  /*02b0*/  BSSY B0, `(.L_x_6609) ;  /* 0x0000020000007945 */ /* 0x000fe20003800000 */
[----:B--2---:R-:W-:-:S04]  /*02c0*/  @!P0 FADD.FTZ R14, -R6, 1 ;  /* 0x3f800000060e8421 */ /* 0x004fc80000010100 */
[----:B------:R-:W0:Y:S02]  /*02d0*/  @!P0 MUFU.RCP R13, R14 ;  /* 0x0000000e000d8308 */ /* 0x000e240000001000 */
[----:B0-----:R-:W-:Y:S02]  /*02e0*/  @!P0 FMUL.FTZ R6, R13, R6 ;  /* 0x000000060d068220 */ /* 0x001fe40000410000 */
[----:B------:R-:W0:Y:S01]  /*02f0*/  @!P0 LDC.64 R12, c[0x0][0x218] ;  /* 0x00008600ff0c8b82 */ /* 0x000e220000000a00 */
[----:B----4-:R-:W-:-:S03]  /*0300*/  @!P2 FADD.FTZ R15, -R10, 1 ;  /* 0x3f8000000a0fa421 */ /* 0x010fc60000010100 */
[----:B------:R-:W1:Y:S01]  /*0310*/  @!P0 MUFU.LG2 R6, R6 ;  /* 0x0000000600068308 */ /* 0x000e620000000c00 */
[----:B---3--:R-:W-:-:S07]  /*0320*/  @!P3 FADD.FTZ R18, -R11, 1 ;  /* 0x3f8000000b12b421 */ /* 0x008fce0000010100 */
[----:B------:R-:W2:Y:S08]  /*0330*/  @!P2 MUFU.RCP R15, R15 ;  /* 0x0000000f000fa308 */ /* 0x000eb00000001000 */
[----:B------:R-:W3:Y:S01]  /*0340*/  @!P3 MUFU.RCP R18, R18 ;  /* 0x000000120012b308 */ /* 0x000ee20000001000 */
[----:B-1----:R-:W-:Y:S01]  /*0350*/  @!P0 FMUL.FTZ R5, R6, 0.69314718246459960938 ;  /* 0x3f31721806058820 */ /* 0x002fe20000410000 */
[----:B0-----:R-:W-:-:S04]  /*0360*/  @!P0 IMAD.WIDE.U32 R12, R7, 0x4, R12 ;  /* 0x00000004070c8825 */ /* 0x001fc800078e000c */
[----:B--2---:R-:W-:Y:S01]  /*0370*/  @!P2 FMUL.FTZ R10, R15, R10 ;  /* 0x0000000a0f0aa220 */ /* 0x004fe20000410000 */
[----:B------:R0:W-:Y:S01]  /*0380*/  @!P0 STG.E desc[UR4][R12.64], R5 ;  /* 0x000000050c008986 */ /* 0x0001e2000c101904 */
[----:B---3--:R-:W-:-:S04]  /*0390*/  @!P3 FMUL.FTZ R11, R18, R11 ;  /* 0x0000000b120bb220 */ /* 0x008fc80000410000 */
[----:B------:R-:W1:Y:S01]  /*03a0*/  @!P2 MUFU.LG2 R10, R10 ;  /* 0x0000000a000aa308 */ /* 0x000e620000000c00 */
[----:B-----5:R-:W-:-:S07]  /*03b0*/  @!P1 FADD.FTZ R14, -R8, 1 ;  /* 0x3f800000080e9421 */ /* 0x020fce0000010100 */
[----:B------:R-:W2:Y:S08]  /*03c0*/  @!P3 MUFU.LG2 R11, R11 ;  /* 0x0000000b000bb308 */ /* 0x000eb00000000c00 */
[----:B------:R0:W3:Y:S01]  /*03d0*/  @!P1 MUFU.RCP R15, R14 ;  /* 0x0000000e000f9308 */ /* 0x0000e20000001000 */
[----:B-1----:R-:W-:Y:S01]  /*03e0*/  @!P2 FMUL.FTZ R3, R10, 0.69314718246459960938 ;  /* 0x3f3172180a03a820 */ /* 0x002fe20000410000 */
[----:B--2---:R-:W-:Y:S01]  /*03f0*/  @!P3 FMUL.FTZ R4, R11, 0.69314718246459960938 ;  /* 0x3f3172180b04b820 */ /* 0x004fe20000410000 */
[----:B0-----:R-:W-:Y:S06]  /*0400*/  @P4 BRA `(.L_x_6610) ;  /* 0x0000000000284947 */ /* 0x001fec0003800000 */
[----:B------:R-:W0:Y:S01]  /*0410*/  LDC.64 R10, c[0x0][0x218] ;  /* 0x00008600ff0a7b82 */ /* 0x000e220000000a00 */
[----:B------:R-:W-:Y:S01]  /*0420*/  LEA R7, R0, R9, 0x9 ;  /* 0x0000000900077211 */ /* 0x000fe200078e48ff */
[----:B------:R-:W-:-:S05]  /*0430*/  VIADD R9, R9, 0x80 ;  /* 0x0000008009097836 */ /* 0x000fca0000000000 */
[----:B------:R-:W-:-:S13]  /*0440*/  ISETP.GE.AND P0, PT, R9, R2, PT ;  /* 0x000000020900720c */ /* 0x000fda0003f06270 */
[----:B------:R-:W-:Y:S02]  /*0450*/  @!P0 LEA R5, R0, R9, 0x9 ;  /* 0x0000000900058211 */ /* 0x000fe400078e48ff */
[----:B------:R-:W-:Y:S01]  /*0460*/  @!P0 IADD3 R9, R9, 0x80, RZ ;  /* 0x0000008009098810 */ /* 0x000fe20007ffe0ff */
[----:B0-----:R-:W-:-:S04]  /*0470*/  IMAD.WIDE.U32 R6, R7, 0x4, R10 ;  /* 0x0000000407067825 */ /* 0x001fc800078e000a */
[----:B------:R-:W-:Y:S01]  /*0480*/  @!P0 IMAD.WIDE.U32 R10, R5, 0x4, R10 ;  /* 0x00000004050a8825 */ /* 0x000fe200078e000a */
[----:B------:R0:W-:Y:S04]  /*0490*/  STG.E desc[UR4][R6.64], R3 ;  /* 0x0000000306007986 */ /* 0x0001e8000c101904 */
[----:B------:R0:W-:Y:S02]  /*04a0*/  @!P0 STG.E desc[UR4][R10.64], R4 ;  /* 0x000000040a008986 */ /* 0x0001e4000c101904 */
.L_x_6610:
[----:B------:R-:W-:Y:S05]  /*04b0*/  BSYNC B0 ;  /* 0x0000000000007941 */ /* 0x000fea0003800000 */
.L_x_6609:
[----:B------:R-:W-:-:S13]  /*04c0*/  ISETP.GE.AND P0, PT, R9, R2, PT ;  /* 0x000000020900720c */ /* 0x000fda0003f06270 */
[----:B------:R-:W-:Y:S05]  /*04d0*/  @P0 EXIT ;  /* 0x000000000000094d */ /* 0x000fea0003800000 */
[----:B0-----:R-:W0:Y:S01]  /*04e0*/  LDC.64 R2, c[0x0][0x218] ;  /* 0x00008600ff027b82 */ /* 0x001e220000000a00 */
[----:B---3--:R-:W-:Y:S01]  /*04f0*/  @!P1 FMUL.FTZ R8, R15, R8 ;  /* 0x000000080f089220 */ /* 0x008fe20000410000 */
[----:B------:R-:W-:-:S05]  /*0500*/  LEA R9, R0, R9, 0x9 ;  /* 0x0000000900097211 */ /* 0x000fca00078e48ff */
[----:B------:R-:W1:Y:S02]  /*0510*/  @!P1 MUFU.LG2 R8, R8 ;  /* 0x0000000800089308 */ /* 0x000e640000000c00 */
[----:B-1----:R-:W-:Y:S01]  /*0520*/  @!P1 FMUL.FTZ R5, R8, 0.69314718246459960938 ;  /* 0x3f31721808059820 */ /* 0x002fe20000410000 */
[----:B0-----:R-:W-:-:S05]  /*0530*/  IMAD.WIDE.U32 R2, R9, 0x4, R2 ;  /* 0x0000000409027825 */ /* 0x001fca00078e0002 */
[----:B------:R-:W-:Y:S01]  /*0540*/  STG.E desc[UR4][R2.64], R5 ;  /* 0x0000000502007986 */ /* 0x000fe2000c101904 */
[----:B------:R-:W-:Y:S05]  /*0550*/  EXIT ;  /* 0x000000000000794d */ /* 0x000fea0003800000 */
.L_x_6611:
        /* <DEDUP_REMOVED lines=10> */
.L_x_11212:


//--------------------- .text._ZN2at6native29vectorized_elementwise_kernelILi2EZZZNS0_17logit_kernel_cudaERNS_18TensorIteratorBaseERKN3c106ScalarEENKUlvE_clEvENKUlvE0_clEvEUlfE_St5arrayIPcLm2EEEEviT0_T1_ --------------------------
	.section	.text._ZN2at6native29vectorized_elementwise_kernelILi2EZZZNS0_17logit_kernel_cudaERNS_18TensorIteratorBaseERKN3c106ScalarEENKUlvE_clEvENKUlvE0_clEvEUlfE_St5arrayIPcLm2EEEEviT0_T1_,"ax",@progbits
	.align	128
        .global         _ZN2at6native29vectorized_elementwise_kernelILi2EZZZNS0_17logit_kernel_cudaERNS_18TensorIteratorBaseERKN3c106ScalarEENKUlvE_clEvENKUlvE0_clEvEUlfE_St5arrayIPcLm2EEEEviT0_T1_
        .type           _ZN2at6native29vectorized_elementwise_kernelILi2EZZZNS0_17logit_kernel_cudaERNS_18TensorIteratorBaseERKN3c106ScalarEENKUlvE_clEvENKUlvE0_clEvEUlfE_St5arrayIPcLm2EEEEviT0_T1_,@function
        .size           _ZN2at6native29vectorized_elementwise_kernelILi2EZZZNS0_17logit_kernel_cudaERNS_18TensorIteratorBaseERKN3c106ScalarEENKUlvE_clEvENKUlvE0_clEvEUlfE_St5arrayIPcLm2EEEEviT0_T1_,(.L_x_11213 - _ZN2at6native29vectorized_elementwise_kernelILi2EZZZNS0_17logit_kernel_cudaERNS_18TensorIteratorBaseERKN3c106ScalarEENKUlvE_clEvENKUlvE0_clEvEUlfE_St5arrayIPcLm2EEEEviT0_T1_)
        .other          _ZN2at6native29vectorized_elementwise_kernelILi2EZZZNS0_17logit_kernel_cudaERNS_18TensorIteratorBaseERKN3c106ScalarEENKUlvE_clEvENKUlvE0_clEvEUlfE_St5arrayIPcLm2EEEEviT0_T1_,@"STO_CUDA_ENTRY STV_DEFAULT"
_ZN2at6native29vectorized_elementwise_kernelILi2EZZZNS0_17logit_kernel_cudaERNS_18TensorIteratorBaseERKN3c106ScalarEENKUlvE_clEvENKUlvE0_clEvEUlfE_St5arrayIPcLm2EEEEviT0_T1_:
.text._ZN2at6native29vectorized_elementwise_kernelILi2EZZZNS0_17logit_kernel_cudaERNS_18TensorIteratorBaseERKN3c106ScalarEENKUlvE_clEvENKUlvE0_clEvEUlfE_St5arrayIPcLm2EEEEviT0_T1_:
        /* <DEDUP_REMOVED lines=15> */
[----:B------:R-:W5:Y:S01]  /*00f0*/  LDG.E.64 R4, desc[UR4][R12.64+0xc00] ;  /* 0x000c00040c047981 */ /* 0x000f62000c1e1b00 */
[----:B--2---:R-:W-:Y:S01]  /*0100*/  FADD.FTZ R16, -R11, 1 ;  /* 0x3f8000000b107421 */ /* 0x004fe20000010100 */
[----:B------:R-:W-:Y:S01]  /*0110*/  FADD.FTZ R2, -R10, 1 ;  /* 0x3f8000000a027421 */ /* 0x000fe20000010100 */
[----:B---3--:R-:W-:Y:S01]  /*0120*/  FADD.FTZ R18, -R8, 1 ;  /* 0x3f80000008127421 */ /* 0x008fe20000010100 */
[----:B------:R-:W-:-:S02]  /*0130*/  FADD.FTZ R19, -R9, 1 ;  /* 0x3f80000009137421 */ /* 0x000fc40000010100 */
[----:B------:R-:W0:Y:S01]  /*0140*/  MUFU.RCP R21, R2 ;  /* 0x0000000200157308 */ /* 0x000e220000001000 */
[----:B----4-:R-:W-:Y:S01]  /*0150*/  FADD.FTZ R17, -R6, 1 ;  /* 0x3f80000006117421 */ /* 0x010fe20000010100 */
[----:B------:R-:W-:Y:S01]  /*0160*/  FADD.FTZ R14, -R7, 1 ;  /* 0x3f800000070e7421 */ /* 0x000fe20000010100 */
[----:B-----5:R-:W-:Y:S01]  /*0170*/  FADD.FTZ R15, -R4, 1 ;  /* 0x3f800000040f7421 */ /* 0x020fe20000010100 */
[----:B------:R-:W-:-:S04]  /*0180*/  FADD.FTZ R12, -R5, 1 ;  /* 0x3f800000050c7421 */ /* 0x000fc80000010100 */
[----:B------:R-:W1:Y:S08]  /*0190*/  MUFU.RCP R16, R16 ;  /* 0x0000001000107308 */ /* 0x000e700000001000 */
[----:B------:R-:W2:Y:S01]  /*01a0*/  MUFU.RCP R23, R18 ;  /* 0x0000001200177308 */ /* 0x000ea20000001000 */
[----:B0-----:R-:W-:-:S07]  /*01b0*/  FMUL.FTZ R2, R10, R21 ;  /* 0x000000150a027220 */ /* 0x001fce0000410000 */
[----:B------:R-:W0:Y:S01]  /*01c0*/  MUFU.RCP R20, R19 ;  /* 0x0000001300147308 */ /* 0x000e220000001000 */
[----:B-1----:R-:W-:-:S07]  /*01d0*/  FMUL.FTZ R10, R11, R16 ;  /* 0x000000100b0a7220 */ /* 0x002fce0000410000 */
[----:B------:R-:W1:Y:S01]  /*01e0*/  MUFU.RCP R17, R17 ;  /* 0x0000001100117308 */ /* 0x000e620000001000 */
[----:B--2---:R-:W-:-:S07]  /*01f0*/  FMUL.FTZ R11, R8, R23 ;  /* 0x00000017080b7220 */ /* 0x004fce0000410000 */
        /* <DEDUP_REMOVED lines=16> */
[----:B0-----:R-:W-:-:S07]  /*0300*/  FMUL.FTZ R4, R11, 0.69314718246459960938 ;  /* 0x3f3172180b047820 */ /* 0x001fce0000410000 */
[----:B------:R-:W0:Y:S01]  /*0310*/  MUFU.LG2 R17, R17 ;  /* 0x0000001100117308 */ /* 0x000e220000000c00 */
[----:B-1----:R-:W-:-:S05]  /*0320*/  FMUL.FTZ R2, R2, 0.69314718246459960938 ;  /* 0x3f31721802027820 */ /* 0x002fca0000410000 */
[----:B------:R-:W-:Y:S02]  /*0330*/  STG.E.64 desc[UR4][R8.64], R2 ;  /* 0x0000000208007986 */ /* 0x000fe4000c101b04 */
[----:B------:R-:W1:Y:S01]  /*0340*/  MUFU.LG2 R14, R14 ;  /* 0x0000000e000e7308 */ /* 0x000e620000000c00 */
[----:B--2---:R-:W-:-:S05]  /*0350*/  FMUL.FTZ R5, R13, 0.69314718246459960938 ;  /* 0x3f3172180d057820 */ /* 0x004fca0000410000 */
[----:B------:R-:W-:Y:S02]  /*0360*/  STG.E.64 desc[UR4][R8.64+0x400], R4 ;  /* 0x0004000408007986 */ /* 0x000fe4000c101b04 */
[----:B------:R-:W2:Y:S01]  /*0370*/  MUFU.LG2 R15, R15 ;  /* 0x0000000f000f7308 */ /* 0x000ea20000000c00 */
[----:B0-----:R-:W-:-:S07]  /*0380*/  FMUL.FTZ R6, R17, 0.69314718246459960938 ;  /* 0x3f31721811067820 */ /* 0x001fce0000410000 */
[----:B------:R-:W0:Y:S01]  /*0390*/  MUFU.LG2 R12, R12 ;  /* 0x0000000c000c7308 */ /* 0x000e220000000c00 */
[----:B-1----:R-:W-:-:S05]  /*03a0*/  FMUL.FTZ R7, R14, 0.69314718246459960938 ;  /* 0x3f3172180e077820 */ /* 0x002fca0000410000 */
[----:B------:R-:W-:Y:S01]  /*03b0*/  STG.E.64 desc[UR4][R8.64+0x800], R6 ;  /* 0x0008000608007986 */ /* 0x000fe2000c101b04 */
[----:B--2---:R-:W-:Y:S01]  /*03c0*/  FMUL.FTZ R10, R15, 0.69314718246459960938 ;  /* 0x3f3172180f0a7820 */ /* 0x004fe20000410000 */
[----:B0-----:R-:W-:-:S05]  /*03d0*/  FMUL.FTZ R11, R12, 0.69314718246459960938 ;  /* 0x3f3172180c0b7820 */ /* 0x001fca0000410000 */
[----:B------:R-:W-:Y:S01]  /*03e0*/  STG.E.64 desc[UR4][R8.64+0xc00], R10 ;  /* 0x000c000a08007986 */ /* 0x000fe2000c101b04 */
[----:B------:R-:W-:Y:S05]  /*03f0*/  EXIT ;  /* 0x000000000000794d */ /* 0x000fea0003800000 */
.L_x_6612:
[----:B------:R-:W0:Y:S01]  /*0400*/  S2R R2, SR_TID.X ;  /* 0x0000000000027919 */ /* 0x000e220000002100 */
[----:B------:R-:W-:Y:S01]  /*0410*/  HFMA2.MMA R24, -RZ, RZ, 0, 0 ;  /* 0x00000000ff187435 */ /* 0x000fe200000001ff */
[----:B------:R-:W-:Y:S02]  /*0420*/  MOV R22, RZ ;  /* 0x000000ff00167202 */ /* 0x000fe40000000f00 */
        /* <DEDUP_REMOVED lines=10> */
[----:B0-----:R-:W-:Y:S01]  /*04d0*/  @!P0 IMAD.WIDE.U32 R16, R19, 0x4, R16 ;  /* 0x0000000413108825 */ /* 0x001fe200078e0010 */
[----:B------:R-:W-:-:S04]  /*04e0*/  HFMA2.MMA R26, -RZ, RZ, 0, 0 ;  /* 0x00000000ff1a7435 */ /* 0x000fc800000001ff */
[----:B------:R-:W2:Y:S07]  /*04f0*/  @!P0 LDG.E R22, desc[UR4][R16.64] ;  /* 0x0000000410168981 */ /* 0x000eae000c1e1900 */
[----:B------:R-:W-:Y:S01]  /*0500*/  @!P4 IADD3 R29, R3, R0, RZ ;  /* 0x00000000031dc210 */ /* 0x000fe20007ffe0ff */
[----:B------:R-:W0:Y:S01]  /*0510*/  @!P4 LDC.64 R12, c[0x0][0x220] ;  /* 0x00008800ff0ccb82 */ /* 0x000e220000000a00 */
[----:B------:R-:W-:-:S04]  /*0520*/  @!P4 IADD3 R0, R0, 0x80, RZ ;  /* 0x000000800000c810 */ /* 0x000fc80007ffe0ff */
[----:B------:R-:W-:Y:S01]  /*0530*/  ISETP.GE.AND P5, PT, R0, R5, PT ;  /* 0x000000050000720c */ /* 0x000fe20003fa6270 */
[----:B-1----:R-:W-:-:S05]  /*0540*/  @!P3 IMAD.WIDE.U32 R14, R21, 0x4, R14 ;  /* 0x00000004150eb825 */ /* 0x002fca00078e000e */
[----:B------:R1:W3:Y:S07]  /*0550*/  @!P3 LDG.E R24, desc[UR4][R14.64] ;  /* 0x000000040e18b981 */ /* 0x0002ee000c1e1900 */
[----:B------:R-:W-:Y:S01]  /*0560*/  @!P5 IADD3 R23, R3, R0, RZ ;  /* 0x000000000317d210 */ /* 0x000fe20007ffe0ff */
[----:B------:R-:W4:Y:S01]  /*0570*/  @!P5 LDC.64 R18, c[0x0][0x220] ;  /* 0x00008800ff12db82 */ /* 0x000f220000000a00 */
[----:B------:R-:W-:-:S04]  /*0580*/  @!P5 IADD3 R0, R0, 0x80, RZ ;  /* 0x000000800000d810 */ /* 0x000fc80007ffe0ff */
[----:B------:R-:W-:-:S13]  /*0590*/  ISETP.GE.AND P1, PT, R0, R5, PT ;  /* 0x000000050000720c */ /* 0x000fda0003f26270 */
[----:B------:R-:W-:Y:S01]  /*05a0*/  @!P1 IADD3 R27, R3, R0, RZ ;  /* 0x00000000031b9210 */ /* 0x000fe20007ffe0ff */
[----:B------:R-:W5:Y:S01]  /*05b0*/  @!P1 LDC.64 R20, c[0x0][0x220] ;  /* 0x00008800ff149b82 */ /* 0x000f620000000a00 */
[----:B------:R-:W-:-:S04]  /*05c0*/  @!P1 IADD3 R0, R0, 0x80, RZ ;  /* 0x0000008000009810 */ /* 0x000fc80007ffe0ff */
[----:B------:R-:W-:Y:S01]  /*05d0*/  ISETP.GE.AND P2, PT, R0, R5, PT ;  /* 0x000000050000720c */ /* 0x000fe20003f46270 */
[----:B0-----:R-:W-:-:S05]  /*05e0*/  @!P4 IMAD.WIDE.U32 R28, R29, 0x4, R12 ;  /* 0x000000041d1cc825 */ /* 0x001fca00078e000c */
[----:B------:R0:W3:Y:S07]  /*05f0*/  @!P4 LDG.E R26, desc[UR4][R28.64] ;  /* 0x000000041c1ac981 */ /* 0x0000ee000c1e1900 */
[----:B-1----:R-:W-:Y:S01]  /*0600*/  @!P2 IADD3 R15, R3, R0, RZ ;  /* 0x00000000030fa210 */ /* 0x002fe20007ffe0ff */
[----:B------:R-:W0:Y:S01]  /*0610*/  @!P2 LDC.64 R12, c[0x0][0x220] ;  /* 0x00008800ff0cab82 */ /* 0x000e220000000a00 */
[----:B------:R-:W-:-:S04]  /*0620*/  @!P2 IADD3 R0, R0, 0x80, RZ ;  /* 0x000000800000a810 */ /* 0x000fc80007ffe0ff */
[----:B------:R-:W-:Y:S01]  /*0630*/  ISETP.GE.AND P4, PT, R0, R5, PT ;  /* 0x000000050000720c */ /* 0x000fe20003f86270 */
[----:B----4-:R-:W-:Y:S01]  /*0640*/  @!P5 IMAD.WIDE.U32 R18, R23, 0x4, R18 ;  /* 0x000000041712d825 */ /* 0x010fe200078e0012 */
[----:B------:R-:W-:-:S03]  /*0650*/  HFMA2.MMA R23, -RZ, RZ, 0, 0 ;  /* 0x00000000ff177435 */ /* 0x000fc600000001ff */
[----:B-----5:R-:W-:-:S07]  /*0660*/  @!P1 IMAD.WIDE.U32 R20, R27, 0x4, R20 ;  /* 0x000000041b149825 */ /* 0x020fce00078e0014 */
[----:B------:R-:W4:Y:S01]  /*0670*/  @!P1 LDG.E R23, desc[UR4][R20.64] ;  /* 0x0000000414179981 */ /* 0x000f22000c1e1900 */
[----:B------:R-:W-:Y:S01]  /*0680*/  @!P4 IADD3 R27, R3, R0, RZ ;  /* 0x00000000031bc210 */ /* 0x000fe20007ffe0ff */
[----:B------:R-:W1:Y:S01]  /*0690*/  @!P4 LDC.64 R16, c[0x0][0x220] ;  /* 0x00008800ff10cb82 */ /* 0x000e620000000a00 */
[----:B------:R-:W-:-:S04]  /*06a0*/  @!P4 IADD3 R0, R0, 0x80, RZ ;  /* 0x000000800000c810 */ /* 0x000fc80007ffe0ff */
[----:B------:R-:W-:Y:S01]  /*06b0*/  ISETP.GE.AND P3, PT, R0, R5, PT ;  /* 0x000000050000720c */ /* 0x000fe20003f66270 */
[----:B0-----:R-:W-:Y:S01]  /*06c0*/  @!P2 IMAD.WIDE.U32 R28, R15, 0x4, R12 ;  /* 0x000000040f1ca825 */ /* 0x001fe200078e000c */
[----:B------:R-:W-:-:S06]  /*06d0*/  MOV R14, RZ ;  /* 0x000000ff000e7202 */ /* 0x000fcc0000000f00 */
[----:B------:R0:W5:Y:S05]  /*06e0*/  @!P5 LDG.E R14, desc[UR4][R18.64] ;  /* 0x00000004120ed981 */ /* 0x00016a000c1e1900 */
[----:B------:R-:W1:Y:S01]  /*06f0*/  @!P3 LDC.64 R12, c[0x0][0x220] ;  /* 0x00008800ff0cbb82 */ /* 0x000e620000000a00 */
[----:B------:R-:W-:Y:S01]  /*0700*/  MOV R15, RZ ;  /* 0x000000ff000f7202 */ /* 0x000fe20000000f00 */
[----:B0-----:R-:W-:Y:S01]  /*0710*/  HFMA2.MMA R18, -RZ, RZ, 0, 0 ;  /* 0x00000000ff127435 */ /* 0x001fe200000001ff */
[----:B------:R-:W-:Y:S01]  /*0720*/  @!P3 IADD3 R19, R3, R0, RZ ;  /* 0x000000000313b210 */ /* 0x000fe20007ffe0ff */
[----:B-1----:R-:W-:Y:S01]  /*0730*/  @!P4 IMAD.WIDE.U32 R16, R27, 0x4, R16 ;  /* 0x000000041b10c825 */ /* 0x002fe200078e0010 */
[----:B------:R-:W-:-:S02]  /*0740*/  MOV R0, RZ ;  /* 0x000000ff00007202 */ /* 0x000fc40000000f00 */
[----:B------:R0:W5:Y:S05]  /*0750*/  @!P2 LDG.E R15, desc[UR4][R28.64] ;  /* 0x000000041c0fa981 */ /* 0x00016a000c1e1900 */
[----:B------:R-:W5:Y:S01]  /*0760*/  @!P4 LDG.E R18, desc[UR4][R16.64] ;  /* 0x000000041012c981 */ /* 0x000f62000c1e1900 */
[----:B------:R-:W-:-:S05]  /*0770*/  @!P3 IMAD.WIDE.U32 R12, R19, 0x4, R12 ;  /* 0x00000004130cb825 */ /* 0x000fca00078e000c */
[----:B------:R1:W5:Y:S01]  /*0780*/  @!P3 LDG.E R0, desc[UR4][R12.64] ;  /* 0x000000040c00b981 */ /* 0x000362000c1e1900 */
[----:B0-----:R-:W-:-:S04]  /*0790*/  IADD3 R28, R2, 0x100, RZ ;  /* 0x00000100021c7810 */ /* 0x001fc80007ffe0ff */
[----:B------:R-:W-:Y:S02]  /*07a0*/  ISETP.GE.AND P6, PT, R28, R5, PT ;  /* 0x000000051c00720c */ /* 0x000fe40003fc6270 */
[----:B-1----:R-:W-:-:S04]  /*07b0*/  IADD3 R12, R2, 0x200, RZ ;  /* 0x00000200020c7810 */ /* 0x002fc80007ffe0ff */
[----:B------:R-:W-:Y:S02]  /*07c0*/  ISETP.GE.AND P3, PT, R12, R5, PT ;  /* 0x000000050c00720c */ /* 0x000fe40003f66270 */
[----:B------:R-:W-:-:S04]  /*07d0*/  IADD3 R16, R2, 0x180, RZ ;  /* 0x0000018002107810 */ /* 0x000fc80007ffe0ff */
[----:B------:R-:W-:Y:S02]  /*07e0*/  ISETP.GE.AND P2, PT, R16, R5, PT ;  /* 0x000000051000720c */ /* 0x000fe40003f46270 */
[----:B------:R-:W-:-:S04]  /*07f0*/  IADD3 R20, R2, 0x80, RZ ;  /* 0x0000008002147810 */ /* 0x000fc80007ffe0ff */
[----:B------:R-:W-:Y:S01]  /*0800*/  ISETP.GE.AND P1, PT, R20, R5, PT ;  /* 0x000000051400720c */ /* 0x000fe20003f26270 */
[----:B------:R-:W-:Y:S04]  /*0810*/  BSSY B0, `(.L_x_6613) ;  /* 0x0000060000007945 */ /* 0x000fe80003800000 */
[----:B------:R-:W-:Y:S01]  /*0820*/  BSSY B1, `(.L_x_6614) ;  /* 0x0000058000017945 */ /* 0x000fe20003800000 */
[----:B--2---:R-:W-:-:S06]  /*0830*/  @!P0 FADD.FTZ R21, -R22, 1 ;  /* 0x3f80000016158421 */ /* 0x004fcc0000010100 */
[----:B------:R-:W0:Y:S01]  /*0840*/  @!P0 MUFU.RCP R21, R21 ;  /* 0x0000001500158308 */ /* 0x000e220000001000 */
[----:B---3--:R-:W-:-:S07]  /*0850*/  @!P6 FADD.FTZ R27, -R26, 1 ;  /* 0x3f8000001a1be421 */ /* 0x008fce0000010100 */
[----:B------:R-:W1:Y:S01]  /*0860*/  @!P6 MUFU.RCP R19, R27 ;  /* 0x0000001b0013e308 */ /* 0x000e620000001000 */
[----:B0-----:R-:W-:Y:S01]  /*0870*/  @!P0 FMUL.FTZ R16, R21, R22 ;  /* 0x0000001615108220 */ /* 0x001fe20000410000 */
[----:B------:R-:W-:Y:S01]  /*0880*/  IADD3 R22, R2, 0x280, RZ ;  /* 0x0000028002167810 */ /* 0x000fe20007ffe0ff */
[----:B-1----:R-:W-:Y:S01]  /*0890*/  @!P6 FMUL.FTZ R19, R19, R26 ;  /* 0x0000001a1313e220 */ /* 0x002fe20000410000 */
[----:B----4-:R-:W-:-:S05]  /*08a0*/  @!P3 FADD.FTZ R12, -R23, 1 ;  /* 0x3f800000170cb421 */ /* 0x010fca0000010100 */
[----:B------:R-:W0:Y:S08]  /*08b0*/  @!P6 MUFU.LG2 R19, R19 ;  /* 0x000000130013e308 */ /* 0x000e300000000c00 */
[----:B------:R-:W1:Y:S01]  /*08c0*/  @!P3 MUFU.RCP R12, R12 ;  /* 0x0000000c000cb308 */ /* 0x000e620000001000 */
[----:B-----5:R-:W-:Y:S01]  /*08d0*/  @!P2 FADD.FTZ R13, -R14, 1 ;  /* 0x3f8000000e0da421 */ /* 0x020fe20000010100 */
[----:B------:R-:W-:-:S02]  /*08e0*/  ISETP.GE.AND P4, PT, R22, R5, PT ;  /* 0x000000051600720c */ /* 0x000fc40003f86270 */
[----:B------:R-:W-:-:S04]  /*08f0*/  IADD3 R22, R2, 0x300, RZ ;  /* 0x0000030002167810 */ /* 0x000fc80007ffe0ff */
[----:B------:R-:W2:Y:S01]  /*0900*/  @!P2 MUFU.RCP R13, R13 ;  /* 0x0000000d000da308 */ /* 0x000ea20000001000 */
[----:B0-----:R-:W-:Y:S01]  /*0910*/  @!P6 FMUL.FTZ R4, R19, 0.69314718246459960938 ;  /* 0x3f3172181304e820 */ /* 0x001fe20000410000 */
[----:B-1----:R-:W-:Y:S01]  /*0920*/  @!P3 FMUL.FTZ R21, R12, R23 ;  /* 0x000000170c15b220 */ /* 0x002fe20000410000 */
[----:B------:R-:W-:Y:S02]  /*0930*/  IADD3 R12, R2, 0x380, RZ ;  /* 0x00000380020c7810 */ /* 0x000fe40007ffe0ff */
[-C--:B------:R-:W-:Y:S02]  /*0940*/  ISETP.GE.AND P5, PT, R22, R5.reuse, PT ;  /* 0x000000051600720c */ /* 0x080fe40003fa6270 */
[----:B------:R-:W-:Y:S01]  /*0950*/  ISETP.GE.AND P6, PT, R12, R5, PT ;  /* 0x000000050c00720c */ /* 0x000fe20003fc6270 */
[----:B------:R-:W-:Y:S01]  /*0960*/  @!P1 FADD.FTZ R17, -R24, 1 ;  /* 0x3f80000018119421 */ /* 0x000fe20000010100 */
[----:B------:R-:W-:Y:S01]  /*0970*/  @!P4 FADD.FTZ R22, -R15, 1 ;  /* 0x3f8000000f16c421 */ /* 0x000fe20000010100 */
[----:B--2---:R-:W-:-:S02]  /*0980*/  @!P2 FMUL.FTZ R14, R13, R14 ;  /* 0x0000000e0d0ea220 */ /* 0x004fc40000410000 */
[----:B------:R-:W0:Y:S06]  /*0990*/  @!P0 LDC.64 R12, c[0x0][0x218] ;  /* 0x00008600ff0c8b82 */ /* 0x000e2c0000000a00 */
[----:B------:R-:W-:Y:S02]  /*09a0*/  @!P5 FADD.FTZ R23, -R18, 1 ;  /* 0x3f8000001217d421 */ /* 0x000fe40000010100 */
[----:B------:R-:W-:Y:S01]  /*09b0*/  @!P6 FADD.FTZ R19, -R0, 1 ;  /* 0x3f8000000013e421 */ /* 0x000fe20000010100 */
[----:B------:R-:W1:Y:S08]  /*09c0*/  @!P1 MUFU.RCP R17, R17 ;  /* 0x0000001100119308 */ /* 0x000e700000001000 */
[----:B------:R-:W2:Y:S08]  /*09d0*/  @!P4 MUFU.RCP R22, R22 ;  /* 0x000000160016c308 */ /* 0x000eb00000001000 */
[----:B------:R-:W3:Y:S08]  /*09e0*/  @!P5 MUFU.RCP R23, R23 ;  /* 0x000000170017d308 */ /* 0x000ef00000001000 */
[----:B------:R-:W4:Y:S08]  /*09f0*/  @!P6 MUFU.RCP R19, R19 ;  /* 0x000000130013e308 */ /* 0x000f300000001000 */
[----:B------:R-:W5:Y:S01]  /*0a00*/  @!P0 MUFU.LG2 R16, R16 ;  /* 0x0000001000108308 */ /* 0x000f620000000c00 */
[----:B------:R-:W-:Y:S01]  /*0a10*/  @!P0 IADD3 R27, R3, R2, RZ ;  /* 0x00000002031b8210 */ /* 0x000fe20007ffe0ff */
[----:B-1----:R-:W-:Y:S01]  /*0a20*/  @!P1 FMUL.FTZ R17, R17, R24 ;  /* 0x0000001811119220 */ /* 0x002fe20000410000 */
[----:B--2---:R-:W-:Y:S01]  /*0a30*/  @!P4 FMUL.FTZ R15, R22, R15 ;  /* 0x0000000f160fc220 */ /* 0x004fe20000410000 */
[----:B---3--:R-:W-:-:S02]  /*0a40*/  @!P5 FMUL.FTZ R18, R23, R18 ;  /* 0x000000121712d220 */ /* 0x008fc40000410000 */
[----:B0-----:R-:W-:-:S04]  /*0a50*/  @!P0 IMAD.WIDE.U32 R12, R27, 0x4, R12 ;  /* 0x000000041b0c8825 */ /* 0x001fc800078e000c */
[----:B----4-:R-:W-:Y:S01]  /*0a60*/  @!P6 FMUL.FTZ R0, R19, R0 ;  /* 0x000000001300e220 */ /* 0x010fe20000410000 */
[----:B------:R-:W-:Y:S01]  /*0a70*/  @!P0 MOV R2, R20 ;  /* 0x0000001400028202 */ /* 0x000fe20000000f00 */
[----:B------:R-:W0:Y:S01]  /*0a80*/  @!P1 MUFU.LG2 R17, R17 ;  /* 0x0000001100119308 */ /* 0x000e220000000c00 */
[----:B-----5:R-:W-:-:S07]  /*0a90*/  @!P0 FMUL.FTZ R25, R16, 0.69314718246459960938 ;  /* 0x3f31721810198820 */ /* 0x020fce0000410000 */
[----:B------:R-:W1:Y:S01]  /*0aa0*/  @!P2 MUFU.LG2 R14, R14 ;  /* 0x0000000e000ea308 */ /* 0x000e620000000c00 */
[----:B------:R2:W-:Y:S01]  /*0ab0*/  @!P0 STG.E desc[UR4][R12.64], R25 ;  /* 0x000000190c008986 */ /* 0x0005e2000c101904 */
[----:B------:R-:W-:-:S06]  /*0ac0*/  ISETP.GE.AND P0, PT, R2, R5, PT ;  /* 0x000000050200720c */ /* 0x000fcc0003f06270 */
[----:B------:R-:W3:Y:S08]  /*0ad0*/  @!P3 MUFU.LG2 R21, R21 ;  /* 0x000000150015b308 */ /* 0x000ef00000000c00 */
[----:B------:R-:W4:Y:S08]  /*0ae0*/  @!P4 MUFU.LG2 R15, R15 ;  /* 0x0000000f000fc308 */ /* 0x000f300000000c00 */
[----:B------:R-:W5:Y:S08]  /*0af0*/  @!P5 MUFU.LG2 R18, R18 ;  /* 0x000000120012d308 */ /* 0x000f700000000c00 */
[----:B------:R-:W2:Y:S01]  /*0b00*/  @!P6 MUFU.LG2 R0, R0 ;  /* 0x000000000000e308 */ /* 0x000ea20000000c00 */
[----:B0-----:R-:W-:Y:S01]  /*0b10*/  @!P1 FMUL.FTZ R6, R17, 0.69314718246459960938 ;  /* 0x3f31721811069820 */ /* 0x001fe20000410000 */
[----:B-1----:R-:W-:Y:S01]  /*0b20*/  @!P2 FMUL.FTZ R7, R14, 0.69314718246459960938 ;  /* 0x3f3172180e07a820 */ /* 0x002fe20000410000 */
[----:B---3--:R-:W-:Y:S01]  /*0b30*/  @!P3 FMUL.FTZ R8, R21, 0.69314718246459960938 ;  /* 0x3f3172181508b820 */ /* 0x008fe20000410000 */
[----:B----4-:R-:W-:Y:S01]  /*0b40*/  @!P4 FMUL.FTZ R9, R15, 0.69314718246459960938 ;  /* 0x3f3172180f09c820 */ /* 0x010fe20000410000 */
[----:B-----5:R-:W-:Y:S01]  /*0b50*/  @!P5 FMUL.FTZ R10, R18, 0.69314718246459960938 ;  /* 0x3f317218120ad820 */ /* 0x020fe20000410000 */
[----:B--2---:R-:W-:Y:S01]  /*0b60*/  @!P6 FMUL.FTZ R11, R0, 0.69314718246459960938 ;  /* 0x3f317218000be820 */ /* 0x004fe20000410000 */
[----:B------:R-:W-:Y:S06]  /*0b70*/  @P0 BRA `(.L_x_6615) ;  /* 0x0000000000300947 */ /* 0x000fec0003800000 */
[----:B------:R-:W0:Y:S01]  /*0b80*/  LDC.64 R12, c[0x0][0x218] ;  /* 0x00008600ff0c7b82 */ /* 0x000e220000000a00 */
[----:B------:R-:W-:Y:S02]  /*0b90*/  IADD3 R15, R3, R2, RZ ;  /* 0x00000002030f7210 */ /* 0x000fe40007ffe0ff */
[----:B------:R-:W-:-:S04]  /*0ba0*/  IADD3 R2, R2, 0x80, RZ ;  /* 0x0000008002027810 */ /* 0x000fc80007ffe0ff */
        /* <DEDUP_REMOVED lines=9> */
.L_x_6615:
[----:B------:R-:W-:-:S13]  /*0c40*/  ISETP.GE.AND P0, PT, R2, R5, PT ;  /* 0x000000050200720c */ /* 0x000fda0003f06270 */
[----:B------:R-:W-:Y:S05]  /*0c50*/  @P0 BRA `(.L_x_6617) ;  /* 0x0000000000300947 */ /* 0x000fea0003800000 */
[----:B0-----:R-:W0:Y:S01]  /*0c60*/  LDC.64 R12, c[0x0][0x218] ;  /* 0x00008600ff0c7b82 */ /* 0x001e220000000a00 */
[----:B------:R-:W-:Y:S02]  /*0c70*/  IADD3 R15, R3, R2, RZ ;  /* 0x00000002030f7210 */ /* 0x000fe40007ffe0ff */
[----:B------:R-:W-:-:S03]  /*0c80*/  IADD3 R2, R2, 0x80, RZ ;  /* 0x0000008002027810 */ /* 0x000fc60007ffe0ff */
[----:B0-----:R-:W-:-:S05]  /*0c90*/  IMAD.WIDE.U32 R12, R15, 0x4, R12 ;  /* 0x000000040f0c7825 */ /* 0x001fca00078e000c */
[----:B------:R1:W-:Y:S02]  /*0ca0*/  STG.E desc[UR4][R12.64], R7 ;  /* 0x000000070c007986 */ /* 0x0003e4000c101904 */
.L_x_6616:
[----:B------:R-:W-:-:S13]  /*0cb0*/  ISETP.GE.AND P0, PT, R2, R5, PT ;  /* 0x000000050200720c */ /* 0x000fda0003f06270 */
[----:B------:R-:W-:Y:S05]  /*0cc0*/  @P0 BRA `(.L_x_6618) ;  /* 0x0000000000340947 */ /* 0x000fea0003800000 */
[----:B01----:R-:W0:Y:S01]  /*0cd0*/  LDC.64 R6, c[0x0][0x218] ;  /* 0x00008600ff067b82 */ /* 0x003e220000000a00 */
[----:B------:R-:W-:Y:S02]  /*0ce0*/  IADD3 R13, R3, R2, RZ ;  /* 0x00000002030d7210 */ /* 0x000fe40007ffe0ff */
[----:B------:R-:W-:-:S03]  /*0cf0*/  IADD3 R2, R2, 0x80, RZ ;  /* 0x0000008002027810 */ /* 0x000fc60007ffe0ff */
[----:B0-----:R-:W-:-:S05]  /*0d00*/  IMAD.WIDE.U32 R6, R13, 0x4, R6 ;  /* 0x000000040d067825 */ /* 0x001fca00078e0006 */
[----:B------:R1:W-:Y:S02]  /*0d10*/  STG.E desc[UR4][R6.64], R8 ;  /* 0x0000000806007986 */ /* 0x0003e4000c101904 */
.L_x_6617:
[----:B------:R-:W-:-:S13]  /*0d20*/  ISETP.GE.AND P0, PT, R2, R5, PT ;  /* 0x000000050200720c */ /* 0x000fda0003f06270 */
[----:B------:R-:W-:Y:S05]  /*0d30*/  @P0 BREAK B1 ;  /* 0x0000000000010942 */ /* 0x000fea0003800000 */
[----:B------:R-:W-:Y:S05]  /*0d40*/  @P0 BRA `(.L_x_6619) ;  /* 0x0000000000300947 */ /* 0x000fea0003800000 */
[----:B-1----:R-:W1:Y:S01]  /*0d50*/  LDC.64 R6, c[0x0][0x218] ;  /* 0x00008600ff067b82 */ /* 0x002e620000000a00 */
[----:B0-----:R-:W-:Y:S02]  /*0d60*/  IADD3 R13, R3, R2, RZ ;  /* 0x00000002030d7210 */ /* 0x001fe40007ffe0ff */
[----:B------:R-:W-:-:S03]  /*0d70*/  IADD3 R2, R2, 0x80, RZ ;  /* 0x0000008002027810 */ /* 0x000fc60007ffe0ff */
[----:B-1----:R-:W-:-:S05]  /*0d80*/  IMAD.WIDE.U32 R6, R13, 0x4, R6 ;  /* 0x000000040d067825 */ /* 0x002fca00078e0006 */
[----:B------:R2:W-:Y:S02]  /*0d90*/  STG.E desc[UR4][R6.64], R9 ;  /* 0x0000000906007986 */ /* 0x0005e4000c101904 */
.L_x_6618:
[----:B------:R-:W-:Y:S05]  /*0da0*/  BSYNC B1 ;  /* 0x0000000000017941 */ /* 0x000fea0003800000 */
.L_x_6614:
[----:B------:R-:W-:-:S13]  /*0db0*/  ISETP.GE.AND P0, PT, R2, R5, PT ;  /* 0x000000050200720c */ /* 0x000fda0003f06270 */
[----:B012---:R-:W0:Y:S01]  /*0dc0*/  @!P0 LDC.64 R6, c[0x0][0x218] ;  /* 0x00008600ff068b82 */ /* 0x007e220000000a00 */
[----:B------:R-:W-:Y:S02]  /*0dd0*/  @!P0 IADD3 R9, R3, R2, RZ ;  /* 0x0000000203098210 */ /* 0x000fe40007ffe0ff */
[----:B------:R-:W-:-:S03]  /*0de0*/  @!P0 IADD3 R2, R2, 0x80, RZ ;  /* 0x0000008002028810 */ /* 0x000fc60007ffe0ff */
[----:B0-----:R-:W-:-:S05]  /*0df0*/  @!P0 IMAD.WIDE.U32 R6, R9, 0x4, R6 ;  /* 0x0000000409068825 */ /* 0x001fca00078e0006 */
[----:B------:R2:W-:Y:S02]  /*0e00*/  @!P0 STG.E desc[UR4][R6.64], R10 ;  /* 0x0000000a06008986 */ /* 0x0005e4000c101904 */
.L_x_6619:
[----:B------:R-:W-:Y:S05]  /*0e10*/  BSYNC B0 ;  /* 0x0000000000007941 */ /* 0x000fea0003800000 */
.L_x_6613:
[----:B------:R-:W-:Y:S05]  /*0e20*/  WARPSYNC.ALL ;  /* 0x0000000000007948 */ /* 0x000fea0003800000 */
[----:B------:R-:W-:-:S13]  /*0e30*/  ISETP.GE.AND P0, PT, R2, R5, PT ;  /* 0x000000050200720c */ /* 0x000fda0003f06270 */
[----:B------:R-:W-:Y:S05]  /*0e40*/  @P0 EXIT ;  /* 0x000000000000094d */ /* 0x000fea0003800000 */
[----:B0-----:R-:W0:Y:S01]  /*0e50*/  LDC.64 R4, c[0x0][0x218] ;  /* 0x00008600ff047b82 */ /* 0x001e220000000a00 */
[----:B------:R-:W-:-:S05]  /*0e60*/  IADD3 R3, R3, R2, RZ ;  /* 0x0000000203037210 */ /* 0x000fca0007ffe0ff */
[----:B0-----:R-:W-:-:S05]  /*0e70*/  IMAD.WIDE.U32 R2, R3, 0x4, R4 ;  /* 0x0000000403027825 */ /* 0x001fca00078e0004 */
[----:B------:R-:W-:Y:S01]  /*0e80*/  STG.E desc[UR4][R2.64], R11 ;  /* 0x0000000b02007986 */ /* 0x000fe2000c101904 */
[----:B------:R-:W-:Y:S05]  /*0e90*/  EXIT ;  /* 0x000000000000794d */ /* 0x000fea0003800000 */
.L_x_6620:
        /* <DEDUP_REMOVED lines=14> */
.L_x_11213:


//--------------------- .text._ZN2at6native29vectorized_elementwise_kernelILi4EZZZNS0_17logit_kernel_cudaERNS_18TensorIteratorBaseERKN3c106ScalarEENKUlvE_clEvENKUlvE0_clEvEUlfE_St5arrayIPcLm2EEEEviT0_T1_ --------------------------
	.section	.text._ZN2at6native29vectorized_elementwise_kernelILi4EZZZNS0_17logit_kernel_cudaERNS_18TensorIteratorBaseERKN3c106ScalarEENKUlvE_clEvENKUlvE0_clEvEUlfE_St5arrayIPcLm2EEEEviT0_T1_,"ax",@progbits
	.align	128
        .global         _ZN2at6native29vectorized_elementwise_kernelILi4EZZZNS0_17logit_kernel_cudaERNS_18TensorIteratorBaseERKN3c106ScalarEENKUlvE_clEvENKUlvE0_clEvEUlfE_St5arrayIPcLm2EEEEviT0_T1_
        .type           _ZN2at6native29vectorized_elementwise_kernelILi4EZZZNS0_17logit_kernel_cudaERNS_18TensorIteratorBaseERKN3c106ScalarEENKUlvE_clEvENKUlvE0_clEvEUlfE_St5arrayIPcLm2EEEEviT0_T1_,@function
        .size           _ZN2at6native29vectorized_elementwise_kernelILi4EZZZNS0_17logit_kernel_cudaERNS_18TensorIteratorBaseERKN3c106ScalarEENKUlvE_clEvENKUlvE0_clEvEUlfE_St5arrayIPcLm2EEEEviT0_T1_,(.L_x_11214 - _ZN2at6native29vectorized_elementwise_kernelILi4EZZZNS0_17logit_kernel_cudaERNS_18TensorIteratorBaseERKN3c106ScalarEENKUlvE_clEvENKUlvE0_clEvEUlfE_St5arrayIPcLm2EEEEviT0_T1_)
        .other          _ZN2at6native29vectorized_elementwise_kernelILi4EZZZNS0_17logit_kernel_cudaERNS_18TensorIteratorBaseERKN3c106ScalarEENKUlvE_clEvENKUlvE0_clEvEUlfE_St5arrayIPcLm2EEEEviT0_T1_,@"STO_CUDA_ENTRY STV_DEFAULT"
_ZN2at6native29vectorized_elementwise_kernelILi4EZZZNS0_17logit_kernel_cudaERNS_18TensorIteratorBaseERKN3c106ScalarEENKUlvE_clEvENKUlvE0_clEvEUlfE_St5arrayIPcLm2EEEEviT0_T1_:
.text._ZN2at6native29vectorized_elementwise_kernelILi4EZZZNS0_17logit_kernel_cudaERNS_18TensorIteratorBaseERKN3c106ScalarEENKUlvE_clEvENKUlvE0_clEvEUlfE_St5arrayIPcLm2EEEEviT0_T1_:
        /* <DEDUP_REMOVED lines=13> */
[----:B------:R-:W3:Y:S01]  /*00d0*/  LDG.E.128 R4, desc[UR4][R12.64+0x800] ;  /* 0x000800040c047981 */ /* 0x000ee2000c1e1d00 */
[----:B--2---:R-:W-:Y:S01]  /*00e0*/  FADD.FTZ R2, -R8, 1 ;  /* 0x3f80000008027421 */ /* 0x004fe20000010100 */
[----:B------:R-:W-:Y:S01]  /*00f0*/  FADD.FTZ R14, -R9, 1 ;  /* 0x3f800000090e7421 */ /* 0x000fe20000010100 */
[----:B------:R-:W-:Y:S01]  /*0100*/  FADD.FTZ R17, -R10, 1 ;  /* 0x3f8000000a117421 */ /* 0x000fe20000010100 */
[----:B------:R-:W-:Y:S01]  /*0110*/  FADD.FTZ R18, -R11, 1 ;  /* 0x3f8000000b127421 */ /* 0x000fe20000010100 */
[----:B------:R-:W0:Y:S01]  /*0120*/  MUFU.RCP R19, R2 ;  /* 0x0000000200137308 */ /* 0x000e220000001000 */
[----:B---3--:R-:W-:Y:S01]  /*0130*/  FADD.FTZ R15, -R4, 1 ;  /* 0x3f800000040f7421 */ /* 0x008fe20000010100 */
[----:B------:R-:W-:Y:S01]  /*0140*/  FADD.FTZ R16, -R5, 1 ;  /* 0x3f80000005107421 */ /* 0x000fe20000010100 */
[----:B------:R-:W-:-:S05]  /*0150*/  FADD.FTZ R13, -R6, 1 ;  /* 0x3f800000060d7421 */ /* 0x000fca0000010100 */
[----:B------:R1:W2:Y:S08]  /*0160*/  MUFU.RCP R20, R14 ;  /* 0x0000000e00147308 */ /* 0x0002b00000001000 */
[----:B------:R-:W3:Y:S01]  /*0170*/  MUFU.RCP R17, R17 ;  /* 0x0000001100117308 */ /* 0x000ee20000001000 */
[----:B-1----:R-:W-:Y:S01]  /*0180*/  FADD.FTZ R14, -R7, 1 ;  /* 0x3f800000070e7421 */ /* 0x002fe20000010100 */
[----:B0-----:R-:W-:-:S06]  /*0190*/  FMUL.FTZ R2, R8, R19 ;  /* 0x0000001308027220 */ /* 0x001fcc0000410000 */
[----:B------:R-:W0:Y:S01]  /*01a0*/  MUFU.RCP R18, R18 ;  /* 0x0000001200127308 */ /* 0x000e220000001000 */
[----:B--2---:R-:W-:Y:S02]  /*01b0*/  FMUL.FTZ R12, R9, R20 ;  /* 0x00000014090c7220 */ /* 0x004fe40000410000 */
[----:B------:R-:W1:Y:S05]  /*01c0*/  LDC.64 R8, c[0x0][0x218] ;  /* 0x00008600ff087b82 */ /* 0x000e6a0000000a00 */
[----:B------:R-:W2:Y:S01]  /*01d0*/  MUFU.RCP R15, R15 ;  /* 0x0000000f000f7308 */ /* 0x000ea20000001000 */
[----:B---3--:R-:W-:-:S07]  /*01e0*/  FMUL.FTZ R10, R10, R17 ;  /* 0x000000110a0a7220 */ /* 0x008fce0000410000 */
[----:B------:R-:W3:Y:S01]  /*01f0*/  MUFU.RCP R16, R16 ;  /* 0x0000001000107308 */ /* 0x000ee20000001000 */
[----:B0-----:R-:W-:-:S07]  /*0200*/  FMUL.FTZ R11, R11, R18 ;  /* 0x000000120b0b7220 */ /* 0x001fce0000410000 */
[----:B------:R-:W0:Y:S01]  /*0210*/  MUFU.RCP R13, R13 ;  /* 0x0000000d000d7308 */ /* 0x000e220000001000 */
[----:B--2---:R-:W-:Y:S01]  /*0220*/  FMUL.FTZ R15, R4, R15 ;  /* 0x0000000f040f7220 */ /* 0x004fe20000410000 */
[----:B-1----:R-:W-:-:S06]  /*0230*/  IMAD.WIDE.U32 R8, R3, 0x4, R8 ;  /* 0x0000000403087825 */ /* 0x002fcc00078e0008 */
[----:B------:R-:W1:Y:S01]  /*0240*/  MUFU.RCP R14, R14 ;  /* 0x0000000e000e7308 */ /* 0x000e620000001000 */
[----:B---3--:R-:W-:Y:S01]  /*0250*/  FMUL.FTZ R16, R5, R16 ;  /* 0x0000001005107220 */ /* 0x008fe20000410000 */
        /* <DEDUP_REMOVED lines=22> */
.L_x_6621:
        /* <DEDUP_REMOVED lines=132> */
.L_x_6624:
[----:B------:R-:W-:-:S13]  /*0c00*/  ISETP.GE.AND P0, PT, R2, R5, PT ;  /* 0x000000050200720c */ /* 0x000fda0003f06270 */
[----:B------:R-:W-:Y:S05]  /*0c10*/  @P0 BRA `(.L_x_6626) ;  /* 0x0000000000300947 */ /* 0x000fea0003800000 */
[----:B0-----:R-:W0:Y:S01]  /*0c20*/  LDC.64 R12, c[0x0][0x218] ;  /* 0x00008600ff0c7b82 */ /* 0x001e220000000a00 */
[----:B------:R-:W-:Y:S02]  /*0c30*/  IADD3 R15, R3, R2, RZ ;  /* 0x00000002030f7210 */ /* 0x000fe40007ffe0ff */
[----:B------:R-:W-:-:S03]  /*0c40*/  IADD3 R2, R2, 0x80, RZ ;  /* 0x0000008002027810 */ /* 0x000fc60007ffe0ff */
[----:B0-----:R-:W-:-:S05]  /*0c50*/  IMAD.WIDE.U32 R12, R15, 0x4, R12 ;  /* 0x000000040f0c7825 */ /* 0x001fca00078e000c */
[----:B------:R1:W-:Y:S02]  /*0c60*/  STG.E desc[UR4][R12.64], R7 ;  /* 0x000000070c007986 */ /* 0x0003e4000c101904 */
.L_x_6625:
[----:B------:R-:W-:-:S13]  /*0c70*/  ISETP.GE.AND P0, PT, R2, R5, PT ;  /* 0x000000050200720c */ /* 0x000fda0003f06270 */
[----:B------:R-:W-:Y:S05]  /*0c80*/  @P0 BRA `(.L_x_6627) ;  /* 0x0000000000340947 */ /* 0x000fea0003800000 */
[----:B01----:R-:W0:Y:S01]  /*0c90*/  LDC.64 R6, c[0x0][0x218] ;  /* 0x00008600ff067b82 */ /* 0x003e220000000a00 */
[----:B------:R-:W-:Y:S02]  /*0ca0*/  IADD3 R13, R3, R2, RZ ;  /* 0x00000002030d7210 */ /* 0x000fe40007ffe0ff */
[----:B------:R-:W-:-:S03]  /*0cb0*/  IADD3 R2, R2, 0x80, RZ ;  /* 0x0000008002027810 */ /* 0x000fc60007ffe0ff */
[----:B0-----:R-:W-:-:S05]  /*0cc0*/  IMAD.WIDE.U32 R6, R13, 0x4, R6 ;  /* 0x000000040d067825 */ /* 0x001fca00078e0006 */
[----:B------:R1:W-:Y:S02]  /*0cd0*/  STG.E desc[UR4][R6.64], R8 ;  /* 0x0000000806007986 */ /* 0x0003e4000c101904 */
.L_x_6626:
        /* <DEDUP_REMOVED lines=8> */
.L_x_6627:
[----:B------:R-:W-:Y:S05]  /*0d60*/  BSYNC B1 ;  /* 0x0000000000017941 */ /* 0x000fea0003800000 */
.L_x_6623:
[----:B------:R-:W-:-:S13]  /*0d70*/  ISETP.GE.AND P0, PT, R2, R5, PT ;  /* 0x000000050200720c */ /* 0x000fda0003f06270 */
[----:B012---:R-:W0:Y:S01]  /*0d80*/  @!P0 LDC.64 R6, c[0x0][0x218] ;  /* 0x00008600ff068b82 */ /* 0x007e220000000a00 */
[----:B------:R-:W-:Y:S02]  /*0d90*/  @!P0 IADD3 R9, R3, R2, RZ ;  /* 0x0000000203098210 */ /* 0x000fe40007ffe0ff */
[----:B------:R-:W-:-:S03]  /*0da0*/  @!P0 IADD3 R2, R2, 0x80, RZ ;  /* 0x0000008002028810 */ /* 0x000fc60007ffe0ff */
[----:B0-----:R-:W-:-:S05]  /*0db0*/  @!P0 IMAD.WIDE.U32 R6, R9, 0x4, R6 ;  /* 0x0000000409068825 */ /* 0x001fca00078e0006 */
[----:B------:R2:W-:Y:S02]  /*0dc0*/  @!P0 STG.E desc[UR4][R6.64], R10 ;  /* 0x0000000a06008986 */ /* 0x0005e4000c101904 */
.L_x_6628:
[----:B------:R-:W-:Y:S05]  /*0dd0*/  BSYNC B0 ;  /* 0x0000000000007941 */ /* 0x000fea0003800000 */
.L_x_6622:
        /* <DEDUP_REMOVED lines=8> */
.L_x_6629:
        /* <DEDUP_REMOVED lines=10> */
.L_x_11214:


//--------------------- .text._ZN2at6native29vectorized_elementwise_kernelILi8EZZZNS0_17logit_kernel_cudaERNS_18TensorIteratorBaseERKN3c106ScalarEENKUlvE_clEvENKUlvE0_clEvEUlfE_St5arrayIPcLm2EEEEviT0_T1_ --------------------------
	.section	.text._ZN2at6native29vectorized_elementwise_kernelILi8EZZZNS0_17logit_kernel_cudaERNS_18TensorIteratorBaseERKN3c106ScalarEENKUlvE_clEvENKUlvE0_clEvEUlfE_St5arrayIPcLm2EEEEviT0_T1_,"ax",@progbits
	.align	128
        .global         _ZN2at6native29vectorized_elementwise_kernelILi8EZZZNS0_17logit_kernel_cudaERNS_18TensorIteratorBaseERKN3c106ScalarEENKUlvE_clEvENKUlvE0_clEvEUlfE_St5arrayIPcLm2EEEEviT0_T1_
        .type           _ZN2at6native29vectorized_elementwise_kernelILi8EZZZNS0_17logit_kernel_cudaERNS_18TensorIteratorBaseERKN3c106ScalarEENKUlvE_clEvENKUlvE0_clEvEUlfE_St5arrayIPcLm2EEEEviT0_T1_,@function
        .size           _ZN2at6native29vectorized_elementwise_kernelILi8EZZZNS0_17logit_kernel_cudaERNS_18TensorIteratorBaseERKN3c106ScalarEENKUlvE_clEvENKUlvE0_clEvEUlfE_St5arrayIPcLm2EEEEviT0_T1_,(.L_x_11215 - _ZN2at6native29vectorized_elementwise_kernelILi8EZZZNS0_17logit_kernel_cudaERNS_18TensorIteratorBaseERKN3c106ScalarEENKUlvE_clEvENKUlvE0_clEvEUlfE_St5arrayIPcLm2EEEEviT0_T1_)
        .other          _ZN2at6native29vectorized_elementwise_kernelILi8EZZZNS0_17logit_kernel_cudaERNS_18TensorIteratorBaseERKN3c106ScalarEENKUlvE_clEvENKUlvE0_clEvEUlfE_St5arrayIPcLm2EEEEviT0_T1_,@"STO_CUDA_ENTRY STV_DEFAULT"
_ZN2at6native29vectorized_elementwise_kernelILi8EZZZNS0_17logit_kernel_cudaERNS_18TensorIteratorBaseERKN3c106ScalarEENKUlvE_clEvENKUlvE0_clEvEUlfE_St5arrayIPcLm2EEEEviT0_T1_:
.text._ZN2at6native29vectorized_elementwise_kernelILi8EZZZNS0_17logit_kernel_cudaERNS_18TensorIteratorBaseERKN3c106ScalarEENKUlvE_clEvENKUlvE0_clEvEUlfE_St5arrayIPcLm2EEEEviT0_T1_:
        /* <DEDUP_REMOVED lines=60> */
.L_x_6630:
        /* <DEDUP_REMOVED lines=132> */
.L_x_6633:
[----:B------:R-:W-:-:S13]  /*0c00*/  ISETP.GE.AND P0, PT, R2, R5, PT ;  /* 0x000000050200720c */ /* 0x000fda0003f06270 */
[----:B------:R-:W-:Y:S05]  /*0c10*/  @P0 BRA `(.L_x_6635) ;  /* 0x0000000000300947 */ /* 0x000fea0003800000 */
[----:B0-----:R-:W0:Y:S01]  /*0c20*/  LDC.64 R12, c[0x0][0x218] ;  /* 0x00008600ff0c7b82 */ /* 0x001e220000000a00 */
[----:B------:R-:W-:Y:S02]  /*0c30*/  IADD3 R15, R3, R2, RZ ;  /* 0x00000002030f7210 */ /* 0x000fe40007ffe0ff */
[----:B------:R-:W-:-:S03]  /*0c40*/  IADD3 R2, R2, 0x80, RZ ;  /* 0x0000008002027810 */ /* 0x000fc60007ffe0ff */
[----:B0-----:R-:W-:-:S05]  /*0c50*/  IMAD.WIDE.U32 R12, R15, 0x4, R12 ;  /* 0x000000040f0c7825 */ /* 0x001fca00078e000c */
[----:B------:R1:W-:Y:S02]  /*0c60*/  STG.E desc[UR4][R12.64], R7 ;  /* 0x000000070c007986 */ /* 0x0003e4000c101904 */
.L_x_6634:
[----:B------:R-:W-:-:S13]  /*0c70*/  ISETP.GE.AND P0, PT, R2, R5, PT ;  /* 0x000000050200720c */ /* 0x000fda0003f06270 */
[----:B------:R-:W-:Y:S05]  /*0c80*/  @P0 BRA `(.L_x_6636) ;  /* 0x0000000000340947 */ /* 0x000fea0003800000 */
[----:B01----:R-:W0:Y:S01]  /*0c90*/  LDC.64 R6, c[0x0][0x218] ;  /* 0x00008600ff067b82 */ /* 0x003e220000000a00 */
[----:B------:R-:W-:Y:S02]  /*0ca0*/  IADD3 R13, R3, R2, RZ ;  /* 0x00000002030d7210 */ /* 0x000fe40007ffe0ff */
[----:B------:R-:W-:-:S03]  /*0cb0*/  IADD3 R2, R2, 0x80, RZ ;  /* 0x0000008002027810 */ /* 0x000fc60007ffe0ff */
[----:B0-----:R-:W-:-:S05]  /*0cc0*/  IMAD.WIDE.U32 R6, R13, 0x4, R6 ;  /* 0x000000040d067825 */ /* 0x001fca00078e0006 */
[----:B------:R1:W-:Y:S02]  /*0cd0*/  STG.E desc[UR4][R6.64], R8 ;  /* 0x0000000806007986 */ /* 0x0003e4000c101904 */
.L_x_6635:
        /* <DEDUP_REMOVED lines=8> */
.L_x_6636:
[----:B------:R-:W-:Y:S05]  /*0d60*/  BSYNC B1 ;  /* 0x0000000000017941 */ /* 0x000fea0003800000 */
.L_x_6632:
[----:B------:R-:W-:-:S13]  /*0d70*/  ISETP.GE.AND P0, PT, R2, R5, PT ;  /* 0x000000050200720c */ /* 0x000fda0003f06270 */
[----:B012---:R-:W0:Y:S01]  /*0d80*/  @!P0 LDC.64 R6, c[0x0][0x218] ;  /* 0x00008600ff068b82 */ /* 0x007e220000000a00 */
[----:B------:R-:W-:Y:S02]  /*0d90*/  @!P0 IADD3 R9, R3, R2, RZ ;  /* 0x0000000203098210 */ /* 0x000fe40007ffe0ff */
[----:B------:R-:W-:-:S03]  /*0da0*/  @!P0 IADD3 R2, R2, 0x80, RZ ;  /* 0x0000008002028810 */ /* 0x000fc60007ffe0ff */
[----:B0-----:R-:W-:-:S05]  /*0db0*/  @!P0 IMAD.WIDE.U32 R6, R9, 0x4, R6 ;  /* 0x0000000409068825 */ /* 0x001fca00078e0006 */
[----:B------:R2:W-:Y:S02]  /*0dc0*/  @!P0 STG.E desc[UR4][R6.64], R10 ;  /* 0x0000000a06008986 */ /* 0x0005e4000c101904 */
.L_x_6637:
[----:B------:R-:W-:Y:S05]  /*0dd0*/  BSYNC B0 ;  /* 0x0000000000007941 */ /* 0x000fea0003800000 */
.L_x_6631:
        /* <DEDUP_REMOVED lines=8> */
.L_x_6638:
        /* <DEDUP_REMOVED lines=10> */
.L_x_11215:


//--------------------- .text._ZN2at6native18elementwise_kernelILi128ELi4EZNS0_15gpu_kernel_implIZZZNS0_17logit_kernel_cudaERNS_18TensorIteratorBaseERKN3c106ScalarEENKUlvE_clEvENKUlvE_clEvEUldE0_EEvS4_RKT_EUliE_EEviT1_ --------------------------
	.section	.text._ZN2at6native18elementwise_kernelILi128ELi4EZNS0_15gpu_kernel_implIZZZNS0_17logit_kernel_cudaERNS_18TensorIteratorBaseERKN3c106ScalarEENKUlvE_clEvENKUlvE_clEvEUldE0_EEvS4_RKT_EUliE_EEviT1_,"ax",@progbits
	.align	128
        .global         _ZN2at6native18elementwise_kernelILi128ELi4EZNS0_15gpu_kernel_implIZZZNS0_17logit_kernel_cudaERNS_18TensorIteratorBaseERKN3c106ScalarEENKUlvE_clEvENKUlvE_clEvEUldE0_EEvS4_RKT_EUliE_EEviT1_
        .type           _ZN2at6native18elementwise_kernelILi128ELi4EZNS0_15gpu_kernel_implIZZZNS0_17logit_kernel_cudaERNS_18TensorIteratorBaseERKN3c106ScalarEENKUlvE_clEvENKUlvE_clEvEUldE0_EEvS4_RKT_EUliE_EEviT1_,@function
        .size           _ZN2at6native18elementwise_kernelILi128ELi4EZNS0_15gpu_kernel_implIZZZNS0_17logit_kernel_cudaERNS_18TensorIteratorBaseERKN3c106ScalarEENKUlvE_clEvENKUlvE_clEvEUldE0_EEvS4_RKT_EUliE_EEviT1_,(.L_x_11125 - _ZN2at6native18elementwise_kernelILi128ELi4EZNS0_15gpu_kernel_implIZZZNS0_17logit_kernel_cudaERNS_18TensorIteratorBaseERKN3c106ScalarEENKUlvE_clEvENKUlvE_clEvEUldE0_EEvS4_RKT_EUliE_EEviT1_)
        .other          _ZN2at6native18elementwise_kernelILi128ELi4EZNS0_15gpu_kernel_implIZZZNS0_17logit_kernel_cudaERNS_18TensorIteratorBaseERKN3c106ScalarEENKUlvE_clEvENKUlvE_clEvEUldE0_EEvS4_RKT_EUliE_EEviT1_,@"STO_CUDA_ENTRY STV_DEFAULT"
_ZN2at6native18elementwise_kernelILi128ELi4EZNS0_15gpu_kernel_implIZZZNS0_17logit_kernel_cudaERNS_18TensorIteratorBaseERKN3c106ScalarEENKUlvE_clEvENKUlvE_clEvEUldE0_EEvS4_RKT_EUliE_EEviT1_:
.text._ZN2at6native18elementwise_kernelILi128ELi4EZNS0_15gpu_kernel_implIZZZNS0_17logit_kernel_cudaERNS_18TensorIteratorBaseERKN3c106ScalarEENKUlvE_clEvENKUlvE_clEvEUldE0_EEvS4_RKT_EUliE_EEviT1_:
        /* <DEDUP_REMOVED lines=314> */
.L_x_6641:
        /* <DEDUP_REMOVED lines=21> */
.L_x_6645:
[----:B------:R-:W2:Y:S02]  /*14f0*/  LDG.E.U8 R4, desc[UR36][R6.64] ;  /* 0x0000002406047981 */ /* 0x000ea4000c1e1100 */
[----:B--2---:R-:W0:Y:S01]  /*1500*/  I2F.F64.U16 R4, R4 ;  /* 0x0000000400047312 */ /* 0x004e220000101800 */
[----:B------:R-:W-:Y:S05]  /*1510*/  BRA `(.L_x_6647) ;  /* 0x0000000c00707947 */ /* 0x000fea0003800000 */
.L_x_6644:
        /* <DEDUP_REMOVED lines=9> */
.L_x_6649:
[----:B------:R-:W2:Y:S02]  /*15b0*/  LDG.E R4, desc[UR36][R6.64] ;  /* 0x0000002406047981 */ /* 0x000ea4000c1e1900 */
[----:B--2---:R-:W0:Y:S01]  /*15c0*/  I2F.F64 R4, R4 ;  /* 0x0000000400047312 */ /* 0x004e220000201c00 */
[----:B------:R-:W-:Y:S05]  /*15d0*/  BRA `(.L_x_6647) ;  /* 0x0000000c00407947 */ /* 0x000fea0003800000 */
.L_x_6648:
[----:B------:R-:W2:Y:S02]  /*15e0*/  LDG.E.U16 R4, desc[UR36][R6.64] ;  /* 0x0000002406047981 */ /* 0x000ea4000c1e1500 */
[----:B--2---:R-:W0:Y:S01]  /*15f0*/  I2F.F64.S16 R4, R4 ;  /* 0x0000000400047312 */ /* 0x004e220000101c00 */
[----:B------:R-:W-:Y:S05]  /*1600*/  BRA `(.L_x_6647) ;  /* 0x0000000c00347947 */ /* 0x000fea0003800000 */
.L_x_6643:
        /* <DEDUP_REMOVED lines=10> */
.L_x_6651:
[----:B------:R-:W2:Y:S02]  /*16b0*/  LDG.E.U16 R0, desc[UR36][R6.64] ;  /* 0x0000002406007981 */ /* 0x000ea4000c1e1500 */
[----:B--2---:R-:W-:-:S05]  /*16c0*/  HADD2.F32 R0, -RZ, R0.H0_H0 ;  /* 0x20000000ff007230 */ /* 0x004fca0000004100 */
[----:B------:R-:W-:-:S04]  /*16d0*/  FMUL.FTZ R0, R0, 1 ;  /* 0x3f80000000007820 */ /* 0x000fc80000410000 */
[----:B------:R0:W1:Y:S01]  /*16e0*/  F2F.F64.F32 R4, R0 ;  /* 0x0000000000047310 */ /* 0x0000620000201800 */
[----:B------:R-:W-:Y:S05]  /*16f0*/  BRA `(.L_x_6647) ;  /* 0x0000000800f87947 */ /* 0x000fea0003800000 */
.L_x_6650:
        /* <DEDUP_REMOVED lines=10> */
.L_x_6653:
[----:B------:R-:W2:Y:S02]  /*17a0*/  LDG.E.U16 R6, desc[UR36][R6.64] ;  /* 0x0000002406067981 */ /* 0x000ea4000c1e1500 */
[----:B--2---:R-:W-:-:S05]  /*17b0*/  HADD2.F32 R0, -RZ, R6.H0_H0 ;  /* 0x20000006ff007230 */ /* 0x004fca0000004100 */
[----:B------:R-:W-:-:S04]  /*17c0*/  FMUL.FTZ R0, R0, 1 ;  /* 0x3f80000000007820 */ /* 0x000fc80000410000 */
[----:B------:R0:W1:Y:S01]  /*17d0*/  F2F.F64.F32 R4, R0 ;  /* 0x0000000000047310 */ /* 0x0000620000201800 */
[----:B------:R-:W-:Y:S05]  /*17e0*/  BRA `(.L_x_6647) ;  /* 0x0000000800bc7947 */ /* 0x000fea0003800000 */
.L_x_6652:
[----:B------:R0:W5:Y:S01]  /*17f0*/  LDG.E.64 R4, desc[UR36][R6.64] ;  /* 0x0000002406047981 */ /* 0x000162000c1e1b00 */
[----:B------:R-:W-:Y:S05]  /*1800*/  BRA `(.L_x_6647) ;  /* 0x0000000800b47947 */ /* 0x000fea0003800000 */
.L_x_6642:
        /* <DEDUP_REMOVED lines=13> */
.L_x_6656:
[----:B------:R0:W5:Y:S01]  /*18e0*/  LDG.E.64 R4, desc[UR36][R6.64] ;  /* 0x0000002406047981 */ /* 0x000162000c1e1b00 */
[----:B------:R-:W-:Y:S05]  /*18f0*/  BRA `(.L_x_6647) ;  /* 0x0000000800787947 */ /* 0x000fea0003800000 */
.L_x_6655:
        /* <DEDUP_REMOVED lines=28> */
.L_x_6658:
        /* <DEDUP_REMOVED lines=15> */
.L_x_6657:
[----:B------:R-:W2:Y:S02]  /*1bb0*/  LDG.E.U16 R0, desc[UR36][R6.64] ;  /* 0x0000002406007981 */ /* 0x000ea4000c1e1500 */
[----:B--2---:R-:W-:-:S04]  /*1bc0*/  IMAD.U32 R0, R0, 0x10000, RZ ;  /* 0x0001000000007824 */ /* 0x004fc800078e00ff */
[----:B------:R-:W-:-:S04]  /*1bd0*/  FMUL.FTZ R0, R0, 1 ;  /* 0x3f80000000007820 */ /* 0x000fc80000410000 */
[----:B------:R0:W1:Y:S01]  /*1be0*/  F2F.F64.F32 R4, R0 ;  /* 0x0000000000047310 */ /* 0x0000620000201800 */
[----:B------:R-:W-:Y:S05]  /*1bf0*/  BRA `(.L_x_6647) ;  /* 0x0000000400b87947 */ /* 0x000fea0003800000 */
.L_x_6654:
        /* <DEDUP_REMOVED lines=11> */
.L_x_6661:
        /* <DEDUP_REMOVED lines=21> */
.L_x_6665:
[----:B------:R-:W-:Y:S05]  /*1e00*/  BSYNC B1 ;  /* 0x0000000000017941 */ /* 0x000fea0003800000 */
.L_x_6664:
[----:B------:R-:W-:Y:S01]  /*1e10*/  LEA R5, R0, 0x3b800000, 0x17 ;  /* 0x3b80000000057811 */ /* 0x000fe200078eb8ff */
[----:B------:R-:W-:-:S05]  /*1e20*/  IMAD.SHL.U32 R0, R3, 0x100000, RZ ;  /* 0x0010000003007824 */ /* 0x000fca00078e00ff */
[----:B------:R-:W-:-:S07]  /*1e30*/  LOP3.LUT R0, R5, R0, R6, 0xfe, !PT ;  /* 0x0000000005007212 */ /* 0x000fce00078efe06 */
.L_x_6663:
[----:B------:R-:W-:Y:S05]  /*1e40*/  BSYNC B0 ;  /* 0x0000000000007941 */ /* 0x000fea0003800000 */
.L_x_6662:
[----:B------:R-:W-:-:S04]  /*1e50*/  FMUL.FTZ R0, R0, 1 ;  /* 0x3f80000000007820 */ /* 0x000fc80000410000 */
[----:B------:R1:W2:Y:S01]  /*1e60*/  F2F.F64.F32 R4, R0 ;  /* 0x0000000000047310 */ /* 0x0002a20000201800 */
[----:B------:R-:W-:Y:S05]  /*1e70*/  BRA `(.L_x_6647) ;  /* 0x0000000400187947 */ /* 0x000fea0003800000 */
.L_x_6660:
        /* <DEDUP_REMOVED lines=21> */
.L_x_6669:
[----:B------:R-:W-:Y:S05]  /*1fd0*/  BSYNC B1 ;  /* 0x0000000000017941 */ /* 0x000fea0003800000 */
.L_x_6668:
[----:B------:R-:W-:Y:S01]  /*1fe0*/  LEA R5, R0, 0x37800000, 0x17 ;  /* 0x3780000000057811 */ /* 0x000fe200078eb8ff */
[----:B------:R-:W-:-:S05]  /*1ff0*/  IMAD.SHL.U32 R0, R3, 0x200000, RZ ;  /* 0x0020000003007824 */ /* 0x000fca00078e00ff */
[----:B------:R-:W-:-:S07]  /*2000*/  LOP3.LUT R0, R5, R0, R6, 0xfe, !PT ;  /* 0x0000000005007212 */ /* 0x000fce00078efe06 */
.L_x_6667:
[----:B------:R-:W-:Y:S05]  /*2010*/  BSYNC B0 ;  /* 0x0000000000007941 */ /* 0x000fea0003800000 */
.L_x_6666:
[----:B------:R-:W-:-:S04]  /*2020*/  FMUL.FTZ R0, R0, 1 ;  /* 0x3f80000000007820 */ /* 0x000fc80000410000 */
[----:B------:R3:W4:Y:S01]  /*2030*/  F2F.F64.F32 R4, R0 ;  /* 0x0000000000047310 */ /* 0x0007220000201800 */
[----:B------:R-:W-:Y:S05]  /*2040*/  BRA `(.L_x_6647) ;  /* 0x0000000000a47947 */ /* 0x000fea0003800000 */
.L_x_6659:
        /* <DEDUP_REMOVED lines=14> */
.L_x_6673:
[----:B------:R-:W-:Y:S05]  /*2130*/  BSYNC B0 ;  /* 0x0000000000007941 */ /* 0x000fea0003800000 */
.L_x_6672:
[----:B------:R-:W-:-:S04]  /*2140*/  FMUL.FTZ R0, R0, 1 ;  /* 0x3f80000000007820 */ /* 0x000fc80000410000 */
[----:B------:R0:W1:Y:S01]  /*2150*/  F2F.F64.F32 R4, R0 ;  /* 0x0000000000047310 */ /* 0x0000620000201800 */
[----:B------:R-:W-:Y:S05]  /*2160*/  BRA `(.L_x_6647) ;  /* 0x00000000005c7947 */ /* 0x000fea0003800000 */
.L_x_6646:
        /* <DEDUP_REMOVED lines=16> */
.L_x_6674:
[----:B------:R-:W-:Y:S01]  /*2270*/  CS2R R4, SRZ ;  /* 0x0000000000047805 */ /* 0x000fe2000001ff00 */
[----:B------:R-:W-:Y:S06]  /*2280*/  BRA `(.L_x_6647) ;  /* 0x0000000000147947 */ /* 0x000fec0003800000 */
.L_x_6671:
[----:B------:R-:W2:Y:S02]  /*2290*/  LDG.E.64 R4, desc[UR36][R6.64] ;  /* 0x0000002406047981 */ /* 0x000ea4000c1e1b00 */
[----:B--2---:R-:W0:Y:S01]  /*22a0*/  I2F.F64.U64 R4, R4 ;  /* 0x0000000400047312 */ /* 0x004e220000301800 */
[----:B------:R-:W-:Y:S05]  /*22b0*/  BRA `(.L_x_6647) ;  /* 0x0000000000087947 */ /* 0x000fea0003800000 */
.L_x_6670:
[----:B------:R-:W2:Y:S02]  /*22c0*/  LDG.E R4, desc[UR36][R6.64] ;  /* 0x0000002406047981 */ /* 0x000ea4000c1e1900 */
[----:B--2---:R-:W0:Y:S02]  /*22d0*/  I2F.F64.U32 R4, R4 ;  /* 0x0000000400047312 */ /* 0x004e240000201800 */
.L_x_6647:
[----:B------:R-:W-:Y:S01]  /*22e0*/  ULDC.64 UR4, c[0x0][0x420] ;  /* 0x0001080000047ab9 */ /* 0x000fe20000000a00 */
[----:B------:R-:W-:Y:S01]  /*22f0*/  BSSY B0, `(.L_x_6675) ;  /* 0x000000b000007945 */ /* 0x000fe20003800000 */
[----:B012-45:R-:W-:Y:S01]  /*2300*/  DSETP.GEU.AND P0, PT, R4, UR4, PT ;  /* 0x0000000404007e2a */ /* 0x037fe2000bf0e000 */
[----:B------:R-:W-:Y:S02]  /*2310*/  ULDC.64 UR4, c[0x0][0x420] ;  /* 0x0001080000047ab9 */ /* 0x000fe40000000a00 */
[----:B------:R-:W-:Y:S02]  /*2320*/  IMAD.U32 R6, RZ, RZ, UR4 ;  /* 0x00000004ff067e24 */ /* 0x000fe4000f8e00ff */
[----:B------:R-:W-:-:S09]  /*2330*/  IMAD.U32 R7, RZ, RZ, UR5 ;  /* 0x00000005ff077e24 */ /* 0x000fd2000f8e00ff */
[----:B------:R-:W-:Y:S05]  /*2340*/  @!P0 BRA `(.L_x_6676) ;  /* 0x0000000000148947 */ /* 0x000fea0003800000 */
[----:B------:R-:W-:Y:S01]  /*2350*/  ULDC.64 UR4, c[0x0][0x428] ;  /* 0x00010a0000047ab9 */ /* 0x000fe20000000a00 */
[----:B------:R-:W-:Y:S01]  /*2360*/  IMAD.MOV.U32 R6, RZ, RZ, R4 ;  /* 0x000000ffff067224 */ /* 0x000fe200078e0004 */
[----:B------:R-:W-:Y:S01]  /*2370*/  DSETP.GT.AND P0, PT, R4, UR4, PT ;  /* 0x0000000404007e2a */ /* 0x000fe2000bf04000 */
[----:B------:R-:W-:-:S13]  /*2380*/  IMAD.MOV.U32 R7, RZ, RZ, R5 ;  /* 0x000000ffff077224 */ /* 0x000fda00078e0005 */
[----:B------:R-:W0:Y:S02]  /*2390*/  @P0 LDC.64 R6, c[0x0][0x428] ;  /* 0x00010a00ff060b82 */ /* 0x000e240000000a00 */
.L_x_6676:
[----:B------:R-:W-:Y:S05]  /*23a0*/  BSYNC B0 ;  /* 0x0000000000007941 */ /* 0x000fea0003800000 */
.L_x_6675:
[----:B0-----:R-:W-:Y:S01]  /*23b0*/  DADD R8, -R6, 1 ;  /* 0x3ff0000006087429 */ /* 0x001fe20000000100 */
[----:B------:R-:W-:Y:S01]  /*23c0*/  IMAD.MOV.U32 R4, RZ, RZ, 0x1 ;  /* 0x00000001ff047424 */ /* 0x000fe200078e00ff */
[----:B------:R-:W-:Y:S01]  /*23d0*/  FSETP.GEU.AND P1, PT, |R7|, 6.5827683646048100446e-37, PT ;  /* 0x036000000700780b */ /* 0x000fe20003f2e200 */
[----:B------:R-:W-:Y:S03]  /*23e0*/  BSSY B0, `(.L_x_6677) ;  /* 0x0000012000007945 */ /* 0x000fe60003800000 */
[----:B------:R-:W0:Y:S02]  /*23f0*/  MUFU.RCP64H R5, R9 ;  /* 0x0000000900057308 */ /* 0x000e240000001800 */
[----:B0-----:R-:W-:-:S08]  /*2400*/  DFMA R10, -R8, R4, 1 ;  /* 0x3ff00000080a742b */ /* 0x001fd00000000104 */
[----:B------:R-:W-:-:S08]  /*2410*/  DFMA R10, R10, R10, R10 ;  /* 0x0000000a0a0a722b */ /* 0x000fd0000000000a */
[----:B------:R-:W-:-:S08]  /*2420*/  DFMA R10, R4, R10, R4 ;  /* 0x0000000a040a722b */ /* 0x000fd00000000004 */
[----:B------:R-:W-:-:S08]  /*2430*/  DFMA R4, -R8, R10, 1 ;  /* 0x3ff000000804742b */ /* 0x000fd0000000010a */
[----:B------:R-:W-:-:S08]  /*2440*/  DFMA R4, R10, R4, R10 ;  /* 0x000000040a04722b */ /* 0x000fd0000000000a */
[----:B------:R-:W-:-:S08]  /*2450*/  DMUL R10, R4, R6 ;  /* 0x00000006040a7228 */ /* 0x000fd00000000000 */
[----:B------:R-:W-:-:S08]  /*2460*/  DFMA R12, -R8, R10, R6 ;  /* 0x0000000a080c722b */ /* 0x000fd00000000106 */
[----:B------:R-:W-:-:S10]  /*2470*/  DFMA R4, R4, R12, R10 ;  /* 0x0000000c0404722b */ /* 0x000fd4000000000a */
[----:B---3--:R-:W-:-:S05]  /*2480*/  FFMA R0, RZ, R9, R5 ;  /* 0x00000009ff007223 */ /* 0x008fca0000000005 */
[----:B------:R-:W-:-:S13]  /*2490*/  FSETP.GT.AND P0, PT, |R0|, 1.469367938527859385e-39, PT ;  /* 0x001000000000780b */ /* 0x000fda0003f04200 */
[----:B------:R-:W-:Y:S05]  /*24a0*/  @P0 BRA P1, `(.L_x_6678) ;  /* 0x0000000000140947 */ /* 0x000fea0000800000 */
[----:B------:R-:W-:Y:S01]  /*24b0*/  IMAD.MOV.U32 R4, RZ, RZ, R8 ;  /* 0x000000ffff047224 */ /* 0x000fe200078e0008 */
[----:B------:R-:W-:Y:S01]  /*24c0*/  MOV R14, 0x24f0 ;  /* 0x000024f0000e7802 */ /* 0x000fe20000000f00 */
[----:B------:R-:W-:-:S07]  /*24d0*/  IMAD.MOV.U32 R5, RZ, RZ, R9 ;  /* 0x000000ffff057224 */ /* 0x000fce00078e0009 */
[----:B------:R-:W-:Y:S05]  /*24e0*/  CALL.REL.NOINC `($__internal_0_$__cuda_sm20_div_rn_f64_full) ;  /* 0x000000c400c47944 */ /* 0x000fea0003c00000 */
[----:B------:R-:W-:-:S07]  /*24f0*/  MOV R5, R3 ;  /* 0x0000000300057202 */ /* 0x000fce0000000f00 */
.L_x_6678:
[----:B------:R-:W-:Y:S05]  /*2500*/  BSYNC B0 ;  /* 0x0000000000007941 */ /* 0x000fea0003800000 */
.L_x_6677:
[----:B------:R-:W-:Y:S01]  /*2510*/  ISETP.GT.AND P1, PT, R5, 0xfffff, PT ;  /* 0x000fffff0500780c */ /* 0x000fe20003f24270 */
[----:B------:R-:W-:Y:S01]  /*2520*/  IMAD.MOV.U32 R8, RZ, RZ, R4 ;  /* 0x000000ffff087224 */ /* 0x000fe200078e0004 */
[----:B------:R-:W0:Y:S01]  /*2530*/  LDC.U8 R18, c[0x0][0x438] ;  /* 0x00010e00ff127b82 */ /* 0x000e220000000000 */
[--C-:B------:R-:W-:Y:S01]  /*2540*/  IMAD.MOV.U32 R9, RZ, RZ, R5.reuse ;  /* 0x000000ffff097224 */ /* 0x100fe200078e0005 */
[----:B------:R-:W-:Y:S01]  /*2550*/  BSSY B0, `(.L_x_6679) ;  /* 0x0000051000007945 */ /* 0x000fe20003800000 */
[----:B------:R-:W-:-:S08]  /*2560*/  IMAD.MOV.U32 R3, RZ, RZ, R5 ;  /* 0x000000ffff037224 */ /* 0x000fd000078e0005 */
[----:B------:R-:W-:-:S10]  /*2570*/  @!P1 DMUL R8, R8, 1.80143985094819840000e+16 ;  /* 0x4350000008089828 */ /* 0x000fd40000000000 */
[----:B------:R-:W-:-:S04]  /*2580*/  @!P1 IMAD.MOV.U32 R3, RZ, RZ, R9 ;  /* 0x000000ffff039224 */ /* 0x000fc800078e0009 */
[----:B------:R-:W-:-:S05]  /*2590*/  VIADD R0, R3, 0xffffffff ;  /* 0xffffffff03007836 */ /* 0x000fca0000000000 */
[----:B------:R-:W-:Y:S02]  /*25a0*/  ISETP.GE.U32.AND P2, PT, R0, 0x7fefffff, PT ;  /* 0x7fefffff0000780c */ /* 0x000fe40003f46070 */
[----:B0-----:R-:W-:-:S04]  /*25b0*/  PRMT R0, R18, 0x9910, RZ ;  /* 0x0000991012007816 */ /* 0x001fc800000000ff */
[----:B------:R-:W-:-:S07]  /*25c0*/  ISETP.GT.AND P0, PT, R0, 0x9, PT ;  /* 0x000000090000780c */ /* 0x000fce0003f04270 */
[----:B------:R-:W-:Y:S01]  /*25d0*/  @P2 IMAD.MOV.U32 R6, RZ, RZ, 0x0 ;  /* 0x00000000ff062424 */ /* 0x000fe200078e00ff */
[----:B------:R-:W-:Y:S01]  /*25e0*/  @P2 FSETP.NEU.FTZ.AND P3, PT, R9, RZ, PT ;  /* 0x000000ff0900220b */ /* 0x000fe20003f7d000 */
[----:B------:R-:W-:-:S06]  /*25f0*/  @P2 IMAD.MOV.U32 R7, RZ, RZ, 0x7ff00000 ;  /* 0x7ff00000ff072424 */ /* 0x000fcc00078e00ff */
[----:B------:R-:W-:Y:S01]  /*2600*/  @P2 DFMA R6, R8, R6, +INF ;  /* 0x7ff000000806242b */ /* 0x000fe20000000006 */
[----:B------:R-:W-:Y:S02]  /*2610*/  IMAD.MOV.U32 R9, RZ, RZ, R4 ;  /* 0x000000ffff097224 */ /* 0x000fe400078e0004 */
[----:B------:R-:W-:-:S07]  /*2620*/  @!P1 IMAD.MOV.U32 R9, RZ, RZ, R8 ;  /* 0x000000ffff099224 */ /* 0x000fce00078e0008 */
[----:B------:R-:W-:Y:S01]  /*2630*/  @P2 FSEL R4, R6, RZ, P3 ;  /* 0x000000ff06042208 */ /* 0x000fe20001800000 */
[----:B------:R-:W-:Y:S01]  /*2640*/  IMAD.MOV.U32 R6, RZ, RZ, -0x3ff ;  /* 0xfffffc01ff067424 */ /* 0x000fe200078e00ff */
[----:B------:R-:W-:Y:S01]  /*2650*/  @P2 FSEL R5, R7, -QNAN , P3 ;  /* 0xfff0000007052808 */ /* 0x000fe20001800000 */
[----:B------:R-:W-:Y:S01]  /*2660*/  @!P1 IMAD.MOV.U32 R6, RZ, RZ, -0x435 ;  /* 0xfffffbcbff069424 */ /* 0x000fe200078e00ff */
[----:B------:R-:W-:Y:S06]  /*2670*/  @P2 BRA `(.L_x_6680) ;  /* 0x0000000000f82947 */ /* 0x000fec0003800000 */
[----:B------:R-:W-:Y:S01]  /*2680*/  LOP3.LUT R4, R3, 0x800fffff, RZ, 0xc0, !PT ;  /* 0x800fffff03047812 */ /* 0x000fe200078ec0ff */
[----:B------:R-:W-:Y:S01]  /*2690*/  IMAD.MOV.U32 R8, RZ, RZ, RZ ;  /* 0x000000ffff087224 */ /* 0x000fe200078e00ff */
[----:B------:R-:W-:Y:S01]  /*26a0*/  UMOV UR4, 0x3ae80f1e ;  /* 0x3ae80f1e00047882 */ /* 0x000fe20000000000 */
[----:B------:R-:W-:Y:S01]  /*26b0*/  IMAD.MOV.U32 R20, RZ, RZ, -0x748574fc ;  /* 0x8b7a8b04ff147424 */ /* 0x000fe200078e00ff */
[----:B------:R-:W-:Y:S01]  /*26c0*/  LOP3.LUT R5, R4, 0x3ff00000, RZ, 0xfc, !PT ;  /* 0x3ff0000004057812 */ /* 0x000fe200078efcff */
[----:B------:R-:W-:Y:S01]  /*26d0*/  IMAD.MOV.U32 R21, RZ, RZ, 0x3ed0ee25 ;  /* 0x3ed0ee25ff157424 */ /* 0x000fe200078e00ff */
[----:B------:R-:W-:Y:S01]  /*26e0*/  MOV R4, R9 ;  /* 0x0000000900047202 */ /* 0x000fe20000000f00 */
[----:B------:R-:W-:Y:S01]  /*26f0*/  UMOV UR5, 0x3eb1380b ;  /* 0x3eb1380b00057882 */ /* 0x000fe20000000000 */
[----:B------:R-:W-:Y:S01]  /*2700*/  ISETP.GE.AND P1, PT, R5, 0x3ff6a09f, PT ;  /* 0x3ff6a09f0500780c */ /* 0x000fe20003f26270 */
[----:B------:R-:W-:Y:S01]  /*2710*/  IMAD.MOV.U32 R25, RZ, RZ, 0x43300000 ;  /* 0x43300000ff197424 */ /* 0x000fe200078e00ff */
[----:B------:R-:W-:Y:S01]  /*2720*/  LEA.HI R3, R3, R6, RZ, 0xc ;  /* 0x0000000603037211 */ /* 0x000fe200078f60ff */
[----:B------:R-:W-:Y:S01]  /*2730*/  UMOV UR6, 0x80000000 ;  /* 0x8000000000067882 */ /* 0x000fe20000000000 */
[----:B------:R-:W-:-:S09]  /*2740*/  UMOV UR7, 0x43300000 ;  /* 0x4330000000077882 */ /* 0x000fd20000000000 */
[----:B------:R-:W-:Y:S02]  /*2750*/  @P1 VIADD R7, R5, 0xfff00000 ;  /* 0xfff0000005071836 */ /* 0x000fe40000000000 */
[----:B------:R-:W-:Y:S02]  /*2760*/  @P1 VIADD R3, R3, 0x1 ;  /* 0x0000000103031836 */ /* 0x000fe40000000000 */
[----:B------:R-:W-:-:S03]  /*2770*/  @P1 IMAD.MOV.U32 R5, RZ, RZ, R7 ;  /* 0x000000ffff051224 */ /* 0x000fc600078e0007 */
[----:B------:R-:W-:-:S03]  /*2780*/  LOP3.LUT R24, R3, 0x80000000, RZ, 0x3c, !PT ;  /* 0x8000000003187812 */ /* 0x000fc600078e3cff */
[C---:B------:R-:W-:Y:S02]  /*2790*/  DADD R14, R4.reuse, 1 ;  /* 0x3ff00000040e7429 */ /* 0x040fe40000000000 */
[----:B------:R-:W-:-:S04]  /*27a0*/  DADD R4, R4, -1 ;  /* 0xbff0000004047429 */ /* 0x000fc80000000000 */
[----:B------:R-:W0:Y:S02]  /*27b0*/  MUFU.RCP64H R9, R15 ;  /* 0x0000000f00097308 */ /* 0x000e240000001800 */
[----:B0-----:R-:W-:-:S08]  /*27c0*/  DFMA R10, -R14, R8, 1 ;  /* 0x3ff000000e0a742b */ /* 0x001fd00000000108 */
[----:B------:R-:W-:-:S08]  /*27d0*/  DFMA R10, R10, R10, R10 ;  /* 0x0000000a0a0a722b */ /* 0x000fd0000000000a */
[----:B------:R-:W-:-:S08]  /*27e0*/  DFMA R8, R8, R10, R8 ;  /* 0x0000000a0808722b */ /* 0x000fd00000000008 */
[----:B------:R-:W-:-:S08]  /*27f0*/  DMUL R10, R8, R4 ;  /* 0x00000004080a7228 */ /* 0x000fd00000000000 */
[----:B------:R-:W-:-:S08]  /*2800*/  DFMA R10, R8, R4, R10 ;  /* 0x00000004080a722b */ /* 0x000fd0000000000a */
[----:B------:R-:W-:Y:S02]  /*2810*/  DMUL R12, R10, R10 ;  /* 0x0000000a0a0c7228 */ /* 0x000fe40000000000 */
[----:B------:R-:W-:-:S06]  /*2820*/  DADD R6, R4, -R10 ;  /* 0x0000000004067229 */ /* 0x000fcc000000080a */
[----:B------:R-:W-:Y:S01]  /*2830*/  DFMA R14, R12, UR4, R20 ;  /* 0x000000040c0e7c2b */ /* 0x000fe20008000014 */
[----:B------:R-:W-:Y:S01]  /*2840*/  UMOV UR4, 0x9f02676f ;  /* 0x9f02676f00047882 */ /* 0x000fe20000000000 */
[----:B------:R-:W-:Y:S01]  /*2850*/  UMOV UR5, 0x3ef3b266 ;  /* 0x3ef3b26600057882 */ /* 0x000fe20000000000 */
[----:B------:R-:W-:Y:S02]  /*2860*/  DADD R20, R6, R6 ;  /* 0x0000000006147229 */ /* 0x000fe40000000006 */
[----:B------:R-:W-:Y:S01]  /*2870*/  DADD R6, R24, -UR6 ;  /* 0x8000000618067e29 */ /* 0x000fe20008000000 */
[----:B------:R-:W-:Y:S01]  /*2880*/  UMOV UR6, 0xfefa39ef ;  /* 0xfefa39ef00067882 */ /* 0x000fe20000000000 */
[----:B------:R-:W-:Y:S01]  /*2890*/  UMOV UR7, 0x3fe62e42 ;  /* 0x3fe62e4200077882 */ /* 0x000fe20000000000 */
[----:B------:R-:W-:Y:S01]  /*28a0*/  DFMA R14, R12, R14, UR4 ;  /* 0x000000040c0e7e2b */ /* 0x000fe2000800000e */
[----:B------:R-:W-:Y:S01]  /*28b0*/  UMOV UR4, 0xa9ab0956 ;  /* 0xa9ab095600047882 */ /* 0x000fe20000000000 */
[----:B------:R-:W-:Y:S01]  /*28c0*/  UMOV UR5, 0x3f1745cb ;  /* 0x3f1745cb00057882 */ /* 0x000fe20000000000 */
[----:B------:R-:W-:-:S02]  /*28d0*/  DFMA R24, R4, -R10, R20 ;  /* 0x8000000a0418722b */ /* 0x000fc40000000014 */
[----:B------:R-:W-:-:S03]  /*28e0*/  DFMA R4, R6, UR6, R10 ;  /* 0x0000000606047c2b */ /* 0x000fc6000800000a */
[----:B------:R-:W-:Y:S01]  /*28f0*/  DFMA R14, R12, R14, UR4 ;  /* 0x000000040c0e7e2b */ /* 0x000fe2000800000e */
[----:B------:R-:W-:Y:S01]  /*2900*/  UMOV UR4, 0x2d1b5154 ;  /* 0x2d1b515400047882 */ /* 0x000fe20000000000 */
[----:B------:R-:W-:Y:S01]  /*2910*/  UMOV UR5, 0x3f3c71c7 ;  /* 0x3f3c71c700057882 */ /* 0x000fe20000000000 */
[----:B------:R-:W-:-:S05]  /*2920*/  DMUL R24, R8, R24 ;  /* 0x0000001808187228 */ /* 0x000fca0000000000 */
        /* <DEDUP_REMOVED lines=11> */
[----:B------:R-:W-:Y:S01]  /*29e0*/  DFMA R14, -R6, UR6, R4 ;  /* 0x00000006060e7c2b */ /* 0x000fe20008000104 */
[----:B------:R-:W-:-:S05]  /*29f0*/  UMOV UR5, 0x3c7abc9e ;  /* 0x3c7abc9e00057882 */ /* 0x000fca0000000000 */
[----:B------:R-:W-:Y:S02]  /*2a00*/  DMUL R20, R12, R20 ;  /* 0x000000140c147228 */ /* 0x000fe40000000000 */
[----:B------:R-:W-:-:S06]  /*2a10*/  DADD R14, -R10, R14 ;  /* 0x000000000a0e7229 */ /* 0x000fcc000000010e */
[----:B------:R-:W-:-:S08]  /*2a20*/  DFMA R20, R10, R20, R24 ;  /* 0x000000140a14722b */ /* 0x000fd00000000018 */
[----:B------:R-:W-:-:S08]  /*2a30*/  DADD R14, R20, -R14 ;  /* 0x00000000140e7229 */ /* 0x000fd0000000080e */
[----:B------:R-:W-:-:S08]  /*2a40*/  DFMA R14, R6, UR4, R14 ;  /* 0x00000004060e7c2b */ /* 0x000fd0000800000e */
[----:B------:R-:W-:-:S11]  /*2a50*/  DADD R4, R4, R14 ;  /* 0x0000000004047229 */ /* 0x000fd6000000000e */
.L_x_6680:
[----:B------:R-:W-:Y:S05]  /*2a60*/  BSYNC B0 ;  /* 0x0000000000007941 */ /* 0x000fea0003800000 */
.L_x_6679:
        /* <DEDUP_REMOVED lines=12> */
.L_x_6684:
[----:B------:R-:W0:Y:S02]  /*2b30*/  F2I.S64.F64.TRUNC R4, R4 ;  /* 0x0000000400047311 */ /* 0x000e24000030d900 */
[----:B0-----:R-:W-:-:S05]  /*2b40*/  IMAD.MOV.U32 R3, RZ, RZ, R4 ;  /* 0x000000ffff037224 */ /* 0x001fca00078e0004 */
[----:B------:R0:W-:Y:S01]  /*2b50*/  STG.E.U8 desc[UR36][R16.64], R3 ;  /* 0x0000000310007986 */ /* 0x0001e2000c101124 */
[----:B------:R-:W-:Y:S05]  /*2b60*/  BRA `(.L_x_6686) ;  /* 0x0000000c00f87947 */ /* 0x000fea0003800000 */
.L_x_6683:
        /* <DEDUP_REMOVED lines=9> */
.L_x_6688:
[----:B------:R-:W0:Y:S02]  /*2c00*/  F2I.F64.TRUNC R5, R4 ;  /* 0x0000000400057311 */ /* 0x000e24000030d100 */
[----:B0-----:R0:W-:Y:S01]  /*2c10*/  STG.E desc[UR36][R16.64], R5 ;  /* 0x0000000510007986 */ /* 0x0011e2000c101924 */
[----:B------:R-:W-:Y:S05]  /*2c20*/  BRA `(.L_x_6686) ;  /* 0x0000000c00c87947 */ /* 0x000fea0003800000 */
.L_x_6687:
[----:B------:R-:W0:Y:S02]  /*2c30*/  F2I.F64.TRUNC R5, R4 ;  /* 0x0000000400057311 */ /* 0x000e24000030d100 */
[----:B0-----:R0:W-:Y:S01]  /*2c40*/  STG.E.U16 desc[UR36][R16.64], R5 ;  /* 0x0000000510007986 */ /* 0x0011e2000c101524 */
[----:B------:R-:W-:Y:S05]  /*2c50*/  BRA `(.L_x_6686) ;  /* 0x0000000c00bc7947 */ /* 0x000fea0003800000 */
.L_x_6682:
        /* <DEDUP_REMOVED lines=13> */
.L_x_6690:
        /* <DEDUP_REMOVED lines=8> */
.L_x_6689:
        /* <DEDUP_REMOVED lines=14> */
.L_x_6692:
        /* <DEDUP_REMOVED lines=9> */
.L_x_6691:
[----:B------:R0:W-:Y:S01]  /*2f20*/  STG.E.64 desc[UR36][R16.64], R4 ;  /* 0x0000000410007986 */ /* 0x0001e2000c101b24 */
[----:B------:R-:W-:Y:S05]  /*2f30*/  BRA `(.L_x_6686) ;  /* 0x0000000c00047947 */ /* 0x000fea0003800000 */
.L_x_6681:
        /* <DEDUP_REMOVED lines=12> */
.L_x_6695:
[----:B------:R-:W-:-:S05]  /*3000*/  CS2R R6, SRZ ;  /* 0x0000000000067805 */ /* 0x000fca000001ff00 */
[----:B------:R0:W-:Y:S01]  /*3010*/  STG.E.128 desc[UR36][R16.64], R4 ;  /* 0x0000000410007986 */ /* 0x0001e2000c101d24 */
[----:B------:R-:W-:Y:S05]  /*3020*/  BRA `(.L_x_6686) ;  /* 0x0000000800c87947 */ /* 0x000fea0003800000 */
.L_x_6694:
        /* <DEDUP_REMOVED lines=25> */
.L_x_6699:
[----:B------:R-:W-:Y:S05]  /*31c0*/  BSYNC B0 ;  /* 0x0000000000007941 */ /* 0x000fea0003800000 */
.L_x_6698:
[----:B------:R-:W-:-:S05]  /*31d0*/  LOP3.LUT R7, R0, R7, RZ, 0xfc, !PT ;  /* 0x0000000700077212 */ /* 0x000fca00078efcff */
[----:B------:R0:W-:Y:S01]  /*31e0*/  STG.E.U8 desc[UR36][R16.64], R7 ;  /* 0x0000000710007986 */ /* 0x0001e2000c101124 */
[----:B------:R-:W-:Y:S05]  /*31f0*/  BRA `(.L_x_6686) ;  /* 0x0000000800547947 */ /* 0x000fea0003800000 */
.L_x_6697:
        /* <DEDUP_REMOVED lines=14> */
[----:B------:R-:W-:Y:S02]  /*32e0*/  @P0 SHF.R.U32.HI R0, RZ, 0x15, R0 ;  /* 0x00000015ff000819 */ /* 0x000fe40000011600 */
[----:B------:R-:W-:Y:S01]  /*32f0*/  @!P0 IADD3 R0, R3, -0x43000000, RZ ;  /* 0xbd00000003008810 */ /* 0x000fe20007ffe0ff */
[----:B------:R-:W-:Y:S06]  /*3300*/  BRA `(.L_x_6702) ;  /* 0x00000000000c7947 */ /* 0x000fec0003800000 */
.L_x_6701:
[----:B------:R-:W-:Y:S01]  /*3310*/  IMAD.MOV.U32 R0, RZ, RZ, 0x7f ;  /* 0x0000007fff007424 */ /* 0x000fe200078e00ff */
[----:B------:R-:W-:-:S04]  /*3320*/  ISETP.GT.U32.AND P0, PT, R3, 0x7f800000, PT ;  /* 0x7f8000000300780c */ /* 0x000fc80003f04070 */
[----:B------:R-:W-:-:S09]  /*3330*/  SEL R0, R0, 0x7c, P0 ;  /* 0x0000007c00007807 */ /* 0x000fd20000000000 */
.L_x_6702:
[----:B------:R-:W-:Y:S05]  /*3340*/  BSYNC B0 ;  /* 0x0000000000007941 */ /* 0x000fea0003800000 */
.L_x_6700:
[----:B------:R-:W-:-:S04]  /*3350*/  LOP3.LUT R3, R7, 0x80000000, RZ, 0xc0, !PT ;  /* 0x8000000007037812 */ /* 0x000fc800078ec0ff */
[----:B------:R-:W-:-:S04]  /*3360*/  SHF.R.U32.HI R3, RZ, 0x18, R3 ;  /* 0x00000018ff037819 */ /* 0x000fc80000011603 */
[----:B------:R-:W-:-:S05]  /*3370*/  LOP3.LUT R3, R0, R3, RZ, 0xfc, !PT ;  /* 0x0000000300037212 */ /* 0x000fca00078efcff */
[----:B------:R0:W-:Y:S01]  /*3380*/  STG.E.U8 desc[UR36][R16.64], R3 ;  /* 0x0000000310007986 */ /* 0x0001e2000c101124 */
[----:B------:R-:W-:Y:S05]  /*3390*/  BRA `(.L_x_6686) ;  /* 0x0000000400ec7947 */ /* 0x000fea0003800000 */
.L_x_6696:
        /* <DEDUP_REMOVED lines=8> */
.L_x_6693:
        /* <DEDUP_REMOVED lines=11> */
.L_x_6705:
        /* <DEDUP_REMOVED lines=21> */
.L_x_6708:
[----:B------:R-:W-:-:S04]  /*3620*/  LOP3.LUT R3, R7, 0x80000000, RZ, 0xc0, !PT ;  /* 0x8000000007037812 */ /* 0x000fc800078ec0ff */
[----:B------:R-:W-:-:S04]  /*3630*/  SHF.R.U32.HI R3, RZ, 0x18, R3 ;  /* 0x00000018ff037819 */ /* 0x000fc80000011603 */
[----:B------:R-:W-:-:S04]  /*3640*/  LOP3.LUT R0, R0, R3, RZ, 0xfc, !PT ;  /* 0x0000000300007212 */ /* 0x000fc800078efcff */
[----:B------:R-:W-:-:S07]  /*3650*/  PRMT R8, R0, 0x7610, R8 ;  /* 0x0000761000087816 */ /* 0x000fce0000000008 */
.L_x_6707:
[----:B------:R-:W-:Y:S05]  /*3660*/  BSYNC B0 ;  /* 0x0000000000007941 */ /* 0x000fea0003800000 */
.L_x_6706:
[----:B------:R0:W-:Y:S01]  /*3670*/  STG.E.U8 desc[UR36][R16.64], R8 ;  /* 0x0000000810007986 */ /* 0x0001e2000c101124 */
[----:B------:R-:W-:Y:S05]  /*3680*/  BRA `(.L_x_6686) ;  /* 0x0000000400307947 */ /* 0x000fea0003800000 */
.L_x_6704:
        /* <DEDUP_REMOVED lines=21> */
.L_x_6711:
[----:B------:R-:W-:-:S04]  /*37e0*/  LOP3.LUT R3, R7, 0x80000000, RZ, 0xc0, !PT ;  /* 0x8000000007037812 */ /* 0x000fc800078ec0ff */
[----:B------:R-:W-:-:S04]  /*37f0*/  SHF.R.U32.HI R3, RZ, 0x18, R3 ;  /* 0x00000018ff037819 */ /* 0x000fc80000011603 */
[----:B------:R-:W-:-:S04]  /*3800*/  LOP3.LUT R0, R0, R3, RZ, 0xfc, !PT ;  /* 0x0000000300007212 */ /* 0x000fc800078efcff */
[----:B------:R-:W-:-:S07]  /*3810*/  PRMT R8, R0, 0x7610, R8 ;  /* 0x0000761000087816 */ /* 0x000fce0000000008 */
.L_x_6710:
[----:B------:R-:W-:Y:S05]  /*3820*/  BSYNC B0 ;  /* 0x0000000000007941 */ /* 0x000fea0003800000 */
.L_x_6709:
[----:B------:R3:W-:Y:S01]  /*3830*/  STG.E.U8 desc[UR36][R16.64], R8 ;  /* 0x0000000810007986 */ /* 0x0007e2000c101124 */
[----:B------:R-:W-:Y:S05]  /*3840*/  BRA `(.L_x_6686) ;  /* 0x0000000000c07947 */ /* 0x000fea0003800000 */
.L_x_6703:
        /* <DEDUP_REMOVED lines=26> */
.L_x_6685:
[----:B------:R-:W-:Y:S01]  /*39f0*/  MOV R14, 0x0 ;  /* 0x00000000000e7802 */ /* 0x000fe20000000f00 */
[----:B------:R-:W-:Y:S01]  /*3a00*/  ULDC.64 UR4, c[0x4][0x128] ;  /* 0x01004a0000047ab9 */ /* 0x000fe20000000a00 */
[----:B------:R-:W-:Y:S01]  /*3a10*/  ULDC.64 UR6, c[0x4][0x130] ;  /* 0x01004c0000067ab9 */ /* 0x000fe20000000a00 */
[----:B------:R-:W-:Y:S02]  /*3a20*/  IMAD.U32 R4, RZ, RZ, UR4 ;  /* 0x00000004ff047e24 */ /* 0x000fe4000f8e00ff */
[----:B------:R-:W-:Y:S01]  /*3a30*/  IMAD.U32 R5, RZ, RZ, UR5 ;  /* 0x00000005ff057e24 */ /* 0x000fe2000f8e00ff */
[----:B------:R-:W0:Y:S01]  /*3a40*/  LDC.64 R14, c[0x4][R14] ;  /* 0x010000000e0e7b82 */ /* 0x000e220000000a00 */
[----:B------:R-:W-:Y:S01]  /*3a50*/  ULDC.64 UR4, c[0x4][0x10] ;  /* 0x0100040000047ab9 */ /* 0x000fe20000000a00 */
[----:B------:R-:W-:Y:S01]  /*3a60*/  IMAD.U32 R6, RZ, RZ, UR6 ;  /* 0x00000006ff067e24 */ /* 0x000fe2000f8e00ff */
[----:B------:R-:W-:Y:S01]  /*3a70*/  MOV R10, UR4 ;  /* 0x00000004000a7c02 */ /* 0x000fe20008000f00 */
[----:B------:R-:W-:-:S02]  /*3a80*/  IMAD.U32 R7, RZ, RZ, UR7 ;  /* 0x00000007ff077e24 */ /* 0x000fc4000f8e00ff */
[----:B------:R-:W-:Y:S02]  /*3a90*/  IMAD.U32 R11, RZ, RZ, UR5 ;  /* 0x00000005ff0b7e24 */ /* 0x000fe4000f8e00ff */
[----:B------:R-:W-:Y:S02]  /*3aa0*/  IMAD.MOV.U32 R8, RZ, RZ, 0x65 ;  /* 0x00000065ff087424 */ /* 0x000fe400078e00ff */
[----:B------:R-:W-:Y:S02]  /*3ab0*/  IMAD.MOV.U32 R12, RZ, RZ, 0x1 ;  /* 0x00000001ff0c7424 */ /* 0x000fe400078e00ff */
[----:B------:R-:W-:-:S07]  /*3ac0*/  IMAD.MOV.U32 R13, RZ, RZ, RZ ;  /* 0x000000ffff0d7224 */ /* 0x000fce00078e00ff */
[----:B------:R-:W-:-:S07]  /*3ad0*/  LEPC R20, `(.L_x_6714) ;  /* 0x000000001014794e */ /* 0x000fce0000000000 */
[----:B0-----:R-:W-:Y:S05]  /*3ae0*/  CALL.ABS.NOINC R14 ;  /* 0x000000000e007343 */ /* 0x001fea0003c00000 */
.L_x_6714:
[----:B------:R-:W-:Y:S05]  /*3af0*/  BRA `(.L_x_6686) ;  /* 0x0000000000147947 */ /* 0x000fea0003800000 */
.L_x_6713:
[----:B------:R-:W0:Y:S02]  /*3b00*/  F2I.U64.F64.TRUNC R4, R4 ;  /* 0x0000000400047311 */ /* 0x000e24000030d800 */
[----:B0-----:R2:W-:Y:S01]  /*3b10*/  STG.E.64 desc[UR36][R16.64], R4 ;  /* 0x0000000410007986 */ /* 0x0015e2000c101b24 */
[----:B------:R-:W-:Y:S05]  /*3b20*/  BRA `(.L_x_6686) ;  /* 0x0000000000087947 */ /* 0x000fea0003800000 */
.L_x_6712:
[----:B------:R-:W0:Y:S02]  /*3b30*/  F2I.U32.F64.TRUNC R5, R4 ;  /* 0x0000000400057311 */ /* 0x000e24000030d000 */
[----:B0-----:R0:W-:Y:S02]  /*3b40*/  STG.E desc[UR36][R16.64], R5 ;  /* 0x0000000510007986 */ /* 0x0011e4000c101924 */
.L_x_6686:
[----:B------:R-:W-:-:S04]  /*3b50*/  IMAD R2, R2, 0x200, R23 ;  /* 0x0000020002027824 */ /* 0x000fc800078e0217 */
[----:B------:R-:W-:-:S07]  /*3b60*/  VIADD R19, R2, 0x80 ;  /* 0x0000008002137836 */ /* 0x000fce0000000000 */
.L_x_6640:
[----:B------:R-:W-:Y:S05]  /*3b70*/  BSYNC B6 ;  /* 0x0000000000067941 */ /* 0x000fea0003800000 */
.L_x_6639:
        /* <DEDUP_REMOVED lines=307> */
.L_x_6717:
        /* <DEDUP_REMOVED lines=21> */
.L_x_6721:
[----:B------:R-:W2:Y:S02]  /*5000*/  LDG.E.U8 R2, desc[UR36][R4.64] ;  /* 0x0000002404027981 */ /* 0x000ea4000c1e1100 */
[----:B--2---:R-:W1:Y:S01]  /*5010*/  I2F.F64.U16 R2, R2 ;  /* 0x0000000200027312 */ /* 0x004e620000101800 */
[----:B------:R-:W-:Y:S05]  /*5020*/  BRA `(.L_x_6723) ;  /* 0x0000000c00707947 */ /* 0x000fea0003800000 */
.L_x_6720:
[----:B------:R-:W-:-:S13]  /*5030*/  ISETP.NE.AND P0, PT, R2, 0x2, PT ;  /* 0x000000020200780c */ /* 0x000fda0003f05270 */
[----:B------:R-:W-:Y:S05]  /*5040*/  @!P0 BRA `(.L_x_6724) ;  /* 0x0000000000288947 */ /* 0x000fea0003800000 */
[----:B------:R-:W-:-:S13]  /*5050*/  ISETP.NE.AND P0, PT, R2, 0x3, PT ;  /* 0x000000030200780c */ /* 0x000fda0003f05270 */
[----:B------:R-:W-:Y:S05]  /*5060*/  @!P0 BRA `(.L_x_6725) ;  /* 0x0000000000148947 */ /* 0x000fea0003800000 */
[----:B------:R-:W-:-:S13]  /*5070*/  ISETP.NE.AND P0, PT, R2, 0x4, PT ;  /* 0x000000040200780c */ /* 0x000fda0003f05270 */
[----:B------:R-:W-:Y:S05]  /*5080*/  @P0 BRA `(.L_x_6722) ;  /* 0x0000000800fc0947 */ /* 0x000fea0003800000 */
[----:B------:R-:W2:Y:S02]  /*5090*/  LDG.E.64 R2, desc[UR36][R4.64] ;  /* 0x0000002404027981 */ /* 0x000ea4000c1e1b00 */
[----:B--2---:R-:W4:Y:S01]  /*50a0*/  I2F.F64.S64 R2, R2 ;  /* 0x0000000200027312 */ /* 0x004f220000301c00 */
[----:B------:R-:W-:Y:S05]  /*50b0*/  BRA `(.L_x_6723) ;  /* 0x0000000c004c7947 */ /* 0x000fea0003800000 */
.L_x_6725:
[----:B------:R-:W2:Y:S02]  /*50c0*/  LDG.E R2, desc[UR36][R4.64] ;  /* 0x0000002404027981 */ /* 0x000ea4000c1e1900 */
[----:B--2---:R-:W3:Y:S01]  /*50d0*/  I2F.F64 R2, R2 ;  /* 0x0000000200027312 */ /* 0x004ee20000201c00 */
[----:B------:R-:W-:Y:S05]  /*50e0*/  BRA `(.L_x_6723) ;  /* 0x0000000c00407947 */ /* 0x000fea0003800000 */
.L_x_6724:
[----:B------:R-:W2:Y:S02]  /*50f0*/  LDG.E.U16 R2, desc[UR36][R4.64] ;  /* 0x0000002404027981 */ /* 0x000ea4000c1e1500 */
[----:B--2---:R-:W2:Y:S01]  /*5100*/  I2F.F64.S16 R2, R2 ;  /* 0x0000000200027312 */ /* 0x004ea20000101c00 */
[----:B------:R-:W-:Y:S05]  /*5110*/  BRA `(.L_x_6723) ;  /* 0x0000000c00347947 */ /* 0x000fea0003800000 */
.L_x_6719:
        /* <DEDUP_REMOVED lines=10> */
.L_x_6727:
[----:B------:R-:W2:Y:S02]  /*51c0*/  LDG.E.U16 R0, desc[UR36][R4.64] ;  /* 0x0000002404007981 */ /* 0x000ea4000c1e1500 */
[----:B--2---:R-:W-:-:S05]  /*51d0*/  HADD2.F32 R0, -RZ, R0.H0_H0 ;  /* 0x20000000ff007230 */ /* 0x004fca0000004100 */
[----:B------:R-:W-:-:S04]  /*51e0*/  FMUL.FTZ R0, R0, 1 ;  /* 0x3f80000000007820 */ /* 0x000fc80000410000 */
[----:B------:R0:W1:Y:S01]  /*51f0*/  F2F.F64.F32 R2, R0 ;  /* 0x0000000000027310 */ /* 0x0000620000201800 */
[----:B------:R-:W-:Y:S05]  /*5200*/  BRA `(.L_x_6723) ;  /* 0x0000000800f87947 */ /* 0x000fea0003800000 */
.L_x_6726:
        /* <DEDUP_REMOVED lines=10> */
.L_x_6729:
[----:B------:R-:W2:Y:S02]  /*52b0*/  LDG.E.U16 R4, desc[UR36][R4.64] ;  /* 0x0000002404047981 */ /* 0x000ea4000c1e1500 */
[----:B--2---:R-:W-:-:S05]  /*52c0*/  HADD2.F32 R0, -RZ, R4.H0_H0 ;  /* 0x20000004ff007230 */ /* 0x004fca0000004100 */
[----:B------:R-:W-:-:S04]  /*52d0*/  FMUL.FTZ R0, R0, 1 ;  /* 0x3f80000000007820 */ /* 0x000fc80000410000 */
[----:B------:R0:W1:Y:S01]  /*52e0*/  F2F.F64.F32 R2, R0 ;  /* 0x0000000000027310 */ /* 0x0000620000201800 */
[----:B------:R-:W-:Y:S05]  /*52f0*/  BRA `(.L_x_6723) ;  /* 0x0000000800bc7947 */ /* 0x000fea0003800000 */
.L_x_6728:
[----:B------:R0:W5:Y:S01]  /*5300*/  LDG.E.64 R2, desc[UR36][R4.64] ;  /* 0x0000002404027981 */ /* 0x000162000c1e1b00 */
[----:B------:R-:W-:Y:S05]  /*5310*/  BRA `(.L_x_6723) ;  /* 0x0000000800b47947 */ /* 0x000fea0003800000 */
.L_x_6718:
        /* <DEDUP_REMOVED lines=13> */
.L_x_6732:
[----:B------:R0:W5:Y:S01]  /*53f0*/  LDG.E.64 R2, desc[UR36][R4.64] ;  /* 0x0000002404027981 */ /* 0x000162000c1e1b00 */
[----:B------:R-:W-:Y:S05]  /*5400*/  BRA `(.L_x_6723) ;  /* 0x0000000800787947 */ /* 0x000fea0003800000 */
.L_x_6731:
        /* <DEDUP_REMOVED lines=28> */
.L_x_6734:
        /* <DEDUP_REMOVED lines=15> */
.L_x_6733:
[----:B------:R-:W2:Y:S02]  /*56c0*/  LDG.E.U16 R0, desc[UR36][R4.64] ;  /* 0x0000002404007981 */ /* 0x000ea4000c1e1500 */
[----:B--2---:R-:W-:-:S04]  /*56d0*/  IMAD.U32 R0, R0, 0x10000, RZ ;  /* 0x0001000000007824 */ /* 0x004fc800078e00ff */
[----:B------:R-:W-:-:S04]  /*56e0*/  FMUL.FTZ R0, R0, 1 ;  /* 0x3f80000000007820 */ /* 0x000fc80000410000 */
[----:B------:R0:W1:Y:S01]  /*56f0*/  F2F.F64.F32 R2, R0 ;  /* 0x0000000000027310 */ /* 0x0000620000201800 */
[----:B------:R-:W-:Y:S05]  /*5700*/  BRA `(.L_x_6723) ;  /* 0x0000000400b87947 */ /* 0x000fea0003800000 */
.L_x_6730:
        /* <DEDUP_REMOVED lines=11> */
.L_x_6737:
        /* <DEDUP_REMOVED lines=21> */
.L_x_6741:
[----:B------:R-:W-:Y:S05]  /*5910*/  BSYNC B1 ;  /* 0x0000000000017941 */ /* 0x000fea0003800000 */
.L_x_6740:
[----:B------:R-:W-:Y:S01]  /*5920*/  LEA R3, R0, 0x3b800000, 0x17 ;  /* 0x3b80000000037811 */ /* 0x000fe200078eb8ff */
[----:B------:R-:W-:-:S05]  /*5930*/  IMAD.SHL.U32 R0, R2, 0x100000, RZ ;  /* 0x0010000002007824 */ /* 0x000fca00078e00ff */
[----:B------:R-:W-:-:S07]  /*5940*/  LOP3.LUT R0, R3, R0, R4, 0xfe, !PT ;  /* 0x0000000003007212 */ /* 0x000fce00078efe04 */
.L_x_6739:
[----:B------:R-:W-:Y:S05]  /*5950*/  BSYNC B0 ;  /* 0x0000000000007941 */ /* 0x000fea0003800000 */
.L_x_6738:
[----:B------:R-:W-:-:S04]  /*5960*/  FMUL.FTZ R0, R0, 1 ;  /* 0x3f80000000007820 */ /* 0x000fc80000410000 */
[----:B------:R0:W1:Y:S01]  /*5970*/  F2F.F64.F32 R2, R0 ;  /* 0x0000000000027310 */ /* 0x0000620000201800 */
[----:B------:R-:W-:Y:S05]  /*5980*/  BRA `(.L_x_6723) ;  /* 0x0000000400187947 */ /* 0x000fea0003800000 */
.L_x_6736:
        /* <DEDUP_REMOVED lines=21> */
.L_x_6745:
[----:B------:R-:W-:Y:S05]  /*5ae0*/  BSYNC B1 ;  /* 0x0000000000017941 */ /* 0x000fea0003800000 */
.L_x_6744:
[----:B------:R-:W-:Y:S01]  /*5af0*/  LEA R3, R0, 0x37800000, 0x17 ;  /* 0x3780000000037811 */ /* 0x000fe200078eb8ff */
[----:B------:R-:W-:-:S05]  /*5b00*/  IMAD.SHL.U32 R0, R2, 0x200000, RZ ;  /* 0x0020000002007824 */ /* 0x000fca00078e00ff */
[----:B------:R-:W-:-:S07]  /*5b10*/  LOP3.LUT R0, R3, R0, R4, 0xfe, !PT ;  /* 0x0000000003007212 */ /* 0x000fce00078efe04 */
.L_x_6743:
[----:B------:R-:W-:Y:S05]  /*5b20*/  BSYNC B0 ;  /* 0x0000000000007941 */ /* 0x000fea0003800000 */
.L_x_6742:
[----:B------:R-:W-:-:S04]  /*5b30*/  FMUL.FTZ R0, R0, 1 ;  /* 0x3f80000000007820 */ /* 0x000fc80000410000 */
[----:B------:R0:W1:Y:S01]  /*5b40*/  F2F.F64.F32 R2, R0 ;  /* 0x0000000000027310 */ /* 0x0000620000201800 */
[----:B------:R-:W-:Y:S05]  /*5b50*/  BRA `(.L_x_6723) ;  /* 0x0000000000a47947 */ /* 0x000fea0003800000 */
.L_x_6735:
        /* <DEDUP_REMOVED lines=12> */
[----:B------:R-:W-:Y:S01]  /*5c20*/  @!P0 IMAD.MOV.U32 R0, RZ, RZ, 0x7f800001 ;  /* 0x7f800001ff008424 */ /* 0x000fe200078e00ff */
[----:B------:R-:W-:-:S07]  /*5c30*/  @P0 SHF.L.U32 R0, R4, 0x17, RZ ;  /* 0x0000001704000819 */ /* 0x000fce00000006ff */
.L_x_6749:
[----:B------:R-:W-:Y:S05]  /*5c40*/  BSYNC B0 ;  /* 0x0000000000007941 */ /* 0x000fea0003800000 */
.L_x_6748:
[----:B------:R-:W-:-:S04]  /*5c50*/  FMUL.FTZ R0, R0, 1 ;  /* 0x3f80000000007820 */ /* 0x000fc80000410000 */
[----:B------:R0:W1:Y:S01]  /*5c60*/  F2F.F64.F32 R2, R0 ;  /* 0x0000000000027310 */ /* 0x0000620000201800 */
[----:B------:R-:W-:Y:S05]  /*5c70*/  BRA `(.L_x_6723) ;  /* 0x00000000005c7947 */ /* 0x000fea0003800000 */
.L_x_6722:
        /* <DEDUP_REMOVED lines=16> */
.L_x_6750:
[----:B------:R-:W-:Y:S01]  /*5d80*/  CS2R R2, SRZ ;  /* 0x0000000000027805 */ /* 0x000fe2000001ff00 */
[----:B------:R-:W-:Y:S06]  /*5d90*/  BRA `(.L_x_6723) ;  /* 0x0000000000147947 */ /* 0x000fec0003800000 */
.L_x_6747:
[----:B------:R-:W2:Y:S02]  /*5da0*/  LDG.E.64 R2, desc[UR36][R4.64] ;  /* 0x0000002404027981 */ /* 0x000ea4000c1e1b00 */
[----:B--2---:R-:W0:Y:S01]  /*5db0*/  I2F.F64.U64 R2, R2 ;  /* 0x0000000200027312 */ /* 0x004e220000301800 */
[----:B------:R-:W-:Y:S05]  /*5dc0*/  BRA `(.L_x_6723) ;  /* 0x0000000000087947 */ /* 0x000fea0003800000 */
.L_x_6746:
[----:B------:R-:W2:Y:S02]  /*5dd0*/  LDG.E R2, desc[UR36][R4.64] ;  /* 0x0000002404027981 */ /* 0x000ea4000c1e1900 */
[----:B--2---:R-:W0:Y:S02]  /*5de0*/  I2F.F64.U32 R2, R2 ;  /* 0x0000000200027312 */ /* 0x004e240000201800 */
.L_x_6723:
[----:B------:R-:W-:Y:S01]  /*5df0*/  ULDC.64 UR4, c[0x0][0x420] ;  /* 0x0001080000047ab9 */ /* 0x000fe20000000a00 */
[----:B------:R-:W-:Y:S01]  /*5e00*/  BSSY B0, `(.L_x_6751) ;  /* 0x000000b000007945 */ /* 0x000fe20003800000 */
[----:B012345:R-:W-:Y:S01]  /*5e10*/  DSETP.GEU.AND P0, PT, R2, UR4, PT ;  /* 0x0000000402007e2a */ /* 0x03ffe2000bf0e000 */
[----:B------:R-:W-:Y:S02]  /*5e20*/  ULDC.64 UR4, c[0x0][0x420] ;  /* 0x0001080000047ab9 */ /* 0x000fe40000000a00 */
[----:B------:R-:W-:Y:S02]  /*5e30*/  IMAD.U32 R6, RZ, RZ, UR4 ;  /* 0x00000004ff067e24 */ /* 0x000fe4000f8e00ff */
[----:B------:R-:W-:-:S09]  /*5e40*/  IMAD.U32 R7, RZ, RZ, UR5 ;  /* 0x00000005ff077e24 */ /* 0x000fd2000f8e00ff */
[----:B------:R-:W-:Y:S05]  /*5e50*/  @!P0 BRA `(.L_x_6752) ;  /* 0x0000000000148947 */ /* 0x000fea0003800000 */
[----:B------:R-:W-:Y:S01]  /*5e60*/  ULDC.64 UR4, c[0x0][0x428] ;  /* 0x00010a0000047ab9 */ /* 0x000fe20000000a00 */
[----:B------:R-:W-:Y:S01]  /*5e70*/  MOV R6, R2 ;  /* 0x0000000200067202 */ /* 0x000fe20000000f00 */
[----:B------:R-:W-:Y:S01]  /*5e80*/  DSETP.GT.AND P0, PT, R2, UR4, PT ;  /* 0x0000000402007e2a */ /* 0x000fe2000bf04000 */
[----:B------:R-:W-:-:S13]  /*5e90*/  IMAD.MOV.U32 R7, RZ, RZ, R3 ;  /* 0x000000ffff077224 */ /* 0x000fda00078e0003 */
[----:B------:R-:W0:Y:S02]  /*5ea0*/  @P0 LDC.64 R6, c[0x0][0x428] ;  /* 0x00010a00ff060b82 */ /* 0x000e240000000a00 */
.L_x_6752:
[----:B------:R-:W-:Y:S05]  /*5eb0*/  BSYNC B0 ;  /* 0x0000000000007941 */ /* 0x000fea0003800000 */
.L_x_6751:
        /* <DEDUP_REMOVED lines=13> */
[----:B------:R-:W-:-:S05]  /*5f90*/  FFMA R0, RZ, R5, R3 ;  /* 0x00000005ff007223 */ /* 0x000fca0000000003 */
[----:B------:R-:W-:-:S13]  /*5fa0*/  FSETP.GT.AND P0, PT, |R0|, 1.469367938527859385e-39, PT ;  /* 0x001000000000780b */ /* 0x000fda0003f04200 */
[----:B------:R-:W-:Y:S05]  /*5fb0*/  @P0 BRA P1, `(.L_x_6754) ;  /* 0x00000000000c0947 */ /* 0x000fea0000800000 */
[----:B------:R-:W-:-:S07]  /*5fc0*/  MOV R14, 0x5fe0 ;  /* 0x00005fe0000e7802 */ /* 0x000fce0000000f00 */
[----:B------:R-:W-:Y:S05]  /*5fd0*/  CALL.REL.NOINC `($__internal_0_$__cuda_sm20_div_rn_f64_full) ;  /* 0x0000008c00087944 */ /* 0x000fea0003c00000 */
[----:B------:R-:W-:-:S07]  /*5fe0*/  IMAD.MOV.U32 R2, RZ, RZ, R4 ;  /* 0x000000ffff027224 */ /* 0x000fce00078e0004 */
.L_x_6754:
[----:B------:R-:W-:Y:S05]  /*5ff0*/  BSYNC B0 ;  /* 0x0000000000007941 */ /* 0x000fea0003800000 */
.L_x_6753:
[----:B------:R-:W-:Y:S01]  /*6000*/  ISETP.GT.AND P1, PT, R3, 0xfffff, PT ;  /* 0x000fffff0300780c */ /* 0x000fe20003f24270 */
[--C-:B------:R-:W-:Y:S01]  /*6010*/  IMAD.MOV.U32 R4, RZ, RZ, R2.reuse ;  /* 0x000000ffff047224 */ /* 0x100fe200078e0002 */
[----:B------:R-:W0:Y:S01]  /*6020*/  LDC.U8 R14, c[0x0][0x438] ;  /* 0x00010e00ff0e7b82 */ /* 0x000e220000000000 */
[----:B------:R-:W-:Y:S01]  /*6030*/  IMAD.MOV.U32 R5, RZ, RZ, R3 ;  /* 0x000000ffff057224 */ /* 0x000fe200078e0003 */
[----:B------:R-:W-:Y:S01]  /*6040*/  BSSY B0, `(.L_x_6755) ;  /* 0x0000051000007945 */ /* 0x000fe20003800000 */
[----:B------:R-:W-:Y:S02]  /*6050*/  IMAD.MOV.U32 R8, RZ, RZ, R2 ;  /* 0x000000ffff087224 */ /* 0x000fe400078e0002 */
[----:B------:R-:W-:-:S06]  /*6060*/  IMAD.MOV.U32 R2, RZ, RZ, -0x3ff ;  /* 0xfffffc01ff027424 */ /* 0x000fcc00078e00ff */
[----:B------:R-:W-:Y:S01]  /*6070*/  @!P1 DMUL R4, R4, 1.80143985094819840000e+16 ;  /* 0x4350000004049828 */ /* 0x000fe20000000000 */
[----:B------:R-:W-:-:S09]  /*6080*/  @!P1 IMAD.MOV.U32 R2, RZ, RZ, -0x435 ;  /* 0xfffffbcbff029424 */ /* 0x000fd200078e00ff */
[----:B------:R-:W-:Y:S01]  /*6090*/  @!P1 IMAD.MOV.U32 R3, RZ, RZ, R5 ;  /* 0x000000ffff039224 */ /* 0x000fe200078e0005 */
[----:B------:R-:W-:-:S03]  /*60a0*/  @!P1 MOV R8, R4 ;  /* 0x0000000400089202 */ /* 0x000fc60000000f00 */
[----:B------:R-:W-:-:S05]  /*60b0*/  VIADD R0, R3, 0xffffffff ;  /* 0xffffffff03007836 */ /* 0x000fca0000000000 */
[----:B------:R-:W-:Y:S02]  /*60c0*/  ISETP.GE.U32.AND P2, PT, R0, 0x7fefffff, PT ;  /* 0x7fefffff0000780c */ /* 0x000fe40003f46070 */
[----:B0-----:R-:W-:-:S04]  /*60d0*/  PRMT R0, R14, 0x9910, RZ ;  /* 0x000099100e007816 */ /* 0x001fc800000000ff */
[----:B------:R-:W-:-:S07]  /*60e0*/  ISETP.GT.AND P0, PT, R0, 0x9, PT ;  /* 0x000000090000780c */ /* 0x000fce0003f04270 */
[----:B------:R-:W-:Y:S01]  /*60f0*/  @P2 IMAD.MOV.U32 R6, RZ, RZ, 0x0 ;  /* 0x00000000ff062424 */ /* 0x000fe200078e00ff */
[----:B------:R-:W-:Y:S01]  /*6100*/  @P2 FSETP.NEU.FTZ.AND P3, PT, R5, RZ, PT ;  /* 0x000000ff0500220b */ /* 0x000fe20003f7d000 */
[----:B------:R-:W-:-:S06]  /*6110*/  @P2 IMAD.MOV.U32 R7, RZ, RZ, 0x7ff00000 ;  /* 0x7ff00000ff072424 */ /* 0x000fcc00078e00ff */
[----:B------:R-:W-:-:S10]  /*6120*/  @P2 DFMA R6, R4, R6, +INF ;  /* 0x7ff000000406242b */ /* 0x000fd40000000006 */
[----:B------:R-:W-:Y:S02]  /*6130*/  @P2 FSEL R6, R6, RZ, P3 ;  /* 0x000000ff06062208 */ /* 0x000fe40001800000 */
[----:B------:R-:W-:-:S03]  /*6140*/  @P2 FSEL R5, R7, -QNAN , P3 ;  /* 0xfff0000007052808 */ /* 0x000fc60001800000 */
[----:B------:R-:W-:Y:S01]  /*6150*/  @P2 IMAD.MOV.U32 R4, RZ, RZ, R6 ;  /* 0x000000ffff042224 */ /* 0x000fe200078e0006 */
[----:B------:R-:W-:Y:S06]  /*6160*/  @P2 BRA `(.L_x_6756) ;  /* 0x0000000000f82947 */ /* 0x000fec0003800000 */
[----:B------:R-:W-:Y:S01]  /*6170*/  LOP3.LUT R4, R3, 0x800fffff, RZ, 0xc0, !PT ;  /* 0x800fffff03047812 */ /* 0x000fe200078ec0ff */
[----:B------:R-:W-:Y:S01]  /*6180*/  IMAD.MOV.U32 R6, RZ, RZ, RZ ;  /* 0x000000ffff067224 */ /* 0x000fe200078e00ff */
[----:B------:R-:W-:Y:S01]  /*6190*/  UMOV UR4, 0x3ae80f1e ;  /* 0x3ae80f1e00047882 */ /* 0x000fe20000000000 */
[----:B------:R-:W-:Y:S01]  /*61a0*/  IMAD.MOV.U32 R20, RZ, RZ, -0x748574fc ;  /* 0x8b7a8b04ff147424 */ /* 0x000fe200078e00ff */
[----:B------:R-:W-:Y:S01]  /*61b0*/  LOP3.LUT R5, R4, 0x3ff00000, RZ, 0xfc, !PT ;  /* 0x3ff0000004057812 */ /* 0x000fe200078efcff */
[----:B------:R-:W-:Y:S01]  /*61c0*/  IMAD.MOV.U32 R4, RZ, RZ, R8 ;  /* 0x000000ffff047224 */ /* 0x000fe200078e0008 */
[----:B------:R-:W-:Y:S01]  /*61d0*/  UMOV UR5, 0x3eb1380b ;  /* 0x3eb1380b00057882 */ /* 0x000fe20000000000 */
[----:B------:R-:W-:Y:S01]  /*61e0*/  IMAD.MOV.U32 R21, RZ, RZ, 0x3ed0ee25 ;  /* 0x3ed0ee25ff157424 */ /* 0x000fe200078e00ff */
        /* <DEDUP_REMOVED lines=34> */
[----:B------:R-:W-:Y:S02]  /*6410*/  DMUL R20, R6, R20 ;  /* 0x0000001406147228 */ /* 0x000fe40000000000 */
[----:B------:R-:W-:-:S03]  /*6420*/  DFMA R22, -R2, UR6, R4 ;  /* 0x0000000602167c2b */ /* 0x000fc60008000104 */
[----:B------:R-:W-:Y:S01]  /*6430*/  DFMA R12, R10, R12, UR4 ;  /* 0x000000040a0c7e2b */ /* 0x000fe2000800000c */
[----:B------:R-:W-:Y:S01]  /*6440*/  UMOV UR4, 0x923be72d ;  /* 0x923be72d00047882 */ /* 0x000fe20000000000 */
[----:B------:R-:W-:-:S03]  /*6450*/  UMOV UR5, 0x3f624924 ;  /* 0x3f62492400057882 */ /* 0x000fc60000000000 */
[----:B------:R-:W-:-:S03]  /*6460*/  DADD R22, -R8, R22 ;  /* 0x0000000008167229 */ /* 0x000fc60000000116 */
        /* <DEDUP_REMOVED lines=9> */
[----:B------:R-:W-:-:S08]  /*6500*/  DMUL R12, R10, R12 ;  /* 0x0000000c0a0c7228 */ /* 0x000fd00000000000 */
[----:B------:R-:W-:-:S08]  /*6510*/  DFMA R12, R8, R12, R20 ;  /* 0x0000000c080c722b */ /* 0x000fd00000000014 */
[----:B------:R-:W-:-:S08]  /*6520*/  DADD R12, R12, -R22 ;  /* 0x000000000c0c7229 */ /* 0x000fd00000000816 */
[----:B------:R-:W-:-:S08]  /*6530*/  DFMA R12, R2, UR4, R12 ;  /* 0x00000004020c7c2b */ /* 0x000fd0000800000c */
[----:B------:R-:W-:-:S11]  /*6540*/  DADD R4, R4, R12 ;  /* 0x0000000004047229 */ /* 0x000fd6000000000c */
.L_x_6756:
[----:B------:R-:W-:Y:S05]  /*6550*/  BSYNC B0 ;  /* 0x0000000000007941 */ /* 0x000fea0003800000 */
.L_x_6755:
        /* <DEDUP_REMOVED lines=12> */
.L_x_6760:
[----:B------:R-:W0:Y:S02]  /*6620*/  F2I.S64.F64.TRUNC R4, R4 ;  /* 0x0000000400047311 */ /* 0x000e24000030d900 */
[----:B0-----:R-:W-:-:S05]  /*6630*/  IMAD.MOV.U32 R3, RZ, RZ, R4 ;  /* 0x000000ffff037224 */ /* 0x001fca00078e0004 */
[----:B------:R4:W-:Y:S01]  /*6640*/  STG.E.U8 desc[UR36][R16.64], R3 ;  /* 0x0000000310007986 */ /* 0x0009e2000c101124 */
[----:B------:R-:W-:Y:S05]  /*6650*/  BRA `(.L_x_6762) ;  /* 0x0000000c00f87947 */ /* 0x000fea0003800000 */
.L_x_6759:
        /* <DEDUP_REMOVED lines=9> */
.L_x_6764:
[----:B------:R-:W0:Y:S02]  /*66f0*/  F2I.F64.TRUNC R5, R4 ;  /* 0x0000000400057311 */ /* 0x000e24000030d100 */
[----:B0-----:R2:W-:Y:S01]  /*6700*/  STG.E desc[UR36][R16.64], R5 ;  /* 0x0000000510007986 */ /* 0x0015e2000c101924 */
[----:B------:R-:W-:Y:S05]  /*6710*/  BRA `(.L_x_6762) ;  /* 0x0000000c00c87947 */ /* 0x000fea0003800000 */
.L_x_6763:
[----:B------:R-:W0:Y:S02]  /*6720*/  F2I.F64.TRUNC R5, R4 ;  /* 0x0000000400057311 */ /* 0x000e24000030d100 */
[----:B0-----:R0:W-:Y:S01]  /*6730*/  STG.E.U16 desc[UR36][R16.64], R5 ;  /* 0x0000000510007986 */ /* 0x0011e2000c101524 */
[----:B------:R-:W-:Y:S05]  /*6740*/  BRA `(.L_x_6762) ;  /* 0x0000000c00bc7947 */ /* 0x000fea0003800000 */
.L_x_6758:
        /* <DEDUP_REMOVED lines=13> */
.L_x_6766:
        /* <DEDUP_REMOVED lines=8> */
.L_x_6765:
        /* <DEDUP_REMOVED lines=10> */
[----:B------:R-:W-:-:S13]  /*6940*/  MOV R3, RZ ;  /* 0x000000ff00037202 */ /* 0x000fda0000000f00 */
[----:B0-----:R-:W-:-:S05]  /*6950*/  @!P0 FMUL R2, R2, 1.175494350822287508e-38 ;  /* 0x0080000002028820 */ /* 0x001fca0000400000 */
[----:B------:R0:W-:Y:S01]  /*6960*/  STG.E.64 desc[UR36][R16.64], R2 ;  /* 0x0000000210007986 */ /* 0x0001e2000c101b24 */
[----:B------:R-:W-:Y:S05]  /*6970*/  BRA `(.L_x_6762) ;  /* 0x0000000c00307947 */ /* 0x000fea0003800000 */
.L_x_6768:
        /* <DEDUP_REMOVED lines=9> */
.L_x_6767:
[----:B------:R0:W-:Y:S01]  /*6a10*/  STG.E.64 desc[UR36][R16.64], R4 ;  /* 0x0000000410007986 */ /* 0x0001e2000c101b24 */
[----:B------:R-:W-:Y:S05]  /*6a20*/  BRA `(.L_x_6762) ;  /* 0x0000000c00047947 */ /* 0x000fea0003800000 */
.L_x_6757:
        /* <DEDUP_REMOVED lines=12> */
.L_x_6771:
[----:B------:R-:W-:-:S05]  /*6af0*/  CS2R R6, SRZ ;  /* 0x0000000000067805 */ /* 0x000fca000001ff00 */
[----:B------:R0:W-:Y:S01]  /*6b00*/  STG.E.128 desc[UR36][R16.64], R4 ;  /* 0x0000000410007986 */ /* 0x0001e2000c101d24 */
[----:B------:R-:W-:Y:S05]  /*6b10*/  BRA `(.L_x_6762) ;  /* 0x0000000800c87947 */ /* 0x000fea0003800000 */
.L_x_6770:
        /* <DEDUP_REMOVED lines=25> */
.L_x_6775:
[----:B------:R-:W-:Y:S05]  /*6cb0*/  BSYNC B0 ;  /* 0x0000000000007941 */ /* 0x000fea0003800000 */
.L_x_6774:
[----:B------:R-:W-:-:S05]  /*6cc0*/  LOP3.LUT R3, R0, R3, RZ, 0xfc, !PT ;  /* 0x0000000300037212 */ /* 0x000fca00078efcff */
[----:B------:R0:W-:Y:S01]  /*6cd0*/  STG.E.U8 desc[UR36][R16.64], R3 ;  /* 0x0000000310007986 */ /* 0x0001e2000c101124 */
[----:B------:R-:W-:Y:S05]  /*6ce0*/  BRA `(.L_x_6762) ;  /* 0x0000000800547947 */ /* 0x000fea0003800000 */
.L_x_6773:
        /* <DEDUP_REMOVED lines=17> */
.L_x_6777:
[----:B------:R-:W-:Y:S01]  /*6e00*/  IMAD.MOV.U32 R0, RZ, RZ, 0x7f ;  /* 0x0000007fff007424 */ /* 0x000fe200078e00ff */
[----:B------:R-:W-:-:S04]  /*6e10*/  ISETP.GT.U32.AND P0, PT, R2, 0x7f800000, PT ;  /* 0x7f8000000200780c */ /* 0x000fc80003f04070 */
[----:B------:R-:W-:-:S09]  /*6e20*/  SEL R0, R0, 0x7c, P0 ;  /* 0x0000007c00007807 */ /* 0x000fd20000000000 */
.L_x_6778:
[----:B------:R-:W-:Y:S05]  /*6e30*/  BSYNC B0 ;  /* 0x0000000000007941 */ /* 0x000fea0003800000 */
.L_x_6776:
[----:B------:R-:W-:-:S04]  /*6e40*/  LOP3.LUT R2, R3, 0x80000000, RZ, 0xc0, !PT ;  /* 0x8000000003027812 */ /* 0x000fc800078ec0ff */
[----:B------:R-:W-:-:S04]  /*6e50*/  SHF.R.U32.HI R3, RZ, 0x18, R2 ;  /* 0x00000018ff037819 */ /* 0x000fc80000011602 */
[----:B------:R-:W-:-:S05]  /*6e60*/  LOP3.LUT R3, R0, R3, RZ, 0xfc, !PT ;  /* 0x0000000300037212 */ /* 0x000fca00078efcff */
[----:B------:R0:W-:Y:S01]  /*6e70*/  STG.E.U8 desc[UR36][R16.64], R3 ;  /* 0x0000000310007986 */ /* 0x0001e2000c101124 */
[----:B------:R-:W-:Y:S05]  /*6e80*/  BRA `(.L_x_6762) ;  /* 0x0000000400ec7947 */ /* 0x000fea0003800000 */
.L_x_6772:
        /* <DEDUP_REMOVED lines=8> */
.L_x_6769:
        /* <DEDUP_REMOVED lines=11> */
.L_x_6781:
        /* <DEDUP_REMOVED lines=21> */
.L_x_6784:
[----:B------:R-:W-:-:S04]  /*7110*/  LOP3.LUT R2, R3, 0x80000000, RZ, 0xc0, !PT ;  /* 0x8000000003027812 */ /* 0x000fc800078ec0ff */
[----:B------:R-:W-:-:S04]  /*7120*/  SHF.R.U32.HI R3, RZ, 0x18, R2 ;  /* 0x00000018ff037819 */ /* 0x000fc80000011602 */
[----:B------:R-:W-:-:S04]  /*7130*/  LOP3.LUT R0, R0, R3, RZ, 0xfc, !PT ;  /* 0x0000000300007212 */ /* 0x000fc800078efcff */
[----:B------:R-:W-:-:S07]  /*7140*/  PRMT R8, R0, 0x7610, R8 ;  /* 0x0000761000087816 */ /* 0x000fce0000000008 */
.L_x_6783:
[----:B------:R-:W-:Y:S05]  /*7150*/  BSYNC B0 ;  /* 0x0000000000007941 */ /* 0x000fea0003800000 */
.L_x_6782:
[----:B------:R0:W-:Y:S01]  /*7160*/  STG.E.U8 desc[UR36][R16.64], R8 ;  /* 0x0000000810007986 */ /* 0x0001e2000c101124 */
[----:B------:R-:W-:Y:S05]  /*7170*/  BRA `(.L_x_6762) ;  /* 0x0000000400307947 */ /* 0x000fea0003800000 */
.L_x_6780:
        /* <DEDUP_REMOVED lines=21> */
.L_x_6787:
[----:B------:R-:W-:-:S04]  /*72d0*/  LOP3.LUT R2, R3, 0x80000000, RZ, 0xc0, !PT ;  /* 0x8000000003027812 */ /* 0x000fc800078ec0ff */
[----:B------:R-:W-:-:S04]  /*72e0*/  SHF.R.U32.HI R3, RZ, 0x18, R2 ;  /* 0x00000018ff037819 */ /* 0x000fc80000011602 */
[----:B------:R-:W-:-:S04]  /*72f0*/  LOP3.LUT R0, R0, R3, RZ, 0xfc, !PT ;  /* 0x0000000300007212 */ /* 0x000fc800078efcff */
[----:B------:R-:W-:-:S07]  /*7300*/  PRMT R8, R0, 0x7610, R8 ;  /* 0x0000761000087816 */ /* 0x000fce0000000008 */
.L_x_6786:
[----:B------:R-:W-:Y:S05]  /*7310*/  BSYNC B0 ;  /* 0x0000000000007941 */ /* 0x000fea0003800000 */
.L_x_6785:
[----:B------:R0:W-:Y:S01]  /*7320*/  STG.E.U8 desc[UR36][R16.64], R8 ;  /* 0x0000000810007986 */ /* 0x0001e2000c101124 */
[----:B------:R-:W-:Y:S05]  /*7330*/  BRA `(.L_x_6762) ;  /* 0x0000000000c07947 */ /* 0x000fea0003800000 */
.L_x_6779:
        /* <DEDUP_REMOVED lines=26> */
.L_x_6761:
[----:B------:R-:W-:Y:S01]  /*74e0*/  MOV R0, 0x0 ;  /* 0x0000000000007802 */ /* 0x000fe20000000f00 */
[----:B------:R-:W-:Y:S01]  /*74f0*/  ULDC.64 UR4, c[0x4][0x128] ;  /* 0x01004a0000047ab9 */ /* 0x000fe20000000a00 */
[----:B------:R-:W-:Y:S01]  /*7500*/  ULDC.64 UR6, c[0x4][0x10] ;  /* 0x0100040000067ab9 */ /* 0x000fe20000000a00 */
[----:B------:R-:W-:Y:S01]  /*7510*/  IMAD.U32 R4, RZ, RZ, UR4 ;  /* 0x00000004ff047e24 */ /* 0x000fe2000f8e00ff */
[----:B------:R0:W1:Y:S01]  /*7520*/  LDC.64 R2, c[0x4][R0] ;  /* 0x0100000000027b82 */ /* 0x0000620000000a00 */
[----:B------:R-:W-:Y:S01]  /*7530*/  MOV R5, UR5 ;  /* 0x0000000500057c02 */ /* 0x000fe20008000f00 */
        /* <DEDUP_REMOVED lines=10> */
.L_x_6790:
[----:B------:R-:W-:Y:S05]  /*75e0*/  BRA `(.L_x_6762) ;  /* 0x0000000000147947 */ /* 0x000fea0003800000 */
.L_x_6789:
[----:B------:R-:W0:Y:S02]  /*75f0*/  F2I.U64.F64.TRUNC R4, R4 ;  /* 0x0000000400047311 */ /* 0x000e24000030d800 */
[----:B0-----:R0:W-:Y:S01]  /*7600*/  STG.E.64 desc[UR36][R16.64], R4 ;  /* 0x0000000410007986 */ /* 0x0011e2000c101b24 */
[----:B------:R-:W-:Y:S05]  /*7610*/  BRA `(.L_x_6762) ;  /* 0x0000000000087947 */ /* 0x000fea0003800000 */
.L_x_6788:
[----:B------:R-:W0:Y:S02]  /*7620*/  F2I.U32.F64.TRUNC R5, R4 ;  /* 0x0000000400057311 */ /* 0x000e24000030d000 */
[----:B0-----:R0:W-:Y:S02]  /*7630*/  STG.E desc[UR36][R16.64], R5 ;  /* 0x0000000510007986 */ /* 0x0011e4000c101924 */
.L_x_6762:
[----:B------:R-:W-:-:S07]  /*7640*/  VIADD R19, R19, 0x80 ;  /* 0x0000008013137836 */ /* 0x000fce0000000000 */
.L_x_6716:
[----:B------:R-:W-:Y:S05]  /*7650*/  BSYNC B6 ;  /* 0x0000000000067941 */ /* 0x000fea0003800000 */
.L_x_6715:
        /* <DEDUP_REMOVED lines=298> */
[----:B------:R-:W-:-:S09]  /*8900*/  ULDC.64 UR4, c[0x0][0x340] ;  /* 0x0000d00000047ab9 */ /* 0x000fd20000000a00 */
        /* <DEDUP_REMOVED lines=8> */
.L_x_6793:
        /* <DEDUP_REMOVED lines=19> */
[----:B--2---:R-:W4:Y:S01]  /*8ac0*/  I2F.F64.S16 R2, R2 ;  /* 0x0000000200027312 */ /* 0x004f220000101c00 */
[----:B------:R-:W-:Y:S05]  /*8ad0*/  BRA `(.L_x_6799) ;  /* 0x0000000c007c7947 */ /* 0x000fea0003800000 */
.L_x_6797:
[----:B------:R-:W2:Y:S02]  /*8ae0*/  LDG.E.U8 R2, desc[UR36][R4.64] ;  /* 0x0000002404027981 */ /* 0x000ea4000c1e1100 */
[----:B--2---:R-:W3:Y:S01]  /*8af0*/  I2F.F64.U16 R2, R2 ;  /* 0x0000000200027312 */ /* 0x004ee20000101800 */
[----:B------:R-:W-:Y:S05]  /*8b00*/  BRA `(.L_x_6799) ;  /* 0x0000000c00707947 */ /* 0x000fea0003800000 */
.L_x_6796:
        /* <DEDUP_REMOVED lines=9> */
.L_x_6801:
[----:B------:R-:W2:Y:S02]  /*8ba0*/  LDG.E R2, desc[UR36][R4.64] ;  /* 0x0000002404027981 */ /* 0x000ea4000c1e1900 */
[----:B--2---:R-:W2:Y:S01]  /*8bb0*/  I2F.F64 R2, R2 ;  /* 0x0000000200027312 */ /* 0x004ea20000201c00 */
[----:B------:R-:W-:Y:S05]  /*8bc0*/  BRA `(.L_x_6799) ;  /* 0x0000000c00407947 */ /* 0x000fea0003800000 */
.L_x_6800:
[----:B------:R-:W2:Y:S02]  /*8bd0*/  LDG.E.U16 R2, desc[UR36][R4.64] ;  /* 0x0000002404027981 */ /* 0x000ea4000c1e1500 */
[----:B--2---:R-:W0:Y:S01]  /*8be0*/  I2F.F64.S16 R2, R2 ;  /* 0x0000000200027312 */ /* 0x004e220000101c00 */
[----:B------:R-:W-:Y:S05]  /*8bf0*/  BRA `(.L_x_6799) ;  /* 0x0000000c00347947 */ /* 0x000fea0003800000 */
.L_x_6795:
        /* <DEDUP_REMOVED lines=10> */
.L_x_6803:
[----:B------:R-:W2:Y:S02]  /*8ca0*/  LDG.E.U16 R0, desc[UR36][R4.64] ;  /* 0x0000002404007981 */ /* 0x000ea4000c1e1500 */
[----:B--2---:R-:W-:-:S05]  /*8cb0*/  HADD2.F32 R0, -RZ, R0.H0_H0 ;  /* 0x20000000ff007230 */ /* 0x004fca0000004100 */
[----:B------:R-:W-:-:S04]  /*8cc0*/  FMUL.FTZ R0, R0, 1 ;  /* 0x3f80000000007820 */ /* 0x000fc80000410000 */
[----:B------:R0:W1:Y:S01]  /*8cd0*/  F2F.F64.F32 R2, R0 ;  /* 0x0000000000027310 */ /* 0x0000620000201800 */
[----:B------:R-:W-:Y:S05]  /*8ce0*/  BRA `(.L_x_6799) ;  /* 0x0000000800f87947 */ /* 0x000fea0003800000 */
.L_x_6802:
        /* <DEDUP_REMOVED lines=10> */
.L_x_6805:
[----:B------:R-:W2:Y:S02]  /*8d90*/  LDG.E.U16 R4, desc[UR36][R4.64] ;  /* 0x0000002404047981 */ /* 0x000ea4000c1e1500 */
[----:B--2---:R-:W-:-:S05]  /*8da0*/  HADD2.F32 R0, -RZ, R4.H0_H0 ;  /* 0x20000004ff007230 */ /* 0x004fca0000004100 */
[----:B------:R-:W-:-:S04]  /*8db0*/  FMUL.FTZ R0, R0, 1 ;  /* 0x3f80000000007820 */ /* 0x000fc80000410000 */
[----:B------:R0:W1:Y:S01]  /*8dc0*/  F2F.F64.F32 R2, R0 ;  /* 0x0000000000027310 */ /* 0x0000620000201800 */
[----:B------:R-:W-:Y:S05]  /*8dd0*/  BRA `(.L_x_6799) ;  /* 0x0000000800bc7947 */ /* 0x000fea0003800000 */
.L_x_6804:
[----:B------:R0:W5:Y:S01]  /*8de0*/  LDG.E.64 R2, desc[UR36][R4.64] ;  /* 0x0000002404027981 */ /* 0x000162000c1e1b00 */
[----:B------:R-:W-:Y:S05]  /*8df0*/  BRA `(.L_x_6799) ;  /* 0x0000000800b47947 */ /* 0x000fea0003800000 */
.L_x_6794:
        /* <DEDUP_REMOVED lines=13> */
.L_x_6808:
[----:B------:R0:W5:Y:S01]  /*8ed0*/  LDG.E.64 R2, desc[UR36][R4.64] ;  /* 0x0000002404027981 */ /* 0x000162000c1e1b00 */
[----:B------:R-:W-:Y:S05]  /*8ee0*/  BRA `(.L_x_6799) ;  /* 0x0000000800787947 */ /* 0x000fea0003800000 */
.L_x_6807:
        /* <DEDUP_REMOVED lines=28> */
.L_x_6810:
[----:B------:R-:W2:Y:S02]  /*90b0*/  LDG.E.U8 R3, desc[UR36][R4.64] ;  /* 0x0000002404037981 */ /* 0x000ea4000c1e1100 */
[----:B--2---:R-:W-:-:S05]  /*90c0*/  IMAD.SHL.U32 R0, R3, 0x2000000, RZ ;  /* 0x0200000003007824 */ /* 0x004fca00078e00ff */
[----:B------:R-:W-:-:S13]  /*90d0*/  ISETP.GE.U32.AND P0, PT, R0, 0x8000000, PT ;  /* 0x080000000000780c */ /* 0x000fda0003f06070 */
[C---:B------:R-:W-:Y:S01]  /*90e0*/  @!P0 IMAD.SHL.U32 R0, R3.reuse, 0x100, RZ ;  /* 0x0000010003008824 */ /* 0x040fe200078e00ff */
[C---:B------:R-:W-:Y:S01]  /*90f0*/  @P0 SHF.L.U32 R2, R3.reuse, 0x15, RZ ;  /* 0x0000001503020819 */ /* 0x040fe200000006ff */
[----:B------:R-:W-:-:S03]  /*9100*/  IMAD.SHL.U32 R3, R3, 0x1000000, RZ ;  /* 0x0100000003037824 */ /* 0x000fc600078e00ff */
        /* <DEDUP_REMOVED lines=9> */
.L_x_6809:
[----:B------:R-:W2:Y:S02]  /*91a0*/  LDG.E.U16 R0, desc[UR36][R4.64] ;  /* 0x0000002404007981 */ /* 0x000ea4000c1e1500 */
[----:B--2---:R-:W-:-:S04]  /*91b0*/  IMAD.U32 R0, R0, 0x10000, RZ ;  /* 0x0001000000007824 */ /* 0x004fc800078e00ff */
[----:B------:R-:W-:-:S04]  /*91c0*/  FMUL.FTZ R0, R0, 1 ;  /* 0x3f80000000007820 */ /* 0x000fc80000410000 */
[----:B------:R0:W1:Y:S01]  /*91d0*/  F2F.F64.F32 R2, R0 ;  /* 0x0000000000027310 */ /* 0x0000620000201800 */
[----:B------:R-:W-:Y:S05]  /*91e0*/  BRA `(.L_x_6799) ;  /* 0x0000000400b87947 */ /* 0x000fea0003800000 */
.L_x_6806:
        /* <DEDUP_REMOVED lines=11> */
.L_x_6813:
        /* <DEDUP_REMOVED lines=21> */
.L_x_6817:
[----:B------:R-:W-:Y:S05]  /*93f0*/  BSYNC B1 ;  /* 0x0000000000017941 */ /* 0x000fea0003800000 */
.L_x_6816:
[----:B------:R-:W-:Y:S01]  /*9400*/  LEA R3, R0, 0x3b800000, 0x17 ;  /* 0x3b80000000037811 */ /* 0x000fe200078eb8ff */
[----:B------:R-:W-:-:S05]  /*9410*/  IMAD.SHL.U32 R0, R2, 0x100000, RZ ;  /* 0x0010000002007824 */ /* 0x000fca00078e00ff */
[----:B------:R-:W-:-:S07]  /*9420*/  LOP3.LUT R0, R3, R0, R4, 0xfe, !PT ;  /* 0x0000000003007212 */ /* 0x000fce00078efe04 */
.L_x_6815:
[----:B------:R-:W-:Y:S05]  /*9430*/  BSYNC B0 ;  /* 0x0000000000007941 */ /* 0x000fea0003800000 */
.L_x_6814:
[----:B------:R-:W-:-:S04]  /*9440*/  FMUL.FTZ R0, R0, 1 ;  /* 0x3f80000000007820 */ /* 0x000fc80000410000 */
[----:B------:R0:W1:Y:S01]  /*9450*/  F2F.F64.F32 R2, R0 ;  /* 0x0000000000027310 */ /* 0x0000620000201800 */
[----:B------:R-:W-:Y:S05]  /*9460*/  BRA `(.L_x_6799) ;  /* 0x0000000400187947 */ /* 0x000fea0003800000 */
.L_x_6812:
        /* <DEDUP_REMOVED lines=12> */
[----:B------:R-:W-:Y:S02]  /*9530*/  SHF.L.U32 R4, R3, 0x1f, RZ ;  /* 0x0000001f03047819 */ /* 0x000fe400000006ff */
[----:B------:R-:W-:-:S05]  /*9540*/  SHF.R.U32.HI R0, RZ, 0x2, R0 ;  /* 0x00000002ff007819 */ /* 0x000fca0000011600 */
[----:B------:R-:W-:Y:S05]  /*9550*/  @P0 BRA `(.L_x_6821) ;  /* 0x0000000000180947 */ /* 0x000fea0003800000 */
[----:B------:R-:W0:Y:S02]  /*9560*/  FLO.U32 R3, R2 ;  /* 0x0000000200037300 */ /* 0x000e2400000e0000 */
[----:B0-----:R-:W-:-:S04]  /*9570*/  IADD3 R3, -R3, 0x1f, RZ ;  /* 0x0000001f03037810 */ /* 0x001fc80007ffe1ff */
[----:B------:R-:W-:Y:S01]  /*9580*/  IADD3 R0, R0, 0x1e, -R3 ;  /* 0x0000001e00007810 */ /* 0x000fe20007ffe803 */
[----:B------:R-:W-:-:S05]  /*9590*/  VIADD R5, R3, 0xffffffe3 ;  /* 0xffffffe303057836 */ /* 0x000fca0000000000 */
[----:B------:R-:W-:-:S04]  /*95a0*/  SHF.L.U32 R5, R2, R5, RZ ;  /* 0x0000000502057219 */ /* 0x000fc800000006ff */
[----:B------:R-:W-:-:S07]  /*95b0*/  LOP3.LUT R2, R5, 0x3, RZ, 0xc0, !PT ;  /* 0x0000000305027812 */ /* 0x000fce00078ec0ff */
.L_x_6821:
[----:B------:R-:W-:Y:S05]  /*95c0*/  BSYNC B1 ;  /* 0x0000000000017941 */ /* 0x000fea0003800000 */
.L_x_6820:
[----:B------:R-:W-:Y:S01]  /*95d0*/  LEA R3, R0, 0x37800000, 0x17 ;  /* 0x3780000000037811 */ /* 0x000fe200078eb8ff */
[----:B------:R-:W-:-:S05]  /*95e0*/  IMAD.SHL.U32 R0, R2, 0x200000, RZ ;  /* 0x0020000002007824 */ /* 0x000fca00078e00ff */
[----:B------:R-:W-:-:S07]  /*95f0*/  LOP3.LUT R0, R3, R0, R4, 0xfe, !PT ;  /* 0x0000000003007212 */ /* 0x000fce00078efe04 */
.L_x_6819:
[----:B------:R-:W-:Y:S05]  /*9600*/  BSYNC B0 ;  /* 0x0000000000007941 */ /* 0x000fea0003800000 */
.L_x_6818:
[----:B------:R-:W-:-:S04]  /*9610*/  FMUL.FTZ R0, R0, 1 ;  /* 0x3f80000000007820 */ /* 0x000fc80000410000 */
[----:B------:R0:W1:Y:S01]  /*9620*/  F2F.F64.F32 R2, R0 ;  /* 0x0000000000027310 */ /* 0x0000620000201800 */
[----:B------:R-:W-:Y:S05]  /*9630*/  BRA `(.L_x_6799) ;  /* 0x0000000000a47947 */ /* 0x000fea0003800000 */
.L_x_6811:
        /* <DEDUP_REMOVED lines=14> */
.L_x_6825:
[----:B------:R-:W-:Y:S05]  /*9720*/  BSYNC B0 ;  /* 0x0000000000007941 */ /* 0x000fea0003800000 */
.L_x_6824:
[----:B------:R-:W-:-:S04]  /*9730*/  FMUL.FTZ R0, R0, 1 ;  /* 0x3f80000000007820 */ /* 0x000fc80000410000 */
[----:B------:R0:W1:Y:S01]  /*9740*/  F2F.F64.F32 R2, R0 ;  /* 0x0000000000027310 */ /* 0x0000620000201800 */
[----:B------:R-:W-:Y:S05]  /*9750*/  BRA `(.L_x_6799) ;  /* 0x00000000005c7947 */ /* 0x000fea0003800000 */
.L_x_6798:
        /* <DEDUP_REMOVED lines=16> */
.L_x_6826:
[----:B------:R-:W-:Y:S01]  /*9860*/  CS2R R2, SRZ ;  /* 0x0000000000027805 */ /* 0x000fe2000001ff00 */
[----:B------:R-:W-:Y:S06]  /*9870*/  BRA `(.L_x_6799) ;  /* 0x0000000000147947 */ /* 0x000fec0003800000 */
.L_x_6823:
[----:B------:R-:W2:Y:S02]  /*9880*/  LDG.E.64 R2, desc[UR36][R4.64] ;  /* 0x0000002404027981 */ /* 0x000ea4000c1e1b00 */
[----:B--2---:R-:W0:Y:S01]  /*9890*/  I2F.F64.U64 R2, R2 ;  /* 0x0000000200027312 */ /* 0x004e220000301800 */
[----:B------:R-:W-:Y:S05]  /*98a0*/  BRA `(.L_x_6799) ;  /* 0x0000000000087947 */ /* 0x000fea0003800000 */
.L_x_6822:
[----:B------:R-:W2:Y:S02]  /*98b0*/  LDG.E R2, desc[UR36][R4.64] ;  /* 0x0000002404027981 */ /* 0x000ea4000c1e1900 */
[----:B--2---:R-:W0:Y:S02]  /*98c0*/  I2F.F64.U32 R2, R2 ;  /* 0x0000000200027312 */ /* 0x004e240000201800 */
.L_x_6799:
        /* <DEDUP_REMOVED lines=12> */
.L_x_6828:
[----:B------:R-:W-:Y:S05]  /*9990*/  BSYNC B0 ;  /* 0x0000000000007941 */ /* 0x000fea0003800000 */
.L_x_6827:
        /* <DEDUP_REMOVED lines=19> */
.L_x_6830:
[----:B------:R-:W-:Y:S05]  /*9ad0*/  BSYNC B0 ;  /* 0x0000000000007941 */ /* 0x000fea0003800000 */
.L_x_6829:
[----:B------:R-:W-:Y:S01]  /*9ae0*/  ISETP.GT.AND P1, PT, R3, 0xfffff, PT ;  /* 0x000fffff0300780c */ /* 0x000fe20003f24270 */
[--C-:B------:R-:W-:Y:S01]  /*9af0*/  IMAD.MOV.U32 R4, RZ, RZ, R2.reuse ;  /* 0x000000ffff047224 */ /* 0x100fe200078e0002 */
[----:B------:R-:W-:Y:S01]  /*9b00*/  MOV R5, R3 ;  /* 0x0000000300057202 */ /* 0x000fe20000000f00 */
[----:B------:R-:W0:Y:S01]  /*9b10*/  LDC.U8 R14, c[0x0][0x438] ;  /* 0x00010e00ff0e7b82 */ /* 0x000e220000000000 */
[----:B------:R-:W-:Y:S01]  /*9b20*/  BSSY B0, `(.L_x_6831) ;  /* 0x0000051000007945 */ /* 0x000fe20003800000 */
[----:B------:R-:W-:Y:S02]  /*9b30*/  IMAD.MOV.U32 R8, RZ, RZ, R2 ;  /* 0x000000ffff087224 */ /* 0x000fe400078e0002 */
[----:B------:R-:W-:-:S06]  /*9b40*/  IMAD.MOV.U32 R2, RZ, RZ, -0x3ff ;  /* 0xfffffc01ff027424 */ /* 0x000fcc00078e00ff */
[----:B------:R-:W-:Y:S01]  /*9b50*/  @!P1 DMUL R4, R4, 1.80143985094819840000e+16 ;  /* 0x4350000004049828 */ /* 0x000fe20000000000 */
[----:B------:R-:W-:-:S09]  /*9b60*/  @!P1 IMAD.MOV.U32 R2, RZ, RZ, -0x435 ;  /* 0xfffffbcbff029424 */ /* 0x000fd200078e00ff */
[----:B------:R-:W-:Y:S02]  /*9b70*/  @!P1 IMAD.MOV.U32 R3, RZ, RZ, R5 ;  /* 0x000000ffff039224 */ /* 0x000fe400078e0005 */
[----:B------:R-:W-:Y:S02]  /*9b80*/  @!P1 IMAD.MOV.U32 R8, RZ, RZ, R4 ;  /* 0x000000ffff089224 */ /* 0x000fe400078e0004 */
        /* <DEDUP_REMOVED lines=25> */
[----:B------:R-:W-:Y:S01]  /*9d20*/  @P1 IADD3 R7, R5, -0x100000, RZ ;  /* 0xfff0000005071810 */ /* 0x000fe20007ffe0ff */
[----:B------:R-:W-:-:S04]  /*9d30*/  @P1 VIADD R22, R22, 0x1 ;  /* 0x0000000116161836 */ /* 0x000fc80000000000 */
[----:B------:R-:W-:Y:S01]  /*9d40*/  @P1 IMAD.MOV.U32 R5, RZ, RZ, R7 ;  /* 0x000000ffff051224 */ /* 0x000fe200078e0007 */
[----:B------:R-:W-:-:S05]  /*9d50*/  LOP3.LUT R22, R22, 0x80000000, RZ, 0x3c, !PT ;  /* 0x8000000016167812 */ /* 0x000fca00078e3cff */
        /* <DEDUP_REMOVED lines=45> */
.L_x_6832:
[----:B------:R-:W-:Y:S05]  /*a030*/  BSYNC B0 ;  /* 0x0000000000007941 */ /* 0x000fea0003800000 */
.L_x_6831:
        /* <DEDUP_REMOVED lines=12> */
.L_x_6836:
[----:B------:R-:W0:Y:S02]  /*a100*/  F2I.S64.F64.TRUNC R4, R4 ;  /* 0x0000000400047311 */ /* 0x000e24000030d900 */
[----:B0-----:R-:W-:-:S05]  /*a110*/  IMAD.MOV.U32 R3, RZ, RZ, R4 ;  /* 0x000000ffff037224 */ /* 0x001fca00078e0004 */
[----:B------:R0:W-:Y:S01]  /*a120*/  STG.E.U8 desc[UR36][R16.64], R3 ;  /* 0x0000000310007986 */ /* 0x0001e2000c101124 */
[----:B------:R-:W-:Y:S05]  /*a130*/  BRA `(.L_x_6838) ;  /* 0x0000000c00f87947 */ /* 0x000fea0003800000 */
.L_x_6835:
        /* <DEDUP_REMOVED lines=9> */
.L_x_6840:
[----:B------:R-:W0:Y:S02]  /*a1d0*/  F2I.F64.TRUNC R5, R4 ;  /* 0x0000000400057311 */ /* 0x000e24000030d100 */
[----:B0-----:R0:W-:Y:S01]  /*a1e0*/  STG.E desc[UR36][R16.64], R5 ;  /* 0x0000000510007986 */ /* 0x0011e2000c101924 */
[----:B------:R-:W-:Y:S05]  /*a1f0*/  BRA `(.L_x_6838) ;  /* 0x0000000c00c87947 */ /* 0x000fea0003800000 */
.L_x_6839:
[----:B------:R-:W0:Y:S02]  /*a200*/  F2I.F64.TRUNC R5, R4 ;  /* 0x0000000400057311 */ /* 0x000e24000030d100 */
[----:B0-----:R0:W-:Y:S01]  /*a210*/  STG.E.U16 desc[UR36][R16.64], R5 ;  /* 0x0000000510007986 */ /* 0x0011e2000c101524 */
[----:B------:R-:W-:Y:S05]  /*a220*/  BRA `(.L_x_6838) ;  /* 0x0000000c00bc7947 */ /* 0x000fea0003800000 */
.L_x_6834:
        /* <DEDUP_REMOVED lines=13> */
.L_x_6842:
        /* <DEDUP_REMOVED lines=8> */
.L_x_6841:
        /* <DEDUP_REMOVED lines=14> */
.L_x_6844:
        /* <DEDUP_REMOVED lines=9> */
.L_x_6843:
[----:B------:R0:W-:Y:S01]  /*a4f0*/  STG.E.64 desc[UR36][R16.64], R4 ;  /* 0x0000000410007986 */ /* 0x0001e2000c101b24 */
[----:B------:R-:W-:Y:S05]  /*a500*/  BRA `(.L_x_6838) ;  /* 0x0000000c00047947 */ /* 0x000fea0003800000 */
.L_x_6833:
        /* <DEDUP_REMOVED lines=12> */
.L_x_6847:
[----:B------:R-:W-:-:S05]  /*a5d0*/  CS2R R6, SRZ ;  /* 0x0000000000067805 */ /* 0x000fca000001ff00 */
[----:B------:R0:W-:Y:S01]  /*a5e0*/  STG.E.128 desc[UR36][R16.64], R4 ;  /* 0x0000000410007986 */ /* 0x0001e2000c101d24 */
[----:B------:R-:W-:Y:S05]  /*a5f0*/  BRA `(.L_x_6838) ;  /* 0x0000000800c87947 */ /* 0x000fea0003800000 */
.L_x_6846:
        /* <DEDUP_REMOVED lines=25> */
.L_x_6851:
[----:B------:R-:W-:Y:S05]  /*a790*/  BSYNC B0 ;  /* 0x0000000000007941 */ /* 0x000fea0003800000 */
.L_x_6850:
[----:B------:R-:W-:-:S05]  /*a7a0*/  LOP3.LUT R3, R0, R3, RZ, 0xfc, !PT ;  /* 0x0000000300037212 */ /* 0x000fca00078efcff */
[----:B------:R0:W-:Y:S01]  /*a7b0*/  STG.E.U8 desc[UR36][R16.64], R3 ;  /* 0x0000000310007986 */ /* 0x0001e2000c101124 */
[----:B------:R-:W-:Y:S05]  /*a7c0*/  BRA `(.L_x_6838) ;  /* 0x0000000800547947 */ /* 0x000fea0003800000 */
.L_x_6849:
        /* <DEDUP_REMOVED lines=17> */
.L_x_6853:
[----:B------:R-:W-:Y:S01]  /*a8e0*/  IMAD.MOV.U32 R0, RZ, RZ, 0x7f ;  /* 0x0000007fff007424 */ /* 0x000fe200078e00ff */
[----:B------:R-:W-:-:S04]  /*a8f0*/  ISETP.GT.U32.AND P0, PT, R2, 0x7f800000, PT ;  /* 0x7f8000000200780c */ /* 0x000fc80003f04070 */
[----:B------:R-:W-:-:S09]  /*a900*/  SEL R0, R0, 0x7c, P0 ;  /* 0x0000007c00007807 */ /* 0x000fd20000000000 */
.L_x_6854:
[----:B------:R-:W-:Y:S05]  /*a910*/  BSYNC B0 ;  /* 0x0000000000007941 */ /* 0x000fea0003800000 */
.L_x_6852:
[----:B------:R-:W-:-:S04]  /*a920*/  LOP3.LUT R2, R3, 0x80000000, RZ, 0xc0, !PT ;  /* 0x8000000003027812 */ /* 0x000fc800078ec0ff */
[----:B------:R-:W-:-:S04]  /*a930*/  SHF.R.U32.HI R3, RZ, 0x18, R2 ;  /* 0x00000018ff037819 */ /* 0x000fc80000011602 */
[----:B------:R-:W-:-:S05]  /*a940*/  LOP3.LUT R3, R0, R3, RZ, 0xfc, !PT ;  /* 0x0000000300037212 */ /* 0x000fca00078efcff */
[----:B------:R0:W-:Y:S01]  /*a950*/  STG.E.U8 desc[UR36][R16.64], R3 ;  /* 0x0000000310007986 */ /* 0x0001e2000c101124 */
[----:B------:R-:W-:Y:S05]  /*a960*/  BRA `(.L_x_6838) ;  /* 0x0000000400ec7947 */ /* 0x000fea0003800000 */
.L_x_6848:
        /* <DEDUP_REMOVED lines=8> */
.L_x_6845:
        /* <DEDUP_REMOVED lines=11> */
.L_x_6857:
        /* <DEDUP_REMOVED lines=21> */
.L_x_6860:
[----:B------:R-:W-:-:S04]  /*abf0*/  LOP3.LUT R2, R3, 0x80000000, RZ, 0xc0, !PT ;  /* 0x8000000003027812 */ /* 0x000fc800078ec0ff */
[----:B------:R-:W-:-:S04]  /*ac00*/  SHF.R.U32.HI R3, RZ, 0x18, R2 ;  /* 0x00000018ff037819 */ /* 0x000fc80000011602 */
[----:B------:R-:W-:-:S04]  /*ac10*/  LOP3.LUT R0, R0, R3, RZ, 0xfc, !PT ;  /* 0x0000000300007212 */ /* 0x000fc800078efcff */
[----:B------:R-:W-:-:S07]  /*ac20*/  PRMT R8, R0, 0x7610, R8 ;  /* 0x0000761000087816 */ /* 0x000fce0000000008 */
.L_x_6859:
[----:B------:R-:W-:Y:S05]  /*ac30*/  BSYNC B0 ;  /* 0x0000000000007941 */ /* 0x000fea0003800000 */
.L_x_6858:
[----:B------:R0:W-:Y:S01]  /*ac40*/  STG.E.U8 desc[UR36][R16.64], R8 ;  /* 0x0000000810007986 */ /* 0x0001e2000c101124 */
[----:B------:R-:W-:Y:S05]  /*ac50*/  BRA `(.L_x_6838) ;  /* 0x0000000400307947 */ /* 0x000fea0003800000 */
.L_x_6856:
        /* <DEDUP_REMOVED lines=21> */
.L_x_6863:
[----:B------:R-:W-:-:S04]  /*adb0*/  LOP3.LUT R2, R3, 0x80000000, RZ, 0xc0, !PT ;  /* 0x8000000003027812 */ /* 0x000fc800078ec0ff */
[----:B------:R-:W-:-:S04]  /*adc0*/  SHF.R.U32.HI R3, RZ, 0x18, R2 ;  /* 0x00000018ff037819 */ /* 0x000fc80000011602 */
[----:B------:R-:W-:-:S04]  /*add0*/  LOP3.LUT R0, R0, R3, RZ, 0xfc, !PT ;  /* 0x0000000300007212 */ /* 0x000fc800078efcff */
[----:B------:R-:W-:-:S07]  /*ade0*/  PRMT R8, R0, 0x7610, R8 ;  /* 0x0000761000087816 */ /* 0x000fce0000000008 */
.L_x_6862:
[----:B------:R-:W-:Y:S05]  /*adf0*/  BSYNC B0 ;  /* 0x0000000000007941 */ /* 0x000fea0003800000 */
.L_x_6861:
[----:B------:R3:W-:Y:S01]  /*ae00*/  STG.E.U8 desc[UR36][R16.64], R8 ;  /* 0x0000000810007986 */ /* 0x0007e2000c101124 */
[----:B------:R-:W-:Y:S05]  /*ae10*/  BRA `(.L_x_6838) ;  /* 0x0000000000c07947 */ /* 0x000fea0003800000 */
.L_x_6855:
        /* <DEDUP_REMOVED lines=26> */
.L_x_6837:
        /* <DEDUP_REMOVED lines=16> */
.L_x_6866:
[----:B------:R-:W-:Y:S05]  /*b0c0*/  BRA `(.L_x_6838) ;  /* 0x0000000000147947 */ /* 0x000fea0003800000 */
.L_x_6865:
[----:B------:R-:W0:Y:S02]  /*b0d0*/  F2I.U64.F64.TRUNC R4, R4 ;  /* 0x0000000400047311 */ /* 0x000e24000030d800 */
[----:B0-----:R1:W-:Y:S01]  /*b0e0*/  STG.E.64 desc[UR36][R16.64], R4 ;  /* 0x0000000410007986 */ /* 0x0013e2000c101b24 */
[----:B------:R-:W-:Y:S05]  /*b0f0*/  BRA `(.L_x_6838) ;  /* 0x0000000000087947 */ /* 0x000fea0003800000 */
.L_x_6864:
[----:B------:R-:W0:Y:S02]  /*b100*/  F2I.U32.F64.TRUNC R5, R4 ;  /* 0x0000000400057311 */ /* 0x000e24000030d000 */
[----:B0-----:R0:W-:Y:S02]  /*b110*/  STG.E desc[UR36][R16.64], R5 ;  /* 0x0000000510007986 */ /* 0x0011e4000c101924 */
.L_x_6838:
[----:B------:R-:W-:-:S07]  /*b120*/  VIADD R19, R19, 0x80 ;  /* 0x0000008013137836 */ /* 0x000fce0000000000 */
.L_x_6792:
[----:B------:R-:W-:Y:S05]  /*b130*/  BSYNC B6 ;  /* 0x0000000000067941 */ /* 0x000fea0003800000 */
.L_x_6791:
        /* <DEDUP_REMOVED lines=306> */
.L_x_6867:
        /* <DEDUP_REMOVED lines=21> */
.L_x_6871:
[----:B------:R-:W2:Y:S02]  /*c5b0*/  LDG.E.U8 R2, desc[UR36][R4.64] ;  /* 0x0000002404027981 */ /* 0x000ea4000c1e1100 */
[----:B--2---:R-:W0:Y:S01]  /*c5c0*/  I2F.F64.U16 R2, R2 ;  /* 0x0000000200027312 */ /* 0x004e220000101800 */
[----:B------:R-:W-:Y:S05]  /*c5d0*/  BRA `(.L_x_6873) ;  /* 0x0000000c00707947 */ /* 0x000fea0003800000 */
.L_x_6870:
        /* <DEDUP_REMOVED lines=9> */
.L_x_6875:
[----:B------:R-:W2:Y:S02]  /*c670*/  LDG.E R2, desc[UR36][R4.64] ;  /* 0x0000002404027981 */ /* 0x000ea4000c1e1900 */
[----:B--2---:R-:W0:Y:S01]  /*c680*/  I2F.F64 R2, R2 ;  /* 0x0000000200027312 */ /* 0x004e220000201c00 */
[----:B------:R-:W-:Y:S05]  /*c690*/  BRA `(.L_x_6873) ;  /* 0x0000000c00407947 */ /* 0x000fea0003800000 */
.L_x_6874:
[----:B------:R-:W2:Y:S02]  /*c6a0*/  LDG.E.U16 R2, desc[UR36][R4.64] ;  /* 0x0000002404027981 */ /* 0x000ea4000c1e1500 */
[----:B--2---:R-:W0:Y:S01]  /*c6b0*/  I2F.F64.S16 R2, R2 ;  /* 0x0000000200027312 */ /* 0x004e220000101c00 */
[----:B------:R-:W-:Y:S05]  /*c6c0*/  BRA `(.L_x_6873) ;  /* 0x0000000c00347947 */ /* 0x000fea0003800000 */
.L_x_6869:
        /* <DEDUP_REMOVED lines=8> */
[----:B------:R-:W2:Y:S01]  /*c750*/  F2F.F64.F32 R2, R2 ;  /* 0x0000000200027310 */ /* 0x000ea20000201800 */
[----:B------:R-:W-:Y:S05]  /*c760*/  BRA `(.L_x_6873) ;  /* 0x0000000c000c7947 */ /* 0x000fea0003800000 */
.L_x_6877:
[----:B------:R-:W2:Y:S02]  /*c770*/  LDG.E.U16 R0, desc[UR36][R4.64] ;  /* 0x0000002404007981 */ /* 0x000ea4000c1e1500 */
[----:B--2---:R-:W-:-:S05]  /*c780*/  HADD2.F32 R0, -RZ, R0.H0_H0 ;  /* 0x20000000ff007230 */ /* 0x004fca0000004100 */
[----:B------:R-:W-:-:S04]  /*c790*/  FMUL.FTZ R0, R0, 1 ;  /* 0x3f80000000007820 */ /* 0x000fc80000410000 */
[----:B------:R0:W1:Y:S01]  /*c7a0*/  F2F.F64.F32 R2, R0 ;  /* 0x0000000000027310 */ /* 0x0000620000201800 */
[----:B------:R-:W-:Y:S05]  /*c7b0*/  BRA `(.L_x_6873) ;  /* 0x0000000800f87947 */ /* 0x000fea0003800000 */
.L_x_6876:
        /* <DEDUP_REMOVED lines=10> */
.L_x_6879:
[----:B------:R-:W2:Y:S02]  /*c860*/  LDG.E.U16 R4, desc[UR36][R4.64] ;  /* 0x0000002404047981 */ /* 0x000ea4000c1e1500 */
[----:B--2---:R-:W-:-:S05]  /*c870*/  HADD2.F32 R0, -RZ, R4.H0_H0 ;  /* 0x20000004ff007230 */ /* 0x004fca0000004100 */
[----:B------:R-:W-:-:S04]  /*c880*/  FMUL.FTZ R0, R0, 1 ;  /* 0x3f80000000007820 */ /* 0x000fc80000410000 */
[----:B------:R3:W4:Y:S01]  /*c890*/  F2F.F64.F32 R2, R0 ;  /* 0x0000000000027310 */ /* 0x0007220000201800 */
[----:B------:R-:W-:Y:S05]  /*c8a0*/  BRA `(.L_x_6873) ;  /* 0x0000000800bc7947 */ /* 0x000fea0003800000 */
.L_x_6878:
[----:B------:R0:W5:Y:S01]  /*c8b0*/  LDG.E.64 R2, desc[UR36][R4.64] ;  /* 0x0000002404027981 */ /* 0x000162000c1e1b00 */
[----:B------:R-:W-:Y:S05]  /*c8c0*/  BRA `(.L_x_6873) ;  /* 0x0000000800b47947 */ /* 0x000fea0003800000 */
.L_x_6868:
        /* <DEDUP_REMOVED lines=13> */
.L_x_6882:
[----:B------:R0:W5:Y:S01]  /*c9a0*/  LDG.E.64 R2, desc[UR36][R4.64] ;  /* 0x0000002404027981 */ /* 0x000162000c1e1b00 */
[----:B------:R-:W-:Y:S05]  /*c9b0*/  BRA `(.L_x_6873) ;  /* 0x0000000800787947 */ /* 0x000fea0003800000 */
.L_x_6881:
        /* <DEDUP_REMOVED lines=28> */
.L_x_6884:
        /* <DEDUP_REMOVED lines=15> */
.L_x_6883:
[----:B------:R-:W2:Y:S02]  /*cc70*/  LDG.E.U16 R0, desc[UR36][R4.64] ;  /* 0x0000002404007981 */ /* 0x000ea4000c1e1500 */
[----:B--2---:R-:W-:-:S04]  /*cc80*/  IMAD.U32 R0, R0, 0x10000, RZ ;  /* 0x0001000000007824 */ /* 0x004fc800078e00ff */
[----:B------:R-:W-:-:S04]  /*cc90*/  FMUL.FTZ R0, R0, 1 ;  /* 0x3f80000000007820 */ /* 0x000fc80000410000 */
[----:B------:R0:W1:Y:S01]  /*cca0*/  F2F.F64.F32 R2, R0 ;  /* 0x0000000000027310 */ /* 0x0000620000201800 */
[----:B------:R-:W-:Y:S05]  /*ccb0*/  BRA `(.L_x_6873) ;  /* 0x0000000400b87947 */ /* 0x000fea0003800000 */
.L_x_6880:
        /* <DEDUP_REMOVED lines=11> */
.L_x_6887:
        /* <DEDUP_REMOVED lines=21> */
.L_x_6891:
[----:B------:R-:W-:Y:S05]  /*cec0*/  BSYNC B1 ;  /* 0x0000000000017941 */ /* 0x000fea0003800000 */
.L_x_6890:
[----:B------:R-:W-:Y:S01]  /*ced0*/  LEA R3, R0, 0x3b800000, 0x17 ;  /* 0x3b80000000037811 */ /* 0x000fe200078eb8ff */
[----:B------:R-:W-:-:S05]  /*cee0*/  IMAD.SHL.U32 R0, R2, 0x100000, RZ ;  /* 0x0010000002007824 */ /* 0x000fca00078e00ff */
[----:B------:R-:W-:-:S07]  /*cef0*/  LOP3.LUT R0, R3, R0, R4, 0xfe, !PT ;  /* 0x0000000003007212 */ /* 0x000fce00078efe04 */
.L_x_6889:
[----:B------:R-:W-:Y:S05]  /*cf00*/  BSYNC B0 ;  /* 0x0000000000007941 */ /* 0x000fea0003800000 */
.L_x_6888:
[----:B------:R-:W-:-:S04]  /*cf10*/  FMUL.FTZ R0, R0, 1 ;  /* 0x3f80000000007820 */ /* 0x000fc80000410000 */
[----:B------:R0:W1:Y:S01]  /*cf20*/  F2F.F64.F32 R2, R0 ;  /* 0x0000000000027310 */ /* 0x0000620000201800 */
[----:B------:R-:W-:Y:S05]  /*cf30*/  BRA `(.L_x_6873) ;  /* 0x0000000400187947 */ /* 0x000fea0003800000 */
.L_x_6886:
[----:B------:R-:W2:Y:S01]  /*cf40*/  LDG.E.U8 R2, desc[UR36][R4.64] ;  /* 0x0000002404027981 */ /* 0x000ea2000c1e1100 */
[----:B------:R-:W-:Y:S01]  /*cf50*/  BSSY B0, `(.L_x_6892) ;  /* 0x0000018000007945 */ /* 0x000fe20003800000 */
[----:B------:R-:W-:Y:S02]  /*cf60*/  MOV R0, RZ ;  /* 0x000000ff00007202 */ /* 0x000fe40000000f00 */
        /* <DEDUP_REMOVED lines=18> */
.L_x_6895:
[----:B------:R-:W-:Y:S05]  /*d090*/  BSYNC B1 ;  /* 0x0000000000017941 */ /* 0x000fea0003800000 */
.L_x_6894:
[----:B------:R-:W-:Y:S01]  /*d0a0*/  LEA R3, R0, 0x37800000, 0x17 ;  /* 0x3780000000037811 */ /* 0x000fe200078eb8ff */
[----:B------:R-:W-:-:S05]  /*d0b0*/  IMAD.SHL.U32 R0, R2, 0x200000, RZ ;  /* 0x0020000002007824 */ /* 0x000fca00078e00ff */
[----:B------:R-:W-:-:S07]  /*d0c0*/  LOP3.LUT R0, R3, R0, R4, 0xfe, !PT ;  /* 0x0000000003007212 */ /* 0x000fce00078efe04 */
.L_x_6893:
[----:B------:R-:W-:Y:S05]  /*d0d0*/  BSYNC B0 ;  /* 0x0000000000007941 */ /* 0x000fea0003800000 */
.L_x_6892:
[----:B------:R-:W-:-:S04]  /*d0e0*/  FMUL.FTZ R0, R0, 1 ;  /* 0x3f80000000007820 */ /* 0x000fc80000410000 */
[----:B------:R0:W1:Y:S01]  /*d0f0*/  F2F.F64.F32 R2, R0 ;  /* 0x0000000000027310 */ /* 0x0000620000201800 */
[----:B------:R-:W-:Y:S05]  /*d100*/  BRA `(.L_x_6873) ;  /* 0x0000000000a47947 */ /* 0x000fea0003800000 */
.L_x_6885:
        /* <DEDUP_REMOVED lines=14> */
.L_x_6899:
[----:B------:R-:W-:Y:S05]  /*d1f0*/  BSYNC B0 ;  /* 0x0000000000007941 */ /* 0x000fea0003800000 */
.L_x_6898:
[----:B------:R-:W-:-:S04]  /*d200*/  FMUL.FTZ R0, R0, 1 ;  /* 0x3f80000000007820 */ /* 0x000fc80000410000 */
[----:B------:R0:W1:Y:S01]  /*d210*/  F2F.F64.F32 R2, R0 ;  /* 0x0000000000027310 */ /* 0x0000620000201800 */
[----:B------:R-:W-:Y:S05]  /*d220*/  BRA `(.L_x_6873) ;  /* 0x00000000005c7947 */ /* 0x000fea0003800000 */
.L_x_6872:
        /* <DEDUP_REMOVED lines=16> */
.L_x_6900:
[----:B------:R-:W-:Y:S01]  /*d330*/  CS2R R2, SRZ ;  /* 0x0000000000027805 */ /* 0x000fe2000001ff00 */
[----:B------:R-:W-:Y:S06]  /*d340*/  BRA `(.L_x_6873) ;  /* 0x0000000000147947 */ /* 0x000fec0003800000 */
.L_x_6897:
[----:B------:R-:W2:Y:S02]  /*d350*/  LDG.E.64 R2, desc[UR36][R4.64] ;  /* 0x0000002404027981 */ /* 0x000ea4000c1e1b00 */
[----:B--2---:R-:W0:Y:S01]  /*d360*/  I2F.F64.U64 R2, R2 ;  /* 0x0000000200027312 */ /* 0x004e220000301800 */
[----:B------:R-:W-:Y:S05]  /*d370*/  BRA `(.L_x_6873) ;  /* 0x0000000000087947 */ /* 0x000fea0003800000 */
.L_x_6896:
[----:B------:R-:W2:Y:S02]  /*d380*/  LDG.E R2, desc[UR36][R4.64] ;  /* 0x0000002404027981 */ /* 0x000ea4000c1e1900 */
[----:B--2---:R-:W0:Y:S02]  /*d390*/  I2F.F64.U32 R2, R2 ;  /* 0x0000000200027312 */ /* 0x004e240000201800 */
.L_x_6873:
        /* <DEDUP_REMOVED lines=12> */
.L_x_6902:
[----:B------:R-:W-:Y:S05]  /*d460*/  BSYNC B0 ;  /* 0x0000000000007941 */ /* 0x000fea0003800000 */
.L_x_6901:
        /* <DEDUP_REMOVED lines=16> */
[----:B------:R-:W-:-:S07]  /*d570*/  MOV R14, 0xd590 ;  /* 0x0000d590000e7802 */ /* 0x000fce0000000f00 */
[----:B------:R-:W-:Y:S05]  /*d580*/  CALL.REL.NOINC `($__internal_0_$__cuda_sm20_div_rn_f64_full) ;  /* 0x00000014009c7944 */ /* 0x000fea0003c00000 */
[----:B------:R-:W-:-:S07]  /*d590*/  MOV R2, R4 ;  /* 0x0000000400027202 */ /* 0x000fce0000000f00 */
.L_x_6904:
[----:B------:R-:W-:Y:S05]  /*d5a0*/  BSYNC B0 ;  /* 0x0000000000007941 */ /* 0x000fea0003800000 */
.L_x_6903:
        /* <DEDUP_REMOVED lines=20> */
[----:B------:R-:W-:Y:S02]  /*d6f0*/  @P2 FSEL R5, R7, -QNAN , P3 ;  /* 0xfff0000007052808 */ /* 0x000fe40001800000 */
[----:B------:R-:W-:Y:S01]  /*d700*/  @P2 MOV R4, R6 ;  /* 0x0000000600042202 */ /* 0x000fe20000000f00 */
        /* <DEDUP_REMOVED lines=63> */
.L_x_6906:
[----:B------:R-:W-:Y:S05]  /*db00*/  BSYNC B0 ;  /* 0x0000000000007941 */ /* 0x000fea0003800000 */
.L_x_6905:
        /* <DEDUP_REMOVED lines=12> */
.L_x_6910:
[----:B------:R-:W0:Y:S02]  /*dbd0*/  F2I.S64.F64.TRUNC R4, R4 ;  /* 0x0000000400047311 */ /* 0x000e24000030d900 */
[----:B0-----:R-:W-:-:S05]  /*dbe0*/  IMAD.MOV.U32 R3, RZ, RZ, R4 ;  /* 0x000000ffff037224 */ /* 0x001fca00078e0004 */
[----:B------:R-:W-:Y:S01]  /*dbf0*/  STG.E.U8 desc[UR36][R16.64], R3 ;  /* 0x0000000310007986 */ /* 0x000fe2000c101124 */
[----:B------:R-:W-:Y:S05]  /*dc00*/  EXIT ;  /* 0x000000000000794d */ /* 0x000fea0003800000 */
.L_x_6909:
        /* <DEDUP_REMOVED lines=9> */
.L_x_6913:
[----:B------:R-:W0:Y:S02]  /*dca0*/  F2I.F64.TRUNC R5, R4 ;  /* 0x0000000400057311 */ /* 0x000e24000030d100 */
[----:B0-----:R-:W-:Y:S01]  /*dcb0*/  STG.E desc[UR36][R16.64], R5 ;  /* 0x0000000510007986 */ /* 0x001fe2000c101924 */
[----:B------:R-:W-:Y:S05]  /*dcc0*/  EXIT ;  /* 0x000000000000794d */ /* 0x000fea0003800000 */
.L_x_6912:
[----:B------:R-:W0:Y:S02]  /*dcd0*/  F2I.F64.TRUNC R5, R4 ;  /* 0x0000000400057311 */ /* 0x000e24000030d100 */
[----:B0-----:R-:W-:Y:S01]  /*dce0*/  STG.E.U16 desc[UR36][R16.64], R5 ;  /* 0x0000000510007986 */ /* 0x001fe2000c101524 */
[----:B------:R-:W-:Y:S05]  /*dcf0*/  EXIT ;  /* 0x000000000000794d */ /* 0x000fea0003800000 */
.L_x_6908:
        /* <DEDUP_REMOVED lines=11> */
[----:B------:R-:W-:Y:S01]  /*ddb0*/  STG.E desc[UR36][R16.64], R3 ;  /* 0x0000000310007986 */ /* 0x000fe2000c101924 */
[----:B------:R-:W-:Y:S05]  /*ddc0*/  EXIT ;  /* 0x000000000000794d */ /* 0x000fea0003800000 */
.L_x_6915:
[----:B------:R-:W-:Y:S01]  /*ddd0*/  UMOV UR4, 0xf0000000 ;  /* 0xf000000000047882 */ /* 0x000fe20000000000 */
[----:B------:R-:W-:Y:S01]  /*dde0*/  UMOV UR5, 0x380fffff ;  /* 0x380fffff00057882 */ /* 0x000fe20000000000 */
[----:B------:R-:W0:Y:S01]  /*ddf0*/  F2F.F32.F64 R0, R4 ;  /* 0x0000000400007310 */ /* 0x000e220000301000 */
[----:B------:R-:W-:-:S14]  /*de00*/  DSETP.GEU.AND P0, PT, |R4|, UR4, PT ;  /* 0x0000000404007e2a */ /* 0x000fdc000bf0e200 */
[----:B0-----:R-:W-:-:S05]  /*de10*/  @!P0 FMUL R0, R0, 1.175494350822287508e-38 ;  /* 0x0080000000008820 */ /* 0x001fca0000400000 */
[----:B------:R-:W-:-:S05]  /*de20*/  F2FP.F16.F32.PACK_AB R0, RZ, R0 ;  /* 0x00000000ff00723e */ /* 0x000fca00000000ff */
[----:B------:R-:W-:Y:S01]  /*de30*/  STG.E.U16 desc[UR36][R16.64], R0 ;  /* 0x0000000010007986 */ /* 0x000fe2000c101524 */
[----:B------:R-:W-:Y:S05]  /*de40*/  EXIT ;  /* 0x000000000000794d */ /* 0x000fea0003800000 */
.L_x_6914:
        /* <DEDUP_REMOVED lines=12> */
[----:B------:R-:W-:Y:S01]  /*df10*/  STG.E.64 desc[UR36][R16.64], R2 ;  /* 0x0000000210007986 */ /* 0x000fe2000c101b24 */
[----:B------:R-:W-:Y:S05]  /*df20*/  EXIT ;  /* 0x000000000000794d */ /* 0x000fea0003800000 */
.L_x_6917:
[----:B------:R-:W-:Y:S01]  /*df30*/  UMOV UR4, 0xf0000000 ;  /* 0xf000000000047882 */ /* 0x000fe20000000000 */
[----:B------:R-:W-:Y:S01]  /*df40*/  UMOV UR5, 0x380fffff ;  /* 0x380fffff00057882 */ /* 0x000fe20000000000 */
[----:B------:R-:W0:Y:S01]  /*df50*/  F2F.F32.F64 R0, R4 ;  /* 0x0000000400007310 */ /* 0x000e220000301000 */
[----:B------:R-:W-:-:S14]  /*df60*/  DSETP.GEU.AND P0, PT, |R4|, UR4, PT ;  /* 0x0000000404007e2a */ /* 0x000fdc000bf0e200 */
[----:B0-----:R-:W-:-:S05]  /*df70*/  @!P0 FMUL R0, R0, 1.175494350822287508e-38 ;  /* 0x0080000000008820 */ /* 0x001fca0000400000 */
[----:B------:R-:W-:-:S04]  /*df80*/  F2FP.F16.F32.PACK_AB R3, RZ, R0 ;  /* 0x00000000ff03723e */ /* 0x000fc800000000ff */
[----:B------:R-:W-:-:S05]  /*df90*/  PRMT R3, R3, 0x5410, RZ ;  /* 0x0000541003037816 */ /* 0x000fca00000000ff */
[----:B------:R-:W-:Y:S01]  /*dfa0*/  STG.E desc[UR36][R16.64], R3 ;  /* 0x0000000310007986 */ /* 0x000fe2000c101924 */
[----:B------:R-:W-:Y:S05]  /*dfb0*/  EXIT ;  /* 0x000000000000794d */ /* 0x000fea0003800000 */
.L_x_6916:
[----:B------:R-:W-:Y:S01]  /*dfc0*/  STG.E.64 desc[UR36][R16.64], R4 ;  /* 0x0000000410007986 */ /* 0x000fe2000c101b24 */
[----:B------:R-:W-:Y:S05]  /*dfd0*/  EXIT ;  /* 0x000000000000794d */ /* 0x000fea0003800000 */
.L_x_6907:
        /* <DEDUP_REMOVED lines=12> */
.L_x_6920:
[----:B------:R-:W-:-:S05]  /*e0a0*/  CS2R R6, SRZ ;  /* 0x0000000000067805 */ /* 0x000fca000001ff00 */
[----:B------:R-:W-:Y:S01]  /*e0b0*/  STG.E.128 desc[UR36][R16.64], R4 ;  /* 0x0000000410007986 */ /* 0x000fe2000c101d24 */
[----:B------:R-:W-:Y:S05]  /*e0c0*/  EXIT ;  /* 0x000000000000794d */ /* 0x000fea0003800000 */
.L_x_6919:
        /* <DEDUP_REMOVED lines=15> */
[----:B------:R-:W-:Y:S02]  /*e1c0*/  SHF.R.U32.HI R3, RZ, 0x18, R0 ;  /* 0x00000018ff037819 */ /* 0x000fe40000011600 */
[----:B------:R-:W-:-:S09]  /*e1d0*/  MOV R0, 0x7f ;  /* 0x0000007f00007802 */ /* 0x000fd20000000f00 */
        /* <DEDUP_REMOVED lines=8> */
.L_x_6924:
[----:B------:R-:W-:Y:S05]  /*e260*/  BSYNC B0 ;  /* 0x0000000000007941 */ /* 0x000fea0003800000 */
.L_x_6923:
[----:B------:R-:W-:-:S05]  /*e270*/  LOP3.LUT R3, R0, R3, RZ, 0xfc, !PT ;  /* 0x0000000300037212 */ /* 0x000fca00078efcff */
[----:B------:R-:W-:Y:S01]  /*e280*/  STG.E.U8 desc[UR36][R16.64], R3 ;  /* 0x0000000310007986 */ /* 0x000fe2000c101124 */
[----:B------:R-:W-:Y:S05]  /*e290*/  EXIT ;  /* 0x000000000000794d */ /* 0x000fea0003800000 */
.L_x_6922:
        /* <DEDUP_REMOVED lines=17> */
.L_x_6926:
[----:B------:R-:W-:Y:S01]  /*e3b0*/  IMAD.MOV.U32 R0, RZ, RZ, 0x7f ;  /* 0x0000007fff007424 */ /* 0x000fe200078e00ff */
[----:B------:R-:W-:-:S04]  /*e3c0*/  ISETP.GT.U32.AND P0, PT, R2, 0x7f800000, PT ;  /* 0x7f8000000200780c */ /* 0x000fc80003f04070 */
[----:B------:R-:W-:-:S09]  /*e3d0*/  SEL R0, R0, 0x7c, P0 ;  /* 0x0000007c00007807 */ /* 0x000fd20000000000 */
.L_x_6927:
[----:B------:R-:W-:Y:S05]  /*e3e0*/  BSYNC B0 ;  /* 0x0000000000007941 */ /* 0x000fea0003800000 */
.L_x_6925:
[----:B------:R-:W-:-:S04]  /*e3f0*/  LOP3.LUT R2, R3, 0x80000000, RZ, 0xc0, !PT ;  /* 0x8000000003027812 */ /* 0x000fc800078ec0ff */
[----:B------:R-:W-:-:S04]  /*e400*/  SHF.R.U32.HI R3, RZ, 0x18, R2 ;  /* 0x00000018ff037819 */ /* 0x000fc80000011602 */
[----:B------:R-:W-:-:S05]  /*e410*/  LOP3.LUT R3, R0, R3, RZ, 0xfc, !PT ;  /* 0x0000000300037212 */ /* 0x000fca00078efcff */
[----:B------:R-:W-:Y:S01]  /*e420*/  STG.E.U8 desc[UR36][R16.64], R3 ;  /* 0x0000000310007986 */ /* 0x000fe2000c101124 */
[----:B------:R-:W-:Y:S05]  /*e430*/  EXIT ;  /* 0x000000000000794d */ /* 0x000fea0003800000 */
.L_x_6921:
[----:B------:R-:W-:Y:S01]  /*e440*/  UMOV UR4, 0xf0000000 ;  /* 0xf000000000047882 */ /* 0x000fe20000000000 */
[----:B------:R-:W-:Y:S01]  /*e450*/  UMOV UR5, 0x380fffff ;  /* 0x380fffff00057882 */ /* 0x000fe20000000000 */
[----:B------:R-:W0:Y:S01]  /*e460*/  F2F.F32.F64 R0, R4 ;  /* 0x0000000400007310 */ /* 0x000e220000301000 */
[----:B------:R-:W-:-:S14]  /*e470*/  DSETP.GEU.AND P0, PT, |R4|, UR4, PT ;  /* 0x0000000404007e2a */ /* 0x000fdc000bf0e200 */
[----:B0-----:R-:W-:-:S05]  /*e480*/  @!P0 FMUL R0, R0, 1.175494350822287508e-38 ;  /* 0x0080000000008820 */ /* 0x001fca0000400000 */
[----:B------:R-:W-:-:S05]  /*e490*/  F2FP.BF16.F32.PACK_AB R0, RZ, R0 ;  /* 0x00000000ff00723e */ /* 0x000fca00000010ff */
[----:B------:R-:W-:Y:S01]  /*e4a0*/  STG.E.U16 desc[UR36][R16.64], R0 ;  /* 0x0000000010007986 */ /* 0x000fe2000c101524 */
[----:B------:R-:W-:Y:S05]  /*e4b0*/  EXIT ;  /* 0x000000000000794d */ /* 0x000fea0003800000 */
.L_x_6918:
        /* <DEDUP_REMOVED lines=11> */
.L_x_6930:
        /* <DEDUP_REMOVED lines=21> */
.L_x_6933:
[----:B------:R-:W-:-:S04]  /*e6c0*/  LOP3.LUT R2, R3, 0x80000000, RZ, 0xc0, !PT ;  /* 0x8000000003027812 */ /* 0x000fc800078ec0ff */
[----:B------:R-:W-:-:S04]  /*e6d0*/  SHF.R.U32.HI R3, RZ, 0x18, R2 ;  /* 0x00000018ff037819 */ /* 0x000fc80000011602 */
[----:B------:R-:W-:-:S04]  /*e6e0*/  LOP3.LUT R0, R0, R3, RZ, 0xfc, !PT ;  /* 0x0000000300007212 */ /* 0x000fc800078efcff */
[----:B------:R-:W-:-:S07]  /*e6f0*/  PRMT R8, R0, 0x7610, R8 ;  /* 0x0000761000087816 */ /* 0x000fce0000000008 */
.L_x_6932:
[----:B------:R-:W-:Y:S05]  /*e700*/  BSYNC B0 ;  /* 0x0000000000007941 */ /* 0x000fea0003800000 */
.L_x_6931:
[----:B------:R-:W-:Y:S01]  /*e710*/  STG.E.U8 desc[UR36][R16.64], R8 ;  /* 0x0000000810007986 */ /* 0x000fe2000c101124 */
[----:B------:R-:W-:Y:S05]  /*e720*/  EXIT ;  /* 0x000000000000794d */ /* 0x000fea0003800000 */
.L_x_6929:
        /* <DEDUP_REMOVED lines=21> */
.L_x_6936:
[----:B------:R-:W-:-:S04]  /*e880*/  LOP3.LUT R2, R3, 0x80000000, RZ, 0xc0, !PT ;  /* 0x8000000003027812 */ /* 0x000fc800078ec0ff */
[----:B------:R-:W-:-:S04]  /*e890*/  SHF.R.U32.HI R3, RZ, 0x18, R2 ;  /* 0x00000018ff037819 */ /* 0x000fc80000011602 */
[----:B------:R-:W-:-:S04]  /*e8a0*/  LOP3.LUT R0, R0, R3, RZ, 0xfc, !PT ;  /* 0x0000000300007212 */ /* 0x000fc800078efcff */
[----:B------:R-:W-:-:S07]  /*e8b0*/  PRMT R8, R0, 0x7610, R8 ;  /* 0x0000761000087816 */ /* 0x000fce0000000008 */
.L_x_6935:
[----:B------:R-:W-:Y:S05]  /*e8c0*/  BSYNC B0 ;  /* 0x0000000000007941 */ /* 0x000fea0003800000 */
.L_x_6934:
[----:B------:R-:W-:Y:S01]  /*e8d0*/  STG.E.U8 desc[UR36][R16.64], R8 ;  /* 0x0000000810007986 */ /* 0x000fe2000c101124 */
[----:B------:R-:W-:Y:S05]  /*e8e0*/  EXIT ;  /* 0x000000000000794d */ /* 0x000fea0003800000 */
.L_x_6928:
        /* <DEDUP_REMOVED lines=26> */
.L_x_6911:
        /* <DEDUP_REMOVED lines=16> */
.L_x_6939:
[----:B------:R-:W-:Y:S05]  /*eb90*/  EXIT ;  /* 0x000000000000794d */ /* 0x000fea0003800000 */
.L_x_6938:
[----:B------:R-:W0:Y:S02]  /*eba0*/  F2I.U64.F64.TRUNC R4, R4 ;  /* 0x0000000400047311 */ /* 0x000e24000030d800 */
[----:B0-----:R-:W-:Y:S01]  /*ebb0*/  STG.E.64 desc[UR36][R16.64], R4 ;  /* 0x0000000410007986 */ /* 0x001fe2000c101b24 */
[----:B------:R-:W-:Y:S05]  /*ebc0*/  EXIT ;  /* 0x000000000000794d */ /* 0x000fea0003800000 */
.L_x_6937:
[----:B------:R-:W0:Y:S02]  /*ebd0*/  F2I.U32.F64.TRUNC R5, R4 ;  /* 0x0000000400057311 */ /* 0x000e24000030d000 */
[----:B0-----:R-:W-:Y:S01]  /*ebe0*/  STG.E desc[UR36][R16.64], R5 ;  /* 0x0000000510007986 */ /* 0x001fe2000c101924 */
[----:B------:R-:W-:Y:S05]  /*ebf0*/  EXIT ;  /* 0x000000000000794d */ /* 0x000fea0003800000 */
        .weak           $__internal_0_$__cuda_sm20_div_rn_f64_full
        .type           $__internal_0_$__cuda_sm20_div_rn_f64_full,@function
        .size           $__internal_0_$__cuda_sm20_div_rn_f64_full,(.L_x_11125 - $__internal_0_$__cuda_sm20_div_rn_f64_full)
$__internal_0_$__cuda_sm20_div_rn_f64_full:
[C---:B------:R-:W-:Y:S01]  /*ec00*/  FSETP.GEU.AND P0, PT, |R5|.reuse, 1.469367938527859385e-39, PT ;  /* 0x001000000500780b */ /* 0x040fe20003f0e200 */
[----:B------:R-:W-:Y:S01]  /*ec10*/  IMAD.MOV.U32 R8, RZ, RZ, 0x1 ;  /* 0x00000001ff087424 */ /* 0x000fe200078e00ff */
[----:B------:R-:W-:Y:S01]  /*ec20*/  LOP3.LUT R26, R5, 0x800fffff, RZ, 0xc0, !PT ;  /* 0x800fffff051a7812 */ /* 0x000fe200078ec0ff */
[----:B------:R-:W-:Y:S01]  /*ec30*/  BSSY B1, `(.L_x_6940) ;  /* 0x0000054000017945 */ /* 0x000fe20003800000 */
[C---:B------:R-:W-:Y:S02]  /*ec40*/  FSETP.GEU.AND P2, PT, |R7|.reuse, 1.469367938527859385e-39, PT ;  /* 0x001000000700780b */ /* 0x040fe40003f4e200 */
[----:B------:R-:W-:Y:S01]  /*ec50*/  LOP3.LUT R27, R26, 0x3ff00000, RZ, 0xfc, !PT ;  /* 0x3ff000001a1b7812 */ /* 0x000fe200078efcff */
[----:B------:R-:W-:Y:S01]  /*ec60*/  IMAD.MOV.U32 R26, RZ, RZ, R4 ;  /* 0x000000ffff1a7224 */ /* 0x000fe200078e0004 */
[----:B------:R-:W-:Y:S02]  /*ec70*/  LOP3.LUT R3, R7, 0x7ff00000, RZ, 0xc0, !PT ;  /* 0x7ff0000007037812 */ /* 0x000fe400078ec0ff */
[----:B------:R-:W-:-:S02]  /*ec80*/  LOP3.LUT R18, R5, 0x7ff00000, RZ, 0xc0, !PT ;  /* 0x7ff0000005127812 */ /* 0x000fc400078ec0ff */
[----:B------:R-:W-:Y:S01]  /*ec90*/  MOV R24, R6 ;  /* 0x0000000600187202 */ /* 0x000fe20000000f00 */
[----:B------:R-:W-:Y:S01]  /*eca0*/  @!P0 DMUL R26, R4, 8.98846567431157953865e+307 ;  /* 0x7fe00000041a8828 */ /* 0x000fe20000000000 */
[----:B------:R-:W-:Y:S01]  /*ecb0*/  ISETP.GE.U32.AND P1, PT, R3, R18, PT ;  /* 0x000000120300720c */ /* 0x000fe20003f26070 */
[----:B------:R-:W-:Y:S02]  /*ecc0*/  IMAD.MOV.U32 R15, RZ, RZ, R3 ;  /* 0x000000ffff0f7224 */ /* 0x000fe400078e0003 */
[----:B------:R-:W-:Y:S02]  /*ecd0*/  @!P2 LOP3.LUT R0, R5, 0x7ff00000, RZ, 0xc0, !PT ;  /* 0x7ff000000500a812 */ /* 0x000fe400078ec0ff */
[----:B------:R-:W0:Y:S02]  /*ece0*/  MUFU.RCP64H R9, R27 ;  /* 0x0000001b00097308 */ /* 0x000e240000001800 */
[----:B------:R-:W-:Y:S01]  /*ecf0*/  @!P2 ISETP.GE.U32.AND P3, PT, R3, R0, PT ;  /* 0x000000000300a20c */ /* 0x000fe20003f66070 */
[----:B------:R-:W-:Y:S01]  /*ed00*/  IMAD.MOV.U32 R0, RZ, RZ, 0x1ca00000 ;  /* 0x1ca00000ff007424 */ /* 0x000fe200078e00ff */
[----:B------:R-:W-:-:S04]  /*ed10*/  @!P0 LOP3.LUT R18, R27, 0x7ff00000, RZ, 0xc0, !PT ;  /* 0x7ff000001b128812 */ /* 0x000fc800078ec0ff */
[----:B------:R-:W-:Y:S01]  /*ed20*/  SEL R25, R0, 0x63400000, !P1 ;  /* 0x6340000000197807 */ /* 0x000fe20004800000 */
[----:B------:R-:W-:-:S03]  /*ed30*/  VIADD R21, R18, 0xffffffff ;  /* 0xffffffff12157836 */ /* 0x000fc60000000000 */
[----:B------:R-:W-:Y:S01]  /*ed40*/  LOP3.LUT R25, R25, 0x800fffff, R7, 0xf8, !PT ;  /* 0x800fffff19197812 */ /* 0x000fe200078ef807 */
[----:B0-----:R-:W-:-:S08]  /*ed50*/  DFMA R10, R8, -R26, 1 ;  /* 0x3ff00000080a742b */ /* 0x001fd0000000081a */
[----:B------:R-:W-:-:S08]  /*ed60*/  DFMA R10, R10, R10, R10 ;  /* 0x0000000a0a0a722b */ /* 0x000fd0000000000a */
[----:B------:R-:W-:Y:S01]  /*ed70*/  DFMA R10, R8, R10, R8 ;  /* 0x0000000a080a722b */ /* 0x000fe20000000008 */
[----:B------:R-:W-:-:S04]  /*ed80*/  @!P2 SEL R9, R0, 0x63400000, !P3 ;  /* 0x634000000009a807 */ /* 0x000fc80005800000 */
[----:B------:R-:W-:-:S03]  /*ed90*/  @!P2 LOP3.LUT R12, R9, 0x80000000, R7, 0xf8, !PT ;  /* 0x80000000090ca812 */ /* 0x000fc600078ef807 */
[----:B------:R-:W-:Y:S01]  /*eda0*/  DFMA R8, R10, -R26, 1 ;  /* 0x3ff000000a08742b */ /* 0x000fe2000000081a */
[----:B------:R-:W-:Y:S01]  /*edb0*/  @!P2 LOP3.LUT R13, R12, 0x100000, RZ, 0xfc, !PT ;  /* 0x001000000c0da812 */ /* 0x000fe200078efcff */
[----:B------:R-:W-:-:S06]  /*edc0*/  @!P2 IMAD.MOV.U32 R12, RZ, RZ, RZ ;  /* 0x000000ffff0ca224 */ /* 0x000fcc00078e00ff */
[----:B------:R-:W-:Y:S02]  /*edd0*/  DFMA R8, R10, R8, R10 ;  /* 0x000000080a08722b */ /* 0x000fe4000000000a */
[----:B------:R-:W-:-:S08]  /*ede0*/  @!P2 DFMA R24, R24, 2, -R12 ;  /* 0x400000001818a82b */ /* 0x000fd0000000080c */
[----:B------:R-:W-:Y:S02]  /*edf0*/  DMUL R10, R8, R24 ;  /* 0x00000018080a7228 */ /* 0x000fe40000000000 */
[----:B------:R-:W-:-:S05]  /*ee00*/  @!P2 LOP3.LUT R15, R25, 0x7ff00000, RZ, 0xc0, !PT ;  /* 0x7ff00000190fa812 */ /* 0x000fca00078ec0ff */
[----:B------:R-:W-:Y:S01]  /*ee10*/  VIADD R20, R15, 0xffffffff ;  /* 0xffffffff0f147836 */ /* 0x000fe20000000000 */
[----:B------:R-:W-:-:S04]  /*ee20*/  DFMA R12, R10, -R26, R24 ;  /* 0x8000001a0a0c722b */ /* 0x000fc80000000018 */
[----:B------:R-:W-:-:S04]  /*ee30*/  ISETP.GT.U32.AND P0, PT, R20, 0x7feffffe, PT ;  /* 0x7feffffe1400780c */ /* 0x000fc80003f04070 */
[----:B------:R-:W-:Y:S01]  /*ee40*/  ISETP.GT.U32.OR P0, PT, R21, 0x7feffffe, P0 ;  /* 0x7feffffe1500780c */ /* 0x000fe20000704470 */
[----:B------:R-:W-:-:S12]  /*ee50*/  DFMA R12, R8, R12, R10 ;  /* 0x0000000c080c722b */ /* 0x000fd8000000000a */
[----:B------:R-:W-:Y:S05]  /*ee60*/  @P0 BRA `(.L_x_6941) ;  /* 0x00000000006c0947 */ /* 0x000fea0003800000 */
[----:B------:R-:W-:-:S04]  /*ee70*/  LOP3.LUT R8, R5, 0x7ff00000, RZ, 0xc0, !PT ;  /* 0x7ff0000005087812 */ /* 0x000fc800078ec0ff */
[CC--:B------:R-:W-:Y:S02]  /*ee80*/  VIADDMNMX R6, R3.reuse, -R8.reuse, 0xb9600000, !PT ;  /* 0xb960000003067446 */ /* 0x0c0fe40007800908 */
[----:B------:R-:W-:Y:S02]  /*ee90*/  ISETP.GE.U32.AND P0, PT, R3, R8, PT ;  /* 0x000000080300720c */ /* 0x000fe40003f06070 */
[----:B------:R-:W-:Y:S02]  /*eea0*/  VIMNMX R6, R6, 0x46a00000, PT ;  /* 0x46a0000006067848 */ /* 0x000fe40003fe0100 */
[----:B------:R-:W-:-:S05]  /*eeb0*/  SEL R3, R0, 0x63400000, !P0 ;  /* 0x6340000000037807 */ /* 0x000fca0004000000 */
[----:B------:R-:W-:Y:S02]  /*eec0*/  IMAD.IADD R0, R6, 0x1, -R3 ;  /* 0x0000000106007824 */ /* 0x000fe400078e0a03 */
[----:B------:R-:W-:Y:S02]  /*eed0*/  IMAD.MOV.U32 R6, RZ, RZ, RZ ;  /* 0x000000ffff067224 */ /* 0x000fe400078e00ff */
[----:B------:R-:W-:-:S06]  /*eee0*/  VIADD R7, R0, 0x7fe00000 ;  /* 0x7fe0000000077836 */ /* 0x000fcc0000000000 */
[----:B------:R-:W-:-:S10]  /*eef0*/  DMUL R8, R12, R6 ;  /* 0x000000060c087228 */ /* 0x000fd40000000000 */
[----:B------:R-:W-:-:S13]  /*ef00*/  FSETP.GTU.AND P0, PT, |R9|, 1.469367938527859385e-39, PT ;  /* 0x001000000900780b */ /* 0x000fda0003f0c200 */
[----:B------:R-:W-:Y:S05]  /*ef10*/  @P0 BRA `(.L_x_6942) ;  /* 0x0000000000940947 */ /* 0x000fea0003800000 */
[----:B------:R-:W-:Y:S01]  /*ef20*/  DFMA R24, R12, -R26, R24 ;  /* 0x8000001a0c18722b */ /* 0x000fe20000000018 */
[----:B------:R-:W-:-:S09]  /*ef30*/  IMAD.MOV.U32 R6, RZ, RZ, RZ ;  /* 0x000000ffff067224 */ /* 0x000fd200078e00ff */
[C---:B------:R-:W-:Y:S02]  /*ef40*/  FSETP.NEU.AND P0, PT, R25.reuse, RZ, PT ;  /* 0x000000ff1900720b */ /* 0x040fe40003f0d000 */
[----:B------:R-:W-:-:S04]  /*ef50*/  LOP3.LUT R3, R25, 0x80000000, R5, 0x48, !PT ;  /* 0x8000000019037812 */ /* 0x000fc800078e4805 */
[----:B------:R-:W-:-:S07]  /*ef60*/  LOP3.LUT R7, R3, R7, RZ, 0xfc, !PT ;  /* 0x0000000703077212 */ /* 0x000fce00078efcff */
[----:B------:R-:W-:Y:S05]  /*ef70*/  @!P0 BRA `(.L_x_6942) ;  /* 0x00000000007c8947 */ /* 0x000fea0003800000 */
[----:B------:R-:W-:Y:S01]  /*ef80*/  IMAD.MOV R5, RZ, RZ, -R0 ;  /* 0x000000ffff057224 */ /* 0x000fe200078e0a00 */
[----:B------:R-:W-:Y:S01]  /*ef90*/  DMUL.RP R6, R12, R6 ;  /* 0x000000060c067228 */ /* 0x000fe20000008000 */
[----:B------:R-:W-:-:S06]  /*efa0*/  IMAD.MOV.U32 R4, RZ, RZ, RZ ;  /* 0x000000ffff047224 */ /* 0x000fcc00078e00ff */
[----:B------:R-:W-:-:S03]  /*efb0*/  DFMA R4, R8, -R4, R12 ;  /* 0x800000040804722b */ /* 0x000fc6000000000c */
[----:B------:R-:W-:-:S03]  /*efc0*/  LOP3.LUT R3, R7, R3, RZ, 0x3c, !PT ;  /* 0x0000000307037212 */ /* 0x000fc600078e3cff */
[----:B------:R-:W-:-:S04]  /*efd0*/  IADD3 R4, -R0, -0x43300000, RZ ;  /* 0xbcd0000000047810 */ /* 0x000fc80007ffe1ff */
[----:B------:R-:W-:-:S04]  /*efe0*/  FSETP.NEU.AND P0, PT, |R5|, R4, PT ;  /* 0x000000040500720b */ /* 0x000fc80003f0d200 */
[----:B------:R-:W-:Y:S02]  /*eff0*/  FSEL R8, R6, R8, !P0 ;  /* 0x0000000806087208 */ /* 0x000fe40004000000 */
[----:B------:R-:W-:Y:S01]  /*f000*/  FSEL R9, R3, R9, !P0 ;  /* 0x0000000903097208 */ /* 0x000fe20004000000 */
[----:B------:R-:W-:Y:S06]  /*f010*/  BRA `(.L_x_6942) ;  /* 0x0000000000547947 */ /* 0x000fec0003800000 */
.L_x_6941:
[----:B------:R-:W-:-:S14]  /*f020*/  DSETP.NAN.AND P0, PT, R6, R6, PT ;  /* 0x000000060600722a */ /* 0x000fdc0003f08000 */
[----:B------:R-:W-:Y:S05]  /*f030*/  @P0 BRA `(.L_x_6943) ;  /* 0x0000000000440947 */ /* 0x000fea0003800000 */
[----:B------:R-:W-:-:S14]  /*f040*/  DSETP.NAN.AND P0, PT, R4, R4, PT ;  /* 0x000000040400722a */ /* 0x000fdc0003f08000 */
[----:B------:R-:W-:Y:S05]  /*f050*/  @P0 BRA `(.L_x_6944) ;  /* 0x0000000000300947 */ /* 0x000fea0003800000 */
[----:B------:R-:W-:Y:S01]  /*f060*/  ISETP.NE.AND P0, PT, R15, R18, PT ;  /* 0x000000120f00720c */ /* 0x000fe20003f05270 */
[----:B------:R-:W-:Y:S01]  /*f070*/  IMAD.MOV.U32 R9, RZ, RZ, -0x80000 ;  /* 0xfff80000ff097424 */ /* 0x000fe200078e00ff */
[----:B------:R-:W-:-:S11]  /*f080*/  MOV R8, 0x0 ;  /* 0x0000000000087802 */ /* 0x000fd60000000f00 */
[----:B------:R-:W-:Y:S05]  /*f090*/  @!P0 BRA `(.L_x_6942) ;  /* 0x0000000000348947 */ /* 0x000fea0003800000 */
[----:B------:R-:W-:Y:S02]  /*f0a0*/  ISETP.NE.AND P0, PT, R15, 0x7ff00000, PT ;  /* 0x7ff000000f00780c */ /* 0x000fe40003f05270 */
[----:B------:R-:W-:Y:S02]  /*f0b0*/  LOP3.LUT R9, R7, 0x80000000, R5, 0x48, !PT ;  /* 0x8000000007097812 */ /* 0x000fe400078e4805 */
[----:B------:R-:W-:-:S13]  /*f0c0*/  ISETP.EQ.OR P0, PT, R18, RZ, !P0 ;  /* 0x000000ff1200720c */ /* 0x000fda0004702670 */
[----:B------:R-:W-:Y:S01]  /*f0d0*/  @P0 LOP3.LUT R0, R9, 0x7ff00000, RZ, 0xfc, !PT ;  /* 0x7ff0000009000812 */ /* 0x000fe200078efcff */
[----:B------:R-:W-:Y:S02]  /*f0e0*/  @!P0 IMAD.MOV.U32 R8, RZ, RZ, RZ ;  /* 0x000000ffff088224 */ /* 0x000fe400078e00ff */
[----:B------:R-:W-:Y:S02]  /*f0f0*/  @P0 IMAD.MOV.U32 R8, RZ, RZ, RZ ;  /* 0x000000ffff080224 */ /* 0x000fe400078e00ff */
[----:B------:R-:W-:Y:S01]  /*f100*/  @P0 IMAD.MOV.U32 R9, RZ, RZ, R0 ;  /* 0x000000ffff090224 */ /* 0x000fe200078e0000 */
[----:B------:R-:W-:Y:S06]  /*f110*/  BRA `(.L_x_6942) ;  /* 0x0000000000147947 */ /* 0x000fec0003800000 */
.L_x_6944:
[----:B------:R-:W-:Y:S01]  /*f120*/  LOP3.LUT R9, R5, 0x80000, RZ, 0xfc, !PT ;  /* 0x0008000005097812 */ /* 0x000fe200078efcff */
[----:B------:R-:W-:Y:S01]  /*f130*/  IMAD.MOV.U32 R8, RZ, RZ, R4 ;  /* 0x000000ffff087224 */ /* 0x000fe200078e0004 */
[----:B------:R-:W-:Y:S06]  /*f140*/  BRA `(.L_x_6942) ;  /* 0x0000000000087947 */ /* 0x000fec0003800000 */
.L_x_6943:
[----:B------:R-:W-:Y:S01]  /*f150*/  LOP3.LUT R9, R7, 0x80000, RZ, 0xfc, !PT ;  /* 0x0008000007097812 */ /* 0x000fe200078efcff */
[----:B------:R-:W-:-:S07]  /*f160*/  IMAD.MOV.U32 R8, RZ, RZ, R6 ;  /* 0x000000ffff087224 */ /* 0x000fce00078e0006 */
.L_x_6942:
[----:B------:R-:W-:Y:S05]  /*f170*/  BSYNC B1 ;  /* 0x0000000000017941 */ /* 0x000fea0003800000 */
.L_x_6940:
[----:B------:R-:W-:Y:S02]  /*f180*/  IMAD.MOV.U32 R15, RZ, RZ, 0x0 ;  /* 0x00000000ff0f7424 */ /* 0x000fe400078e00ff */
[----:B------:R-:W-:Y:S02]  /*f190*/  IMAD.MOV.U32 R4, RZ, RZ, R8 ;  /* 0x000000ffff047224 */ /* 0x000fe400078e0008 */
[----:B------:R-:W-:Y:S01]  /*f1a0*/  IMAD.MOV.U32 R3, RZ, RZ, R9 ;  /* 0x000000ffff037224 */ /* 0x000fe200078e0009 */
[----:B------:R-:W-:Y:S06]  /*f1b0*/  RET.REL.NODEC R14 `(_ZN2at6native18elementwise_kernelILi128ELi4EZNS0_15gpu_kernel_implIZZZNS0_17logit_kernel_cudaERNS_18TensorIteratorBaseERKN3c106ScalarEENKUlvE_clEvENKUlvE_clEvEUldE0_EEvS4_RKT_EUliE_EEviT1_) ;  /* 0xffffff0c0e907950 */ /* 0x000fec0003c3ffff */
.L_x_6945:
        /* <DEDUP_REMOVED lines=12> */
.L_x_11125:


//--------------------- .text._ZN2at6native27unrolled_elementwise_kernelIZZZNS0_17logit_kernel_cudaERNS_18TensorIteratorBaseERKN3c106ScalarEENKUlvE_clEvENKUlvE_clEvEUldE0_St5arrayIPcLm2EELi4E23TrivialOffsetCalculatorILi1EjESF_NS0_6memory12LoadWithCastILi1EEENSG_13StoreWithCastILi1EEEEEviT_T0_T2_T3_T4_T5_ --------------------------
	.section	.text._ZN2at6native27unrolled_elementwise_kernelIZZZNS0_17logit_kernel_cudaERNS_18TensorIteratorBaseERKN3c106ScalarEENKUlvE_clEvENKUlvE_clEvEUldE0_St5arrayIPcLm2EELi4E23TrivialOffsetCalculatorILi1EjESF_NS0_6memory12LoadWithCastILi1EEENSG_13StoreWithCastILi1EEEEEviT_T0_T2_T3_T4_T5_,"ax",@progbits
	.align	128
        .global         _ZN2at6native27unrolled_elementwise_kernelIZZZNS0_17logit_kernel_cudaERNS_18TensorIteratorBaseERKN3c106ScalarEENKUlvE_clEvENKUlvE_clEvEUldE0_St5arrayIPcLm2EELi4E23TrivialOffsetCalculatorILi1EjESF_NS0_6memory12LoadWithCastILi1EEENSG_13StoreWithCastILi1EEEEEviT_T0_T2_T3_T4_T5_
        .type           _ZN2at6native27unrolled_elementwise_kernelIZZZNS0_17logit_kernel_cudaERNS_18TensorIteratorBaseERKN3c106ScalarEENKUlvE_clEvENKUlvE_clEvEUldE0_St5arrayIPcLm2EELi4E23TrivialOffsetCalculatorILi1EjESF_NS0_6memory12LoadWithCastILi1EEENSG_13StoreWithCastILi1EEEEEviT_T0_T2_T3_T4_T5_,@function
        .size           _ZN2at6native27unrolled_elementwise_kernelIZZZNS0_17logit_kernel_cudaERNS_18TensorIteratorBaseERKN3c106ScalarEENKUlvE_clEvENKUlvE_clEvEUldE0_St5arrayIPcLm2EELi4E23TrivialOffsetCalculatorILi1EjESF_NS0_6memory12LoadWithCastILi1EEENSG_13StoreWithCastILi1EEEEEviT_T0_T2_T3_T4_T5_,(.L_x_11126 - _ZN2at6native27unrolled_elementwise_kernelIZZZNS0_17logit_kernel_cudaERNS_18TensorIteratorBaseERKN3c106ScalarEENKUlvE_clEvENKUlvE_clEvEUldE0_St5arrayIPcLm2EELi4E23TrivialOffsetCalculatorILi1EjESF_NS0_6memory12LoadWithCastILi1EEENSG_13StoreWithCastILi1EEEEEviT_T0_T2_T3_T4_T5_)
        .other          _ZN2at6native27unrolled_elementwise_kernelIZZZNS0_17logit_kernel_cudaERNS_18TensorIteratorBaseERKN3c106ScalarEENKUlvE_clEvENKUlvE_clEvEUldE0_St5arrayIPcLm2EELi4E23TrivialOffsetCalculatorILi1EjESF_NS0_6memory12LoadWithCastILi1EEENSG_13StoreWithCastILi1EEEEEviT_T0_T2_T3_T4_T5_,@"STO_CUDA_ENTRY STV_DEFAULT"
_ZN2at6native27unrolled_elementwise_kernelIZZZNS0_17logit_kernel_cudaERNS_18TensorIteratorBaseERKN3c106ScalarEENKUlvE_clEvENKUlvE_clEvEUldE0_St5arrayIPcLm2EELi4E23TrivialOffsetCalculatorILi1EjESF_NS0_6memory12LoadWithCastILi1EEENSG_13StoreWithCastILi1EEEEEviT_T0_T2_T3_T4_T5_:
.text._ZN2at6native27unrolled_elementwise_kernelIZZZNS0_17logit_kernel_cudaERNS_18TensorIteratorBaseERKN3c106ScalarEENKUlvE_clEvENKUlvE_clEvEUldE0_St5arrayIPcLm2EELi4E23TrivialOffsetCalculatorILi1EjESF_NS0_6memory12LoadWithCastILi1EEENSG_13StoreWithCastILi1EEEEEviT_T0_T2_T3_T4_T5_:
[----:B------:R-:W0:Y:S01]  /*0000*/  LDC R1, c[0x0][0x28] ;  /* 0x00000a00ff017b82 */ /* 0x000e220000000800 */
[----:B------:R-:W1:Y:S07]  /*0010*/  S2R R22, SR_CTAID.X ;  /* 0x0000000000167919 */ /* 0x000e6e0000002500 */
[----:B------:R-:W1:Y:S01]  /*0020*/  LDC R3, c[0x0][0x210] ;  /* 0x00008400ff037b82 */ /* 0x000e620000000800 */
[----:B------:R-:W-:Y:S01]  /*0030*/  ULDC.64 UR4, c[0x0][0x218] ;  /* 0x0000860000047ab9 */ /* 0x000fe20000000a00 */
[----:B------:R-:W-:Y:S01]  /*0040*/  ULDC.64 UR36, c[0x0][0x208] ;  /* 0x0000820000247ab9 */ /* 0x000fe20000000a00 */
[----:B------:R-:W2:Y:S01]  /*0050*/  S2R R31, SR_TID.X ;  /* 0x00000000001f7919 */ /* 0x000ea20000002100 */
[----:B------:R-:W-:Y:S01]  /*0060*/  IMAD.U32 R18, RZ, RZ, UR4 ;  /* 0x00000004ff127e24 */ /* 0x000fe2000f8e00ff */
[----:B------:R-:W-:Y:S01]  /*0070*/  BSSY B6, `(.L_x_6946) ;  /* 0x00000fe000067945 */ /* 0x000fe20003800000 */
[----:B------:R-:W-:Y:S01]  /*0080*/  IMAD.U32 R19, RZ, RZ, UR5 ;  /* 0x00000005ff137e24 */ /* 0x000fe2000f8e00ff */
[----:B------:R-:W-:Y:S01]  /*0090*/  CS2R R28, SRZ ;  /* 0x00000000001c7805 */ /* 0x000fe2000001ff00 */
[----:B------:R-:W3:Y:S01]  /*00a0*/  LDC.U8 R23, c[0x0][0x244] ;  /* 0x00009100ff177b82 */ /* 0x000ee20000000000 */
[----:B------:R-:W-:Y:S01]  /*00b0*/  CS2R R26, SRZ ;  /* 0x00000000001a7805 */ /* 0x000fe2000001ff00 */
        /* <DEDUP_REMOVED lines=23> */
.L_x_6951:
[----:B------:R-:W2:Y:S02]  /*0230*/  LDG.E.U8 R4, desc[UR36][R4.64] ;  /* 0x0000002404047981 */ /* 0x000ea4000c1e1100 */
[----:B--2---:R0:W1:Y:S01]  /*0240*/  I2F.F64.U16 R26, R4 ;  /* 0x00000004001a7312 */ /* 0x0040620000101800 */
[----:B------:R-:W-:Y:S05]  /*0250*/  BRA `(.L_x_6953) ;  /* 0x0000000c00747947 */ /* 0x000fea0003800000 */
.L_x_6950:
        /* <DEDUP_REMOVED lines=9> */
.L_x_6955:
[----:B------:R-:W2:Y:S02]  /*02f0*/  LDG.E R4, desc[UR36][R4.64] ;  /* 0x0000002404047981 */ /* 0x000ea4000c1e1900 */
[----:B--2---:R1:W2:Y:S01]  /*0300*/  I2F.F64 R26, R4 ;  /* 0x00000004001a7312 */ /* 0x0042a20000201c00 */
[----:B------:R-:W-:Y:S05]  /*0310*/  BRA `(.L_x_6953) ;  /* 0x0000000c00447947 */ /* 0x000fea0003800000 */
.L_x_6954:
[----:B------:R-:W2:Y:S02]  /*0320*/  LDG.E.U16 R4, desc[UR36][R4.64] ;  /* 0x0000002404047981 */ /* 0x000ea4000c1e1500 */
[----:B--2---:R3:W4:Y:S01]  /*0330*/  I2F.F64.S16 R26, R4 ;  /* 0x00000004001a7312 */ /* 0x0047220000101c00 */
[----:B------:R-:W-:Y:S05]  /*0340*/  BRA `(.L_x_6953) ;  /* 0x0000000c00387947 */ /* 0x000fea0003800000 */
.L_x_6949:
        /* <DEDUP_REMOVED lines=10> */
.L_x_6957:
[----:B------:R-:W2:Y:S02]  /*03f0*/  LDG.E.U16 R0, desc[UR36][R4.64] ;  /* 0x0000002404007981 */ /* 0x000ea4000c1e1500 */
[----:B--2---:R-:W-:-:S05]  /*0400*/  HADD2.F32 R0, -RZ, R0.H0_H0 ;  /* 0x20000000ff007230 */ /* 0x004fca0000004100 */
[----:B------:R-:W-:-:S04]  /*0410*/  FMUL.FTZ R0, R0, 1 ;  /* 0x3f80000000007820 */ /* 0x000fc80000410000 */
[----:B------:R0:W1:Y:S01]  /*0420*/  F2F.F64.F32 R26, R0 ;  /* 0x00000000001a7310 */ /* 0x0000620000201800 */
[----:B------:R-:W-:Y:S05]  /*0430*/  BRA `(.L_x_6953) ;  /* 0x0000000800fc7947 */ /* 0x000fea0003800000 */
.L_x_6956:
        /* <DEDUP_REMOVED lines=10> */
.L_x_6959:
[----:B------:R-:W2:Y:S02]  /*04e0*/  LDG.E.U16 R4, desc[UR36][R4.64] ;  /* 0x0000002404047981 */ /* 0x000ea4000c1e1500 */
[----:B--2---:R-:W-:-:S05]  /*04f0*/  HADD2.F32 R0, -RZ, R4.H0_H0 ;  /* 0x20000004ff007230 */ /* 0x004fca0000004100 */
[----:B------:R-:W-:-:S04]  /*0500*/  FMUL.FTZ R0, R0, 1 ;  /* 0x3f80000000007820 */ /* 0x000fc80000410000 */
[----:B------:R0:W1:Y:S01]  /*0510*/  F2F.F64.F32 R26, R0 ;  /* 0x00000000001a7310 */ /* 0x0000620000201800 */
[----:B------:R-:W-:Y:S05]  /*0520*/  BRA `(.L_x_6953) ;  /* 0x0000000800c07947 */ /* 0x000fea0003800000 */
.L_x_6958:
[----:B------:R0:W5:Y:S01]  /*0530*/  LDG.E.64 R26, desc[UR36][R4.64] ;  /* 0x00000024041a7981 */ /* 0x000162000c1e1b00 */
[----:B------:R-:W-:Y:S05]  /*0540*/  BRA `(.L_x_6953) ;  /* 0x0000000800b87947 */ /* 0x000fea0003800000 */
.L_x_6948:
        /* <DEDUP_REMOVED lines=13> */
.L_x_6962:
[----:B------:R0:W5:Y:S01]  /*0620*/  LDG.E.64 R26, desc[UR36][R4.64] ;  /* 0x00000024041a7981 */ /* 0x000162000c1e1b00 */
[----:B------:R-:W-:Y:S05]  /*0630*/  BRA `(.L_x_6953) ;  /* 0x00000008007c7947 */ /* 0x000fea0003800000 */
.L_x_6961:
        /* <DEDUP_REMOVED lines=28> */
.L_x_6964:
        /* <DEDUP_REMOVED lines=16> */
.L_x_6963:
[----:B------:R-:W2:Y:S02]  /*0900*/  LDG.E.U16 R0, desc[UR36][R4.64] ;  /* 0x0000002404007981 */ /* 0x000ea4000c1e1500 */
[----:B--2---:R-:W-:-:S04]  /*0910*/  IMAD.U32 R0, R0, 0x10000, RZ ;  /* 0x0001000000007824 */ /* 0x004fc800078e00ff */
[----:B------:R-:W-:-:S04]  /*0920*/  FMUL.FTZ R0, R0, 1 ;  /* 0x3f80000000007820 */ /* 0x000fc80000410000 */
[----:B------:R0:W1:Y:S01]  /*0930*/  F2F.F64.F32 R26, R0 ;  /* 0x00000000001a7310 */ /* 0x0000620000201800 */
[----:B------:R-:W-:Y:S05]  /*0940*/  BRA `(.L_x_6953) ;  /* 0x0000000400b87947 */ /* 0x000fea0003800000 */
.L_x_6960:
        /* <DEDUP_REMOVED lines=11> */
.L_x_6967:
        /* <DEDUP_REMOVED lines=21> */
.L_x_6971:
[----:B------:R-:W-:Y:S05]  /*0b50*/  BSYNC B1 ;  /* 0x0000000000017941 */ /* 0x000fea0003800000 */
.L_x_6970:
[----:B------:R-:W-:Y:S01]  /*0b60*/  LEA R5, R0, 0x3b800000, 0x17 ;  /* 0x3b80000000057811 */ /* 0x000fe200078eb8ff */
[----:B------:R-:W-:-:S05]  /*0b70*/  IMAD.SHL.U32 R0, R3, 0x100000, RZ ;  /* 0x0010000003007824 */ /* 0x000fca00078e00ff */
[----:B------:R-:W-:-:S07]  /*0b80*/  LOP3.LUT R0, R5, R0, R6, 0xfe, !PT ;  /* 0x0000000005007212 */ /* 0x000fce00078efe06 */
.L_x_6969:
[----:B------:R-:W-:Y:S05]  /*0b90*/  BSYNC B0 ;  /* 0x0000000000007941 */ /* 0x000fea0003800000 */
.L_x_6968:
[----:B------:R-:W-:-:S04]  /*0ba0*/  FMUL.FTZ R0, R0, 1 ;  /* 0x3f80000000007820 */ /* 0x000fc80000410000 */
[----:B------:R0:W1:Y:S01]  /*0bb0*/  F2F.F64.F32 R26, R0 ;  /* 0x00000000001a7310 */ /* 0x0000620000201800 */
[----:B------:R-:W-:Y:S05]  /*0bc0*/  BRA `(.L_x_6953) ;  /* 0x0000000400187947 */ /* 0x000fea0003800000 */
.L_x_6966:
        /* <DEDUP_REMOVED lines=21> */
.L_x_6975:
[----:B------:R-:W-:Y:S05]  /*0d20*/  BSYNC B1 ;  /* 0x0000000000017941 */ /* 0x000fea0003800000 */
.L_x_6974:
[----:B------:R-:W-:Y:S01]  /*0d30*/  LEA R5, R0, 0x37800000, 0x17 ;  /* 0x3780000000057811 */ /* 0x000fe200078eb8ff */
[----:B------:R-:W-:-:S05]  /*0d40*/  IMAD.SHL.U32 R0, R3, 0x200000, RZ ;  /* 0x0020000003007824 */ /* 0x000fca00078e00ff */
[----:B------:R-:W-:-:S07]  /*0d50*/  LOP3.LUT R0, R5, R0, R6, 0xfe, !PT ;  /* 0x0000000005007212 */ /* 0x000fce00078efe06 */
.L_x_6973:
[----:B------:R-:W-:Y:S05]  /*0d60*/  BSYNC B0 ;  /* 0x0000000000007941 */ /* 0x000fea0003800000 */
.L_x_6972:
[----:B------:R-:W-:-:S04]  /*0d70*/  FMUL.FTZ R0, R0, 1 ;  /* 0x3f80000000007820 */ /* 0x000fc80000410000 */
[----:B------:R0:W1:Y:S01]  /*0d80*/  F2F.F64.F32 R26, R0 ;  /* 0x00000000001a7310 */ /* 0x0000620000201800 */
[----:B------:R-:W-:Y:S05]  /*0d90*/  BRA `(.L_x_6953) ;  /* 0x0000000000a47947 */ /* 0x000fea0003800000 */
.L_x_6965:
        /* <DEDUP_REMOVED lines=14> */
.L_x_6979:
[----:B------:R-:W-:Y:S05]  /*0e80*/  BSYNC B0 ;  /* 0x0000000000007941 */ /* 0x000fea0003800000 */
.L_x_6978:
[----:B------:R-:W-:-:S04]  /*0e90*/  FMUL.FTZ R0, R0, 1 ;  /* 0x3f80000000007820 */ /* 0x000fc80000410000 */
[----:B------:R0:W1:Y:S01]  /*0ea0*/  F2F.F64.F32 R26, R0 ;  /* 0x00000000001a7310 */ /* 0x0000620000201800 */
[----:B------:R-:W-:Y:S05]  /*0eb0*/  BRA `(.L_x_6953) ;  /* 0x00000000005c7947 */ /* 0x000fea0003800000 */
.L_x_6952:
        /* <DEDUP_REMOVED lines=16> */
.L_x_6980:
[----:B------:R-:W-:Y:S01]  /*0fc0*/  CS2R R26, SRZ ;  /* 0x00000000001a7805 */ /* 0x000fe2000001ff00 */
[----:B------:R-:W-:Y:S06]  /*0fd0*/  BRA `(.L_x_6953) ;  /* 0x0000000000147947 */ /* 0x000fec0003800000 */
.L_x_6977:
[----:B------:R-:W2:Y:S02]  /*0fe0*/  LDG.E.64 R26, desc[UR36][R4.64] ;  /* 0x00000024041a7981 */ /* 0x000ea4000c1e1b00 */
[----:B--2---:R-:W0:Y:S01]  /*0ff0*/  I2F.F64.U64 R26, R26 ;  /* 0x0000001a001a7312 */ /* 0x004e220000301800 */
[----:B------:R-:W-:Y:S05]  /*1000*/  BRA `(.L_x_6953) ;  /* 0x0000000000087947 */ /* 0x000fea0003800000 */
.L_x_6976:
[----:B------:R-:W2:Y:S02]  /*1010*/  LDG.E R4, desc[UR36][R4.64] ;  /* 0x0000002404047981 */ /* 0x000ea4000c1e1900 */
[----:B--2---:R0:W1:Y:S02]  /*1020*/  I2F.F64.U32 R26, R4 ;  /* 0x00000004001a7312 */ /* 0x0040640000201800 */
.L_x_6953:
[----:B------:R-:W3:Y:S02]  /*1030*/  S2R R31, SR_TID.X ;  /* 0x00000000001f7919 */ /* 0x000ee40000002100 */
[----:B---3--:R-:W-:-:S07]  /*1040*/  VIADD R31, R31, 0x80 ;  /* 0x000000801f1f7836 */ /* 0x008fce0000000000 */
.L_x_6947:
[----:B------:R-:W-:Y:S05]  /*1050*/  BSYNC B6 ;  /* 0x0000000000067941 */ /* 0x000fea0003800000 */
.L_x_6946:
        /* <DEDUP_REMOVED lines=24> */
.L_x_6986:
[----:B------:R-:W3:Y:S02]  /*11e0*/  LDG.E.U8 R4, desc[UR36][R4.64] ;  /* 0x0000002404047981 */ /* 0x000ee4000c1e1100 */
[----:B---3--:R0:W1:Y:S01]  /*11f0*/  I2F.F64.U16 R28, R4 ;  /* 0x00000004001c7312 */ /* 0x0080620000101800 */
[----:B------:R-:W-:Y:S05]  /*1200*/  BRA `(.L_x_6988) ;  /* 0x0000000c00707947 */ /* 0x000fea0003800000 */
.L_x_6985:
        /* <DEDUP_REMOVED lines=9> */
.L_x_6990:
[----:B------:R-:W3:Y:S02]  /*12a0*/  LDG.E R4, desc[UR36][R4.64] ;  /* 0x0000002404047981 */ /* 0x000ee4000c1e1900 */
[----:B---3--:R0:W1:Y:S01]  /*12b0*/  I2F.F64 R28, R4 ;  /* 0x00000004001c7312 */ /* 0x0080620000201c00 */
[----:B------:R-:W-:Y:S05]  /*12c0*/  BRA `(.L_x_6988) ;  /* 0x0000000c00407947 */ /* 0x000fea0003800000 */
.L_x_6989:
[----:B------:R-:W3:Y:S02]  /*12d0*/  LDG.E.U16 R4, desc[UR36][R4.64] ;  /* 0x0000002404047981 */ /* 0x000ee4000c1e1500 */
[----:B---3--:R0:W1:Y:S01]  /*12e0*/  I2F.F64.S16 R28, R4 ;  /* 0x00000004001c7312 */ /* 0x0080620000101c00 */
[----:B------:R-:W-:Y:S05]  /*12f0*/  BRA `(.L_x_6988) ;  /* 0x0000000c00347947 */ /* 0x000fea0003800000 */
.L_x_6984:
        /* <DEDUP_REMOVED lines=10> */
.L_x_6992:
[----:B------:R-:W3:Y:S02]  /*13a0*/  LDG.E.U16 R0, desc[UR36][R4.64] ;  /* 0x0000002404007981 */ /* 0x000ee4000c1e1500 */
[----:B---3--:R-:W-:-:S05]  /*13b0*/  HADD2.F32 R0, -RZ, R0.H0_H0 ;  /* 0x20000000ff007230 */ /* 0x008fca0000004100 */
[----:B------:R-:W-:-:S04]  /*13c0*/  FMUL.FTZ R0, R0, 1 ;  /* 0x3f80000000007820 */ /* 0x000fc80000410000 */
[----:B------:R0:W1:Y:S01]  /*13d0*/  F2F.F64.F32 R28, R0 ;  /* 0x00000000001c7310 */ /* 0x0000620000201800 */
[----:B------:R-:W-:Y:S05]  /*13e0*/  BRA `(.L_x_6988) ;  /* 0x0000000800f87947 */ /* 0x000fea0003800000 */
.L_x_6991:
        /* <DEDUP_REMOVED lines=10> */
.L_x_6994:
[----:B------:R-:W3:Y:S02]  /*1490*/  LDG.E.U16 R4, desc[UR36][R4.64] ;  /* 0x0000002404047981 */ /* 0x000ee4000c1e1500 */
[----:B---3--:R-:W-:-:S05]  /*14a0*/  HADD2.F32 R0, -RZ, R4.H0_H0 ;  /* 0x20000004ff007230 */ /* 0x008fca0000004100 */
[----:B------:R-:W-:-:S04]  /*14b0*/  FMUL.FTZ R0, R0, 1 ;  /* 0x3f80000000007820 */ /* 0x000fc80000410000 */
[----:B------:R0:W1:Y:S01]  /*14c0*/  F2F.F64.F32 R28, R0 ;  /* 0x00000000001c7310 */ /* 0x0000620000201800 */
[----:B------:R-:W-:Y:S05]  /*14d0*/  BRA `(.L_x_6988) ;  /* 0x0000000800bc7947 */ /* 0x000fea0003800000 */
.L_x_6993:
[----:B------:R0:W5:Y:S01]  /*14e0*/  LDG.E.64 R28, desc[UR36][R4.64] ;  /* 0x00000024041c7981 */ /* 0x000162000c1e1b00 */
[----:B------:R-:W-:Y:S05]  /*14f0*/  BRA `(.L_x_6988) ;  /* 0x0000000800b47947 */ /* 0x000fea0003800000 */
.L_x_6983:
        /* <DEDUP_REMOVED lines=13> */
.L_x_6997:
[----:B------:R0:W5:Y:S01]  /*15d0*/  LDG.E.64 R28, desc[UR36][R4.64] ;  /* 0x00000024041c7981 */ /* 0x000162000c1e1b00 */
[----:B------:R-:W-:Y:S05]  /*15e0*/  BRA `(.L_x_6988) ;  /* 0x0000000800787947 */ /* 0x000fea0003800000 */
.L_x_6996:
        /* <DEDUP_REMOVED lines=28> */
.L_x_6999:
        /* <DEDUP_REMOVED lines=15> */
.L_x_6998:
[----:B------:R-:W3:Y:S02]  /*18a0*/  LDG.E.U16 R0, desc[UR36][R4.64] ;  /* 0x0000002404007981 */ /* 0x000ee4000c1e1500 */
[----:B---3--:R-:W-:-:S04]  /*18b0*/  IMAD.U32 R0, R0, 0x10000, RZ ;  /* 0x0001000000007824 */ /* 0x008fc800078e00ff */
[----:B------:R-:W-:-:S04]  /*18c0*/  FMUL.FTZ R0, R0, 1 ;  /* 0x3f80000000007820 */ /* 0x000fc80000410000 */
[----:B------:R0:W1:Y:S01]  /*18d0*/  F2F.F64.F32 R28, R0 ;  /* 0x00000000001c7310 */ /* 0x0000620000201800 */
[----:B------:R-:W-:Y:S05]  /*18e0*/  BRA `(.L_x_6988) ;  /* 0x0000000400b87947 */ /* 0x000fea0003800000 */
.L_x_6995:
        /* <DEDUP_REMOVED lines=11> */
.L_x_7002:
        /* <DEDUP_REMOVED lines=21> */
.L_x_7006:
[----:B------:R-:W-:Y:S05]  /*1af0*/  BSYNC B1 ;  /* 0x0000000000017941 */ /* 0x000fea0003800000 */
.L_x_7005:
[----:B------:R-:W-:Y:S01]  /*1b00*/  LEA R5, R0, 0x3b800000, 0x17 ;  /* 0x3b80000000057811 */ /* 0x000fe200078eb8ff */
[----:B------:R-:W-:-:S05]  /*1b10*/  IMAD.SHL.U32 R0, R3, 0x100000, RZ ;  /* 0x0010000003007824 */ /* 0x000fca00078e00ff */
[----:B------:R-:W-:-:S07]  /*1b20*/  LOP3.LUT R0, R5, R0, R6, 0xfe, !PT ;  /* 0x0000000005007212 */ /* 0x000fce00078efe06 */
.L_x_7004:
[----:B------:R-:W-:Y:S05]  /*1b30*/  BSYNC B0 ;  /* 0x0000000000007941 */ /* 0x000fea0003800000 */
.L_x_7003:
[----:B------:R-:W-:-:S04]  /*1b40*/  FMUL.FTZ R0, R0, 1 ;  /* 0x3f80000000007820 */ /* 0x000fc80000410000 */
[----:B------:R0:W1:Y:S01]  /*1b50*/  F2F.F64.F32 R28, R0 ;  /* 0x00000000001c7310 */ /* 0x0000620000201800 */
[----:B------:R-:W-:Y:S05]  /*1b60*/  BRA `(.L_x_6988) ;  /* 0x0000000400187947 */ /* 0x000fea0003800000 */
.L_x_7001:
        /* <DEDUP_REMOVED lines=21> */
.L_x_7010:
[----:B------:R-:W-:Y:S05]  /*1cc0*/  BSYNC B1 ;  /* 0x0000000000017941 */ /* 0x000fea0003800000 */
.L_x_7009:
[----:B------:R-:W-:Y:S01]  /*1cd0*/  LEA R5, R0, 0x37800000, 0x17 ;  /* 0x3780000000057811 */ /* 0x000fe200078eb8ff */
[----:B------:R-:W-:-:S05]  /*1ce0*/  IMAD.SHL.U32 R0, R3, 0x200000, RZ ;  /* 0x0020000003007824 */ /* 0x000fca00078e00ff */
[----:B------:R-:W-:-:S07]  /*1cf0*/  LOP3.LUT R0, R5, R0, R6, 0xfe, !PT ;  /* 0x0000000005007212 */ /* 0x000fce00078efe06 */
.L_x_7008:
[----:B------:R-:W-:Y:S05]  /*1d00*/  BSYNC B0 ;  /* 0x0000000000007941 */ /* 0x000fea0003800000 */
.L_x_7007:
[----:B------:R-:W-:-:S04]  /*1d10*/  FMUL.FTZ R0, R0, 1 ;  /* 0x3f80000000007820 */ /* 0x000fc80000410000 */
[----:B------:R0:W1:Y:S01]  /*1d20*/  F2F.F64.F32 R28, R0 ;  /* 0x00000000001c7310 */ /* 0x0000620000201800 */
[----:B------:R-:W-:Y:S05]  /*1d30*/  BRA `(.L_x_6988) ;  /* 0x0000000000a47947 */ /* 0x000fea0003800000 */
.L_x_7000:
        /* <DEDUP_REMOVED lines=14> */
.L_x_7014:
[----:B------:R-:W-:Y:S05]  /*1e20*/  BSYNC B0 ;  /* 0x0000000000007941 */ /* 0x000fea0003800000 */
.L_x_7013:
[----:B------:R-:W-:-:S04]  /*1e30*/  FMUL.FTZ R0, R0, 1 ;  /* 0x3f80000000007820 */ /* 0x000fc80000410000 */
[----:B------:R0:W1:Y:S01]  /*1e40*/  F2F.F64.F32 R28, R0 ;  /* 0x00000000001c7310 */ /* 0x0000620000201800 */
[----:B------:R-:W-:Y:S05]  /*1e50*/  BRA `(.L_x_6988) ;  /* 0x00000000005c7947 */ /* 0x000fea0003800000 */
.L_x_6987:
        /* <DEDUP_REMOVED lines=16> */
.L_x_7015:
[----:B------:R-:W-:Y:S01]  /*1f60*/  CS2R R28, SRZ ;  /* 0x00000000001c7805 */ /* 0x000fe2000001ff00 */
[----:B------:R-:W-:Y:S06]  /*1f70*/  BRA `(.L_x_6988) ;  /* 0x0000000000147947 */ /* 0x000fec0003800000 */
.L_x_7012:
[----:B------:R-:W3:Y:S02]  /*1f80*/  LDG.E.64 R28, desc[UR36][R4.64] ;  /* 0x00000024041c7981 */ /* 0x000ee4000c1e1b00 */
[----:B---3--:R-:W0:Y:S01]  /*1f90*/  I2F.F64.U64 R28, R28 ;  /* 0x0000001c001c7312 */ /* 0x008e220000301800 */
[----:B------:R-:W-:Y:S05]  /*1fa0*/  BRA `(.L_x_6988) ;  /* 0x0000000000087947 */ /* 0x000fea0003800000 */
.L_x_7011:
[----:B------:R-:W3:Y:S02]  /*1fb0*/  LDG.E R4, desc[UR36][R4.64] ;  /* 0x0000002404047981 */ /* 0x000ee4000c1e1900 */
[----:B---3--:R0:W1:Y:S02]  /*1fc0*/  I2F.F64.U32 R28, R4 ;  /* 0x00000004001c7312 */ /* 0x0080640000201800 */
.L_x_6988:
[----:B------:R-:W-:-:S07]  /*1fd0*/  VIADD R31, R31, 0x80 ;  /* 0x000000801f1f7836 */ /* 0x000fce0000000000 */
.L_x_6982:
[----:B------:R-:W-:Y:S05]  /*1fe0*/  BSYNC B6 ;  /* 0x0000000000067941 */ /* 0x000fea0003800000 */
.L_x_6981:
        /* <DEDUP_REMOVED lines=26> */
.L_x_7021:
[----:B------:R-:W3:Y:S02]  /*2190*/  LDG.E.U8 R4, desc[UR36][R4.64] ;  /* 0x0000002404047981 */ /* 0x000ee4000c1e1100 */
[----:B---3--:R0:W1:Y:S01]  /*21a0*/  I2F.F64.U16 R24, R4 ;  /* 0x0000000400187312 */ /* 0x0080620000101800 */
[----:B------:R-:W-:Y:S05]  /*21b0*/  BRA `(.L_x_7023) ;  /* 0x0000000c00707947 */ /* 0x000fea0003800000 */
.L_x_7020:
        /* <DEDUP_REMOVED lines=9> */
.L_x_7025:
[----:B------:R-:W3:Y:S02]  /*2250*/  LDG.E R4, desc[UR36][R4.64] ;  /* 0x0000002404047981 */ /* 0x000ee4000c1e1900 */
[----:B---3--:R0:W1:Y:S01]  /*2260*/  I2F.F64 R24, R4 ;  /* 0x0000000400187312 */ /* 0x0080620000201c00 */
[----:B------:R-:W-:Y:S05]  /*2270*/  BRA `(.L_x_7023) ;  /* 0x0000000c00407947 */ /* 0x000fea0003800000 */
.L_x_7024:
[----:B------:R-:W3:Y:S02]  /*2280*/  LDG.E.U16 R4, desc[UR36][R4.64] ;  /* 0x0000002404047981 */ /* 0x000ee4000c1e1500 */
[----:B---3--:R0:W1:Y:S01]  /*2290*/  I2F.F64.S16 R24, R4 ;  /* 0x0000000400187312 */ /* 0x0080620000101c00 */
[----:B------:R-:W-:Y:S05]  /*22a0*/  BRA `(.L_x_7023) ;  /* 0x0000000c00347947 */ /* 0x000fea0003800000 */
.L_x_7019:
        /* <DEDUP_REMOVED lines=10> */
.L_x_7027:
[----:B------:R-:W3:Y:S02]  /*2350*/  LDG.E.U16 R0, desc[UR36][R4.64] ;  /* 0x0000002404007981 */ /* 0x000ee4000c1e1500 */
[----:B---3--:R-:W-:-:S05]  /*2360*/  HADD2.F32 R0, -RZ, R0.H0_H0 ;  /* 0x20000000ff007230 */ /* 0x008fca0000004100 */
[----:B------:R-:W-:-:S04]  /*2370*/  FMUL.FTZ R0, R0, 1 ;  /* 0x3f80000000007820 */ /* 0x000fc80000410000 */
[----:B------:R0:W1:Y:S01]  /*2380*/  F2F.F64.F32 R24, R0 ;  /* 0x0000000000187310 */ /* 0x0000620000201800 */
[----:B------:R-:W-:Y:S05]  /*2390*/  BRA `(.L_x_7023) ;  /* 0x0000000800f87947 */ /* 0x000fea0003800000 */
.L_x_7026:
        /* <DEDUP_REMOVED lines=10> */
.L_x_7029:
[----:B------:R-:W3:Y:S02]  /*2440*/  LDG.E.U16 R4, desc[UR36][R4.64] ;  /* 0x0000002404047981 */ /* 0x000ee4000c1e1500 */
[----:B---3--:R-:W-:-:S05]  /*2450*/  HADD2.F32 R0, -RZ, R4.H0_H0 ;  /* 0x20000004ff007230 */ /* 0x008fca0000004100 */
[----:B------:R-:W-:-:S04]  /*2460*/  FMUL.FTZ R0, R0, 1 ;  /* 0x3f80000000007820 */ /* 0x000fc80000410000 */
[----:B------:R0:W1:Y:S01]  /*2470*/  F2F.F64.F32 R24, R0 ;  /* 0x0000000000187310 */ /* 0x0000620000201800 */
[----:B------:R-:W-:Y:S05]  /*2480*/  BRA `(.L_x_7023) ;  /* 0x0000000800bc7947 */ /* 0x000fea0003800000 */
.L_x_7028:
[----:B------:R0:W5:Y:S01]  /*2490*/  LDG.E.64 R24, desc[UR36][R4.64] ;  /* 0x0000002404187981 */ /* 0x000162000c1e1b00 */
[----:B------:R-:W-:Y:S05]  /*24a0*/  BRA `(.L_x_7023) ;  /* 0x0000000800b47947 */ /* 0x000fea0003800000 */
.L_x_7018:
        /* <DEDUP_REMOVED lines=13> */
.L_x_7032:
[----:B------:R0:W5:Y:S01]  /*2580*/  LDG.E.64 R24, desc[UR36][R4.64] ;  /* 0x0000002404187981 */ /* 0x000162000c1e1b00 */
[----:B------:R-:W-:Y:S05]  /*2590*/  BRA `(.L_x_7023) ;  /* 0x0000000800787947 */ /* 0x000fea0003800000 */
.L_x_7031:
        /* <DEDUP_REMOVED lines=28> */
.L_x_7034:
        /* <DEDUP_REMOVED lines=15> */
.L_x_7033:
[----:B------:R-:W3:Y:S02]  /*2850*/  LDG.E.U16 R0, desc[UR36][R4.64] ;  /* 0x0000002404007981 */ /* 0x000ee4000c1e1500 */
[----:B---3--:R-:W-:-:S04]  /*2860*/  IMAD.U32 R0, R0, 0x10000, RZ ;  /* 0x0001000000007824 */ /* 0x008fc800078e00ff */
[----:B------:R-:W-:-:S04]  /*2870*/  FMUL.FTZ R0, R0, 1 ;  /* 0x3f80000000007820 */ /* 0x000fc80000410000 */
[----:B------:R0:W1:Y:S01]  /*2880*/  F2F.F64.F32 R24, R0 ;  /* 0x0000000000187310 */ /* 0x0000620000201800 */
[----:B------:R-:W-:Y:S05]  /*2890*/  BRA `(.L_x_7023) ;  /* 0x0000000400b87947 */ /* 0x000fea0003800000 */
.L_x_7030:
        /* <DEDUP_REMOVED lines=11> */
.L_x_7037:
        /* <DEDUP_REMOVED lines=21> */
.L_x_7041:
[----:B------:R-:W-:Y:S05]  /*2aa0*/  BSYNC B1 ;  /* 0x0000000000017941 */ /* 0x000fea0003800000 */
.L_x_7040:
[----:B------:R-:W-:Y:S01]  /*2ab0*/  LEA R5, R0, 0x3b800000, 0x17 ;  /* 0x3b80000000057811 */ /* 0x000fe200078eb8ff */
[----:B------:R-:W-:-:S05]  /*2ac0*/  IMAD.SHL.U32 R0, R3, 0x100000, RZ ;  /* 0x0010000003007824 */ /* 0x000fca00078e00ff */
[----:B------:R-:W-:-:S07]  /*2ad0*/  LOP3.LUT R0, R5, R0, R6, 0xfe, !PT ;  /* 0x0000000005007212 */ /* 0x000fce00078efe06 */
.L_x_7039:
[----:B------:R-:W-:Y:S05]  /*2ae0*/  BSYNC B0 ;  /* 0x0000000000007941 */ /* 0x000fea0003800000 */
.L_x_7038:
[----:B------:R-:W-:-:S04]  /*2af0*/  FMUL.FTZ R0, R0, 1 ;  /* 0x3f80000000007820 */ /* 0x000fc80000410000 */
[----:B------:R3:W0:Y:S01]  /*2b00*/  F2F.F64.F32 R24, R0 ;  /* 0x0000000000187310 */ /* 0x0006220000201800 */
[----:B------:R-:W-:Y:S05]  /*2b10*/  BRA `(.L_x_7023) ;  /* 0x0000000400187947 */ /* 0x000fea0003800000 */
.L_x_7036:
        /* <DEDUP_REMOVED lines=21> */
.L_x_7045:
[----:B------:R-:W-:Y:S05]  /*2c70*/  BSYNC B1 ;  /* 0x0000000000017941 */ /* 0x000fea0003800000 */
.L_x_7044:
[----:B------:R-:W-:Y:S01]  /*2c80*/  LEA R5, R0, 0x37800000, 0x17 ;  /* 0x3780000000057811 */ /* 0x000fe200078eb8ff */
[----:B------:R-:W-:-:S05]  /*2c90*/  IMAD.SHL.U32 R0, R3, 0x200000, RZ ;  /* 0x0020000003007824 */ /* 0x000fca00078e00ff */
[----:B------:R-:W-:-:S07]  /*2ca0*/  LOP3.LUT R0, R5, R0, R6, 0xfe, !PT ;  /* 0x0000000005007212 */ /* 0x000fce00078efe06 */
.L_x_7043:
[----:B------:R-:W-:Y:S05]  /*2cb0*/  BSYNC B0 ;  /* 0x0000000000007941 */ /* 0x000fea0003800000 */
.L_x_7042:
[----:B------:R-:W-:-:S04]  /*2cc0*/  FMUL.FTZ R0, R0, 1 ;  /* 0x3f80000000007820 */ /* 0x000fc80000410000 */
[----:B------:R0:W1:Y:S01]  /*2cd0*/  F2F.F64.F32 R24, R0 ;  /* 0x0000000000187310 */ /* 0x0000620000201800 */
[----:B------:R-:W-:Y:S05]  /*2ce0*/  BRA `(.L_x_7023) ;  /* 0x0000000000a47947 */ /* 0x000fea0003800000 */
.L_x_7035:
        /* <DEDUP_REMOVED lines=14> */
.L_x_7049:
[----:B------:R-:W-:Y:S05]  /*2dd0*/  BSYNC B0 ;  /* 0x0000000000007941 */ /* 0x000fea0003800000 */
.L_x_7048:
[----:B------:R-:W-:-:S04]  /*2de0*/  FMUL.FTZ R0, R0, 1 ;  /* 0x3f80000000007820 */ /* 0x000fc80000410000 */
[----:B------:R0:W1:Y:S01]  /*2df0*/  F2F.F64.F32 R24, R0 ;  /* 0x0000000000187310 */ /* 0x0000620000201800 */
[----:B------:R-:W-:Y:S05]  /*2e00*/  BRA `(.L_x_7023) ;  /* 0x00000000005c7947 */ /* 0x000fea0003800000 */
.L_x_7022:
        /* <DEDUP_REMOVED lines=16> */
.L_x_7050:
[----:B------:R-:W-:Y:S01]  /*2f10*/  CS2R R24, SRZ ;  /* 0x0000000000187805 */ /* 0x000fe2000001ff00 */
[----:B------:R-:W-:Y:S06]  /*2f20*/  BRA `(.L_x_7023) ;  /* 0x0000000000147947 */ /* 0x000fec0003800000 */
.L_x_7047:
[----:B------:R-:W3:Y:S02]  /*2f30*/  LDG.E.64 R24, desc[UR36][R4.64] ;  /* 0x0000002404187981 */ /* 0x000ee4000c1e1b00 */
[----:B---3--:R-:W0:Y:S01]  /*2f40*/  I2F.F64.U64 R24, R24 ;  /* 0x0000001800187312 */ /* 0x008e220000301800 */
[----:B------:R-:W-:Y:S05]  /*2f50*/  BRA `(.L_x_7023) ;  /* 0x0000000000087947 */ /* 0x000fea0003800000 */
.L_x_7046:
[----:B------:R-:W3:Y:S02]  /*2f60*/  LDG.E R4, desc[UR36][R4.64] ;  /* 0x0000002404047981 */ /* 0x000ee4000c1e1900 */
[----:B---3--:R0:W1:Y:S02]  /*2f70*/  I2F.F64.U32 R24, R4 ;  /* 0x0000000400187312 */ /* 0x0080640000201800 */
.L_x_7023:
[----:B------:R-:W-:-:S07]  /*2f80*/  VIADD R31, R31, 0x80 ;  /* 0x000000801f1f7836 */ /* 0x000fce0000000000 */
.L_x_7017:
[----:B------:R-:W-:Y:S05]  /*2f90*/  BSYNC B6 ;  /* 0x0000000000067941 */ /* 0x000fea0003800000 */
.L_x_7016:
        /* <DEDUP_REMOVED lines=23> */
.L_x_7056:
[----:B------:R-:W3:Y:S02]  /*3110*/  LDG.E.U8 R4, desc[UR36][R4.64] ;  /* 0x0000002404047981 */ /* 0x000ee4000c1e1100 */
[----:B---3--:R0:W1:Y:S01]  /*3120*/  I2F.F64.U16 R16, R4 ;  /* 0x0000000400107312 */ /* 0x0080620000101800 */
[----:B------:R-:W-:Y:S05]  /*3130*/  BRA `(.L_x_7052) ;  /* 0x0000000c006c7947 */ /* 0x000fea0003800000 */
.L_x_7055:
        /* <DEDUP_REMOVED lines=9> */
.L_x_7059:
[----:B------:R-:W3:Y:S02]  /*31d0*/  LDG.E R4, desc[UR36][R4.64] ;  /* 0x0000002404047981 */ /* 0x000ee4000c1e1900 */
[----:B---3--:R0:W1:Y:S01]  /*31e0*/  I2F.F64 R16, R4 ;  /* 0x0000000400107312 */ /* 0x0080620000201c00 */
[----:B------:R-:W-:Y:S05]  /*31f0*/  BRA `(.L_x_7052) ;  /* 0x0000000c003c7947 */ /* 0x000fea0003800000 */
.L_x_7058:
[----:B------:R-:W3:Y:S02]  /*3200*/  LDG.E.U16 R4, desc[UR36][R4.64] ;  /* 0x0000002404047981 */ /* 0x000ee4000c1e1500 */
[----:B---3--:R0:W1:Y:S01]  /*3210*/  I2F.F64.S16 R16, R4 ;  /* 0x0000000400107312 */ /* 0x0080620000101c00 */
[----:B------:R-:W-:Y:S05]  /*3220*/  BRA `(.L_x_7052) ;  /* 0x0000000c00307947 */ /* 0x000fea0003800000 */
.L_x_7054:
        /* <DEDUP_REMOVED lines=10> */
.L_x_7061:
[----:B------:R-:W3:Y:S02]  /*32d0*/  LDG.E.U16 R0, desc[UR36][R4.64] ;  /* 0x0000002404007981 */ /* 0x000ee4000c1e1500 */
[----:B---3--:R-:W-:-:S05]  /*32e0*/  HADD2.F32 R0, -RZ, R0.H0_H0 ;  /* 0x20000000ff007230 */ /* 0x008fca0000004100 */
[----:B------:R-:W-:-:S04]  /*32f0*/  FMUL.FTZ R0, R0, 1 ;  /* 0x3f80000000007820 */ /* 0x000fc80000410000 */
[----:B------:R0:W1:Y:S01]  /*3300*/  F2F.F64.F32 R16, R0 ;  /* 0x0000000000107310 */ /* 0x0000620000201800 */
[----:B------:R-:W-:Y:S05]  /*3310*/  BRA `(.L_x_7052) ;  /* 0x0000000800f47947 */ /* 0x000fea0003800000 */
.L_x_7060:
        /* <DEDUP_REMOVED lines=10> */
.L_x_7063:
[----:B------:R-:W3:Y:S02]  /*33c0*/  LDG.E.U16 R4, desc[UR36][R4.64] ;  /* 0x0000002404047981 */ /* 0x000ee4000c1e1500 */
[----:B---3--:R-:W-:-:S05]  /*33d0*/  HADD2.F32 R0, -RZ, R4.H0_H0 ;  /* 0x20000004ff007230 */ /* 0x008fca0000004100 */
[----:B------:R-:W-:-:S04]  /*33e0*/  FMUL.FTZ R0, R0, 1 ;  /* 0x3f80000000007820 */ /* 0x000fc80000410000 */
[----:B------:R0:W1:Y:S01]  /*33f0*/  F2F.F64.F32 R16, R0 ;  /* 0x0000000000107310 */ /* 0x0000620000201800 */
[----:B------:R-:W-:Y:S05]  /*3400*/  BRA `(.L_x_7052) ;  /* 0x0000000800b87947 */ /* 0x000fea0003800000 */
.L_x_7062:
[----:B------:R0:W5:Y:S01]  /*3410*/  LDG.E.64 R16, desc[UR36][R4.64] ;  /* 0x0000002404107981 */ /* 0x000162000c1e1b00 */
[----:B------:R-:W-:Y:S05]  /*3420*/  BRA `(.L_x_7052) ;  /* 0x0000000800b07947 */ /* 0x000fea0003800000 */
.L_x_7053:
        /* <DEDUP_REMOVED lines=13> */
.L_x_7066:
[----:B------:R0:W5:Y:S01]  /*3500*/  LDG.E.64 R16, desc[UR36][R4.64] ;  /* 0x0000002404107981 */ /* 0x000162000c1e1b00 */
[----:B------:R-:W-:Y:S05]  /*3510*/  BRA `(.L_x_7052) ;  /* 0x0000000800747947 */ /* 0x000fea0003800000 */
.L_x_7065:
        /* <DEDUP_REMOVED lines=28> */
.L_x_7068:
        /* <DEDUP_REMOVED lines=15> */
.L_x_7067:
[----:B------:R-:W3:Y:S02]  /*37d0*/  LDG.E.U16 R0, desc[UR36][R4.64] ;  /* 0x0000002404007981 */ /* 0x000ee4000c1e1500 */
[----:B---3--:R-:W-:-:S04]  /*37e0*/  IMAD.U32 R0, R0, 0x10000, RZ ;  /* 0x0001000000007824 */ /* 0x008fc800078e00ff */
[----:B------:R-:W-:-:S04]  /*37f0*/  FMUL.FTZ R0, R0, 1 ;  /* 0x3f80000000007820 */ /* 0x000fc80000410000 */
[----:B------:R0:W1:Y:S01]  /*3800*/  F2F.F64.F32 R16, R0 ;  /* 0x0000000000107310 */ /* 0x0000620000201800 */
[----:B------:R-:W-:Y:S05]  /*3810*/  BRA `(.L_x_7052) ;  /* 0x0000000400b47947 */ /* 0x000fea0003800000 */
.L_x_7064:
        /* <DEDUP_REMOVED lines=11> */
.L_x_7071:
        /* <DEDUP_REMOVED lines=21> */
.L_x_7075:
[----:B------:R-:W-:Y:S05]  /*3a20*/  BSYNC B1 ;  /* 0x0000000000017941 */ /* 0x000fea0003800000 */
.L_x_7074:
[----:B------:R-:W-:Y:S01]  /*3a30*/  LEA R5, R0, 0x3b800000, 0x17 ;  /* 0x3b80000000057811 */ /* 0x000fe200078eb8ff */
[----:B------:R-:W-:-:S05]  /*3a40*/  IMAD.SHL.U32 R0, R3, 0x100000, RZ ;  /* 0x0010000003007824 */ /* 0x000fca00078e00ff */
[----:B------:R-:W-:-:S07]  /*3a50*/  LOP3.LUT R0, R5, R0, R6, 0xfe, !PT ;  /* 0x0000000005007212 */ /* 0x000fce00078efe06 */
.L_x_7073:
[----:B------:R-:W-:Y:S05]  /*3a60*/  BSYNC B0 ;  /* 0x0000000000007941 */ /* 0x000fea0003800000 */
.L_x_7072:
[----:B------:R-:W-:-:S04]  /*3a70*/  FMUL.FTZ R0, R0, 1 ;  /* 0x3f80000000007820 */ /* 0x000fc80000410000 */
[----:B------:R0:W1:Y:S01]  /*3a80*/  F2F.F64.F32 R16, R0 ;  /* 0x0000000000107310 */ /* 0x0000620000201800 */
[----:B------:R-:W-:Y:S05]  /*3a90*/  BRA `(.L_x_7052) ;  /* 0x0000000400147947 */ /* 0x000fea0003800000 */
.L_x_7070:
        /* <DEDUP_REMOVED lines=21> */
.L_x_7079:
[----:B------:R-:W-:Y:S05]  /*3bf0*/  BSYNC B1 ;  /* 0x0000000000017941 */ /* 0x000fea0003800000 */
.L_x_7078:
[----:B------:R-:W-:Y:S01]  /*3c00*/  LEA R5, R0, 0x37800000, 0x17 ;  /* 0x3780000000057811 */ /* 0x000fe200078eb8ff */
[----:B------:R-:W-:-:S05]  /*3c10*/  IMAD.SHL.U32 R0, R3, 0x200000, RZ ;  /* 0x0020000003007824 */ /* 0x000fca00078e00ff */
[----:B------:R-:W-:-:S07]  /*3c20*/  LOP3.LUT R0, R5, R0, R6, 0xfe, !PT ;  /* 0x0000000005007212 */ /* 0x000fce00078efe06 */
.L_x_7077:
[----:B------:R-:W-:Y:S05]  /*3c30*/  BSYNC B0 ;  /* 0x0000000000007941 */ /* 0x000fea0003800000 */
.L_x_7076:
[----:B------:R-:W-:-:S04]  /*3c40*/  FMUL.FTZ R0, R0, 1 ;  /* 0x3f80000000007820 */ /* 0x000fc80000410000 */
[----:B------:R0:W1:Y:S01]  /*3c50*/  F2F.F64.F32 R16, R0 ;  /* 0x0000000000107310 */ /* 0x0000620000201800 */
[----:B------:R-:W-:Y:S05]  /*3c60*/  BRA `(.L_x_7052) ;  /* 0x0000000000a07947 */ /* 0x000fea0003800000 */
.L_x_7069:
        /* <DEDUP_REMOVED lines=14> */
.L_x_7083:
[----:B------:R-:W-:Y:S05]  /*3d50*/  BSYNC B0 ;  /* 0x0000000000007941 */ /* 0x000fea0003800000 */
.L_x_7082:
[----:B------:R-:W-:-:S04]  /*3d60*/  FMUL.FTZ R0, R0, 1 ;  /* 0x3f80000000007820 */ /* 0x000fc80000410000 */
[----:B------:R0:W1:Y:S01]  /*3d70*/  F2F.F64.F32 R16, R0 ;  /* 0x0000000000107310 */ /* 0x0000620000201800 */
[----:B------:R-:W-:Y:S05]  /*3d80*/  BRA `(.L_x_7052) ;  /* 0x0000000000587947 */ /* 0x000fea0003800000 */
.L_x_7057:
        /* <DEDUP_REMOVED lines=16> */
.L_x_7084:
[----:B------:R-:W-:Y:S05]  /*3e90*/  BRA `(.L_x_7052) ;  /* 0x0000000000147947 */ /* 0x000fea0003800000 */
.L_x_7081:
[----:B------:R-:W3:Y:S02]  /*3ea0*/  LDG.E.64 R16, desc[UR36][R4.64] ;  /* 0x0000002404107981 */ /* 0x000ee4000c1e1b00 */
[----:B---3--:R-:W0:Y:S01]  /*3eb0*/  I2F.F64.U64 R16, R16 ;  /* 0x0000001000107312 */ /* 0x008e220000301800 */
[----:B------:R-:W-:Y:S05]  /*3ec0*/  BRA `(.L_x_7052) ;  /* 0x0000000000087947 */ /* 0x000fea0003800000 */
.L_x_7080:
[----:B------:R-:W3:Y:S02]  /*3ed0*/  LDG.E R4, desc[UR36][R4.64] ;  /* 0x0000002404047981 */ /* 0x000ee4000c1e1900 */
[----:B---3--:R0:W1:Y:S02]  /*3ee0*/  I2F.F64.U32 R16, R4 ;  /* 0x0000000400107312 */ /* 0x0080640000201800 */
.L_x_7052:
[----:B------:R-:W-:Y:S05]  /*3ef0*/  BSYNC B6 ;  /* 0x0000000000067941 */ /* 0x000fea0003800000 */
.L_x_7051:
[----:B------:R-:W2:Y:S01]  /*3f00*/  S2R R23, SR_TID.X ;  /* 0x0000000000177919 */ /* 0x000ea20000002100 */
[----:B------:R-:W-:Y:S01]  /*3f10*/  BSSY B0, `(.L_x_7085) ;  /* 0x0000078000007945 */ /* 0x000fe20003800000 */
[----:B--2---:R-:W-:-:S13]  /*3f20*/  ISETP.GE.AND P1, PT, R23, R2, PT ;  /* 0x000000021700720c */ /* 0x004fda0003f26270 */
[----:B------:R-:W-:Y:S05]  /*3f30*/  @P1 BRA `(.L_x_7086) ;  /* 0x0000000400d41947 */ /* 0x000fea0003800000 */
[----:B------:R-:W-:Y:S01]  /*3f40*/  ULDC.64 UR4, c[0x0][0x218] ;  /* 0x0000860000047ab9 */ /* 0x000fe20000000a00 */
[----:B------:R-:W-:Y:S01]  /*3f50*/  BSSY B1, `(.L_x_7087) ;  /* 0x000000b000017945 */ /* 0x000fe20003800000 */
[----:B01--45:R-:W-:Y:S01]  /*3f60*/  DSETP.GEU.AND P0, PT, R26, UR4, PT ;  /* 0x000000041a007e2a */ /* 0x033fe2000bf0e000 */
        /* <DEDUP_REMOVED lines=9> */
.L_x_7088:
[----:B------:R-:W-:Y:S05]  /*4000*/  BSYNC B1 ;  /* 0x0000000000017941 */ /* 0x000fea0003800000 */
.L_x_7087:
        /* <DEDUP_REMOVED lines=19> */
[----:B------:R-:W-:Y:S05]  /*4140*/  CALL.REL.NOINC `($__internal_1_$__cuda_sm20_div_rn_f64_full) ;  /* 0x0000006000c47944 */ /* 0x000fea0003c00000 */
[----:B------:R-:W-:Y:S02]  /*4150*/  IMAD.MOV.U32 R4, RZ, RZ, R14 ;  /* 0x000000ffff047224 */ /* 0x000fe400078e000e */
[----:B------:R-:W-:-:S07]  /*4160*/  IMAD.MOV.U32 R5, RZ, RZ, R15 ;  /* 0x000000ffff057224 */ /* 0x000fce00078e000f */
.L_x_7090:
[----:B------:R-:W-:Y:S05]  /*4170*/  BSYNC B1 ;  /* 0x0000000000017941 */ /* 0x000fea0003800000 */
.L_x_7089:
[----:B------:R-:W-:Y:S01]  /*4180*/  ISETP.GT.AND P0, PT, R5, 0xfffff, PT ;  /* 0x000fffff0500780c */ /* 0x000fe20003f04270 */
[----:B------:R-:W-:Y:S02]  /*4190*/  IMAD.MOV.U32 R6, RZ, RZ, R4 ;  /* 0x000000ffff067224 */ /* 0x000fe400078e0004 */
[--C-:B------:R-:W-:Y:S02]  /*41a0*/  IMAD.MOV.U32 R7, RZ, RZ, R5.reuse ;  /* 0x000000ffff077224 */ /* 0x100fe400078e0005 */
[----:B------:R-:W-:-:S08]  /*41b0*/  IMAD.MOV.U32 R0, RZ, RZ, R5 ;  /* 0x000000ffff007224 */ /* 0x000fd000078e0005 */
[----:B------:R-:W-:-:S10]  /*41c0*/  @!P0 DMUL R6, R6, 1.80143985094819840000e+16 ;  /* 0x4350000006068828 */ /* 0x000fd40000000000 */
[----:B------:R-:W-:-:S04]  /*41d0*/  @!P0 IMAD.MOV.U32 R0, RZ, RZ, R7 ;  /* 0x000000ffff008224 */ /* 0x000fc800078e0007 */
[----:B------:R-:W-:-:S05]  /*41e0*/  VIADD R3, R0, 0xffffffff ;  /* 0xffffffff00037836 */ /* 0x000fca0000000000 */
[----:B------:R-:W-:Y:S01]  /*41f0*/  ISETP.GE.U32.AND P2, PT, R3, 0x7fefffff, PT ;  /* 0x7fefffff0300780c */ /* 0x000fe20003f46070 */
[----:B------:R-:W-:Y:S02]  /*4200*/  IMAD.MOV.U32 R3, RZ, RZ, -0x3ff ;  /* 0xfffffc01ff037424 */ /* 0x000fe400078e00ff */
[----:B------:R-:W-:-:S10]  /*4210*/  @!P0 IMAD.MOV.U32 R3, RZ, RZ, -0x435 ;  /* 0xfffffbcbff038424 */ /* 0x000fd400078e00ff */
[----:B------:R-:W-:Y:S01]  /*4220*/  @P2 IMAD.MOV.U32 R8, RZ, RZ, 0x0 ;  /* 0x00000000ff082424 */ /* 0x000fe200078e00ff */
[----:B------:R-:W-:Y:S01]  /*4230*/  @P2 FSETP.NEU.FTZ.AND P3, PT, R7, RZ, PT ;  /* 0x000000ff0700220b */ /* 0x000fe20003f7d000 */
[----:B------:R-:W-:-:S06]  /*4240*/  @P2 IMAD.MOV.U32 R9, RZ, RZ, 0x7ff00000 ;  /* 0x7ff00000ff092424 */ /* 0x000fcc00078e00ff */
[----:B------:R-:W-:Y:S01]  /*4250*/  @P2 DFMA R8, R6, R8, +INF ;  /* 0x7ff000000608242b */ /* 0x000fe20000000008 */
[----:B------:R-:W-:Y:S02]  /*4260*/  IMAD.MOV.U32 R7, RZ, RZ, R4 ;  /* 0x000000ffff077224 */ /* 0x000fe400078e0004 */
[----:B------:R-:W-:-:S07]  /*4270*/  @!P0 IMAD.MOV.U32 R7, RZ, RZ, R6 ;  /* 0x000000ffff078224 */ /* 0x000fce00078e0006 */
[----:B------:R-:W-:Y:S02]  /*4280*/  @P2 FSEL R4, R8, RZ, P3 ;  /* 0x000000ff08042208 */ /* 0x000fe40001800000 */
[----:B------:R-:W-:Y:S01]  /*4290*/  @P2 FSEL R5, R9, -QNAN , P3 ;  /* 0xfff0000009052808 */ /* 0x000fe20001800000 */
        /* <DEDUP_REMOVED lines=31> */
[----:B------:R-:W-:-:S05]  /*4490*/  DADD R20, R20, R20 ;  /* 0x0000000014147229 */ /* 0x000fca0000000014 */
[----:B------:R-:W-:Y:S01]  /*44a0*/  DFMA R12, R10, R12, UR4 ;  /* 0x000000040a0c7e2b */ /* 0x000fe2000800000c */
[----:B------:R-:W-:Y:S01]  /*44b0*/  UMOV UR4, 0xa9ab0956 ;  /* 0xa9ab095600047882 */ /* 0x000fe20000000000 */
[----:B------:R-:W-:Y:S01]  /*44c0*/  UMOV UR5, 0x3f1745cb ;  /* 0x3f1745cb00057882 */ /* 0x000fe20000000000 */
[----:B------:R-:W-:-:S05]  /*44d0*/  DFMA R20, R4, -R8, R20 ;  /* 0x800000080414722b */ /* 0x000fca0000000014 */
        /* <DEDUP_REMOVED lines=9> */
[----:B------:R-:W-:Y:S01]  /*4570*/  UMOV UR5, 0x3f899999 ;  /* 0x3f89999900057882 */ /* 0x000fe20000000000 */
[----:B------:R-:W-:Y:S01]  /*4580*/  DADD R12, R26, -UR6 ;  /* 0x800000061a0c7e29 */ /* 0x000fe20008000000 */
[----:B------:R-:W-:Y:S01]  /*4590*/  UMOV UR6, 0xfefa39ef ;  /* 0xfefa39ef00067882 */ /* 0x000fe20000000000 */
[----:B------:R-:W-:-:S03]  /*45a0*/  UMOV UR7, 0x3fe62e42 ;  /* 0x3fe62e4200077882 */ /* 0x000fc60000000000 */
[----:B------:R-:W-:Y:S01]  /*45b0*/  DFMA R14, R10, R14, UR4 ;  /* 0x000000040a0e7e2b */ /* 0x000fe2000800000e */
[----:B------:R-:W-:Y:S01]  /*45c0*/  UMOV UR4, 0x55555554 ;  /* 0x5555555400047882 */ /* 0x000fe20000000000 */
[----:B------:R-:W-:Y:S01]  /*45d0*/  UMOV UR5, 0x3fb55555 ;  /* 0x3fb5555500057882 */ /* 0x000fe20000000000 */
[----:B------:R-:W-:-:S05]  /*45e0*/  DFMA R4, R12, UR6, R8 ;  /* 0x000000060c047c2b */ /* 0x000fca0008000008 */
[----:B------:R-:W-:Y:S01]  /*45f0*/  DFMA R14, R10, R14, UR4 ;  /* 0x000000040a0e7e2b */ /* 0x000fe2000800000e */
[----:B------:R-:W-:Y:S01]  /*4600*/  UMOV UR4, 0x3b39803f ;  /* 0x3b39803f00047882 */ /* 0x000fe20000000000 */
[----:B------:R-:W-:Y:S01]  /*4610*/  UMOV UR5, 0x3c7abc9e ;  /* 0x3c7abc9e00057882 */ /* 0x000fe20000000000 */
[----:B------:R-:W-:-:S05]  /*4620*/  DFMA R26, -R12, UR6, R4 ;  /* 0x000000060c1a7c2b */ /* 0x000fca0008000104 */
[----:B------:R-:W-:-:S03]  /*4630*/  DMUL R14, R10, R14 ;  /* 0x0000000e0a0e7228 */ /* 0x000fc60000000000 */
[----:B------:R-:W-:-:S05]  /*4640*/  DADD R26, -R8, R26 ;  /* 0x00000000081a7229 */ /* 0x000fca000000011a */
[----:B------:R-:W-:-:S08]  /*4650*/  DFMA R14, R8, R14, R20 ;  /* 0x0000000e080e722b */ /* 0x000fd00000000014 */
[----:B------:R-:W-:-:S08]  /*4660*/  DADD R14, R14, -R26 ;  /* 0x000000000e0e7229 */ /* 0x000fd0000000081a */
[----:B------:R-:W-:-:S08]  /*4670*/  DFMA R14, R12, UR4, R14 ;  /* 0x000000040c0e7c2b */ /* 0x000fd0000800000e */
[----:B------:R-:W-:-:S11]  /*4680*/  DADD R4, R4, R14 ;  /* 0x0000000004047229 */ /* 0x000fd6000000000e */
.L_x_7086:
[----:B------:R-:W-:Y:S05]  /*4690*/  BSYNC B0 ;  /* 0x0000000000007941 */ /* 0x000fea0003800000 */
.L_x_7085:
[----:B01--45:R-:W-:Y:S01]  /*46a0*/  VIADD R27, R23, 0x80 ;  /* 0x00000080171b7836 */ /* 0x033fe20000000000 */
[----:B------:R-:W-:Y:S04]  /*46b0*/  BSSY B0, `(.L_x_7091) ;  /* 0x0000074000007945 */ /* 0x000fe80003800000 */
[----:B------:R-:W-:-:S13]  /*46c0*/  ISETP.GE.AND P0, PT, R27, R2, PT ;  /* 0x000000021b00720c */ /* 0x000fda0003f06270 */
[----:B------:R-:W-:Y:S05]  /*46d0*/  @P0 BRA `(.L_x_7092) ;  /* 0x0000000400c40947 */ /* 0x000fea0003800000 */
[----:B------:R-:W-:Y:S01]  /*46e0*/  ULDC.64 UR4, c[0x0][0x218] ;  /* 0x0000860000047ab9 */ /* 0x000fe20000000a00 */
[----:B------:R-:W-:Y:S01]  /*46f0*/  BSSY B1, `(.L_x_7093) ;  /* 0x000000b000017945 */ /* 0x000fe20003800000 */
[----:B------:R-:W-:Y:S01]  /*4700*/  DSETP.GEU.AND P0, PT, R28, UR4, PT ;  /* 0x000000041c007e2a */ /* 0x000fe2000bf0e000 */
        /* <DEDUP_REMOVED lines=9> */
.L_x_7094:
[----:B------:R-:W-:Y:S05]  /*47a0*/  BSYNC B1 ;  /* 0x0000000000017941 */ /* 0x000fea0003800000 */
.L_x_7093:
        /* <DEDUP_REMOVED lines=17> */
[----:B------:R-:W-:Y:S05]  /*48c0*/  CALL.REL.NOINC `($__internal_1_$__cuda_sm20_div_rn_f64_full) ;  /* 0x0000005800e47944 */ /* 0x000fea0003c00000 */
[----:B------:R-:W-:Y:S02]  /*48d0*/  IMAD.MOV.U32 R6, RZ, RZ, R14 ;  /* 0x000000ffff067224 */ /* 0x000fe400078e000e */
[----:B------:R-:W-:-:S07]  /*48e0*/  IMAD.MOV.U32 R7, RZ, RZ, R15 ;  /* 0x000000ffff077224 */ /* 0x000fce00078e000f */
.L_x_7096:
[----:B------:R-:W-:Y:S05]  /*48f0*/  BSYNC B1 ;  /* 0x0000000000017941 */ /* 0x000fea0003800000 */
.L_x_7095:
[----:B------:R-:W-:Y:S01]  /*4900*/  ISETP.GT.AND P0, PT, R7, 0xfffff, PT ;  /* 0x000fffff0700780c */ /* 0x000fe20003f04270 */
[----:B------:R-:W-:Y:S02]  /*4910*/  IMAD.MOV.U32 R8, RZ, RZ, R6 ;  /* 0x000000ffff087224 */ /* 0x000fe400078e0006 */
[----:B------:R-:W-:-:S10]  /*4920*/  IMAD.MOV.U32 R9, RZ, RZ, R7 ;  /* 0x000000ffff097224 */ /* 0x000fd400078e0007 */
[----:B------:R-:W-:-:S10]  /*4930*/  @!P0 DMUL R8, R8, 1.80143985094819840000e+16 ;  /* 0x4350000008088828 */ /* 0x000fd40000000000 */
[----:B------:R-:W-:Y:S02]  /*4940*/  @!P0 IMAD.MOV.U32 R7, RZ, RZ, R9 ;  /* 0x000000ffff078224 */ /* 0x000fe400078e0009 */
[----:B------:R-:W-:Y:S02]  /*4950*/  @!P0 IMAD.MOV.U32 R6, RZ, RZ, R8 ;  /* 0x000000ffff068224 */ /* 0x000fe400078e0008 */
[----:B------:R-:W-:-:S05]  /*4960*/  VIADD R0, R7, 0xffffffff ;  /* 0xffffffff07007836 */ /* 0x000fca0000000000 */
[----:B------:R-:W-:Y:S01]  /*4970*/  ISETP.GE.U32.AND P2, PT, R0, 0x7fefffff, PT ;  /* 0x7fefffff0000780c */ /* 0x000fe20003f46070 */
[----:B------:R-:W-:Y:S02]  /*4980*/  IMAD.MOV.U32 R0, RZ, RZ, -0x3ff ;  /* 0xfffffc01ff007424 */ /* 0x000fe400078e00ff */
[----:B------:R-:W-:-:S10]  /*4990*/  @!P0 IMAD.MOV.U32 R0, RZ, RZ, -0x435 ;  /* 0xfffffbcbff008424 */ /* 0x000fd400078e00ff */
[----:B------:R-:W-:Y:S01]  /*49a0*/  @P2 IMAD.MOV.U32 R10, RZ, RZ, 0x0 ;  /* 0x00000000ff0a2424 */ /* 0x000fe200078e00ff */
[----:B------:R-:W-:Y:S01]  /*49b0*/  @P2 FSETP.NEU.FTZ.AND P3, PT, R9, RZ, PT ;  /* 0x000000ff0900220b */ /* 0x000fe20003f7d000 */
[----:B------:R-:W-:-:S06]  /*49c0*/  @P2 IMAD.MOV.U32 R11, RZ, RZ, 0x7ff00000 ;  /* 0x7ff00000ff0b2424 */ /* 0x000fcc00078e00ff */
[----:B------:R-:W-:-:S10]  /*49d0*/  @P2 DFMA R10, R8, R10, +INF ;  /* 0x7ff00000080a242b */ /* 0x000fd4000000000a */
[----:B------:R-:W-:Y:S02]  /*49e0*/  @P2 FSEL R28, R10, RZ, P3 ;  /* 0x000000ff0a1c2208 */ /* 0x000fe40001800000 */
[----:B------:R-:W-:Y:S01]  /*49f0*/  @P2 FSEL R29, R11, -QNAN , P3 ;  /* 0xfff000000b1d2808 */ /* 0x000fe20001800000 */
[----:B------:R-:W-:Y:S06]  /*4a00*/  @P2 BRA `(.L_x_7092) ;  /* 0x0000000000f82947 */ /* 0x000fec0003800000 */
[----:B------:R-:W-:Y:S01]  /*4a10*/  LOP3.LUT R3, R7, 0x800fffff, RZ, 0xc0, !PT ;  /* 0x800fffff07037812 */ /* 0x000fe200078ec0ff */
[----:B------:R-:W-:Y:S01]  /*4a20*/  IMAD.MOV.U32 R8, RZ, RZ, R6 ;  /* 0x000000ffff087224 */ /* 0x000fe200078e0006 */
[----:B------:R-:W-:Y:S01]  /*4a30*/  UMOV UR4, 0x3ae80f1e ;  /* 0x3ae80f1e00047882 */ /* 0x000fe20000000000 */
[----:B------:R-:W-:Y:S01]  /*4a40*/  IMAD.MOV.U32 R10, RZ, RZ, RZ ;  /* 0x000000ffff0a7224 */ /* 0x000fe200078e00ff */
[----:B------:R-:W-:Y:S01]  /*4a50*/  LOP3.LUT R9, R3, 0x3ff00000, RZ, 0xfc, !PT ;  /* 0x3ff0000003097812 */ /* 0x000fe200078efcff */
[----:B------:R-:W-:Y:S01]  /*4a60*/  IMAD.MOV.U32 R28, RZ, RZ, -0x748574fc ;  /* 0x8b7a8b04ff1c7424 */ /* 0x000fe200078e00ff */
        /* <DEDUP_REMOVED lines=56> */
.L_x_7092:
[----:B------:R-:W-:Y:S05]  /*4df0*/  BSYNC B0 ;  /* 0x0000000000007941 */ /* 0x000fea0003800000 */
.L_x_7091:
[----:B------:R-:W-:Y:S01]  /*4e00*/  VIADD R3, R23, 0x100 ;  /* 0x0000010017037836 */ /* 0x000fe20000000000 */
        /* <DEDUP_REMOVED lines=15> */
.L_x_7100:
[----:B------:R-:W-:Y:S05]  /*4f00*/  BSYNC B1 ;  /* 0x0000000000017941 */ /* 0x000fea0003800000 */
.L_x_7099:
        /* <DEDUP_REMOVED lines=20> */
.L_x_7102:
[----:B------:R-:W-:Y:S05]  /*5050*/  BSYNC B1 ;  /* 0x0000000000017941 */ /* 0x000fea0003800000 */
.L_x_7101:
        /* <DEDUP_REMOVED lines=79> */
.L_x_7098:
[----:B------:R-:W-:Y:S05]  /*5550*/  BSYNC B0 ;  /* 0x0000000000007941 */ /* 0x000fea0003800000 */
.L_x_7097:
[----:B------:R-:W-:Y:S01]  /*5560*/  VIADD R3, R23, 0x180 ;  /* 0x0000018017037836 */ /* 0x000fe20000000000 */
[----:B------:R-:W-:Y:S04]  /*5570*/  BSSY B0, `(.L_x_7103) ;  /* 0x0000073000007945 */ /* 0x000fe80003800000 */
[----:B------:R-:W-:-:S13]  /*5580*/  ISETP.GE.AND P0, PT, R3, R2, PT ;  /* 0x000000020300720c */ /* 0x000fda0003f06270 */
[----:B------:R-:W-:Y:S05]  /*5590*/  @P0 BRA `(.L_x_7104) ;  /* 0x0000000400c00947 */ /* 0x000fea0003800000 */
[----:B------:R-:W-:Y:S01]  /*55a0*/  ULDC.64 UR4, c[0x0][0x218] ;  /* 0x0000860000047ab9 */ /* 0x000fe20000000a00 */
[----:B------:R-:W-:Y:S01]  /*55b0*/  BSSY B1, `(.L_x_7105) ;  /* 0x0000008000017945 */ /* 0x000fe20003800000 */
[----:B------:R-:W-:-:S14]  /*55c0*/  DSETP.GEU.AND P0, PT, R16, UR4, PT ;  /* 0x0000000410007e2a */ /* 0x000fdc000bf0e000 */
[----:B------:R-:W-:Y:S05]  /*55d0*/  @!P0 BRA `(.L_x_7106) ;  /* 0x0000000000148947 */ /* 0x000fea0003800000 */
[----:B------:R-:W-:Y:S01]  /*55e0*/  ULDC.64 UR4, c[0x0][0x220] ;  /* 0x0000880000047ab9 */ /* 0x000fe20000000a00 */
[----:B------:R-:W-:Y:S01]  /*55f0*/  IMAD.MOV.U32 R18, RZ, RZ, R16 ;  /* 0x000000ffff127224 */ /* 0x000fe200078e0010 */
[----:B------:R-:W-:Y:S01]  /*5600*/  DSETP.GT.AND P0, PT, R16, UR4, PT ;  /* 0x0000000410007e2a */ /* 0x000fe2000bf04000 */
[----:B------:R-:W-:-:S13]  /*5610*/  IMAD.MOV.U32 R19, RZ, RZ, R17 ;  /* 0x000000ffff137224 */ /* 0x000fda00078e0011 */
[----:B------:R-:W0:Y:S02]  /*5620*/  @P0 LDC.64 R18, c[0x0][0x220] ;  /* 0x00008800ff120b82 */ /* 0x000e240000000a00 */
.L_x_7106:
[----:B------:R-:W-:Y:S05]  /*5630*/  BSYNC B1 ;  /* 0x0000000000017941 */ /* 0x000fea0003800000 */
.L_x_7105:
        /* <DEDUP_REMOVED lines=22> */
.L_x_7108:
[----:B------:R-:W-:Y:S05]  /*57a0*/  BSYNC B1 ;  /* 0x0000000000017941 */ /* 0x000fea0003800000 */
.L_x_7107:
        /* <DEDUP_REMOVED lines=26> */
[----:B------:R-:W-:Y:S01]  /*5950*/  UMOV UR6, 0x80000000 ;  /* 0x8000000000067882 */ /* 0x000fe20000000000 */
[----:B------:R-:W-:Y:S01]  /*5960*/  LEA.HI R0, R7, R0, RZ, 0xc ;  /* 0x0000000007007211 */ /* 0x000fe200078f60ff */
[----:B------:R-:W-:-:S10]  /*5970*/  UMOV UR7, 0x43300000 ;  /* 0x4330000000077882 */ /* 0x000fd40000000000 */
[----:B------:R-:W-:Y:S02]  /*5980*/  @P0 VIADD R3, R9, 0xfff00000 ;  /* 0xfff0000009030836 */ /* 0x000fe40000000000 */
[----:B------:R-:W-:Y:S02]  /*5990*/  @P0 VIADD R0, R0, 0x1 ;  /* 0x0000000100000836 */ /* 0x000fe40000000000 */
[----:B------:R-:W-:-:S06]  /*59a0*/  @P0 IMAD.MOV.U32 R9, RZ, RZ, R3 ;  /* 0x000000ffff090224 */ /* 0x000fcc00078e0003 */
        /* <DEDUP_REMOVED lines=13> */
[----:B------:R-:W-:Y:S01]  /*5a80*/  LOP3.LUT R18, R0, 0x80000000, RZ, 0x3c, !PT ;  /* 0x8000000000127812 */ /* 0x000fe200078e3cff */
[----:B------:R-:W-:Y:S01]  /*5a90*/  IMAD.MOV.U32 R19, RZ, RZ, 0x43300000 ;  /* 0x43300000ff137424 */ /* 0x000fe200078e00ff */
[----:B------:R-:W-:-:S03]  /*5aa0*/  DADD R20, R6, R6 ;  /* 0x0000000006147229 */ /* 0x000fc60000000006 */
[----:B------:R-:W-:Y:S01]  /*5ab0*/  DFMA R16, R14, R16, UR4 ;  /* 0x000000040e107e2b */ /* 0x000fe20008000010 */
[----:B------:R-:W-:Y:S01]  /*5ac0*/  UMOV UR4, 0xa9ab0956 ;  /* 0xa9ab095600047882 */ /* 0x000fe20000000000 */
[----:B------:R-:W-:Y:S01]  /*5ad0*/  UMOV UR5, 0x3f1745cb ;  /* 0x3f1745cb00057882 */ /* 0x000fe20000000000 */
[----:B------:R-:W-:Y:S01]  /*5ae0*/  DADD R6, R18, -UR6 ;  /* 0x8000000612067e29 */ /* 0x000fe20008000000 */
[----:B------:R-:W-:Y:S01]  /*5af0*/  UMOV UR6, 0xfefa39ef ;  /* 0xfefa39ef00067882 */ /* 0x000fe20000000000 */
[----:B------:R-:W-:Y:S01]  /*5b00*/  UMOV UR7, 0x3fe62e42 ;  /* 0x3fe62e4200077882 */ /* 0x000fe20000000000 */
[----:B------:R-:W-:Y:S02]  /*5b10*/  DFMA R20, R8, -R12, R20 ;  /* 0x8000000c0814722b */ /* 0x000fe40000000014 */
[----:B------:R-:W-:Y:S01]  /*5b20*/  DFMA R16, R14, R16, UR4 ;  /* 0x000000040e107e2b */ /* 0x000fe20008000010 */
[----:B------:R-:W-:Y:S01]  /*5b30*/  UMOV UR4, 0x2d1b5154 ;  /* 0x2d1b515400047882 */ /* 0x000fe20000000000 */
[----:B------:R-:W-:-:S04]  /*5b40*/  UMOV UR5, 0x3f3c71c7 ;  /* 0x3f3c71c700057882 */ /* 0x000fc80000000000 */
[----:B------:R-:W-:Y:S02]  /*5b50*/  DMUL R20, R10, R20 ;  /* 0x000000140a147228 */ /* 0x000fe40000000000 */
        /* <DEDUP_REMOVED lines=20> */
.L_x_7104:
[----:B------:R-:W-:Y:S05]  /*5ca0*/  BSYNC B0 ;  /* 0x0000000000007941 */ /* 0x000fea0003800000 */
.L_x_7103:
[----:B------:R-:W0:Y:S01]  /*5cb0*/  LDC.U8 R18, c[0x0][0x24c] ;  /* 0x00009300ff127b82 */ /* 0x000e220000000000 */
[----:B------:R-:W-:Y:S04]  /*5cc0*/  BSSY B6, `(.L_x_7109) ;  /* 0x000012e000067945 */ /* 0x000fe80003800000 */
[----:B------:R-:W-:Y:S05]  /*5cd0*/  @P1 BRA `(.L_x_7110) ;  /* 0x0000001000b01947 */ /* 0x000fea0003800000 */
[----:B------:R-:W3:Y:S01]  /*5ce0*/  S2R R3, SR_TID.X ;  /* 0x0000000000037919 */ /* 0x000ee20000002100 */
[----:B------:R-:W1:Y:S01]  /*5cf0*/  LDC.64 R8, c[0x0][0x230] ;  /* 0x00008c00ff087b82 */ /* 0x000e620000000a00 */
[----:B0-----:R-:W-:Y:S01]  /*5d00*/  PRMT R6, R18, 0x9910, RZ ;  /* 0x0000991012067816 */ /* 0x001fe200000000ff */
[----:B------:R-:W-:Y:S01]  /*5d10*/  ULDC UR4, c[0x0][0x250] ;  /* 0x0000940000047ab9 */ /* 0x000fe20000000800 */
[----:B---3--:R-:W-:-:S04]  /*5d20*/  IMAD R0, R22, 0x200, R3 ;  /* 0x0000020016007824 */ /* 0x008fc800078e0203 */
        /* <DEDUP_REMOVED lines=18> */
.L_x_7114:
[----:B------:R-:W0:Y:S01]  /*5e50*/  F2I.S64.F64.TRUNC R4, R4 ;  /* 0x0000000400047311 */ /* 0x000e22000030d900 */
[----:B------:R-:W-:Y:S02]  /*5e60*/  IMAD.MOV.U32 R23, RZ, RZ, R27 ;  /* 0x000000ffff177224 */ /* 0x000fe400078e001b */
[----:B0-----:R-:W-:-:S05]  /*5e70*/  IMAD.MOV.U32 R3, RZ, RZ, R4 ;  /* 0x000000ffff037224 */ /* 0x001fca00078e0004 */
[----:B------:R0:W-:Y:S01]  /*5e80*/  STG.E.U8 desc[UR36][R8.64], R3 ;  /* 0x0000000308007986 */ /* 0x0001e2000c101124 */
[----:B------:R-:W-:Y:S05]  /*5e90*/  BRA `(.L_x_7110) ;  /* 0x0000001000407947 */ /* 0x000fea0003800000 */
.L_x_7113:
        /* <DEDUP_REMOVED lines=10> */
.L_x_7117:
[----:B------:R-:W0:Y:S01]  /*5f40*/  F2I.F64.TRUNC R5, R4 ;  /* 0x0000000400057311 */ /* 0x000e22000030d100 */
[----:B------:R-:W-:Y:S01]  /*5f50*/  IMAD.MOV.U32 R23, RZ, RZ, R27 ;  /* 0x000000ffff177224 */ /* 0x000fe200078e001b */
[----:B0-----:R0:W-:Y:S01]  /*5f60*/  STG.E desc[UR36][R8.64], R5 ;  /* 0x0000000508007986 */ /* 0x0011e2000c101924 */
[----:B------:R-:W-:Y:S05]  /*5f70*/  BRA `(.L_x_7110) ;  /* 0x0000001000087947 */ /* 0x000fea0003800000 */
.L_x_7116:
[----:B------:R-:W0:Y:S01]  /*5f80*/  F2I.F64.TRUNC R5, R4 ;  /* 0x0000000400057311 */ /* 0x000e22000030d100 */
[----:B------:R-:W-:Y:S01]  /*5f90*/  IMAD.MOV.U32 R23, RZ, RZ, R27 ;  /* 0x000000ffff177224 */ /* 0x000fe200078e001b */
[----:B0-----:R0:W-:Y:S01]  /*5fa0*/  STG.E.U16 desc[UR36][R8.64], R5 ;  /* 0x0000000508007986 */ /* 0x0011e2000c101524 */
[----:B------:R-:W-:Y:S05]  /*5fb0*/  BRA `(.L_x_7110) ;  /* 0x0000000c00f87947 */ /* 0x000fea0003800000 */
.L_x_7112:
        /* <DEDUP_REMOVED lines=14> */
.L_x_7119:
        /* <DEDUP_REMOVED lines=9> */
.L_x_7118:
        /* <DEDUP_REMOVED lines=15> */
.L_x_7121:
        /* <DEDUP_REMOVED lines=10> */
.L_x_7120:
[----:B------:R0:W-:Y:S01]  /*62c0*/  STG.E.64 desc[UR36][R8.64], R4 ;  /* 0x0000000408007986 */ /* 0x0001e2000c101b24 */
[----:B------:R-:W-:Y:S01]  /*62d0*/  IMAD.MOV.U32 R23, RZ, RZ, R27 ;  /* 0x000000ffff177224 */ /* 0x000fe200078e001b */
[----:B------:R-:W-:Y:S06]  /*62e0*/  BRA `(.L_x_7110) ;  /* 0x0000000c002c7947 */ /* 0x000fec0003800000 */
.L_x_7111:
        /* <DEDUP_REMOVED lines=13> */
.L_x_7124:
[----:B------:R-:W-:Y:S01]  /*63c0*/  CS2R R6, SRZ ;  /* 0x0000000000067805 */ /* 0x000fe2000001ff00 */
[----:B------:R-:W-:-:S04]  /*63d0*/  IMAD.MOV.U32 R23, RZ, RZ, R27 ;  /* 0x000000ffff177224 */ /* 0x000fc800078e001b */
[----:B------:R0:W-:Y:S01]  /*63e0*/  STG.E.128 desc[UR36][R8.64], R4 ;  /* 0x0000000408007986 */ /* 0x0001e2000c101d24 */
[----:B------:R-:W-:Y:S05]  /*63f0*/  BRA `(.L_x_7110) ;  /* 0x0000000800e87947 */ /* 0x000fea0003800000 */
.L_x_7123:
        /* <DEDUP_REMOVED lines=25> */
.L_x_7128:
[----:B------:R-:W-:Y:S05]  /*6590*/  BSYNC B0 ;  /* 0x0000000000007941 */ /* 0x000fea0003800000 */
.L_x_7127:
[----:B------:R-:W-:Y:S01]  /*65a0*/  LOP3.LUT R7, R0, R7, RZ, 0xfc, !PT ;  /* 0x0000000700077212 */ /* 0x000fe200078efcff */
[----:B------:R-:W-:-:S04]  /*65b0*/  IMAD.MOV.U32 R23, RZ, RZ, R27 ;  /* 0x000000ffff177224 */ /* 0x000fc800078e001b */
[----:B------:R0:W-:Y:S01]  /*65c0*/  STG.E.U8 desc[UR36][R8.64], R7 ;  /* 0x0000000708007986 */ /* 0x0001e2000c101124 */
[----:B------:R-:W-:Y:S05]  /*65d0*/  BRA `(.L_x_7110) ;  /* 0x0000000800707947 */ /* 0x000fea0003800000 */
.L_x_7126:
        /* <DEDUP_REMOVED lines=17> */
.L_x_7130:
[----:B------:R-:W-:Y:S01]  /*66f0*/  IMAD.MOV.U32 R0, RZ, RZ, 0x7f ;  /* 0x0000007fff007424 */ /* 0x000fe200078e00ff */
[----:B------:R-:W-:-:S04]  /*6700*/  ISETP.GT.U32.AND P0, PT, R3, 0x7f800000, PT ;  /* 0x7f8000000300780c */ /* 0x000fc80003f04070 */
[----:B------:R-:W-:-:S09]  /*6710*/  SEL R0, R0, 0x7c, P0 ;  /* 0x0000007c00007807 */ /* 0x000fd20000000000 */
.L_x_7131:
[----:B------:R-:W-:Y:S05]  /*6720*/  BSYNC B0 ;  /* 0x0000000000007941 */ /* 0x000fea0003800000 */
.L_x_7129:
[----:B------:R-:W-:Y:S01]  /*6730*/  LOP3.LUT R3, R7, 0x80000000, RZ, 0xc0, !PT ;  /* 0x8000000007037812 */ /* 0x000fe200078ec0ff */
[----:B------:R-:W-:-:S03]  /*6740*/  IMAD.MOV.U32 R23, RZ, RZ, R27 ;  /* 0x000000ffff177224 */ /* 0x000fc600078e001b */
[----:B------:R-:W-:-:S04]  /*6750*/  SHF.R.U32.HI R3, RZ, 0x18, R3 ;  /* 0x00000018ff037819 */ /* 0x000fc80000011603 */
[----:B------:R-:W-:-:S05]  /*6760*/  LOP3.LUT R3, R0, R3, RZ, 0xfc, !PT ;  /* 0x0000000300037212 */ /* 0x000fca00078efcff */
[----:B------:R0:W-:Y:S01]  /*6770*/  STG.E.U8 desc[UR36][R8.64], R3 ;  /* 0x0000000308007986 */ /* 0x0001e2000c101124 */
[----:B------:R-:W-:Y:S05]  /*6780*/  BRA `(.L_x_7110) ;  /* 0x0000000800047947 */ /* 0x000fea0003800000 */
.L_x_7125:
        /* <DEDUP_REMOVED lines=9> */
.L_x_7122:
        /* <DEDUP_REMOVED lines=12> */
.L_x_7134:
        /* <DEDUP_REMOVED lines=21> */
.L_x_7137:
[----:B------:R-:W-:-:S04]  /*6a30*/  LOP3.LUT R0, R7, 0x80000000, RZ, 0xc0, !PT ;  /* 0x8000000007007812 */ /* 0x000fc800078ec0ff */
[----:B------:R-:W-:-:S04]  /*6a40*/  SHF.R.U32.HI R0, RZ, 0x18, R0 ;  /* 0x00000018ff007819 */ /* 0x000fc80000011600 */
[----:B------:R-:W-:-:S07]  /*6a50*/  LOP3.LUT R0, R3, R0, RZ, 0xfc, !PT ;  /* 0x0000000003007212 */ /* 0x000fce00078efcff */
.L_x_7136:
[----:B------:R-:W-:Y:S05]  /*6a60*/  BSYNC B0 ;  /* 0x0000000000007941 */ /* 0x000fea0003800000 */
.L_x_7135:
[----:B------:R0:W-:Y:S01]  /*6a70*/  STG.E.U8 desc[UR36][R8.64], R0 ;  /* 0x0000000008007986 */ /* 0x0001e2000c101124 */
[----:B------:R-:W-:Y:S01]  /*6a80*/  IMAD.MOV.U32 R23, RZ, RZ, R27 ;  /* 0x000000ffff177224 */ /* 0x000fe200078e001b */
[----:B------:R-:W-:Y:S06]  /*6a90*/  BRA `(.L_x_7110) ;  /* 0x0000000400407947 */ /* 0x000fec0003800000 */
.L_x_7133:
        /* <DEDUP_REMOVED lines=21> */
.L_x_7140:
[----:B------:R-:W-:-:S04]  /*6bf0*/  LOP3.LUT R0, R7, 0x80000000, RZ, 0xc0, !PT ;  /* 0x8000000007007812 */ /* 0x000fc800078ec0ff */
[----:B------:R-:W-:-:S04]  /*6c00*/  SHF.R.U32.HI R0, RZ, 0x18, R0 ;  /* 0x00000018ff007819 */ /* 0x000fc80000011600 */
[----:B------:R-:W-:-:S07]  /*6c10*/  LOP3.LUT R0, R3, R0, RZ, 0xfc, !PT ;  /* 0x0000000003007212 */ /* 0x000fce00078efcff */
.L_x_7139:
[----:B------:R-:W-:Y:S05]  /*6c20*/  BSYNC B0 ;  /* 0x0000000000007941 */ /* 0x000fea0003800000 */
.L_x_7138:
[----:B------:R0:W-:Y:S01]  /*6c30*/  STG.E.U8 desc[UR36][R8.64], R0 ;  /* 0x0000000008007986 */ /* 0x0001e2000c101124 */
[----:B------:R-:W-:Y:S01]  /*6c40*/  IMAD.MOV.U32 R23, RZ, RZ, R27 ;  /* 0x000000ffff177224 */ /* 0x000fe200078e001b */
[----:B------:R-:W-:Y:S06]  /*6c50*/  BRA `(.L_x_7110) ;  /* 0x0000000000d07947 */ /* 0x000fec0003800000 */
.L_x_7132:
        /* <DEDUP_REMOVED lines=27> */
.L_x_7115:
        /* <DEDUP_REMOVED lines=16> */
.L_x_7143:
[----:B------:R-:W-:Y:S01]  /*6f10*/  IMAD.MOV.U32 R23, RZ, RZ, R27 ;  /* 0x000000ffff177224 */ /* 0x000fe200078e001b */
[----:B------:R-:W-:Y:S06]  /*6f20*/  BRA `(.L_x_7110) ;  /* 0x00000000001c7947 */ /* 0x000fec0003800000 */
.L_x_7142:
[----:B------:R-:W0:Y:S01]  /*6f30*/  F2I.U64.F64.TRUNC R4, R4 ;  /* 0x0000000400047311 */ /* 0x000e22000030d800 */
[----:B------:R-:W-:Y:S01]  /*6f40*/  IMAD.MOV.U32 R23, RZ, RZ, R27 ;  /* 0x000000ffff177224 */ /* 0x000fe200078e001b */
[----:B0-----:R4:W-:Y:S01]  /*6f50*/  STG.E.64 desc[UR36][R8.64], R4 ;  /* 0x0000000408007986 */ /* 0x0019e2000c101b24 */
[----:B------:R-:W-:Y:S05]  /*6f60*/  BRA `(.L_x_7110) ;  /* 0x00000000000c7947 */ /* 0x000fea0003800000 */
.L_x_7141:
[----:B------:R-:W0:Y:S01]  /*6f70*/  F2I.U32.F64.TRUNC R5, R4 ;  /* 0x0000000400057311 */ /* 0x000e22000030d000 */
[----:B------:R-:W-:Y:S01]  /*6f80*/  IMAD.MOV.U32 R23, RZ, RZ, R27 ;  /* 0x000000ffff177224 */ /* 0x000fe200078e001b */
[----:B0-----:R1:W-:Y:S06]  /*6f90*/  STG.E desc[UR36][R8.64], R5 ;  /* 0x0000000508007986 */ /* 0x0013ec000c101924 */
.L_x_7110:
[----:B------:R-:W-:Y:S05]  /*6fa0*/  BSYNC B6 ;  /* 0x0000000000067941 */ /* 0x000fea0003800000 */
.L_x_7109:
[----:B------:R-:W-:Y:S01]  /*6fb0*/  ISETP.GE.AND P0, PT, R23, R2, PT ;  /* 0x000000021700720c */ /* 0x000fe20003f06270 */
[----:B------:R-:W-:-:S12]  /*6fc0*/  BSSY B6, `(.L_x_7144) ;  /* 0x0000230000067945 */ /* 0x000fd80003800000 */
[----:B------:R-:W-:Y:S05]  /*6fd0*/  @P0 BRA `(.L_x_7145) ;  /* 0x0000002000b80947 */ /* 0x000fea0003800000 */
[----:B01--4-:R-:W0:Y:S01]  /*6fe0*/  LDC.64 R4, c[0x0][0x230] ;  /* 0x00008c00ff047b82 */ /* 0x013e220000000a00 */
[----:B---3--:R-:W-:Y:S01]  /*6ff0*/  IMAD R0, R22, 0x200, R23 ;  /* 0x0000020016007824 */ /* 0x008fe200078e0217 */
[----:B------:R-:W-:Y:S01]  /*7000*/  PRMT R6, R18, 0x9910, RZ ;  /* 0x0000991012067816 */ /* 0x000fe200000000ff */
[----:B------:R-:W-:Y:S02]  /*7010*/  ULDC UR4, c[0x0][0x250] ;  /* 0x0000940000047ab9 */ /* 0x000fe40000000800 */
[----:B--2---:R-:W-:Y:S02]  /*7020*/  IMAD R3, R0, UR4, RZ ;  /* 0x0000000400037c24 */ /* 0x004fe4000f8e02ff */
        /* <DEDUP_REMOVED lines=16> */
.L_x_7149:
[----:B------:R-:W0:Y:S02]  /*7130*/  F2I.S64.F64.TRUNC R28, R28 ;  /* 0x0000001c001c7311 */ /* 0x000e24000030d900 */
[----:B0-----:R-:W-:-:S05]  /*7140*/  IMAD.MOV.U32 R3, RZ, RZ, R28 ;  /* 0x000000ffff037224 */ /* 0x001fca00078e001c */
[----:B------:R0:W-:Y:S01]  /*7150*/  STG.E.U8 desc[UR36][R4.64], R3 ;  /* 0x0000000304007986 */ /* 0x0001e2000c101124 */
[----:B------:R-:W-:Y:S05]  /*7160*/  BRA `(.L_x_7151) ;  /* 0x0000000c00f07947 */ /* 0x000fea0003800000 */
.L_x_7148:
        /* <DEDUP_REMOVED lines=9> */
.L_x_7153:
[----:B------:R-:W0:Y:S02]  /*7200*/  F2I.F64.TRUNC R29, R28 ;  /* 0x0000001c001d7311 */ /* 0x000e24000030d100 */
[----:B0-----:R0:W-:Y:S01]  /*7210*/  STG.E desc[UR36][R4.64], R29 ;  /* 0x0000001d04007986 */ /* 0x0011e2000c101924 */
[----:B------:R-:W-:Y:S05]  /*7220*/  BRA `(.L_x_7151) ;  /* 0x0000000c00c07947 */ /* 0x000fea0003800000 */
.L_x_7152:
[----:B------:R-:W0:Y:S02]  /*7230*/  F2I.F64.TRUNC R29, R28 ;  /* 0x0000001c001d7311 */ /* 0x000e24000030d100 */
[----:B0-----:R0:W-:Y:S01]  /*7240*/  STG.E.U16 desc[UR36][R4.64], R29 ;  /* 0x0000001d04007986 */ /* 0x0011e2000c101524 */
[----:B------:R-:W-:Y:S05]  /*7250*/  BRA `(.L_x_7151) ;  /* 0x0000000c00b47947 */ /* 0x000fea0003800000 */
.L_x_7147:
        /* <DEDUP_REMOVED lines=13> */
.L_x_7155:
        /* <DEDUP_REMOVED lines=8> */
.L_x_7154:
        /* <DEDUP_REMOVED lines=14> */
.L_x_7157:
        /* <DEDUP_REMOVED lines=9> */
.L_x_7156:
[----:B------:R0:W-:Y:S01]  /*7520*/  STG.E.64 desc[UR36][R4.64], R28 ;  /* 0x0000001c04007986 */ /* 0x0001e2000c101b24 */
[----:B------:R-:W-:Y:S05]  /*7530*/  BRA `(.L_x_7151) ;  /* 0x0000000800fc7947 */ /* 0x000fea0003800000 */
.L_x_7146:
        /* <DEDUP_REMOVED lines=12> */
.L_x_7160:
[----:B------:R-:W-:-:S05]  /*7600*/  CS2R R30, SRZ ;  /* 0x00000000001e7805 */ /* 0x000fca000001ff00 */
[----:B------:R0:W-:Y:S01]  /*7610*/  STG.E.128 desc[UR36][R4.64], R28 ;  /* 0x0000001c04007986 */ /* 0x0001e2000c101d24 */
[----:B------:R-:W-:Y:S05]  /*7620*/  BRA `(.L_x_7151) ;  /* 0x0000000800c07947 */ /* 0x000fea0003800000 */
.L_x_7159:
        /* <DEDUP_REMOVED lines=25> */
.L_x_7164:
[----:B------:R-:W-:Y:S05]  /*77c0*/  BSYNC B0 ;  /* 0x0000000000007941 */ /* 0x000fea0003800000 */
.L_x_7163:
[----:B------:R-:W-:-:S05]  /*77d0*/  LOP3.LUT R7, R0, R7, RZ, 0xfc, !PT ;  /* 0x0000000700077212 */ /* 0x000fca00078efcff */
[----:B------:R0:W-:Y:S01]  /*77e0*/  STG.E.U8 desc[UR36][R4.64], R7 ;  /* 0x0000000704007986 */ /* 0x0001e2000c101124 */
[----:B------:R-:W-:Y:S05]  /*77f0*/  BRA `(.L_x_7151) ;  /* 0x00000008004c7947 */ /* 0x000fea0003800000 */
.L_x_7162:
        /* <DEDUP_REMOVED lines=17> */
.L_x_7166:
[----:B------:R-:W-:Y:S01]  /*7910*/  IMAD.MOV.U32 R0, RZ, RZ, 0x7f ;  /* 0x0000007fff007424 */ /* 0x000fe200078e00ff */
[----:B------:R-:W-:-:S04]  /*7920*/  ISETP.GT.U32.AND P0, PT, R3, 0x7f800000, PT ;  /* 0x7f8000000300780c */ /* 0x000fc80003f04070 */
[----:B------:R-:W-:-:S09]  /*7930*/  SEL R0, R0, 0x7c, P0 ;  /* 0x0000007c00007807 */ /* 0x000fd20000000000 */
.L_x_7167:
[----:B------:R-:W-:Y:S05]  /*7940*/  BSYNC B0 ;  /* 0x0000000000007941 */ /* 0x000fea0003800000 */
.L_x_7165:
[----:B------:R-:W-:-:S04]  /*7950*/  LOP3.LUT R3, R7, 0x80000000, RZ, 0xc0, !PT ;  /* 0x8000000007037812 */ /* 0x000fc800078ec0ff */
[----:B------:R-:W-:-:S04]  /*7960*/  SHF.R.U32.HI R3, RZ, 0x18, R3 ;  /* 0x00000018ff037819 */ /* 0x000fc80000011603 */
[----:B------:R-:W-:-:S05]  /*7970*/  LOP3.LUT R3, R0, R3, RZ, 0xfc, !PT ;  /* 0x0000000300037212 */ /* 0x000fca00078efcff */
[----:B------:R0:W-:Y:S01]  /*7980*/  STG.E.U8 desc[UR36][R4.64], R3 ;  /* 0x0000000304007986 */ /* 0x0001e2000c101124 */
[----:B------:R-:W-:Y:S05]  /*7990*/  BRA `(.L_x_7151) ;  /* 0x0000000400e47947 */ /* 0x000fea0003800000 */
.L_x_7161:
        /* <DEDUP_REMOVED lines=8> */
.L_x_7158:
        /* <DEDUP_REMOVED lines=11> */
.L_x_7170:
        /* <DEDUP_REMOVED lines=21> */
.L_x_7173:
[----:B------:R-:W-:-:S04]  /*7c20*/  LOP3.LUT R0, R7, 0x80000000, RZ, 0xc0, !PT ;  /* 0x8000000007007812 */ /* 0x000fc800078ec0ff */
[----:B------:R-:W-:-:S04]  /*7c30*/  SHF.R.U32.HI R0, RZ, 0x18, R0 ;  /* 0x00000018ff007819 */ /* 0x000fc80000011600 */
[----:B------:R-:W-:-:S07]  /*7c40*/  LOP3.LUT R0, R3, R0, RZ, 0xfc, !PT ;  /* 0x0000000003007212 */ /* 0x000fce00078efcff */
.L_x_7172:
[----:B------:R-:W-:Y:S05]  /*7c50*/  BSYNC B0 ;  /* 0x0000000000007941 */ /* 0x000fea0003800000 */
.L_x_7171:
[----:B------:R3:W-:Y:S01]  /*7c60*/  STG.E.U8 desc[UR36][R4.64], R0 ;  /* 0x0000000004007986 */ /* 0x0007e2000c101124 */
[----:B------:R-:W-:Y:S05]  /*7c70*/  BRA `(.L_x_7151) ;  /* 0x00000004002c7947 */ /* 0x000fea0003800000 */
.L_x_7169:
        /* <DEDUP_REMOVED lines=21> */
.L_x_7176:
[----:B------:R-:W-:-:S04]  /*7dd0*/  LOP3.LUT R0, R7, 0x80000000, RZ, 0xc0, !PT ;  /* 0x8000000007007812 */ /* 0x000fc800078ec0ff */
[----:B------:R-:W-:-:S04]  /*7de0*/  SHF.R.U32.HI R0, RZ, 0x18, R0 ;  /* 0x00000018ff007819 */ /* 0x000fc80000011600 */
[----:B------:R-:W-:-:S07]  /*7df0*/  LOP3.LUT R0, R3, R0, RZ, 0xfc, !PT ;  /* 0x0000000003007212 */ /* 0x000fce00078efcff */
.L_x_7175:
[----:B------:R-:W-:Y:S05]  /*7e00*/  BSYNC B0 ;  /* 0x0000000000007941 */ /* 0x000fea0003800000 */
.L_x_7174:
[----:B------:R0:W-:Y:S01]  /*7e10*/  STG.E.U8 desc[UR36][R4.64], R0 ;  /* 0x0000000004007986 */ /* 0x0001e2000c101124 */
[----:B------:R-:W-:Y:S05]  /*7e20*/  BRA `(.L_x_7151) ;  /* 0x0000000000c07947 */ /* 0x000fea0003800000 */
.L_x_7168:
        /* <DEDUP_REMOVED lines=26> */
.L_x_7150:
        /* <DEDUP_REMOVED lines=16> */
.L_x_7179:
[----:B------:R-:W-:Y:S05]  /*80d0*/  BRA `(.L_x_7151) ;  /* 0x0000000000147947 */ /* 0x000fea0003800000 */
.L_x_7178:
[----:B------:R-:W0:Y:S02]  /*80e0*/  F2I.U64.F64.TRUNC R28, R28 ;  /* 0x0000001c001c7311 */ /* 0x000e24000030d800 */
[----:B0-----:R2:W-:Y:S01]  /*80f0*/  STG.E.64 desc[UR36][R4.64], R28 ;  /* 0x0000001c04007986 */ /* 0x0015e2000c101b24 */
[----:B------:R-:W-:Y:S05]  /*8100*/  BRA `(.L_x_7151) ;  /* 0x0000000000087947 */ /* 0x000fea0003800000 */
.L_x_7177:
[----:B------:R-:W0:Y:S02]  /*8110*/  F2I.U32.F64.TRUNC R29, R28 ;  /* 0x0000001c001d7311 */ /* 0x000e24000030d000 */
[----:B0-----:R0:W-:Y:S02]  /*8120*/  STG.E desc[UR36][R4.64], R29 ;  /* 0x0000001d04007986 */ /* 0x0011e4000c101924 */
.L_x_7151:
        /* <DEDUP_REMOVED lines=24> */
.L_x_7183:
[----:B------:R-:W0:Y:S02]  /*82b0*/  F2I.S64.F64.TRUNC R24, R24 ;  /* 0x0000001800187311 */ /* 0x000e24000030d900 */
[----:B0-----:R-:W-:-:S05]  /*82c0*/  IMAD.MOV.U32 R3, RZ, RZ, R24 ;  /* 0x000000ffff037224 */ /* 0x001fca00078e0018 */
[----:B------:R3:W-:Y:S01]  /*82d0*/  STG.E.U8 desc[UR36][R4.64], R3 ;  /* 0x0000000304007986 */ /* 0x0007e2000c101124 */
[----:B------:R-:W-:Y:S05]  /*82e0*/  BRA `(.L_x_7185) ;  /* 0x0000000c00f07947 */ /* 0x000fea0003800000 */
.L_x_7182:
        /* <DEDUP_REMOVED lines=9> */
.L_x_7187:
[----:B------:R-:W0:Y:S02]  /*8380*/  F2I.F64.TRUNC R25, R24 ;  /* 0x0000001800197311 */ /* 0x000e24000030d100 */
[----:B0-----:R2:W-:Y:S01]  /*8390*/  STG.E desc[UR36][R4.64], R25 ;  /* 0x0000001904007986 */ /* 0x0015e2000c101924 */
[----:B------:R-:W-:Y:S05]  /*83a0*/  BRA `(.L_x_7185) ;  /* 0x0000000c00c07947 */ /* 0x000fea0003800000 */
.L_x_7186:
[----:B------:R-:W0:Y:S02]  /*83b0*/  F2I.F64.TRUNC R25, R24 ;  /* 0x0000001800197311 */ /* 0x000e24000030d100 */
[----:B0-----:R0:W-:Y:S01]  /*83c0*/  STG.E.U16 desc[UR36][R4.64], R25 ;  /* 0x0000001904007986 */ /* 0x0011e2000c101524 */
[----:B------:R-:W-:Y:S05]  /*83d0*/  BRA `(.L_x_7185) ;  /* 0x0000000c00b47947 */ /* 0x000fea0003800000 */
.L_x_7181:
        /* <DEDUP_REMOVED lines=13> */
.L_x_7189:
        /* <DEDUP_REMOVED lines=8> */
.L_x_7188:
        /* <DEDUP_REMOVED lines=14> */
.L_x_7191:
        /* <DEDUP_REMOVED lines=9> */
.L_x_7190:
[----:B------:R0:W-:Y:S01]  /*86a0*/  STG.E.64 desc[UR36][R4.64], R24 ;  /* 0x0000001804007986 */ /* 0x0001e2000c101b24 */
[----:B------:R-:W-:Y:S05]  /*86b0*/  BRA `(.L_x_7185) ;  /* 0x0000000800fc7947 */ /* 0x000fea0003800000 */
.L_x_7180:
        /* <DEDUP_REMOVED lines=12> */
.L_x_7194:
[----:B------:R-:W-:-:S05]  /*8780*/  CS2R R26, SRZ ;  /* 0x00000000001a7805 */ /* 0x000fca000001ff00 */
[----:B------:R0:W-:Y:S01]  /*8790*/  STG.E.128 desc[UR36][R4.64], R24 ;  /* 0x0000001804007986 */ /* 0x0001e2000c101d24 */
[----:B------:R-:W-:Y:S05]  /*87a0*/  BRA `(.L_x_7185) ;  /* 0x0000000800c07947 */ /* 0x000fea0003800000 */
.L_x_7193:
        /* <DEDUP_REMOVED lines=25> */
.L_x_7198:
[----:B------:R-:W-:Y:S05]  /*8940*/  BSYNC B0 ;  /* 0x0000000000007941 */ /* 0x000fea0003800000 */
.L_x_7197:
[----:B------:R-:W-:-:S05]  /*8950*/  LOP3.LUT R7, R0, R7, RZ, 0xfc, !PT ;  /* 0x0000000700077212 */ /* 0x000fca00078efcff */
[----:B------:R0:W-:Y:S01]  /*8960*/  STG.E.U8 desc[UR36][R4.64], R7 ;  /* 0x0000000704007986 */ /* 0x0001e2000c101124 */
[----:B------:R-:W-:Y:S05]  /*8970*/  BRA `(.L_x_7185) ;  /* 0x00000008004c7947 */ /* 0x000fea0003800000 */
.L_x_7196:
        /* <DEDUP_REMOVED lines=17> */
.L_x_7200:
[----:B------:R-:W-:Y:S01]  /*8a90*/  IMAD.MOV.U32 R0, RZ, RZ, 0x7f ;  /* 0x0000007fff007424 */ /* 0x000fe200078e00ff */
[----:B------:R-:W-:-:S04]  /*8aa0*/  ISETP.GT.U32.AND P0, PT, R3, 0x7f800000, PT ;  /* 0x7f8000000300780c */ /* 0x000fc80003f04070 */
[----:B------:R-:W-:-:S09]  /*8ab0*/  SEL R0, R0, 0x7c, P0 ;  /* 0x0000007c00007807 */ /* 0x000fd20000000000 */
.L_x_7201:
[----:B------:R-:W-:Y:S05]  /*8ac0*/  BSYNC B0 ;  /* 0x0000000000007941 */ /* 0x000fea0003800000 */
.L_x_7199:
[----:B------:R-:W-:-:S04]  /*8ad0*/  LOP3.LUT R3, R7, 0x80000000, RZ, 0xc0, !PT ;  /* 0x8000000007037812 */ /* 0x000fc800078ec0ff */
[----:B------:R-:W-:-:S04]  /*8ae0*/  SHF.R.U32.HI R3, RZ, 0x18, R3 ;  /* 0x00000018ff037819 */ /* 0x000fc80000011603 */
[----:B------:R-:W-:-:S05]  /*8af0*/  LOP3.LUT R3, R0, R3, RZ, 0xfc, !PT ;  /* 0x0000000300037212 */ /* 0x000fca00078efcff */
[----:B------:R0:W-:Y:S01]  /*8b00*/  STG.E.U8 desc[UR36][R4.64], R3 ;  /* 0x0000000304007986 */ /* 0x0001e2000c101124 */
[----:B------:R-:W-:Y:S05]  /*8b10*/  BRA `(.L_x_7185) ;  /* 0x0000000400e47947 */ /* 0x000fea0003800000 */
.L_x_7195:
        /* <DEDUP_REMOVED lines=8> */
.L_x_7192:
        /* <DEDUP_REMOVED lines=11> */
.L_x_7204:
        /* <DEDUP_REMOVED lines=21> */
.L_x_7207:
[----:B------:R-:W-:-:S04]  /*8da0*/  LOP3.LUT R0, R7, 0x80000000, RZ, 0xc0, !PT ;  /* 0x8000000007007812 */ /* 0x000fc800078ec0ff */
[----:B------:R-:W-:-:S04]  /*8db0*/  SHF.R.U32.HI R0, RZ, 0x18, R0 ;  /* 0x00000018ff007819 */ /* 0x000fc80000011600 */
[----:B------:R-:W-:-:S07]  /*8dc0*/  LOP3.LUT R0, R3, R0, RZ, 0xfc, !PT ;  /* 0x0000000003007212 */ /* 0x000fce00078efcff */
.L_x_7206:
[----:B------:R-:W-:Y:S05]  /*8dd0*/  BSYNC B0 ;  /* 0x0000000000007941 */ /* 0x000fea0003800000 */
.L_x_7205:
[----:B------:R0:W-:Y:S01]  /*8de0*/  STG.E.U8 desc[UR36][R4.64], R0 ;  /* 0x0000000004007986 */ /* 0x0001e2000c101124 */
[----:B------:R-:W-:Y:S05]  /*8df0*/  BRA `(.L_x_7185) ;  /* 0x00000004002c7947 */ /* 0x000fea0003800000 */
.L_x_7203:
        /* <DEDUP_REMOVED lines=21> */
.L_x_7210:
[----:B------:R-:W-:-:S04]  /*8f50*/  LOP3.LUT R0, R7, 0x80000000, RZ, 0xc0, !PT ;  /* 0x8000000007007812 */ /* 0x000fc800078ec0ff */
[----:B------:R-:W-:-:S04]  /*8f60*/  SHF.R.U32.HI R0, RZ, 0x18, R0 ;  /* 0x00000018ff007819 */ /* 0x000fc80000011600 */
[----:B------:R-:W-:-:S07]  /*8f70*/  LOP3.LUT R0, R3, R0, RZ, 0xfc, !PT ;  /* 0x0000000003007212 */ /* 0x000fce00078efcff */
.L_x_7209:
[----:B------:R-:W-:Y:S05]  /*8f80*/  BSYNC B0 ;  /* 0x0000000000007941 */ /* 0x000fea0003800000 */
.L_x_7208:
[----:B------:R0:W-:Y:S01]  /*8f90*/  STG.E.U8 desc[UR36][R4.64], R0 ;  /* 0x0000000004007986 */ /* 0x0001e2000c101124 */
[----:B------:R-:W-:Y:S05]  /*8fa0*/  BRA `(.L_x_7185) ;  /* 0x0000000000c07947 */ /* 0x000fea0003800000 */
.L_x_7202:
        /* <DEDUP_REMOVED lines=26> */
.L_x_7184:
        /* <DEDUP_REMOVED lines=16> */
.L_x_7213:
[----:B------:R-:W-:Y:S05]  /*9250*/  BRA `(.L_x_7185) ;  /* 0x0000000000147947 */ /* 0x000fea0003800000 */
.L_x_7212:
[----:B------:R-:W0:Y:S02]  /*9260*/  F2I.U64.F64.TRUNC R24, R24 ;  /* 0x0000001800187311 */ /* 0x000e24000030d800 */
[----:B0-----:R0:W-:Y:S01]  /*9270*/  STG.E.64 desc[UR36][R4.64], R24 ;  /* 0x0000001804007986 */ /* 0x0011e2000c101b24 */
[----:B------:R-:W-:Y:S05]  /*9280*/  BRA `(.L_x_7185) ;  /* 0x0000000000087947 */ /* 0x000fea0003800000 */
.L_x_7211:
[----:B------:R-:W0:Y:S02]  /*9290*/  F2I.U32.F64.TRUNC R25, R24 ;  /* 0x0000001800197311 */ /* 0x000e24000030d000 */
[----:B0-----:R0:W-:Y:S02]  /*92a0*/  STG.E desc[UR36][R4.64], R25 ;  /* 0x0000001904007986 */ /* 0x0011e4000c101924 */
.L_x_7185:
[----:B------:R-:W-:-:S07]  /*92b0*/  VIADD R23, R23, 0x80 ;  /* 0x0000008017177836 */ /* 0x000fce0000000000 */
.L_x_7145:
[----:B------:R-:W-:Y:S05]  /*92c0*/  BSYNC B6 ;  /* 0x0000000000067941 */ /* 0x000fea0003800000 */
.L_x_7144:
[----:B------:R-:W-:-:S13]  /*92d0*/  ISETP.GE.AND P0, PT, R23, R2, PT ;  /* 0x000000021700720c */ /* 0x000fda0003f06270 */
[----:B------:R-:W-:Y:S05]  /*92e0*/  @P0 EXIT ;  /* 0x000000000000094d */ /* 0x000fea0003800000 */
[----:B0123--:R-:W0:Y:S01]  /*92f0*/  LDC.64 R2, c[0x0][0x230] ;  /* 0x00008c00ff027b82 */ /* 0x00fe220000000a00 */
[----:B------:R-:W-:Y:S01]  /*9300*/  PRMT R0, R18, 0x9910, RZ ;  /* 0x0000991012007816 */ /* 0x000fe200000000ff */
        /* <DEDUP_REMOVED lines=18> */
.L_x_7217:
[----:B------:R-:W0:Y:S02]  /*9430*/  F2I.S64.F64.TRUNC R16, R16 ;  /* 0x0000001000107311 */ /* 0x000e24000030d900 */
[----:B0-----:R-:W-:-:S05]  /*9440*/  IMAD.MOV.U32 R5, RZ, RZ, R16 ;  /* 0x000000ffff057224 */ /* 0x001fca00078e0010 */
[----:B------:R-:W-:Y:S01]  /*9450*/  STG.E.U8 desc[UR36][R2.64], R5 ;  /* 0x0000000502007986 */ /* 0x000fe2000c101124 */
[----:B------:R-:W-:Y:S05]  /*9460*/  EXIT ;  /* 0x000000000000794d */ /* 0x000fea0003800000 */
.L_x_7216:
        /* <DEDUP_REMOVED lines=9> */
.L_x_7220:
[----:B------:R-:W0:Y:S02]  /*9500*/  F2I.F64.TRUNC R17, R16 ;  /* 0x0000001000117311 */ /* 0x000e24000030d100 */
[----:B0-----:R-:W-:Y:S01]  /*9510*/  STG.E desc[UR36][R2.64], R17 ;  /* 0x0000001102007986 */ /* 0x001fe2000c101924 */
[----:B------:R-:W-:Y:S05]  /*9520*/  EXIT ;  /* 0x000000000000794d */ /* 0x000fea0003800000 */
.L_x_7219:
[----:B------:R-:W0:Y:S02]  /*9530*/  F2I.F64.TRUNC R17, R16 ;  /* 0x0000001000117311 */ /* 0x000e24000030d100 */
[----:B0-----:R-:W-:Y:S01]  /*9540*/  STG.E.U16 desc[UR36][R2.64], R17 ;  /* 0x0000001102007986 */ /* 0x001fe2000c101524 */
[----:B------:R-:W-:Y:S05]  /*9550*/  EXIT ;  /* 0x000000000000794d */ /* 0x000fea0003800000 */
.L_x_7215:
        /* <DEDUP_REMOVED lines=13> */
.L_x_7222:
        /* <DEDUP_REMOVED lines=8> */
.L_x_7221:
        /* <DEDUP_REMOVED lines=14> */
.L_x_7224:
        /* <DEDUP_REMOVED lines=9> */
.L_x_7223:
[----:B------:R-:W-:Y:S01]  /*9820*/  STG.E.64 desc[UR36][R2.64], R16 ;  /* 0x0000001002007986 */ /* 0x000fe2000c101b24 */
[----:B------:R-:W-:Y:S05]  /*9830*/  EXIT ;  /* 0x000000000000794d */ /* 0x000fea0003800000 */
.L_x_7214:
        /* <DEDUP_REMOVED lines=12> */
.L_x_7227:
[----:B------:R-:W-:-:S05]  /*9900*/  CS2R R18, SRZ ;  /* 0x0000000000127805 */ /* 0x000fca000001ff00 */
[----:B------:R-:W-:Y:S01]  /*9910*/  STG.E.128 desc[UR36][R2.64], R16 ;  /* 0x0000001002007986 */ /* 0x000fe2000c101d24 */
[----:B------:R-:W-:Y:S05]  /*9920*/  EXIT ;  /* 0x000000000000794d */ /* 0x000fea0003800000 */
.L_x_7226:
        /* <DEDUP_REMOVED lines=25> */
.L_x_7231:
[----:B------:R-:W-:Y:S05]  /*9ac0*/  BSYNC B0 ;  /* 0x0000000000007941 */ /* 0x000fea0003800000 */
.L_x_7230:
[----:B------:R-:W-:-:S05]  /*9ad0*/  LOP3.LUT R5, R0, R5, RZ, 0xfc, !PT ;  /* 0x0000000500057212 */ /* 0x000fca00078efcff */
[----:B------:R-:W-:Y:S01]  /*9ae0*/  STG.E.U8 desc[UR36][R2.64], R5 ;  /* 0x0000000502007986 */ /* 0x000fe2000c101124 */
[----:B------:R-:W-:Y:S05]  /*9af0*/  EXIT ;  /* 0x000000000000794d */ /* 0x000fea0003800000 */
.L_x_7229:
        /* <DEDUP_REMOVED lines=17> */
.L_x_7233:
[----:B------:R-:W-:Y:S01]  /*9c10*/  IMAD.MOV.U32 R0, RZ, RZ, 0x7f ;  /* 0x0000007fff007424 */ /* 0x000fe200078e00ff */
[----:B------:R-:W-:-:S04]  /*9c20*/  ISETP.GT.U32.AND P0, PT, R4, 0x7f800000, PT ;  /* 0x7f8000000400780c */ /* 0x000fc80003f04070 */
[----:B------:R-:W-:-:S09]  /*9c30*/  SEL R0, R0, 0x7c, P0 ;  /* 0x0000007c00007807 */ /* 0x000fd20000000000 */
.L_x_7234:
[----:B------:R-:W-:Y:S05]  /*9c40*/  BSYNC B0 ;  /* 0x0000000000007941 */ /* 0x000fea0003800000 */
.L_x_7232:
[----:B------:R-:W-:-:S04]  /*9c50*/  LOP3.LUT R4, R5, 0x80000000, RZ, 0xc0, !PT ;  /* 0x8000000005047812 */ /* 0x000fc800078ec0ff */
[----:B------:R-:W-:-:S04]  /*9c60*/  SHF.R.U32.HI R5, RZ, 0x18, R4 ;  /* 0x00000018ff057819 */ /* 0x000fc80000011604 */
[----:B------:R-:W-:-:S05]  /*9c70*/  LOP3.LUT R5, R0, R5, RZ, 0xfc, !PT ;  /* 0x0000000500057212 */ /* 0x000fca00078efcff */
[----:B------:R-:W-:Y:S01]  /*9c80*/  STG.E.U8 desc[UR36][R2.64], R5 ;  /* 0x0000000502007986 */ /* 0x000fe2000c101124 */
[----:B------:R-:W-:Y:S05]  /*9c90*/  EXIT ;  /* 0x000000000000794d */ /* 0x000fea0003800000 */
.L_x_7228:
        /* <DEDUP_REMOVED lines=8> */
.L_x_7225:
        /* <DEDUP_REMOVED lines=11> */
.L_x_7237:
        /* <DEDUP_REMOVED lines=21> */
.L_x_7240:
[----:B------:R-:W-:-:S04]  /*9f20*/  LOP3.LUT R0, R7, 0x80000000, RZ, 0xc0, !PT ;  /* 0x8000000007007812 */ /* 0x000fc800078ec0ff */
[----:B------:R-:W-:-:S04]  /*9f30*/  SHF.R.U32.HI R5, RZ, 0x18, R0 ;  /* 0x00000018ff057819 */ /* 0x000fc80000011600 */
[----:B------:R-:W-:-:S04]  /*9f40*/  LOP3.LUT R4, R4, R5, RZ, 0xfc, !PT ;  /* 0x0000000504047212 */ /* 0x000fc800078efcff */
[----:B------:R-:W-:-:S07]  /*9f50*/  PRMT R0, R4, 0x7610, R0 ;  /* 0x0000761004007816 */ /* 0x000fce0000000000 */
.L_x_7239:
[----:B------:R-:W-:Y:S05]  /*9f60*/  BSYNC B0 ;  /* 0x0000000000007941 */ /* 0x000fea0003800000 */
.L_x_7238:
[----:B------:R-:W-:Y:S01]  /*9f70*/  STG.E.U8 desc[UR36][R2.64], R0 ;  /* 0x0000000002007986 */ /* 0x000fe2000c101124 */
[----:B------:R-:W-:Y:S05]  /*9f80*/  EXIT ;  /* 0x000000000000794d */ /* 0x000fea0003800000 */
.L_x_7236:
        /* <DEDUP_REMOVED lines=21> */
.L_x_7243:
[----:B------:R-:W-:-:S04]  /*a0e0*/  LOP3.LUT R0, R7, 0x80000000, RZ, 0xc0, !PT ;  /* 0x8000000007007812 */ /* 0x000fc800078ec0ff */
[----:B------:R-:W-:-:S04]  /*a0f0*/  SHF.R.U32.HI R5, RZ, 0x18, R0 ;  /* 0x00000018ff057819 */ /* 0x000fc80000011600 */
[----:B------:R-:W-:-:S04]  /*a100*/  LOP3.LUT R4, R4, R5, RZ, 0xfc, !PT ;  /* 0x0000000504047212 */ /* 0x000fc800078efcff */
[----:B------:R-:W-:-:S07]  /*a110*/  PRMT R0, R4, 0x7610, R0 ;  /* 0x0000761004007816 */ /* 0x000fce0000000000 */
.L_x_7242:
[----:B------:R-:W-:Y:S05]  /*a120*/  BSYNC B0 ;  /* 0x0000000000007941 */ /* 0x000fea0003800000 */
.L_x_7241:
[----:B------:R-:W-:Y:S01]  /*a130*/  STG.E.U8 desc[UR36][R2.64], R0 ;  /* 0x0000000002007986 */ /* 0x000fe2000c101124 */
[----:B------:R-:W-:Y:S05]  /*a140*/  EXIT ;  /* 0x000000000000794d */ /* 0x000fea0003800000 */
.L_x_7235:
        /* <DEDUP_REMOVED lines=26> */
.L_x_7218:
        /* <DEDUP_REMOVED lines=16> */
.L_x_7246:
[----:B------:R-:W-:Y:S05]  /*a3f0*/  EXIT ;  /* 0x000000000000794d */ /* 0x000fea0003800000 */
.L_x_7245:
[----:B------:R-:W0:Y:S02]  /*a400*/  F2I.U64.F64.TRUNC R16, R16 ;  /* 0x0000001000107311 */ /* 0x000e24000030d800 */
[----:B0-----:R-:W-:Y:S01]  /*a410*/  STG.E.64 desc[UR36][R2.64], R16 ;  /* 0x0000001002007986 */ /* 0x001fe2000c101b24 */
[----:B------:R-:W-:Y:S05]  /*a420*/  EXIT ;  /* 0x000000000000794d */ /* 0x000fea0003800000 */
.L_x_7244:
[----:B------:R-:W0:Y:S02]  /*a430*/  F2I.U32.F64.TRUNC R17, R16 ;  /* 0x0000001000117311 */ /* 0x000e24000030d000 */
[----:B0-----:R-:W-:Y:S01]  /*a440*/  STG.E desc[UR36][R2.64], R17 ;  /* 0x0000001102007986 */ /* 0x001fe2000c101924 */
[----:B------:R-:W-:Y:S05]  /*a450*/  EXIT ;  /* 0x000000000000794d */ /* 0x000fea0003800000 */
        .weak           $__internal_1_$__cuda_sm20_div_rn_f64_full
        .type           $__internal_1_$__cuda_sm20_div_rn_f64_full,@function
        .size           $__internal_1_$__cuda_sm20_div_rn_f64_full,(.L_x_11126 - $__internal_1_$__cuda_sm20_div_rn_f64_full)
$__internal_1_$__cuda_sm20_div_rn_f64_full:
[C---:B------:R-:W-:Y:S01]  /*a460*/  FSETP.GEU.AND P0, PT, |R9|.reuse, 1.469367938527859385e-39, PT ;  /* 0x001000000900780b */ /* 0x040fe20003f0e200 */
[----:B------:R-:W-:Y:S01]  /*a470*/  IMAD.MOV.U32 R12, RZ, RZ, 0x1 ;  /* 0x00000001ff0c7424 */ /* 0x000fe200078e00ff */
[----:B------:R-:W-:Y:S01]  /*a480*/  LOP3.LUT R6, R9, 0x800fffff, RZ, 0xc0, !PT ;  /* 0x800fffff09067812 */ /* 0x000fe200078ec0ff */
[----:B------:R-:W-:Y:S01]  /*a490*/  IMAD.MOV.U32 R26, RZ, RZ, 0x1ca00000 ;  /* 0x1ca00000ff1a7424 */ /* 0x000fe200078e00ff */
[C---:B------:R-:W-:Y:S01]  /*a4a0*/  FSETP.GEU.AND P3, PT, |R11|.reuse, 1.469367938527859385e-39, PT ;  /* 0x001000000b00780b */ /* 0x040fe20003f6e200 */
[----:B------:R-:W-:Y:S01]  /*a4b0*/  BSSY B2, `(.L_x_7247) ;  /* 0x0000052000027945 */ /* 0x000fe20003800000 */
[----:B------:R-:W-:Y:S01]  /*a4c0*/  LOP3.LUT R7, R6, 0x3ff00000, RZ, 0xfc, !PT ;  /* 0x3ff0000006077812 */ /* 0x000fe200078efcff */
[----:B------:R-:W-:Y:S01]  /*a4d0*/  IMAD.MOV.U32 R6, RZ, RZ, R8 ;  /* 0x000000ffff067224 */ /* 0x000fe200078e0008 */
[----:B------:R-:W-:Y:S02]  /*a4e0*/  LOP3.LUT R3, R11, 0x7ff00000, RZ, 0xc0, !PT ;  /* 0x7ff000000b037812 */ /* 0x000fe400078ec0ff */
[----:B------:R-:W-:-:S03]  /*a4f0*/  LOP3.LUT R32, R9, 0x7ff00000, RZ, 0xc0, !PT ;  /* 0x7ff0000009207812 */ /* 0x000fc600078ec0ff */
[----:B------:R-:W-:Y:S01]  /*a500*/  @!P0 DMUL R6, R8, 8.98846567431157953865e+307 ;  /* 0x7fe0000008068828 */ /* 0x000fe20000000000 */
[----:B------:R-:W-:-:S03]  /*a510*/  ISETP.GE.U32.AND P2, PT, R3, R32, PT ;  /* 0x000000200300720c */ /* 0x000fc60003f46070 */
[----:B------:R-:W-:Y:S02]  /*a520*/  @!P3 LOP3.LUT R14, R9, 0x7ff00000, RZ, 0xc0, !PT ;  /* 0x7ff00000090eb812 */ /* 0x000fe400078ec0ff */
[----:B------:R-:W0:Y:S02]  /*a530*/  MUFU.RCP64H R13, R7 ;  /* 0x00000007000d7308 */ /* 0x000e240000001800 */
[----:B------:R-:W-:Y:S02]  /*a540*/  @!P3 ISETP.GE.U32.AND P4, PT, R3, R14, PT ;  /* 0x0000000e0300b20c */ /* 0x000fe40003f86070 */
[----:B------:R-:W-:Y:S02]  /*a550*/  @!P0 LOP3.LUT R32, R7, 0x7ff00000, RZ, 0xc0, !PT ;  /* 0x7ff0000007208812 */ /* 0x000fe400078ec0ff */
[----:B------:R-:W-:-:S04]  /*a560*/  @!P3 SEL R15, R26, 0x63400000, !P4 ;  /* 0x634000001a0fb807 */ /* 0x000fc80006000000 */
[----:B------:R-:W-:-:S04]  /*a570*/  @!P3 LOP3.LUT R30, R15, 0x80000000, R11, 0xf8, !PT ;  /* 0x800000000f1eb812 */ /* 0x000fc800078ef80b */
[----:B------:R-:W-:Y:S01]  /*a580*/  @!P3 LOP3.LUT R31, R30, 0x100000, RZ, 0xfc, !PT ;  /* 0x001000001e1fb812 */ /* 0x000fe200078efcff */
[----:B------:R-:W-:Y:S01]  /*a590*/  @!P3 IMAD.MOV.U32 R30, RZ, RZ, RZ ;  /* 0x000000ffff1eb224 */ /* 0x000fe200078e00ff */
[----:B0-----:R-:W-:-:S08]  /*a5a0*/  DFMA R20, R12, -R6, 1 ;  /* 0x3ff000000c14742b */ /* 0x001fd00000000806 */
[----:B------:R-:W-:-:S08]  /*a5b0*/  DFMA R20, R20, R20, R20 ;  /* 0x000000141414722b */ /* 0x000fd00000000014 */
[----:B------:R-:W-:Y:S01]  /*a5c0*/  DFMA R20, R12, R20, R12 ;  /* 0x000000140c14722b */ /* 0x000fe2000000000c */
[----:B------:R-:W-:Y:S01]  /*a5d0*/  SEL R13, R26, 0x63400000, !P2 ;  /* 0x634000001a0d7807 */ /* 0x000fe20005000000 */
[----:B------:R-:W-:-:S03]  /*a5e0*/  IMAD.MOV.U32 R12, RZ, RZ, R10 ;  /* 0x000000ffff0c7224 */ /* 0x000fc600078e000a */
[----:B------:R-:W-:-:S03]  /*a5f0*/  LOP3.LUT R13, R13, 0x800fffff, R11, 0xf8, !PT ;  /* 0x800fffff0d0d7812 */ /* 0x000fc600078ef80b */
[----:B------:R-:W-:-:S03]  /*a600*/  DFMA R14, R20, -R6, 1 ;  /* 0x3ff00000140e742b */ /* 0x000fc60000000806 */
[----:B------:R-:W-:-:S05]  /*a610*/  @!P3 DFMA R12, R12, 2, -R30 ;  /* 0x400000000c0cb82b */ /* 0x000fca000000081e */
[----:B------:R-:W-:-:S08]  /*a620*/  DFMA R14, R20, R14, R20 ;  /* 0x0000000e140e722b */ /* 0x000fd00000000014 */
[----:B------:R-:W-:-:S08]  /*a630*/  DMUL R20, R14, R12 ;  /* 0x0000000c0e147228 */ /* 0x000fd00000000000 */
[----:B------:R-:W-:-:S08]  /*a640*/  DFMA R30, R20, -R6, R12 ;  /* 0x80000006141e722b */ /* 0x000fd0000000000c */
[----:B------:R-:W-:Y:S01]  /*a650*/  DFMA R30, R14, R30, R20 ;  /* 0x0000001e0e1e722b */ /* 0x000fe20000000014 */
[----:B------:R-:W-:Y:S01]  /*a660*/  IMAD.MOV.U32 R20, RZ, RZ, R3 ;  /* 0x000000ffff147224 */ /* 0x000fe200078e0003 */
[----:B------:R-:W-:Y:S01]  /*a670*/  @!P3 LOP3.LUT R20, R13, 0x7ff00000, RZ, 0xc0, !PT ;  /* 0x7ff000000d14b812 */ /* 0x000fe200078ec0ff */
[----:B------:R-:W-:-:S04]  /*a680*/  VIADD R15, R32, 0xffffffff ;  /* 0xffffffff200f7836 */ /* 0x000fc80000000000 */
[----:B------:R-:W-:-:S05]  /*a690*/  VIADD R14, R20, 0xffffffff ;  /* 0xffffffff140e7836 */ /* 0x000fca0000000000 */
[----:B------:R-:W-:-:S04]  /*a6a0*/  ISETP.GT.U32.AND P0, PT, R14, 0x7feffffe, PT ;  /* 0x7feffffe0e00780c */ /* 0x000fc80003f04070 */
[----:B------:R-:W-:-:S13]  /*a6b0*/  ISETP.GT.U32.OR P0, PT, R15, 0x7feffffe, P0 ;  /* 0x7feffffe0f00780c */ /* 0x000fda0000704470 */
[----:B------:R-:W-:Y:S05]  /*a6c0*/  @P0 BRA `(.L_x_7248) ;  /* 0x00000000006c0947 */ /* 0x000fea0003800000 */
[----:B------:R-:W-:-:S04]  /*a6d0*/  LOP3.LUT R14, R9, 0x7ff00000, RZ, 0xc0, !PT ;  /* 0x7ff00000090e7812 */ /* 0x000fc800078ec0ff */
[CC--:B------:R-:W-:Y:S02]  /*a6e0*/  VIADDMNMX R10, R3.reuse, -R14.reuse, 0xb9600000, !PT ;  /* 0xb9600000030a7446 */ /* 0x0c0fe4000780090e */
[----:B------:R-:W-:Y:S02]  /*a6f0*/  ISETP.GE.U32.AND P0, PT, R3, R14, PT ;  /* 0x0000000e0300720c */ /* 0x000fe40003f06070 */
[----:B------:R-:W-:Y:S01]  /*a700*/  VIMNMX R3, R10, 0x46a00000, PT ;  /* 0x46a000000a037848 */ /* 0x000fe20003fe0100 */
[----:B------:R-:W-:Y:S01]  /*a710*/  IMAD.MOV.U32 R10, RZ, RZ, RZ ;  /* 0x000000ffff0a7224 */ /* 0x000fe200078e00ff */
[----:B------:R-:W-:-:S05]  /*a720*/  SEL R26, R26, 0x63400000, !P0 ;  /* 0x634000001a1a7807 */ /* 0x000fca0004000000 */
[----:B------:R-:W-:-:S04]  /*a730*/  IMAD.IADD R3, R3, 0x1, -R26 ;  /* 0x0000000103037824 */ /* 0x000fc800078e0a1a */
        /* <DEDUP_REMOVED lines=12> */
[----:B------:R-:W-:Y:S01]  /*a800*/  IMAD.MOV.U32 R6, RZ, RZ, RZ ;  /* 0x000000ffff067224 */ /* 0x000fe200078e00ff */
[----:B------:R-:W-:-:S05]  /*a810*/  IADD3 R3, -R3, -0x43300000, RZ ;  /* 0xbcd0000003037810 */ /* 0x000fca0007ffe1ff */
[----:B------:R-:W-:-:S03]  /*a820*/  DFMA R6, R14, -R6, R30 ;  /* 0x800000060e06722b */ /* 0x000fc6000000001e */
[----:B------:R-:W-:-:S07]  /*a830*/  LOP3.LUT R9, R11, R9, RZ, 0x3c, !PT ;  /* 0x000000090b097212 */ /* 0x000fce00078e3cff */
[----:B------:R-:W-:-:S04]  /*a840*/  FSETP.NEU.AND P0, PT, |R7|, R3, PT ;  /* 0x000000030700720b */ /* 0x000fc80003f0d200 */
[----:B------:R-:W-:Y:S02]  /*a850*/  FSEL R14, R10, R14, !P0 ;  /* 0x0000000e0a0e7208 */ /* 0x000fe40004000000 */
[----:B------:R-:W-:Y:S01]  /*a860*/  FSEL R15, R9, R15, !P0 ;  /* 0x0000000f090f7208 */ /* 0x000fe20004000000 */
[----:B------:R-:W-:Y:S06]  /*a870*/  BRA `(.L_x_7249) ;  /* 0x0000000000547947 */ /* 0x000fec0003800000 */
.L_x_7248:
[----:B------:R-:W-:-:S14]  /*a880*/  DSETP.NAN.AND P0, PT, R10, R10, PT ;  /* 0x0000000a0a00722a */ /* 0x000fdc0003f08000 */
[----:B------:R-:W-:Y:S05]  /*a890*/  @P0 BRA `(.L_x_7250) ;  /* 0x0000000000440947 */ /* 0x000fea0003800000 */
[----:B------:R-:W-:-:S14]  /*a8a0*/  DSETP.NAN.AND P0, PT, R8, R8, PT ;  /* 0x000000080800722a */ /* 0x000fdc0003f08000 */
[----:B------:R-:W-:Y:S05]  /*a8b0*/  @P0 BRA `(.L_x_7251) ;  /* 0x0000000000300947 */ /* 0x000fea0003800000 */
[----:B------:R-:W-:Y:S01]  /*a8c0*/  ISETP.NE.AND P0, PT, R20, R32, PT ;  /* 0x000000201400720c */ /* 0x000fe20003f05270 */
[----:B------:R-:W-:Y:S02]  /*a8d0*/  IMAD.MOV.U32 R14, RZ, RZ, 0x0 ;  /* 0x00000000ff0e7424 */ /* 0x000fe400078e00ff */
[----:B------:R-:W-:-:S10]  /*a8e0*/  IMAD.MOV.U32 R15, RZ, RZ, -0x80000 ;  /* 0xfff80000ff0f7424 */ /* 0x000fd400078e00ff */
        /* <DEDUP_REMOVED lines=9> */
.L_x_7251:
[----:B------:R-:W-:Y:S01]  /*a980*/  LOP3.LUT R15, R9, 0x80000, RZ, 0xfc, !PT ;  /* 0x00080000090f7812 */ /* 0x000fe200078efcff */
[----:B------:R-:W-:Y:S01]  /*a990*/  IMAD.MOV.U32 R14, RZ, RZ, R8 ;  /* 0x000000ffff0e7224 */ /* 0x000fe200078e0008 */
[----:B------:R-:W-:Y:S06]  /*a9a0*/  BRA `(.L_x_7249) ;  /* 0x0000000000087947 */ /* 0x000fec0003800000 */
.L_x_7250:
[----:B------:R-:W-:Y:S01]  /*a9b0*/  LOP3.LUT R15, R11, 0x80000, RZ, 0xfc, !PT ;  /* 0x000800000b0f7812 */ /* 0x000fe200078efcff */
[----:B------:R-:W-:-:S07]  /*a9c0*/  IMAD.MOV.U32 R14, RZ, RZ, R10 ;  /* 0x000000ffff0e7224 */ /* 0x000fce00078e000a */
.L_x_7249:
[----:B------:R-:W-:Y:S05]  /*a9d0*/  BSYNC B2 ;  /* 0x0000000000027941 */ /* 0x000fea0003800000 */
.L_x_7247:
[----:B------:R-:W-:Y:S02]  /*a9e0*/  IMAD.MOV.U32 R6, RZ, RZ, R0 ;  /* 0x000000ffff067224 */ /* 0x000fe400078e0000 */
[----:B------:R-:W-:-:S04]  /*a9f0*/  IMAD.MOV.U32 R7, RZ, RZ, 0x0 ;  /* 0x00000000ff077424 */ /* 0x000fc800078e00ff */
[----:B------:R-:W-:Y:S05]  /*aa00*/  RET.REL.NODEC R6 `(_ZN2at6native27unrolled_elementwise_kernelIZZZNS0_17logit_kernel_cudaERNS_18TensorIteratorBaseERKN3c106ScalarEENKUlvE_clEvENKUlvE_clEvEUldE0_St5arrayIPcLm2EELi4E23TrivialOffsetCalculatorILi1EjESF_NS0_6memory12LoadWithCastILi1EEENSG_13StoreWithCastILi1EEEEEviT_T0_T2_T3_T4_T5_) ;  /* 0xffffff54067c7950 */ /* 0x000fea0003c3ffff */
.L_x_7252:
        /* <DEDUP_REMOVED lines=15> */
.L_x_11126:


//--------------------- .text._ZN2at6native18elementwise_kernelILi128ELi2EZNS0_22gpu_kernel_impl_nocastIZZZNS0_17logit_kernel_cudaERNS_18TensorIteratorBaseERKN3c106ScalarEENKUlvE_clEvENKUlvE_clEvEUldE0_EEvS4_RKT_EUliE_EEviT1_ --------------------------
	.section	.text._ZN2at6native18elementwise_kernelILi128ELi2EZNS0_22gpu_kernel_impl_nocastIZZZNS0_17logit_kernel_cudaERNS_18TensorIteratorBaseERKN3c106ScalarEENKUlvE_clEvENKUlvE_clEvEUldE0_EEvS4_RKT_EUliE_EEviT1_,"ax",@progbits
	.align	128
        .global         _ZN2at6native18elementwise_kernelILi128ELi2EZNS0_22gpu_kernel_impl_nocastIZZZNS0_17logit_kernel_cudaERNS_18TensorIteratorBaseERKN3c106ScalarEENKUlvE_clEvENKUlvE_clEvEUldE0_EEvS4_RKT_EUliE_EEviT1_
        .type           _ZN2at6native18elementwise_kernelILi128ELi2EZNS0_22gpu_kernel_impl_nocastIZZZNS0_17logit_kernel_cudaERNS_18TensorIteratorBaseERKN3c106ScalarEENKUlvE_clEvENKUlvE_clEvEUldE0_EEvS4_RKT_EUliE_EEviT1_,@function
        .size           _ZN2at6native18elementwise_kernelILi128ELi2EZNS0_22gpu_kernel_impl_nocastIZZZNS0_17logit_kernel_cudaERNS_18TensorIteratorBaseERKN3c106ScalarEENKUlvE_clEvENKUlvE_clEvEUldE0_EEvS4_RKT_EUliE_EEviT1_,(.L_x_11127 - _ZN2at6native18elementwise_kernelILi128ELi2EZNS0_22gpu_kernel_impl_nocastIZZZNS0_17logit_kernel_cudaERNS_18TensorIteratorBaseERKN3c106ScalarEENKUlvE_clEvENKUlvE_clEvEUldE0_EEvS4_RKT_EUliE_EEviT1_)
        .other          _ZN2at6native18elementwise_kernelILi128ELi2EZNS0_22gpu_kernel_impl_nocastIZZZNS0_17logit_kernel_cudaERNS_18TensorIteratorBaseERKN3c106ScalarEENKUlvE_clEvENKUlvE_clEvEUldE0_EEvS4_RKT_EUliE_EEviT1_,@"STO_CUDA_ENTRY STV_DEFAULT"
_ZN2at6native18elementwise_kernelILi128ELi2EZNS0_22gpu_kernel_impl_nocastIZZZNS0_17logit_kernel_cudaERNS_18TensorIteratorBaseERKN3c106ScalarEENKUlvE_clEvENKUlvE_clEvEUldE0_EEvS4_RKT_EUliE_EEviT1_:
.text._ZN2at6native18elementwise_kernelILi128ELi2EZNS0_22gpu_kernel_impl_nocastIZZZNS0_17logit_kernel_cudaERNS_18TensorIteratorBaseERKN3c106ScalarEENKUlvE_clEvENKUlvE_clEvEUldE0_EEvS4_RKT_EUliE_EEviT1_:
[----:B------:R-:W-:Y:S01]  /*0000*/  LDC R1, c[0x0][0x28] ;  /* 0x00000a00ff017b82 */ /* 0x000fe20000000800 */
[----:B------:R-:W0:Y:S01]  /*0010*/  S2R R0, SR_CTAID.X ;  /* 0x0000000000007919 */ /* 0x000e220000002500 */
[----:B------:R-:W-:Y:S01]  /*0020*/  ULDC UR4, c[0x0][0x210] ;  /* 0x0000840000047ab9 */ /* 0x000fe20000000800 */
[----:B------:R-:W-:Y:S01]  /*0030*/  ULDC.64 UR6, c[0x0][0x208] ;  /* 0x0000820000067ab9 */ /* 0x000fe20000000a00 */
[----:B------:R-:W-:Y:S01]  /*0040*/  BSSY B0, `(.L_x_7253) ;  /* 0x00001b6000007945 */ /* 0x000fe20003800000 */
[----:B------:R-:W0:Y:S02]  /*0050*/  S2R R23, SR_TID.X ;  /* 0x0000000000177919 */ /* 0x000e240000002100 */
[----:B0-----:R-:W-:-:S04]  /*0060*/  LEA R7, R0, R23, 0x8 ;  /* 0x0000001700077211 */ /* 0x001fc800078e40ff */
[----:B------:R-:W-:Y:S01]  /*0070*/  ISETP.GE.AND P0, PT, R7, UR4, PT ;  /* 0x0000000407007c0c */ /* 0x000fe2000bf06270 */
[----:B------:R-:W-:Y:S02]  /*0080*/  ULDC.64 UR4, c[0x0][0x420] ;  /* 0x0001080000047ab9 */ /* 0x000fe40000000a00 */
[----:B------:R-:W-:Y:S01]  /*0090*/  IMAD.U32 R4, RZ, RZ, UR4 ;  /* 0x00000004ff047e24 */ /* 0x000fe2000f8e00ff */
[----:B------:R-:W-:-:S09]  /*00a0*/  MOV R5, UR5 ;  /* 0x0000000500057c02 */ /* 0x000fd20008000f00 */
[----:B------:R-:W-:Y:S05]  /*00b0*/  @P0 BRA `(.L_x_7254) ;  /* 0x0000001800b80947 */ /* 0x000fea0003800000 */
[----:B------:R-:W0:Y:S01]  /*00c0*/  LDC R10, c[0x0][0x218] ;  /* 0x00008600ff0a7b82 */ /* 0x000e220000000800 */
[----:B------:R-:W-:Y:S01]  /*00d0*/  HFMA2.MMA R19, -RZ, RZ, 0, 0 ;  /* 0x00000000ff137435 */ /* 0x000fe200000001ff */
[----:B------:R-:W-:Y:S01]  /*00e0*/  IMAD.MOV.U32 R2, RZ, RZ, RZ ;  /* 0x000000ffff027224 */ /* 0x000fe200078e00ff */
[----:B0-----:R-:W-:-:S13]  /*00f0*/  ISETP.NE.AND P0, PT, R10, RZ, PT ;  /* 0x000000ff0a00720c */ /* 0x001fda0003f05270 */
[----:B------:R-:W-:Y:S05]  /*0100*/  @!P0 BRA `(.L_x_7255) ;  /* 0x0000001000b08947 */ /* 0x000fea0003800000 */
[----:B------:R-:W-:Y:S01]  /*0110*/  MOV R3, R7 ;  /* 0x0000000700037202 */ /* 0x000fe20000000f00 */
        /* <DEDUP_REMOVED lines=285> */
[----:B------:R-:W-:Y:S01]  /*12f0*/  @P0 IMAD.MOV.U32 R10, RZ, RZ, RZ ;  /* 0x000000ffff0a0224 */ /* 0x000fe200078e00ff */
[----:B------:R-:W-:Y:S02]  /*1300*/  ULDC.64 UR8, c[0x0][0x400] ;  /* 0x0001000000087ab9 */ /* 0x000fe40000000a00 */
[C---:B------:R-:W-:Y:S01]  /*1310*/  IADD3 R13, -R11.reuse, RZ, RZ ;  /* 0x000000ff0b0d7210 */ /* 0x040fe20007ffe1ff */
[----:B------:R-:W1:Y:S08]  /*1320*/  @P0 LDC R12, c[0x0][0x33c] ;  /* 0x0000cf00ff0c0b82 */ /* 0x000e700000000800 */
[----:B------:R-:W2:Y:S01]  /*1330*/  @P0 LDC.64 R8, c[0x0][0x408] ;  /* 0x00010200ff080b82 */ /* 0x000ea20000000a00 */
[----:B0-----:R-:W-:-:S05]  /*1340*/  @P0 IMAD.HI.U32 R6, R11, R14, R10 ;  /* 0x0000000e0b060227 */ /* 0x001fca00078e000a */
[----:B------:R-:W-:Y:S01]  /*1350*/  @P0 SHF.R.U32.HI R3, RZ, R15, R6 ;  /* 0x0000000fff030219 */ /* 0x000fe20000011606 */
[----:B------:R-:W-:-:S04]  /*1360*/  IMAD R6, R13, UR10, R7 ;  /* 0x0000000a0d067c24 */ /* 0x000fc8000f8e0207 */
[----:B------:R-:W-:Y:S02]  /*1370*/  @P0 IMAD.MOV R3, RZ, RZ, -R3 ;  /* 0x000000ffff030224 */ /* 0x000fe400078e0a03 */
[C---:B------:R-:W-:Y:S02]  /*1380*/  IMAD R19, R6.reuse, UR8, R19 ;  /* 0x0000000806137c24 */ /* 0x040fe4000f8e0213 */
[----:B-1----:R-:W-:Y:S02]  /*1390*/  @P0 IMAD R10, R3, R12, R11 ;  /* 0x0000000c030a0224 */ /* 0x002fe400078e020b */
[----:B------:R-:W-:Y:S02]  /*13a0*/  IMAD R2, R6, UR9, R2 ;  /* 0x0000000906027c24 */ /* 0x000fe4000f8e0202 */
[C---:B--2---:R-:W-:Y:S02]  /*13b0*/  @P0 IMAD R19, R10.reuse, R8, R19 ;  /* 0x000000080a130224 */ /* 0x044fe400078e0213 */
[----:B------:R-:W-:-:S07]  /*13c0*/  @P0 IMAD R2, R10, R9, R2 ;  /* 0x000000090a020224 */ /* 0x000fce00078e0202 */
.L_x_7255:
[----:B------:R-:W-:Y:S02]  /*13d0*/  ULDC.64 UR8, c[0x0][0x418] ;  /* 0x0001060000087ab9 */ /* 0x000fe40000000a00 */
[----:B------:R-:W-:-:S04]  /*13e0*/  IADD3 R2, P0, R2, UR8, RZ ;  /* 0x0000000802027c10 */ /* 0x000fc8000ff1e0ff */
[----:B------:R-:W-:Y:S01]  /*13f0*/  IADD3.X R3, RZ, UR9, RZ, P0, !PT ;  /* 0x00000009ff037c10 */ /* 0x000fe200087fe4ff */
[----:B------:R-:W-:-:S05]  /*1400*/  ULDC.64 UR8, c[0x0][0x420] ;  /* 0x0001080000087ab9 */ /* 0x000fca0000000a00 */
[----:B------:R-:W2:Y:S01]  /*1410*/  LDG.E.64 R2, desc[UR6][R2.64] ;  /* 0x0000000602027981 */ /* 0x000ea2000c1e1b00 */
[----:B------:R-:W-:Y:S01]  /*1420*/  IMAD.U32 R6, RZ, RZ, UR4 ;  /* 0x00000004ff067e24 */ /* 0x000fe2000f8e00ff */
[----:B------:R-:W-:Y:S01]  /*1430*/  MOV R7, UR5 ;  /* 0x0000000500077c02 */ /* 0x000fe20008000f00 */
[----:B------:R-:W-:Y:S01]  /*1440*/  BSSY B1, `(.L_x_7256) ;  /* 0x000000b000017945 */ /* 0x000fe20003800000 */
[----:B--2---:R-:W-:Y:S01]  /*1450*/  DSETP.GEU.AND P0, PT, R2, UR8, PT ;  /* 0x0000000802007e2a */ /* 0x004fe2000bf0e000 */
[----:B------:R-:W-:Y:S02]  /*1460*/  ULDC.64 UR8, c[0x0][0x410] ;  /* 0x0001040000087ab9 */ /* 0x000fe40000000a00 */
[----:B------:R-:W-:-:S05]  /*1470*/  IADD3 R18, P1, R19, UR8, RZ ;  /* 0x0000000813127c10 */ /* 0x000fca000ff3e0ff */
[----:B------:R-:W-:-:S06]  /*1480*/  IMAD.X R19, RZ, RZ, UR9, P1 ;  /* 0x00000009ff137e24 */ /* 0x000fcc00088e06ff */
[----:B------:R-:W-:Y:S05]  /*1490*/  @!P0 BRA `(.L_x_7257) ;  /* 0x0000000000148947 */ /* 0x000fea0003800000 */
[----:B------:R-:W-:Y:S01]  /*14a0*/  ULDC.64 UR8, c[0x0][0x428] ;  /* 0x00010a0000087ab9 */ /* 0x000fe20000000a00 */
[----:B------:R-:W-:Y:S01]  /*14b0*/  MOV R6, R2 ;  /* 0x0000000200067202 */ /* 0x000fe20000000f00 */
[----:B------:R-:W-:Y:S01]  /*14c0*/  DSETP.GT.AND P0, PT, R2, UR8, PT ;  /* 0x0000000802007e2a */ /* 0x000fe2000bf04000 */
[----:B------:R-:W-:-:S13]  /*14d0*/  IMAD.MOV.U32 R7, RZ, RZ, R3 ;  /* 0x000000ffff077224 */ /* 0x000fda00078e0003 */
[----:B------:R-:W0:Y:S02]  /*14e0*/  @P0 LDC.64 R6, c[0x0][0x428] ;  /* 0x00010a00ff060b82 */ /* 0x000e240000000a00 */
.L_x_7257:
[----:B------:R-:W-:Y:S05]  /*14f0*/  BSYNC B1 ;  /* 0x0000000000017941 */ /* 0x000fea0003800000 */
.L_x_7256:
[----:B0-----:R-:W-:Y:S01]  /*1500*/  DADD R8, -R6, 1 ;  /* 0x3ff0000006087429 */ /* 0x001fe20000000100 */
[----:B------:R-:W-:Y:S01]  /*1510*/  MOV R2, 0x1 ;  /* 0x0000000100027802 */ /* 0x000fe20000000f00 */
[----:B------:R-:W-:Y:S01]  /*1520*/  BSSY B1, `(.L_x_7258) ;  /* 0x0000012000017945 */ /* 0x000fe20003800000 */
[----:B------:R-:W-:-:S03]  /*1530*/  FSETP.GEU.AND P1, PT, |R7|, 6.5827683646048100446e-37, PT ;  /* 0x036000000700780b */ /* 0x000fc60003f2e200 */
        /* <DEDUP_REMOVED lines=12> */
[----:B------:R-:W-:Y:S01]  /*1600*/  IMAD.MOV.U32 R10, RZ, RZ, R6 ;  /* 0x000000ffff0a7224 */ /* 0x000fe200078e0006 */
[----:B------:R-:W-:Y:S02]  /*1610*/  MOV R11, R7 ;  /* 0x00000007000b7202 */ /* 0x000fe40000000f00 */
[----:B------:R-:W-:-:S07]  /*1620*/  MOV R20, 0x1640 ;  /* 0x0000164000147802 */ /* 0x000fce0000000f00 */
[----:B------:R-:W-:Y:S05]  /*1630*/  CALL.REL.NOINC `($__internal_2_$__cuda_sm20_div_rn_f64_full) ;  /* 0x0000002000107944 */ /* 0x000fea0003c00000 */
.L_x_7259:
[----:B------:R-:W-:Y:S05]  /*1640*/  BSYNC B1 ;  /* 0x0000000000017941 */ /* 0x000fea0003800000 */
.L_x_7258:
[----:B------:R-:W-:Y:S01]  /*1650*/  ISETP.GT.AND P0, PT, R3, 0xfffff, PT ;  /* 0x000fffff0300780c */ /* 0x000fe20003f04270 */
[--C-:B------:R-:W-:Y:S01]  /*1660*/  IMAD.MOV.U32 R6, RZ, RZ, R2.reuse ;  /* 0x000000ffff067224 */ /* 0x100fe200078e0002 */
[----:B------:R-:W-:Y:S01]  /*1670*/  MOV R7, R3 ;  /* 0x0000000300077202 */ /* 0x000fe20000000f00 */
[----:B------:R-:W-:Y:S01]  /*1680*/  BSSY B1, `(.L_x_7260) ;  /* 0x000004e000017945 */ /* 0x000fe20003800000 */
[----:B------:R-:W-:Y:S01]  /*1690*/  IMAD.MOV.U32 R10, RZ, RZ, R2 ;  /* 0x000000ffff0a7224 */ /* 0x000fe200078e0002 */
[----:B------:R-:W-:-:S08]  /*16a0*/  MOV R2, 0xfffffc01 ;  /* 0xfffffc0100027802 */ /* 0x000fd00000000f00 */
[----:B------:R-:W-:Y:S01]  /*16b0*/  @!P0 DMUL R6, R6, 1.80143985094819840000e+16 ;  /* 0x4350000006068828 */ /* 0x000fe20000000000 */
[----:B------:R-:W-:-:S09]  /*16c0*/  @!P0 MOV R2, 0xfffffbcb ;  /* 0xfffffbcb00028802 */ /* 0x000fd20000000f00 */
[----:B------:R-:W-:Y:S02]  /*16d0*/  @!P0 IMAD.MOV.U32 R3, RZ, RZ, R7 ;  /* 0x000000ffff038224 */ /* 0x000fe400078e0007 */
[----:B------:R-:W-:-:S03]  /*16e0*/  @!P0 IMAD.MOV.U32 R10, RZ, RZ, R6 ;  /* 0x000000ffff0a8224 */ /* 0x000fc600078e0006 */
[----:B------:R-:W-:-:S04]  /*16f0*/  IADD3 R8, R3, -0x1, RZ ;  /* 0xffffffff03087810 */ /* 0x000fc80007ffe0ff */
[----:B------:R-:W-:-:S13]  /*1700*/  ISETP.GE.U32.AND P1, PT, R8, 0x7fefffff, PT ;  /* 0x7fefffff0800780c */ /* 0x000fda0003f26070 */
[----:B------:R-:W-:Y:S01]  /*1710*/  @P1 IMAD.MOV.U32 R8, RZ, RZ, 0x0 ;  /* 0x00000000ff081424 */ /* 0x000fe200078e00ff */
[----:B------:R-:W-:Y:S02]  /*1720*/  @P1 MOV R9, 0x7ff00000 ;  /* 0x7ff0000000091802 */ /* 0x000fe40000000f00 */
[----:B------:R-:W-:-:S04]  /*1730*/  @P1 FSETP.NEU.FTZ.AND P2, PT, R7, RZ, PT ;  /* 0x000000ff0700120b */ /* 0x000fc80003f5d000 */
[----:B------:R-:W-:-:S10]  /*1740*/  @P1 DFMA R8, R6, R8, +INF ;  /* 0x7ff000000608142b */ /* 0x000fd40000000008 */
[----:B------:R-:W-:Y:S02]  /*1750*/  @P1 FSEL R14, R8, RZ, P2 ;  /* 0x000000ff080e1208 */ /* 0x000fe40001000000 */
[----:B------:R-:W-:Y:S01]  /*1760*/  @P1 FSEL R15, R9, -QNAN , P2 ;  /* 0xfff00000090f1808 */ /* 0x000fe20001000000 */
[----:B------:R-:W-:Y:S06]  /*1770*/  @P1 BRA `(.L_x_7261) ;  /* 0x0000000000f81947 */ /* 0x000fec0003800000 */
[----:B------:R-:W-:Y:S01]  /*1780*/  LOP3.LUT R6, R3, 0x800fffff, RZ, 0xc0, !PT ;  /* 0x800fffff03067812 */ /* 0x000fe200078ec0ff */
[----:B------:R-:W-:Y:S01]  /*1790*/  IMAD.MOV.U32 R16, RZ, RZ, -0x748574fc ;  /* 0x8b7a8b04ff107424 */ /* 0x000fe200078e00ff */
[----:B------:R-:W-:Y:S01]  /*17a0*/  MOV R8, RZ ;  /* 0x000000ff00087202 */ /* 0x000fe20000000f00 */
[----:B------:R-:W-:Y:S01]  /*17b0*/  UMOV UR8, 0x3ae80f1e ;  /* 0x3ae80f1e00087882 */ /* 0x000fe20000000000 */
[----:B------:R-:W-:Y:S01]  /*17c0*/  LOP3.LUT R7, R6, 0x3ff00000, RZ, 0xfc, !PT ;  /* 0x3ff0000006077812 */ /* 0x000fe200078efcff */
[----:B------:R-:W-:Y:S01]  /*17d0*/  IMAD.MOV.U32 R6, RZ, RZ, R10 ;  /* 0x000000ffff067224 */ /* 0x000fe200078e000a */
[----:B------:R-:W-:Y:S01]  /*17e0*/  MOV R17, 0x3ed0ee25 ;  /* 0x3ed0ee2500117802 */ /* 0x000fe20000000f00 */
[----:B------:R-:W-:Y:S01]  /*17f0*/  UMOV UR9, 0x3eb1380b ;  /* 0x3eb1380b00097882 */ /* 0x000fe20000000000 */
[----:B------:R-:W-:Y:S01]  /*1800*/  ISETP.GE.AND P0, PT, R7, 0x3ff6a09f, PT ;  /* 0x3ff6a09f0700780c */ /* 0x000fe20003f06270 */
[----:B------:R-:W-:Y:S01]  /*1810*/  UMOV UR10, 0x80000000 ;  /* 0x80000000000a7882 */ /* 0x000fe20000000000 */
[----:B------:R-:W-:Y:S01]  /*1820*/  LEA.HI R20, R3, R2, RZ, 0xc ;  /* 0x0000000203147211 */ /* 0x000fe200078f60ff */
[----:B------:R-:W-:Y:S01]  /*1830*/  UMOV UR11, 0x43300000 ;  /* 0x43300000000b7882 */ /* 0x000fe20000000000 */
[----:B------:R-:W-:-:S09]  /*1840*/  MOV R21, 0x43300000 ;  /* 0x4330000000157802 */ /* 0x000fd20000000f00 */
        /* <DEDUP_REMOVED lines=49> */
.L_x_7261:
[----:B------:R-:W-:Y:S05]  /*1b60*/  BSYNC B1 ;  /* 0x0000000000017941 */ /* 0x000fea0003800000 */
.L_x_7260:
[----:B------:R0:W-:Y:S01]  /*1b70*/  STG.E.64 desc[UR6][R18.64], R14 ;  /* 0x0000000e12007986 */ /* 0x0001e2000c101b06 */
[----:B------:R-:W-:-:S05]  /*1b80*/  IMAD R0, R0, 0x100, R23 ;  /* 0x0000010000007824 */ /* 0x000fca00078e0217 */
[----:B------:R-:W-:-:S07]  /*1b90*/  IADD3 R7, R0, 0x80, RZ ;  /* 0x0000008000077810 */ /* 0x000fce0007ffe0ff */
.L_x_7254:
[----:B------:R-:W-:Y:S05]  /*1ba0*/  BSYNC B0 ;  /* 0x0000000000007941 */ /* 0x000fea0003800000 */
.L_x_7253:
[----:B------:R-:W-:Y:S02]  /*1bb0*/  ULDC UR8, c[0x0][0x210] ;  /* 0x0000840000087ab9 */ /* 0x000fe40000000800 */
[----:B------:R-:W-:-:S13]  /*1bc0*/  ISETP.GE.AND P0, PT, R7, UR8, PT ;  /* 0x0000000807007c0c */ /* 0x000fda000bf06270 */
[----:B------:R-:W-:Y:S05]  /*1bd0*/  @P0 EXIT ;  /* 0x000000000000094d */ /* 0x000fea0003800000 */
[----:B------:R-:W1:Y:S01]  /*1be0*/  LDC R8, c[0x0][0x218] ;  /* 0x00008600ff087b82 */ /* 0x000e620000000800 */
[----:B------:R-:W-:Y:S01]  /*1bf0*/  IMAD.MOV.U32 R0, RZ, RZ, RZ ;  /* 0x000000ffff007224 */ /* 0x000fe200078e00ff */
[----:B0-----:R-:W-:Y:S02]  /*1c00*/  MOV R19, RZ ;  /* 0x000000ff00137202 */ /* 0x001fe40000000f00 */
[----:B-1----:R-:W-:-:S13]  /*1c10*/  ISETP.NE.AND P0, PT, R8, RZ, PT ;  /* 0x000000ff0800720c */ /* 0x002fda0003f05270 */
        /* <DEDUP_REMOVED lines=299> */
.L_x_7262:
[----:B------:R-:W-:Y:S02]  /*2ed0*/  ULDC.64 UR4, c[0x0][0x418] ;  /* 0x0001060000047ab9 */ /* 0x000fe40000000a00 */
[----:B------:R-:W-:-:S04]  /*2ee0*/  IADD3 R2, P0, R0, UR4, RZ ;  /* 0x0000000400027c10 */ /* 0x000fc8000ff1e0ff */
[----:B------:R-:W-:Y:S01]  /*2ef0*/  IADD3.X R3, RZ, UR5, RZ, P0, !PT ;  /* 0x00000005ff037c10 */ /* 0x000fe200087fe4ff */
[----:B------:R-:W-:-:S05]  /*2f00*/  ULDC.64 UR4, c[0x0][0x420] ;  /* 0x0001080000047ab9 */ /* 0x000fca0000000a00 */
[----:B------:R-:W2:Y:S01]  /*2f10*/  LDG.E.64 R2, desc[UR6][R2.64] ;  /* 0x0000000602027981 */ /* 0x000ea2000c1e1b00 */
[----:B------:R-:W-:Y:S01]  /*2f20*/  BSSY B0, `(.L_x_7263) ;  /* 0x000000b000007945 */ /* 0x000fe20003800000 */
[----:B--2---:R-:W-:Y:S01]  /*2f30*/  DSETP.GEU.AND P0, PT, R2, UR4, PT ;  /* 0x0000000402007e2a */ /* 0x004fe2000bf0e000 */
[----:B------:R-:W-:Y:S02]  /*2f40*/  ULDC.64 UR4, c[0x0][0x410] ;  /* 0x0001040000047ab9 */ /* 0x000fe40000000a00 */
[----:B------:R-:W-:-:S04]  /*2f50*/  IADD3 R18, P1, R19, UR4, RZ ;  /* 0x0000000413127c10 */ /* 0x000fc8000ff3e0ff */
[----:B------:R-:W-:-:S07]  /*2f60*/  IADD3.X R19, RZ, UR5, RZ, P1, !PT ;  /* 0x00000005ff137c10 */ /* 0x000fce0008ffe4ff */
[----:B------:R-:W-:Y:S05]  /*2f70*/  @!P0 BRA `(.L_x_7264) ;  /* 0x0000000000148947 */ /* 0x000fea0003800000 */
[----:B------:R-:W-:Y:S01]  /*2f80*/  ULDC.64 UR4, c[0x0][0x428] ;  /* 0x00010a0000047ab9 */ /* 0x000fe20000000a00 */
[----:B------:R-:W-:Y:S01]  /*2f90*/  IMAD.MOV.U32 R4, RZ, RZ, R2 ;  /* 0x000000ffff047224 */ /* 0x000fe200078e0002 */
[----:B------:R-:W-:Y:S01]  /*2fa0*/  DSETP.GT.AND P0, PT, R2, UR4, PT ;  /* 0x0000000402007e2a */ /* 0x000fe2000bf04000 */
[----:B------:R-:W-:-:S13]  /*2fb0*/  MOV R5, R3 ;  /* 0x0000000300057202 */ /* 0x000fda0000000f00 */
[----:B------:R-:W0:Y:S02]  /*2fc0*/  @P0 LDC.64 R4, c[0x0][0x428] ;  /* 0x00010a00ff040b82 */ /* 0x000e240000000a00 */
.L_x_7264:
[----:B------:R-:W-:Y:S05]  /*2fd0*/  BSYNC B0 ;  /* 0x0000000000007941 */ /* 0x000fea0003800000 */
.L_x_7263:
        /* <DEDUP_REMOVED lines=17> */
[----:B------:R-:W-:Y:S01]  /*30f0*/  MOV R11, R5 ;  /* 0x00000005000b7202 */ /* 0x000fe20000000f00 */
[----:B------:R-:W-:Y:S01]  /*3100*/  IMAD.MOV.U32 R9, RZ, RZ, R7 ;  /* 0x000000ffff097224 */ /* 0x000fe200078e0007 */
[----:B------:R-:W-:Y:S02]  /*3110*/  MOV R8, R6 ;  /* 0x0000000600087202 */ /* 0x000fe40000000f00 */
[----:B------:R-:W-:-:S07]  /*3120*/  MOV R20, 0x3140 ;  /* 0x0000314000147802 */ /* 0x000fce0000000f00 */
[----:B------:R-:W-:Y:S05]  /*3130*/  CALL.REL.NOINC `($__internal_2_$__cuda_sm20_div_rn_f64_full) ;  /* 0x0000000400507944 */ /* 0x000fea0003c00000 */
.L_x_7266:
[----:B------:R-:W-:Y:S05]  /*3140*/  BSYNC B0 ;  /* 0x0000000000007941 */ /* 0x000fea0003800000 */
.L_x_7265:
[----:B------:R-:W-:Y:S01]  /*3150*/  ISETP.GT.AND P0, PT, R3, 0xfffff, PT ;  /* 0x000fffff0300780c */ /* 0x000fe20003f04270 */
[----:B------:R-:W-:Y:S01]  /*3160*/  BSSY B0, `(.L_x_7267) ;  /* 0x000004f000007945 */ /* 0x000fe20003800000 */
[----:B------:R-:W-:Y:S02]  /*3170*/  MOV R4, R2 ;  /* 0x0000000200047202 */ /* 0x000fe40000000f00 */
[----:B------:R-:W-:-:S09]  /*3180*/  MOV R5, R3 ;  /* 0x0000000300057202 */ /* 0x000fd20000000f00 */
[----:B------:R-:W-:-:S10]  /*3190*/  @!P0 DMUL R4, R4, 1.80143985094819840000e+16 ;  /* 0x4350000004048828 */ /* 0x000fd40000000000 */
[----:B------:R-:W-:Y:S01]  /*31a0*/  @!P0 IMAD.MOV.U32 R3, RZ, RZ, R5 ;  /* 0x000000ffff038224 */ /* 0x000fe200078e0005 */
[----:B------:R-:W-:-:S04]  /*31b0*/  @!P0 MOV R2, R4 ;  /* 0x0000000400028202 */ /* 0x000fc80000000f00 */
[----:B------:R-:W-:-:S04]  /*31c0*/  IADD3 R0, R3, -0x1, RZ ;  /* 0xffffffff03007810 */ /* 0x000fc80007ffe0ff */
[----:B------:R-:W-:Y:S02]  /*31d0*/  ISETP.GE.U32.AND P1, PT, R0, 0x7fefffff, PT ;  /* 0x7fefffff0000780c */ /* 0x000fe40003f26070 */
[----:B------:R-:W-:Y:S01]  /*31e0*/  MOV R0, 0xfffffc01 ;  /* 0xfffffc0100007802 */ /* 0x000fe20000000f00 */
[----:B------:R-:W-:-:S10]  /*31f0*/  @!P0 IMAD.MOV.U32 R0, RZ, RZ, -0x435 ;  /* 0xfffffbcbff008424 */ /* 0x000fd400078e00ff */
[----:B------:R-:W-:Y:S01]  /*3200*/  @P1 MOV R6, 0x0 ;  /* 0x0000000000061802 */ /* 0x000fe20000000f00 */
[----:B------:R-:W-:Y:S01]  /*3210*/  @P1 IMAD.MOV.U32 R7, RZ, RZ, 0x7ff00000 ;  /* 0x7ff00000ff071424 */ /* 0x000fe200078e00ff */
[----:B------:R-:W-:-:S05]  /*3220*/  @P1 FSETP.NEU.FTZ.AND P2, PT, R5, RZ, PT ;  /* 0x000000ff0500120b */ /* 0x000fca0003f5d000 */
[----:B------:R-:W-:-:S10]  /*3230*/  @P1 DFMA R6, R4, R6, +INF ;  /* 0x7ff000000406142b */ /* 0x000fd40000000006 */
[----:B------:R-:W-:Y:S02]  /*3240*/  @P1 FSEL R12, R6, RZ, P2 ;  /* 0x000000ff060c1208 */ /* 0x000fe40001000000 */
[----:B------:R-:W-:Y:S01]  /*3250*/  @P1 FSEL R13, R7, -QNAN , P2 ;  /* 0xfff00000070d1808 */ /* 0x000fe20001000000 */
[----:B------:R-:W-:Y:S06]  /*3260*/  @P1 BRA `(.L_x_7268) ;  /* 0x0000000000f81947 */ /* 0x000fec0003800000 */
[----:B------:R-:W-:Y:S01]  /*3270*/  LOP3.LUT R4, R3, 0x800fffff, RZ, 0xc0, !PT ;  /* 0x800fffff03047812 */ /* 0x000fe200078ec0ff */
[----:B------:R-:W-:Y:S01]  /*3280*/  IMAD.MOV.U32 R15, RZ, RZ, 0x3ed0ee25 ;  /* 0x3ed0ee25ff0f7424 */ /* 0x000fe200078e00ff */
[----:B------:R-:W-:Y:S01]  /*3290*/  MOV R6, RZ ;  /* 0x000000ff00067202 */ /* 0x000fe20000000f00 */
[----:B------:R-:W-:Y:S01]  /*32a0*/  UMOV UR4, 0x3ae80f1e ;  /* 0x3ae80f1e00047882 */ /* 0x000fe20000000000 */
[----:B------:R-:W-:Y:S01]  /*32b0*/  LOP3.LUT R5, R4, 0x3ff00000, RZ, 0xfc, !PT ;  /* 0x3ff0000004057812 */ /* 0x000fe200078efcff */
[----:B------:R-:W-:Y:S01]  /*32c0*/  UMOV UR5, 0x3eb1380b ;  /* 0x3eb1380b00057882 */ /* 0x000fe20000000000 */
[----:B------:R-:W-:Y:S01]  /*32d0*/  MOV R4, R2 ;  /* 0x0000000200047202 */ /* 0x000fe20000000f00 */
[----:B------:R-:W-:Y:S01]  /*32e0*/  UMOV UR8, 0x80000000 ;  /* 0x8000000000087882 */ /* 0x000fe20000000000 */
[----:B------:R-:W-:Y:S01]  /*32f0*/  ISETP.GE.AND P0, PT, R5, 0x3ff6a09f, PT ;  /* 0x3ff6a09f0500780c */ /* 0x000fe20003f06270 */
[----:B------:R-:W-:Y:S01]  /*3300*/  UMOV UR9, 0x43300000 ;  /* 0x4330000000097882 */ /* 0x000fe20000000000 */
[----:B------:R-:W-:-:S02]  /*3310*/  MOV R14, 0x8b7a8b04 ;  /* 0x8b7a8b04000e7802 */ /* 0x000fc40000000f00 */
[----:B------:R-:W-:Y:S02]  /*3320*/  LEA.HI R0, R3, R0, RZ, 0xc ;  /* 0x0000000003007211 */ /* 0x000fe400078f60ff */
[----:B------:R-:W-:-:S07]  /*3330*/  MOV R17, 0x43300000 ;  /* 0x4330000000117802 */ /* 0x000fce0000000f00 */
[----:B------:R-:W-:Y:S02]  /*3340*/  @P0 IADD3 R7, R5, -0x100000, RZ ;  /* 0xfff0000005070810 */ /* 0x000fe40007ffe0ff */
[----:B------:R-:W-:-:S03]  /*3350*/  @P0 IADD3 R0, R0, 0x1, RZ ;  /* 0x0000000100000810 */ /* 0x000fc60007ffe0ff */
        /* <DEDUP_REMOVED lines=47> */
.L_x_7268:
[----:B------:R-:W-:Y:S05]  /*3650*/  BSYNC B0 ;  /* 0x0000000000007941 */ /* 0x000fea0003800000 */
.L_x_7267:
[----:B------:R-:W-:Y:S01]  /*3660*/  STG.E.64 desc[UR6][R18.64], R12 ;  /* 0x0000000c12007986 */ /* 0x000fe2000c101b06 */
[----:B------:R-:W-:Y:S05]  /*3670*/  EXIT ;  /* 0x000000000000794d */ /* 0x000fea0003800000 */
        .weak           $__internal_2_$__cuda_sm20_div_rn_f64_full
        .type           $__internal_2_$__cuda_sm20_div_rn_f64_full,@function
        .size           $__internal_2_$__cuda_sm20_div_rn_f64_full,(.L_x_11127 - $__internal_2_$__cuda_sm20_div_rn_f64_full)
$__internal_2_$__cuda_sm20_div_rn_f64_full:
[C---:B------:R-:W-:Y:S01]  /*3680*/  FSETP.GEU.AND P0, PT, |R9|.reuse, 1.469367938527859385e-39, PT ;  /* 0x001000000900780b */ /* 0x040fe20003f0e200 */
[----:B------:R-:W-:Y:S01]  /*3690*/  BSSY B2, `(.L_x_7269) ;  /* 0x0000056000027945 */ /* 0x000fe20003800000 */
[----:B------:R-:W-:Y:S02]  /*36a0*/  LOP3.LUT R6, R9, 0x800fffff, RZ, 0xc0, !PT ;  /* 0x800fffff09067812 */ /* 0x000fe400078ec0ff */
[C---:B------:R-:W-:Y:S02]  /*36b0*/  FSETP.GEU.AND P2, PT, |R11|.reuse, 1.469367938527859385e-39, PT ;  /* 0x001000000b00780b */ /* 0x040fe40003f4e200 */
[----:B------:R-:W-:Y:S01]  /*36c0*/  LOP3.LUT R7, R6, 0x3ff00000, RZ, 0xfc, !PT ;  /* 0x3ff0000006077812 */ /* 0x000fe200078efcff */
[----:B------:R-:W-:Y:S01]  /*36d0*/  IMAD.MOV.U32 R6, RZ, RZ, R8 ;  /* 0x000000ffff067224 */ /* 0x000fe200078e0008 */
[----:B------:R-:W-:Y:S02]  /*36e0*/  MOV R12, 0x1 ;  /* 0x00000001000c7802 */ /* 0x000fe40000000f00 */
[----:B------:R-:W-:-:S02]  /*36f0*/  LOP3.LUT R21, R11, 0x7ff00000, RZ, 0xc0, !PT ;  /* 0x7ff000000b157812 */ /* 0x000fc400078ec0ff */
[----:B------:R-:W-:Y:S01]  /*3700*/  MOV R22, 0x1ca00000 ;  /* 0x1ca0000000167802 */ /* 0x000fe20000000f00 */
[----:B------:R-:W-:Y:S01]  /*3710*/  @!P0 DMUL R6, R8, 8.98846567431157953865e+307 ;  /* 0x7fe0000008068828 */ /* 0x000fe20000000000 */
[C---:B------:R-:W-:Y:S02]  /*3720*/  LOP3.LUT R24, R9.reuse, 0x7ff00000, RZ, 0xc0, !PT ;  /* 0x7ff0000009187812 */ /* 0x040fe400078ec0ff */
[----:B------:R-:W-:Y:S02]  /*3730*/  MOV R25, R21 ;  /* 0x0000001500197202 */ /* 0x000fe40000000f00 */
[----:B------:R-:W-:Y:S01]  /*3740*/  @!P2 LOP3.LUT R14, R9, 0x7ff00000, RZ, 0xc0, !PT ;  /* 0x7ff00000090ea812 */ /* 0x000fe200078ec0ff */
[----:B------:R-:W0:Y:S01]  /*3750*/  MUFU.RCP64H R13, R7 ;  /* 0x00000007000d7308 */ /* 0x000e220000001800 */
[C---:B------:R-:W-:Y:S02]  /*3760*/  ISETP.GE.U32.AND P1, PT, R21.reuse, R24, PT ;  /* 0x000000181500720c */ /* 0x040fe40003f26070 */
[----:B------:R-:W-:-:S02]  /*3770*/  @!P2 ISETP.GE.U32.AND P3, PT, R21, R14, PT ;  /* 0x0000000e1500a20c */ /* 0x000fc40003f66070 */
[----:B------:R-:W-:Y:S02]  /*3780*/  @!P0 LOP3.LUT R24, R7, 0x7ff00000, RZ, 0xc0, !PT ;  /* 0x7ff0000007188812 */ /* 0x000fe400078ec0ff */
[----:B------:R-:W-:Y:S02]  /*3790*/  @!P2 SEL R15, R22, 0x63400000, !P3 ;  /* 0x63400000160fa807 */ /* 0x000fe40005800000 */
[----:B------:R-:W-:Y:S02]  /*37a0*/  IADD3 R27, R24, -0x1, RZ ;  /* 0xffffffff181b7810 */ /* 0x000fe40007ffe0ff */
[----:B------:R-:W-:-:S04]  /*37b0*/  @!P2 LOP3.LUT R16, R15, 0x80000000, R11, 0xf8, !PT ;  /* 0x800000000f10a812 */ /* 0x000fc800078ef80b */
[----:B------:R-:W-:Y:S01]  /*37c0*/  @!P2 LOP3.LUT R17, R16, 0x100000, RZ, 0xfc, !PT ;  /* 0x001000001011a812 */ /* 0x000fe200078efcff */
[----:B0-----:R-:W-:Y:S01]  /*37d0*/  DFMA R2, R12, -R6, 1 ;  /* 0x3ff000000c02742b */ /* 0x001fe20000000806 */
[----:B------:R-:W-:-:S07]  /*37e0*/  @!P2 MOV R16, RZ ;  /* 0x000000ff0010a202 */ /* 0x000fce0000000f00 */
[----:B------:R-:W-:-:S08]  /*37f0*/  DFMA R2, R2, R2, R2 ;  /* 0x000000020202722b */ /* 0x000fd00000000002 */
[----:B------:R-:W-:Y:S01]  /*3800*/  DFMA R12, R12, R2, R12 ;  /* 0x000000020c0c722b */ /* 0x000fe2000000000c */
[----:B------:R-:W-:Y:S01]  /*3810*/  SEL R3, R22, 0x63400000, !P1 ;  /* 0x6340000016037807 */ /* 0x000fe20004800000 */
[----:B------:R-:W-:-:S03]  /*3820*/  IMAD.MOV.U32 R2, RZ, RZ, R10 ;  /* 0x000000ffff027224 */ /* 0x000fc600078e000a */
[----:B------:R-:W-:-:S03]  /*3830*/  LOP3.LUT R3, R3, 0x800fffff, R11, 0xf8, !PT ;  /* 0x800fffff03037812 */ /* 0x000fc600078ef80b */
[----:B------:R-:W-:-:S03]  /*3840*/  DFMA R14, R12, -R6, 1 ;  /* 0x3ff000000c0e742b */ /* 0x000fc60000000806 */
[----:B------:R-:W-:-:S05]  /*3850*/  @!P2 DFMA R2, R2, 2, -R16 ;  /* 0x400000000202a82b */ /* 0x000fca0000000810 */
[----:B------:R-:W-:-:S05]  /*3860*/  DFMA R14, R12, R14, R12 ;  /* 0x0000000e0c0e722b */ /* 0x000fca000000000c */
[----:B------:R-:W-:-:S03]  /*3870*/  @!P2 LOP3.LUT R25, R3, 0x7ff00000, RZ, 0xc0, !PT ;  /* 0x7ff000000319a812 */ /* 0x000fc600078ec0ff */
[----:B------:R-:W-:Y:S02]  /*3880*/  DMUL R12, R14, R2 ;  /* 0x000000020e0c7228 */ /* 0x000fe40000000000 */
[----:B------:R-:W-:-:S05]  /*3890*/  VIADD R26, R25, 0xffffffff ;  /* 0xffffffff191a7836 */ /* 0x000fca0000000000 */
[----:B------:R-:W-:Y:S01]  /*38a0*/  ISETP.GT.U32.AND P0, PT, R26, 0x7feffffe, PT ;  /* 0x7feffffe1a00780c */ /* 0x000fe20003f04070 */
[----:B------:R-:W-:-:S03]  /*38b0*/  DFMA R16, R12, -R6, R2 ;  /* 0x800000060c10722b */ /* 0x000fc60000000002 */
[----:B------:R-:W-:-:S05]  /*38c0*/  ISETP.GT.U32.OR P0, PT, R27, 0x7feffffe, P0 ;  /* 0x7feffffe1b00780c */ /* 0x000fca0000704470 */
[----:B------:R-:W-:-:S08]  /*38d0*/  DFMA R16, R14, R16, R12 ;  /* 0x000000100e10722b */ /* 0x000fd0000000000c */
[----:B------:R-:W-:Y:S05]  /*38e0*/  @P0 BRA `(.L_x_7270) ;  /* 0x00000000006c0947 */ /* 0x000fea0003800000 */
[----:B------:R-:W-:Y:S02]  /*38f0*/  LOP3.LUT R12, R9, 0x7ff00000, RZ, 0xc0, !PT ;  /* 0x7ff00000090c7812 */ /* 0x000fe400078ec0ff */
[----:B------:R-:W-:Y:S02]  /*3900*/  MOV R14, RZ ;  /* 0x000000ff000e7202 */ /* 0x000fe40000000f00 */
[CC--:B------:R-:W-:Y:S02]  /*3910*/  VIADDMNMX R10, R21.reuse, -R12.reuse, 0xb9600000, !PT ;  /* 0xb9600000150a7446 */ /* 0x0c0fe4000780090c */
[----:B------:R-:W-:Y:S02]  /*3920*/  ISETP.GE.U32.AND P0, PT, R21, R12, PT ;  /* 0x0000000c1500720c */ /* 0x000fe40003f06070 */
[----:B------:R-:W-:Y:S02]  /*3930*/  VIMNMX R10, R10, 0x46a00000, PT ;  /* 0x46a000000a0a7848 */ /* 0x000fe40003fe0100 */
[----:B------:R-:W-:-:S04]  /*3940*/  SEL R11, R22, 0x63400000, !P0 ;  /* 0x63400000160b7807 */ /* 0x000fc80004000000 */
[----:B------:R-:W-:-:S05]  /*3950*/  IADD3 R10, -R11, R10, RZ ;  /* 0x0000000a0b0a7210 */ /* 0x000fca0007ffe1ff */
[----:B------:R-:W-:-:S06]  /*3960*/  VIADD R15, R10, 0x7fe00000 ;  /* 0x7fe000000a0f7836 */ /* 0x000fcc0000000000 */
[----:B------:R-:W-:-:S10]  /*3970*/  DMUL R12, R16, R14 ;  /* 0x0000000e100c7228 */ /* 0x000fd40000000000 */
[----:B------:R-:W-:-:S13]  /*3980*/  FSETP.GTU.AND P0, PT, |R13|, 1.469367938527859385e-39, PT ;  /* 0x001000000d00780b */ /* 0x000fda0003f0c200 */
[----:B------:R-:W-:Y:S05]  /*3990*/  @P0 BRA `(.L_x_7271) ;  /* 0x0000000000940947 */ /* 0x000fea0003800000 */
[----:B------:R-:W-:Y:S01]  /*39a0*/  DFMA R2, R16, -R6, R2 ;  /* 0x800000061002722b */ /* 0x000fe20000000002 */
[----:B------:R-:W-:-:S09]  /*39b0*/  MOV R14, RZ ;  /* 0x000000ff000e7202 */ /* 0x000fd20000000f00 */
[C---:B------:R-:W-:Y:S02]  /*39c0*/  FSETP.NEU.AND P0, PT, R3.reuse, RZ, PT ;  /* 0x000000ff0300720b */ /* 0x040fe40003f0d000 */
[----:B------:R-:W-:-:S04]  /*39d0*/  LOP3.LUT R9, R3, 0x80000000, R9, 0x48, !PT ;  /* 0x8000000003097812 */ /* 0x000fc800078e4809 */
[----:B------:R-:W-:-:S07]  /*39e0*/  LOP3.LUT R15, R9, R15, RZ, 0xfc, !PT ;  /* 0x0000000f090f7212 */ /* 0x000fce00078efcff */
[----:B------:R-:W-:Y:S05]  /*39f0*/  @!P0 BRA `(.L_x_7271) ;  /* 0x00000000007c8947 */ /* 0x000fea0003800000 */
[----:B------:R-:W-:Y:S01]  /*3a00*/  IMAD.MOV R3, RZ, RZ, -R10 ;  /* 0x000000ffff037224 */ /* 0x000fe200078e0a0a */
[----:B------:R-:W-:Y:S01]  /*3a10*/  MOV R2, RZ ;  /* 0x000000ff00027202 */ /* 0x000fe20000000f00 */
[----:B------:R-:W-:-:S05]  /*3a20*/  DMUL.RP R14, R16, R14 ;  /* 0x0000000e100e7228 */ /* 0x000fca0000008000 */
[----:B------:R-:W-:-:S05]  /*3a30*/  DFMA R2, R12, -R2, R16 ;  /* 0x800000020c02722b */ /* 0x000fca0000000010 */
[----:B------:R-:W-:Y:S02]  /*3a40*/  LOP3.LUT R9, R15, R9, RZ, 0x3c, !PT ;  /* 0x000000090f097212 */ /* 0x000fe400078e3cff */
[----:B------:R-:W-:-:S04]  /*3a50*/  IADD3 R2, -R10, -0x43300000, RZ ;  /* 0xbcd000000a027810 */ /* 0x000fc80007ffe1ff */
[----:B------:R-:W-:-:S04]  /*3a60*/  FSETP.NEU.AND P0, PT, |R3|, R2, PT ;  /* 0x000000020300720b */ /* 0x000fc80003f0d200 */
[----:B------:R-:W-:Y:S02]  /*3a70*/  FSEL R12, R14, R12, !P0 ;  /* 0x0000000c0e0c7208 */ /* 0x000fe40004000000 */
[----:B------:R-:W-:Y:S01]  /*3a80*/  FSEL R13, R9, R13, !P0 ;  /* 0x0000000d090d7208 */ /* 0x000fe20004000000 */
[----:B------:R-:W-:Y:S06]  /*3a90*/  BRA `(.L_x_7271) ;  /* 0x0000000000547947 */ /* 0x000fec0003800000 */
.L_x_7270:
        /* <DEDUP_REMOVED lines=11> */
[----:B------:R-:W-:Y:S02]  /*3b50*/  @P0 LOP3.LUT R2, R13, 0x7ff00000, RZ, 0xfc, !PT ;  /* 0x7ff000000d020812 */ /* 0x000fe400078efcff */
[----:B------:R-:W-:Y:S02]  /*3b60*/  @!P0 MOV R12, RZ ;  /* 0x000000ff000c8202 */ /* 0x000fe40000000f00 */
[----:B------:R-:W-:Y:S01]  /*3b70*/  @P0 MOV R12, RZ ;  /* 0x000000ff000c0202 */ /* 0x000fe20000000f00 */
[----:B------:R-:W-:Y:S01]  /*3b80*/  @P0 IMAD.MOV.U32 R13, RZ, RZ, R2 ;  /* 0x000000ffff0d0224 */ /* 0x000fe200078e0002 */
[----:B------:R-:W-:Y:S06]  /*3b90*/  BRA `(.L_x_7271) ;  /* 0x0000000000147947 */ /* 0x000fec0003800000 */
.L_x_7273:
[----:B------:R-:W-:Y:S02]  /*3ba0*/  LOP3.LUT R13, R9, 0x80000, RZ, 0xfc, !PT ;  /* 0x00080000090d7812 */ /* 0x000fe400078efcff */
[----:B------:R-:W-:Y:S01]  /*3bb0*/  MOV R12, R8 ;  /* 0x00000008000c7202 */ /* 0x000fe20000000f00 */
[----:B------:R-:W-:Y:S06]  /*3bc0*/  BRA `(.L_x_7271) ;  /* 0x0000000000087947 */ /* 0x000fec0003800000 */
.L_x_7272:
[----:B------:R-:W-:Y:S02]  /*3bd0*/  LOP3.LUT R13, R11, 0x80000, RZ, 0xfc, !PT ;  /* 0x000800000b0d7812 */ /* 0x000fe400078efcff */
[----:B------:R-:W-:-:S07]  /*3be0*/  MOV R12, R10 ;  /* 0x0000000a000c7202 */ /* 0x000fce0000000f00 */
.L_x_7271:
[----:B------:R-:W-:Y:S05]  /*3bf0*/  BSYNC B2 ;  /* 0x0000000000027941 */ /* 0x000fea0003800000 */
.L_x_7269:
[----:B------:R-:W-:Y:S01]  /*3c00*/  HFMA2.MMA R21, -RZ, RZ, 0, 0 ;  /* 0x00000000ff157435 */ /* 0x000fe200000001ff */
[----:B------:R-:W-:Y:S01]  /*3c10*/  IMAD.MOV.U32 R2, RZ, RZ, R12 ;  /* 0x000000ffff027224 */ /* 0x000fe200078e000c */
[----:B------:R-:W-:-:S04]  /*3c20*/  MOV R3, R13 ;  /* 0x0000000d00037202 */ /* 0x000fc80000000f00 */
[----:B------:R-:W-:Y:S05]  /*3c30*/  RET.REL.NODEC R20 `(_ZN2at6native18elementwise_kernelILi128ELi2EZNS0_22gpu_kernel_impl_nocastIZZZNS0_17logit_kernel_cudaERNS_18TensorIteratorBaseERKN3c106ScalarEENKUlvE_clEvENKUlvE_clEvEUldE0_EEvS4_RKT_EUliE_EEviT1_) ;  /* 0xffffffc014f07950 */ /* 0x000fea0003c3ffff */
.L_x_7274:
        /* <DEDUP_REMOVED lines=12> */
.L_x_11127:


//--------------------- .text._ZN2at6native27unrolled_elementwise_kernelIZZZNS0_17logit_kernel_cudaERNS_18TensorIteratorBaseERKN3c106ScalarEENKUlvE_clEvENKUlvE_clEvEUldE0_St5arrayIPcLm2EELi4E23TrivialOffsetCalculatorILi1EjESF_NS0_6memory15LoadWithoutCastENSG_16StoreWithoutCastEEEviT_T0_T2_T3_T4_T5_ --------------------------
	.section	.text._ZN2at6native27unrolled_elementwise_kernelIZZZNS0_17logit_kernel_cudaERNS_18TensorIteratorBaseERKN3c106ScalarEENKUlvE_clEvENKUlvE_clEvEUldE0_St5arrayIPcLm2EELi4E23TrivialOffsetCalculatorILi1EjESF_NS0_6memory15LoadWithoutCastENSG_16StoreWithoutCastEEEviT_T0_T2_T3_T4_T5_,"ax",@progbits
	.align	128
        .global         _ZN2at6native27unrolled_elementwise_kernelIZZZNS0_17logit_kernel_cudaERNS_18TensorIteratorBaseERKN3c106ScalarEENKUlvE_clEvENKUlvE_clEvEUldE0_St5arrayIPcLm2EELi4E23TrivialOffsetCalculatorILi1EjESF_NS0_6memory15LoadWithoutCastENSG_16StoreWithoutCastEEEviT_T0_T2_T3_T4_T5_
        .type           _ZN2at6native27unrolled_elementwise_kernelIZZZNS0_17logit_kernel_cudaERNS_18TensorIteratorBaseERKN3c106ScalarEENKUlvE_clEvENKUlvE_clEvEUldE0_St5arrayIPcLm2EELi4E23TrivialOffsetCalculatorILi1EjESF_NS0_6memory15LoadWithoutCastENSG_16StoreWithoutCastEEEviT_T0_T2_T3_T4_T5_,@function
        .size           _ZN2at6native27unrolled_elementwise_kernelIZZZNS0_17logit_kernel_cudaERNS_18TensorIteratorBaseERKN3c106ScalarEENKUlvE_clEvENKUlvE_clEvEUldE0_St5arrayIPcLm2EELi4E23TrivialOffsetCalculatorILi1EjESF_NS0_6memory15LoadWithoutCastENSG_16StoreWithoutCastEEEviT_T0_T2_T3_T4_T5_,(.L_x_11128 - _ZN2at6native27unrolled_elementwise_kernelIZZZNS0_17logit_kernel_cudaERNS_18TensorIteratorBaseERKN3c106ScalarEENKUlvE_clEvENKUlvE_clEvEUldE0_St5arrayIPcLm2EELi4E23TrivialOffsetCalculatorILi1EjESF_NS0_6memory15LoadWithoutCastENSG_16StoreWithoutCastEEEviT_T0_T2_T3_T4_T5_)
        .other          _ZN2at6native27unrolled_elementwise_kernelIZZZNS0_17logit_kernel_cudaERNS_18TensorIteratorBaseERKN3c106ScalarEENKUlvE_clEvENKUlvE_clEvEUldE0_St5arrayIPcLm2EELi4E23TrivialOffsetCalculatorILi1EjESF_NS0_6memory15LoadWithoutCastENSG_16StoreWithoutCastEEEviT_T0_T2_T3_T4_T5_,@"STO_CUDA_ENTRY STV_DEFAULT"
_ZN2at6native27unrolled_elementwise_kernelIZZZNS0_17logit_kernel_cudaERNS_18TensorIteratorBaseERKN3c106ScalarEENKUlvE_clEvENKUlvE_clEvEUldE0_St5arrayIPcLm2EELi4E23TrivialOffsetCalculatorILi1EjESF_NS0_6memory15LoadWithoutCastENSG_16StoreWithoutCastEEEviT_T0_T2_T3_T4_T5_:
.text._ZN2at6native27unrolled_elementwise_kernelIZZZNS0_17logit_kernel_cudaERNS_18TensorIteratorBaseERKN3c106ScalarEENKUlvE_clEvENKUlvE_clEvEUldE0_St5arrayIPcLm2EELi4E23TrivialOffsetCalculatorILi1EjESF_NS0_6memory15LoadWithoutCastENSG_16StoreWithoutCastEEEviT_T0_T2_T3_T4_T5_:
[----:B------:R-:W-:Y:S01]  /*0000*/  LDC R1, c[0x0][0x28] ;  /* 0x00000a00ff017b82 */ /* 0x000fe20000000800 */
[----:B------:R-:W0:Y:S07]  /*0010*/  S2R R2, SR_CTAID.X ;  /* 0x0000000000027919 */ /* 0x000e2e0000002500 */
[----:B------:R-:W0:Y:S01]  /*0020*/  LDC R3, c[0x0][0x210] ;  /* 0x00008400ff037b82 */ /* 0x000e220000000800 */
[----:B------:R-:W-:Y:S01]  /*0030*/  CS2R R30, SRZ ;  /* 0x00000000001e7805 */ /* 0x000fe2000001ff00 */
[----:B------:R-:W-:Y:S01]  /*0040*/  ULDC.64 UR4, c[0x0][0x208] ;  /* 0x0000820000047ab9 */ /* 0x000fe20000000a00 */
[----:B------:R-:W1:Y:S01]  /*0050*/  S2R R0, SR_TID.X ;  /* 0x0000000000007919 */ /* 0x000e620000002100 */
[----:B0-----:R-:W-:-:S05]  /*0060*/  IMAD R3, R2, -0x200, R3 ;  /* 0xfffffe0002037824 */ /* 0x001fca00078e0203 */
[----:B-1----:R-:W-:-:S13]  /*0070*/  ISETP.GE.AND P2, PT, R0, R3, PT ;  /* 0x000000030000720c */ /* 0x002fda0003f46270 */
[----:B------:R-:W-:Y:S01]  /*0080*/  @!P2 IMAD R11, R2, 0x200, R0 ;  /* 0x00000200020ba824 */ /* 0x000fe200078e0200 */
[----:B------:R-:W0:Y:S01]  /*0090*/  @!P2 LDC.64 R6, c[0x0][0x238] ;  /* 0x00008e00ff06ab82 */ /* 0x000e220000000a00 */
[----:B------:R-:W-:-:S05]  /*00a0*/  @!P2 VIADD R0, R0, 0x80 ;  /* 0x000000800000a836 */ /* 0x000fca0000000000 */
[----:B------:R-:W-:-:S13]  /*00b0*/  ISETP.GE.AND P0, PT, R0, R3, PT ;  /* 0x000000030000720c */ /* 0x000fda0003f06270 */
[----:B------:R-:W-:Y:S01]  /*00c0*/  @!P0 IMAD R17, R2, 0x200, R0 ;  /* 0x0000020002118824 */ /* 0x000fe200078e0200 */
[----:B------:R-:W1:Y:S01]  /*00d0*/  @!P0 LDC.64 R4, c[0x0][0x238] ;  /* 0x00008e00ff048b82 */ /* 0x000e620000000a00 */
[----:B------:R-:W-:Y:S02]  /*00e0*/  @!P0 VIADD R0, R0, 0x80 ;  /* 0x0000008000008836 */ /* 0x000fe40000000000 */
[----:B0-----:R-:W-:Y:S01]  /*00f0*/  @!P2 IMAD.WIDE.U32 R6, R11, 0x8, R6 ;  /* 0x000000080b06a825 */ /* 0x001fe200078e0006 */
[----:B------:R-:W-:Y:S02]  /*0100*/  CS2R R10, SRZ ;  /* 0x00000000000a7805 */ /* 0x000fe4000001ff00 */
[----:B------:R-:W-:-:S13]  /*0110*/  ISETP.GE.AND P3, PT, R0, R3, PT ;  /* 0x000000030000720c */ /* 0x000fda0003f66270 */
[----:B------:R-:W-:Y:S01]  /*0120*/  @!P3 IMAD R19, R2, 0x200, R0 ;  /* 0x000002000213b824 */ /* 0x000fe200078e0200 */
[----:B------:R-:W-:Y:S01]  /*0130*/  @!P3 IADD3 R0, R0, 0x80, RZ ;  /* 0x000000800000b810 */ /* 0x000fe20007ffe0ff */
[----:B------:R-:W0:Y:S03]  /*0140*/  @!P3 LDC.64 R8, c[0x0][0x238] ;  /* 0x00008e00ff08bb82 */ /* 0x000e260000000a00 */
[----:B------:R-:W-:Y:S01]  /*0150*/  ISETP.GE.AND P1, PT, R0, R3, PT ;  /* 0x000000030000720c */ /* 0x000fe20003f26270 */
[----:B-1----:R-:W-:Y:S01]  /*0160*/  @!P0 IMAD.WIDE.U32 R16, R17, 0x8, R4 ;  /* 0x0000000811108825 */ /* 0x002fe200078e0004 */
[----:B------:R-:W-:-:S04]  /*0170*/  CS2R R4, SRZ ;  /* 0x0000000000047805 */ /* 0x000fc8000001ff00 */
[----:B------:R1:W5:Y:S04]  /*0180*/  @!P0 LDG.E.64 R30, desc[UR4][R16.64] ;  /* 0x00000004101e8981 */ /* 0x000368000c1e1b00 */
[----:B------:R1:W5:Y:S03]  /*0190*/  @!P2 LDG.E.64 R4, desc[UR4][R6.64] ;  /* 0x000000040604a981 */ /* 0x000366000c1e1b00 */
[----:B------:R-:W2:Y:S01]  /*01a0*/  @!P1 LDC.64 R14, c[0x0][0x238] ;  /* 0x00008e00ff0e9b82 */ /* 0x000ea20000000a00 */
[----:B------:R-:W-:Y:S02]  /*01b0*/  @!P1 IMAD R13, R2, 0x200, R0 ;  /* 0x00000200020d9824 */ /* 0x000fe400078e0200 */
[----:B0-----:R-:W-:Y:S01]  /*01c0*/  @!P3 IMAD.WIDE.U32 R18, R19, 0x8, R8 ;  /* 0x000000081312b825 */ /* 0x001fe200078e0008 */
[----:B------:R-:W-:-:S06]  /*01d0*/  CS2R R8, SRZ ;  /* 0x0000000000087805 */ /* 0x000fcc000001ff00 */
[----:B------:R1:W5:Y:S01]  /*01e0*/  @!P3 LDG.E.64 R8, desc[UR4][R18.64] ;  /* 0x000000041208b981 */ /* 0x000362000c1e1b00 */
[----:B--2---:R-:W-:-:S05]  /*01f0*/  @!P1 IMAD.WIDE.U32 R14, R13, 0x8, R14 ;  /* 0x000000080d0e9825 */ /* 0x004fca00078e000e */
[----:B------:R1:W5:Y:S01]  /*0200*/  @!P1 LDG.E.64 R10, desc[UR4][R14.64] ;  /* 0x000000040e0a9981 */ /* 0x000362000c1e1b00 */
[----:B------:R-:W-:Y:S01]  /*0210*/  ULDC.64 UR10, c[0x0][0x218] ;  /* 0x00008600000a7ab9 */ /* 0x000fe20000000a00 */
[----:B------:R-:W-:Y:S01]  /*0220*/  BSSY B0, `(.L_x_7275) ;  /* 0x0000074000007945 */ /* 0x000fe20003800000 */
[----:B------:R-:W-:Y:S02]  /*0230*/  IMAD.U32 R12, RZ, RZ, UR10 ;  /* 0x0000000aff0c7e24 */ /* 0x000fe4000f8e00ff */
[----:B------:R-:W-:Y:S01]  /*0240*/  IMAD.U32 R13, RZ, RZ, UR11 ;  /* 0x0000000bff0d7e24 */ /* 0x000fe2000f8e00ff */
[----:B------:R-:W-:Y:S06]  /*0250*/  @P2 BRA `(.L_x_7276) ;  /* 0x0000000400c02947 */ /* 0x000fec0003800000 */
[----:B------:R-:W-:Y:S01]  /*0260*/  ULDC.64 UR6, c[0x0][0x218] ;  /* 0x0000860000067ab9 */ /* 0x000fe20000000a00 */
[----:B------:R-:W-:Y:S01]  /*0270*/  IMAD.U32 R20, RZ, RZ, UR10 ;  /* 0x0000000aff147e24 */ /* 0x000fe2000f8e00ff */
[----:B-----5:R-:W-:Y:S01]  /*0280*/  DSETP.GEU.AND P0, PT, R4, UR6, PT ;  /* 0x0000000604007e2a */ /* 0x020fe2000bf0e000 */
[----:B------:R-:W-:Y:S01]  /*0290*/  IMAD.U32 R21, RZ, RZ, UR11 ;  /* 0x0000000bff157e24 */ /* 0x000fe2000f8e00ff */
[----:B------:R-:W-:-:S12]  /*02a0*/  BSSY B1, `(.L_x_7277) ;  /* 0x0000007000017945 */ /* 0x000fd80003800000 */
[----:B------:R-:W-:Y:S05]  /*02b0*/  @!P0 BRA `(.L_x_7278) ;  /* 0x0000000000148947 */ /* 0x000fea0003800000 */
[----:B------:R-:W-:Y:S01]  /*02c0*/  ULDC.64 UR6, c[0x0][0x220] ;  /* 0x0000880000067ab9 */ /* 0x000fe20000000a00 */
[----:B------:R-:W-:Y:S01]  /*02d0*/  MOV R20, R4 ;  /* 0x0000000400147202 */ /* 0x000fe20000000f00 */
[----:B------:R-:W-:Y:S01]  /*02e0*/  DSETP.GT.AND P0, PT, R4, UR6, PT ;  /* 0x0000000604007e2a */ /* 0x000fe2000bf04000 */
[----:B------:R-:W-:-:S13]  /*02f0*/  IMAD.MOV.U32 R21, RZ, RZ, R5 ;  /* 0x000000ffff157224 */ /* 0x000fda00078e0005 */
[----:B------:R-:W0:Y:S02]  /*0300*/  @P0 LDC.64 R20, c[0x0][0x220] ;  /* 0x00008800ff140b82 */ /* 0x000e240000000a00 */
.L_x_7278:
[----:B------:R-:W-:Y:S05]  /*0310*/  BSYNC B1 ;  /* 0x0000000000017941 */ /* 0x000fea0003800000 */
.L_x_7277:
[----:B01----:R-:W-:Y:S01]  /*0320*/  DADD R6, -R20, 1 ;  /* 0x3ff0000014067429 */ /* 0x003fe20000000100 */
        /* <DEDUP_REMOVED lines=16> */
[----:B------:R-:W-:Y:S05]  /*0430*/  CALL.REL.NOINC `($__internal_3_$__cuda_sm20_div_rn_f64_full) ;  /* 0x0000001c00747944 */ /* 0x000fea0003c00000 */
[----:B------:R-:W-:Y:S02]  /*0440*/  IMAD.MOV.U32 R4, RZ, RZ, R24 ;  /* 0x000000ffff047224 */ /* 0x000fe400078e0018 */
[----:B------:R-:W-:-:S07]  /*0450*/  IMAD.MOV.U32 R5, RZ, RZ, R25 ;  /* 0x000000ffff057224 */ /* 0x000fce00078e0019 */
.L_x_7280:
[----:B------:R-:W-:Y:S05]  /*0460*/  BSYNC B1 ;  /* 0x0000000000017941 */ /* 0x000fea0003800000 */
.L_x_7279:
[----:B------:R-:W-:Y:S01]  /*0470*/  ISETP.GT.AND P0, PT, R5, 0xfffff, PT ;  /* 0x000fffff0500780c */ /* 0x000fe20003f04270 */
[----:B------:R-:W-:Y:S01]  /*0480*/  IMAD.MOV.U32 R6, RZ, RZ, R4 ;  /* 0x000000ffff067224 */ /* 0x000fe200078e0004 */
[----:B------:R-:W-:-:S11]  /*0490*/  MOV R7, R5 ;  /* 0x0000000500077202 */ /* 0x000fd60000000f00 */
[----:B------:R-:W-:-:S10]  /*04a0*/  @!P0 DMUL R6, R6, 1.80143985094819840000e+16 ;  /* 0x4350000006068828 */ /* 0x000fd40000000000 */
[----:B------:R-:W-:Y:S02]  /*04b0*/  @!P0 IMAD.MOV.U32 R5, RZ, RZ, R7 ;  /* 0x000000ffff058224 */ /* 0x000fe400078e0007 */
[----:B------:R-:W-:Y:S02]  /*04c0*/  @!P0 IMAD.MOV.U32 R4, RZ, RZ, R6 ;  /* 0x000000ffff048224 */ /* 0x000fe400078e0006 */
[----:B------:R-:W-:-:S05]  /*04d0*/  VIADD R0, R5, 0xffffffff ;  /* 0xffffffff05007836 */ /* 0x000fca0000000000 */
[----:B------:R-:W-:Y:S02]  /*04e0*/  ISETP.GE.U32.AND P1, PT, R0, 0x7fefffff, PT ;  /* 0x7fefffff0000780c */ /* 0x000fe40003f26070 */
[----:B------:R-:W-:Y:S01]  /*04f0*/  MOV R0, 0xfffffc01 ;  /* 0xfffffc0100007802 */ /* 0x000fe20000000f00 */
        /* <DEDUP_REMOVED lines=17> */
[----:B------:R-:W-:Y:S01]  /*0610*/  UMOV UR8, 0x80000000 ;  /* 0x8000000000087882 */ /* 0x000fe20000000000 */
[----:B------:R-:W-:Y:S01]  /*0620*/  LEA.HI R0, R5, R0, RZ, 0xc ;  /* 0x0000000005007211 */ /* 0x000fe200078f60ff */
[----:B------:R-:W-:Y:S01]  /*0630*/  UMOV UR9, 0x43300000 ;  /* 0x4330000000097882 */ /* 0x000fe20000000000 */
[----:B------:R-:W-:-:S09]  /*0640*/  MOV R25, 0x43300000 ;  /* 0x4330000000197802 */ /* 0x000fd20000000f00 */
[----:B------:R-:W-:Y:S02]  /*0650*/  @P0 VIADD R15, R7, 0xfff00000 ;  /* 0xfff00000070f0836 */ /* 0x000fe40000000000 */
[----:B------:R-:W-:-:S03]  /*0660*/  @P0 VIADD R0, R0, 0x1 ;  /* 0x0000000100000836 */ /* 0x000fc60000000000 */
[----:B------:R-:W-:Y:S02]  /*0670*/  @P0 MOV R7, R15 ;  /* 0x0000000f00070202 */ /* 0x000fe40000000f00 */
[----:B------:R-:W-:-:S04]  /*0680*/  LOP3.LUT R24, R0, 0x80000000, RZ, 0x3c, !PT ;  /* 0x8000000000187812 */ /* 0x000fc800078e3cff */
        /* <DEDUP_REMOVED lines=45> */
.L_x_7276:
[----:B------:R-:W-:Y:S05]  /*0960*/  BSYNC B0 ;  /* 0x0000000000007941 */ /* 0x000fea0003800000 */
.L_x_7275:
[----:B-----5:R-:W0:Y:S01]  /*0970*/  S2R R4, SR_TID.X ;  /* 0x0000000000047919 */ /* 0x020e220000002100 */
[----:B------:R-:W-:Y:S01]  /*0980*/  BSSY B0, `(.L_x_7281) ;  /* 0x0000077000007945 */ /* 0x000fe20003800000 */
[----:B0-----:R-:W-:-:S05]  /*0990*/  VIADD R0, R4, 0x80 ;  /* 0x0000008004007836 */ /* 0x001fca0000000000 */
        /* <DEDUP_REMOVED lines=12> */
[----:B------:R-:W-:-:S13]  /*0a60*/  MOV R21, R31 ;  /* 0x0000001f00157202 */ /* 0x000fda0000000f00 */
[----:B------:R-:W0:Y:S02]  /*0a70*/  @P0 LDC.64 R20, c[0x0][0x220] ;  /* 0x00008800ff140b82 */ /* 0x000e240000000a00 */
.L_x_7284:
[----:B------:R-:W-:Y:S05]  /*0a80*/  BSYNC B1 ;  /* 0x0000000000017941 */ /* 0x000fea0003800000 */
.L_x_7283:
        /* <DEDUP_REMOVED lines=17> */
[----:B------:R-:W-:Y:S01]  /*0ba0*/  MOV R0, 0xbd0 ;  /* 0x00000bd000007802 */ /* 0x000fe20000000f00 */
[----:B------:R-:W-:-:S07]  /*0bb0*/  IMAD.MOV.U32 R7, RZ, RZ, R17 ;  /* 0x000000ffff077224 */ /* 0x000fce00078e0011 */
[----:B------:R-:W-:Y:S05]  /*0bc0*/  CALL.REL.NOINC `($__internal_3_$__cuda_sm20_div_rn_f64_full) ;  /* 0x0000001400907944 */ /* 0x000fea0003c00000 */
[----:B------:R-:W-:Y:S01]  /*0bd0*/  IMAD.MOV.U32 R6, RZ, RZ, R24 ;  /* 0x000000ffff067224 */ /* 0x000fe200078e0018 */
[----:B------:R-:W-:-:S07]  /*0be0*/  MOV R7, R25 ;  /* 0x0000001900077202 */ /* 0x000fce0000000f00 */
.L_x_7286:
[----:B------:R-:W-:Y:S05]  /*0bf0*/  BSYNC B1 ;  /* 0x0000000000017941 */ /* 0x000fea0003800000 */
.L_x_7285:
        /* <DEDUP_REMOVED lines=18> */
[----:B------:R-:W-:Y:S01]  /*0d20*/  IMAD.MOV.U32 R18, RZ, RZ, RZ ;  /* 0x000000ffff127224 */ /* 0x000fe200078e00ff */
[----:B------:R-:W-:Y:S01]  /*0d30*/  MOV R16, R6 ;  /* 0x0000000600107202 */ /* 0x000fe20000000f00 */
[----:B------:R-:W-:Y:S01]  /*0d40*/  IMAD.MOV.U32 R26, RZ, RZ, -0x748574fc ;  /* 0x8b7a8b04ff1a7424 */ /* 0x000fe200078e00ff */
[----:B------:R-:W-:Y:S01]  /*0d50*/  LOP3.LUT R17, R5, 0x3ff00000, RZ, 0xfc, !PT ;  /* 0x3ff0000005117812 */ /* 0x000fe200078efcff */
[----:B------:R-:W-:Y:S01]  /*0d60*/  UMOV UR6, 0x3ae80f1e ;  /* 0x3ae80f1e00067882 */ /* 0x000fe20000000000 */
[----:B------:R-:W-:Y:S01]  /*0d70*/  MOV R27, 0x3ed0ee25 ;  /* 0x3ed0ee25001b7802 */ /* 0x000fe20000000f00 */
        /* <DEDUP_REMOVED lines=55> */
.L_x_7282:
[----:B------:R-:W-:Y:S05]  /*10f0*/  BSYNC B0 ;  /* 0x0000000000007941 */ /* 0x000fea0003800000 */
.L_x_7281:
        /* <DEDUP_REMOVED lines=8> */
[----:B------:R-:W-:Y:S01]  /*1180*/  IMAD.U32 R20, RZ, RZ, UR6 ;  /* 0x00000006ff147e24 */ /* 0x000fe2000f8e00ff */
[----:B------:R-:W-:-:S10]  /*1190*/  MOV R21, UR7 ;  /* 0x0000000700157c02 */ /* 0x000fd40008000f00 */
[----:B------:R-:W-:Y:S05]  /*11a0*/  @!P0 BRA `(.L_x_7290) ;  /* 0x0000000000148947 */ /* 0x000fea0003800000 */
[----:B------:R-:W-:Y:S01]  /*11b0*/  ULDC.64 UR6, c[0x0][0x220] ;  /* 0x0000880000067ab9 */ /* 0x000fe20000000a00 */
[----:B------:R-:W-:Y:S01]  /*11c0*/  IMAD.MOV.U32 R20, RZ, RZ, R8 ;  /* 0x000000ffff147224 */ /* 0x000fe200078e0008 */
[----:B------:R-:W-:Y:S01]  /*11d0*/  DSETP.GT.AND P0, PT, R8, UR6, PT ;  /* 0x0000000608007e2a */ /* 0x000fe2000bf04000 */
[----:B------:R-:W-:-:S13]  /*11e0*/  IMAD.MOV.U32 R21, RZ, RZ, R9 ;  /* 0x000000ffff157224 */ /* 0x000fda00078e0009 */
[----:B------:R-:W0:Y:S02]  /*11f0*/  @P0 LDC.64 R20, c[0x0][0x220] ;  /* 0x00008800ff140b82 */ /* 0x000e240000000a00 */
.L_x_7290:
[----:B------:R-:W-:Y:S05]  /*1200*/  BSYNC B1 ;  /* 0x0000000000017941 */ /* 0x000fea0003800000 */
.L_x_7289:
[----:B0-----:R-:W-:Y:S01]  /*1210*/  DADD R8, -R20, 1 ;  /* 0x3ff0000014087429 */ /* 0x001fe20000000100 */
[----:B-1----:R-:W-:Y:S01]  /*1220*/  IMAD.MOV.U32 R6, RZ, RZ, 0x1 ;  /* 0x00000001ff067424 */ /* 0x002fe200078e00ff */
        /* <DEDUP_REMOVED lines=17> */
[----:B------:R-:W-:Y:S05]  /*1340*/  CALL.REL.NOINC `($__internal_3_$__cuda_sm20_div_rn_f64_full) ;  /* 0x0000000c00b07944 */ /* 0x000fea0003c00000 */
[----:B------:R-:W-:Y:S02]  /*1350*/  IMAD.MOV.U32 R6, RZ, RZ, R24 ;  /* 0x000000ffff067224 */ /* 0x000fe400078e0018 */
[----:B------:R-:W-:-:S07]  /*1360*/  IMAD.MOV.U32 R7, RZ, RZ, R25 ;  /* 0x000000ffff077224 */ /* 0x000fce00078e0019 */
.L_x_7292:
[----:B------:R-:W-:Y:S05]  /*1370*/  BSYNC B1 ;  /* 0x0000000000017941 */ /* 0x000fea0003800000 */
.L_x_7291:
[----:B------:R-:W-:Y:S01]  /*1380*/  ISETP.GT.AND P0, PT, R7, 0xfffff, PT ;  /* 0x000fffff0700780c */ /* 0x000fe20003f04270 */
[----:B------:R-:W-:Y:S02]  /*1390*/  IMAD.MOV.U32 R16, RZ, RZ, R6 ;  /* 0x000000ffff107224 */ /* 0x000fe400078e0006 */
[----:B------:R-:W-:-:S10]  /*13a0*/  IMAD.MOV.U32 R17, RZ, RZ, R7 ;  /* 0x000000ffff117224 */ /* 0x000fd400078e0007 */
[----:B------:R-:W-:-:S10]  /*13b0*/  @!P0 DMUL R16, R16, 1.80143985094819840000e+16 ;  /* 0x4350000010108828 */ /* 0x000fd40000000000 */
[----:B------:R-:W-:Y:S02]  /*13c0*/  @!P0 MOV R7, R17 ;  /* 0x0000001100078202 */ /* 0x000fe40000000f00 */
[----:B------:R-:W-:-:S03]  /*13d0*/  @!P0 MOV R6, R16 ;  /* 0x0000001000068202 */ /* 0x000fc60000000f00 */
        /* <DEDUP_REMOVED lines=13> */
[----:B------:R-:W-:Y:S01]  /*14b0*/  MOV R16, RZ ;  /* 0x000000ff00107202 */ /* 0x000fe20000000f00 */
[----:B------:R-:W-:Y:S01]  /*14c0*/  IMAD.MOV.U32 R24, RZ, RZ, -0x748574fc ;  /* 0x8b7a8b04ff187424 */ /* 0x000fe200078e00ff */
[----:B------:R-:W-:Y:S01]  /*14d0*/  LOP3.LUT R9, R5, 0x3ff00000, RZ, 0xfc, !PT ;  /* 0x3ff0000005097812 */ /* 0x000fe200078efcff */
[----:B------:R-:W-:Y:S01]  /*14e0*/  IMAD.MOV.U32 R25, RZ, RZ, 0x3ed0ee25 ;  /* 0x3ed0ee25ff197424 */ /* 0x000fe200078e00ff */
[----:B------:R-:W-:Y:S01]  /*14f0*/  UMOV UR6, 0x3ae80f1e ;  /* 0x3ae80f1e00067882 */ /* 0x000fe20000000000 */
        /* <DEDUP_REMOVED lines=55> */
.L_x_7288:
[----:B------:R-:W-:Y:S05]  /*1870*/  BSYNC B0 ;  /* 0x0000000000007941 */ /* 0x000fea0003800000 */
.L_x_7287:
[----:B------:R-:W-:Y:S01]  /*1880*/  IADD3 R0, R4, 0x180, RZ ;  /* 0x0000018004007810 */ /* 0x000fe20007ffe0ff */
[----:B------:R-:W-:Y:S03]  /*1890*/  BSSY B0, `(.L_x_7293) ;  /* 0x0000075000007945 */ /* 0x000fe60003800000 */
        /* <DEDUP_REMOVED lines=11> */
.L_x_7296:
[----:B------:R-:W-:Y:S05]  /*1950*/  BSYNC B1 ;  /* 0x0000000000017941 */ /* 0x000fea0003800000 */
.L_x_7295:
        /* <DEDUP_REMOVED lines=19> */
[----:B------:R-:W-:Y:S01]  /*1a90*/  MOV R0, 0x1ac0 ;  /* 0x00001ac000007802 */ /* 0x000fe20000000f00 */
[----:B------:R-:W-:-:S07]  /*1aa0*/  IMAD.MOV.U32 R7, RZ, RZ, R11 ;  /* 0x000000ffff077224 */ /* 0x000fce00078e000b */
[----:B------:R-:W-:Y:S05]  /*1ab0*/  CALL.REL.NOINC `($__internal_3_$__cuda_sm20_div_rn_f64_full) ;  /* 0x0000000400d47944 */ /* 0x000fea0003c00000 */
[----:B------:R-:W-:Y:S02]  /*1ac0*/  IMAD.MOV.U32 R6, RZ, RZ, R24 ;  /* 0x000000ffff067224 */ /* 0x000fe400078e0018 */
[----:B------:R-:W-:-:S07]  /*1ad0*/  IMAD.MOV.U32 R7, RZ, RZ, R25 ;  /* 0x000000ffff077224 */ /* 0x000fce00078e0019 */
.L_x_7298:
[----:B------:R-:W-:Y:S05]  /*1ae0*/  BSYNC B1 ;  /* 0x0000000000017941 */ /* 0x000fea0003800000 */
.L_x_7297:
[----:B------:R-:W-:Y:S01]  /*1af0*/  ISETP.GT.AND P0, PT, R7, 0xfffff, PT ;  /* 0x000fffff0700780c */ /* 0x000fe20003f04270 */
[----:B------:R-:W-:Y:S01]  /*1b00*/  IMAD.MOV.U32 R13, RZ, RZ, R7 ;  /* 0x000000ffff0d7224 */ /* 0x000fe200078e0007 */
[----:B------:R-:W-:-:S11]  /*1b10*/  MOV R12, R6 ;  /* 0x00000006000c7202 */ /* 0x000fd60000000f00 */
        /* <DEDUP_REMOVED lines=76> */
.L_x_7294:
[----:B------:R-:W-:Y:S05]  /*1fe0*/  BSYNC B0 ;  /* 0x0000000000007941 */ /* 0x000fea0003800000 */
.L_x_7293:
[----:B------:R-:W-:Y:S01]  /*1ff0*/  ISETP.GE.AND P0, PT, R4, R3, PT ;  /* 0x000000030400720c */ /* 0x000fe20003f06270 */
[----:B------:R-:W-:Y:S04]  /*2000*/  BSSY B0, `(.L_x_7299) ;  /* 0x0000018000007945 */ /* 0x000fe80003800000 */
[----:B------:R-:W-:Y:S08]  /*2010*/  BSSY B1, `(.L_x_7300) ;  /* 0x0000010000017945 */ /* 0x000ff00003800000 */
[----:B------:R-:W-:Y:S05]  /*2020*/  @P0 BRA `(.L_x_7301) ;  /* 0x0000000000380947 */ /* 0x000fea0003800000 */
[----:B------:R-:W0:Y:S01]  /*2030*/  S2R R13, SR_TID.X ;  /* 0x00000000000d7919 */ /* 0x000e220000002100 */
[----:B-1----:R-:W1:Y:S01]  /*2040*/  LDC.64 R6, c[0x0][0x230] ;  /* 0x00008c00ff067b82 */ /* 0x002e620000000a00 */
[----:B0-----:R-:W-:Y:S02]  /*2050*/  IMAD R5, R2, 0x200, R13 ;  /* 0x0000020002057824 */ /* 0x001fe400078e020d */
[----:B------:R-:W-:Y:S02]  /*2060*/  VIADD R4, R13, 0x80 ;  /* 0x000000800d047836 */ /* 0x000fe40000000000 */
[----:B-1----:R-:W-:-:S03]  /*2070*/  IMAD.WIDE.U32 R6, R5, 0x8, R6 ;  /* 0x0000000805067825 */ /* 0x002fc600078e0006 */
[----:B------:R-:W-:Y:S02]  /*2080*/  ISETP.GE.AND P0, PT, R4, R3, PT ;  /* 0x000000030400720c */ /* 0x000fe40003f06270 */
[----:B------:R0:W-:Y:S11]  /*2090*/  STG.E.64 desc[UR4][R6.64], R14 ;  /* 0x0000000e06007986 */ /* 0x0001f6000c101b04 */
[----:B------:R-:W-:Y:S05]  /*20a0*/  @P0 BREAK B1 ;  /* 0x0000000000010942 */ /* 0x000fea0003800000 */
[----:B------:R-:W-:Y:S05]  /*20b0*/  @P0 BRA `(.L_x_7302) ;  /* 0x0000000000300947 */ /* 0x000fea0003800000 */
[----:B0-----:R-:W0:Y:S01]  /*20c0*/  LDC.64 R6, c[0x0][0x230] ;  /* 0x00008c00ff067b82 */ /* 0x001e220000000a00 */
[----:B------:R-:W-:Y:S01]  /*20d0*/  IMAD R5, R2, 0x200, R4 ;  /* 0x0000020002057824 */ /* 0x000fe200078e0204 */
[----:B------:R-:W-:-:S03]  /*20e0*/  IADD3 R4, R4, 0x80, RZ ;  /* 0x0000008004047810 */ /* 0x000fc60007ffe0ff */
[----:B0-----:R-:W-:-:S05]  /*20f0*/  IMAD.WIDE.U32 R6, R5, 0x8, R6 ;  /* 0x0000000805067825 */ /* 0x001fca00078e0006 */
[----:B------:R0:W-:Y:S02]  /*2100*/  STG.E.64 desc[UR4][R6.64], R30 ;  /* 0x0000001e06007986 */ /* 0x0001e4000c101b04 */
.L_x_7301:
[----:B------:R-:W-:Y:S05]  /*2110*/  BSYNC B1 ;  /* 0x0000000000017941 */ /* 0x000fea0003800000 */
.L_x_7300:
[----:B------:R-:W-:-:S13]  /*2120*/  ISETP.GE.AND P0, PT, R4, R3, PT ;  /* 0x000000030400720c */ /* 0x000fda0003f06270 */
[----:B01----:R-:W0:Y:S01]  /*2130*/  @!P0 LDC.64 R6, c[0x0][0x230] ;  /* 0x00008c00ff068b82 */ /* 0x003e220000000a00 */
[----:B------:R-:W-:Y:S02]  /*2140*/  @!P0 IMAD R5, R2, 0x200, R4 ;  /* 0x0000020002058824 */ /* 0x000fe400078e0204 */
[----:B------:R-:W-:Y:S02]  /*2150*/  @!P0 VIADD R4, R4, 0x80 ;  /* 0x0000008004048836 */ /* 0x000fe40000000000 */
[----:B0-----:R-:W-:-:S05]  /*2160*/  @!P0 IMAD.WIDE.U32 R6, R5, 0x8, R6 ;  /* 0x0000000805068825 */ /* 0x001fca00078e0006 */
[----:B------:R1:W-:Y:S02]  /*2170*/  @!P0 STG.E.64 desc[UR4][R6.64], R8 ;  /* 0x0000000806008986 */ /* 0x0003e4000c101b04 */
.L_x_7302:
[----:B------:R-:W-:Y:S05]  /*2180*/  BSYNC B0 ;  /* 0x0000000000007941 */ /* 0x000fea0003800000 */
.L_x_7299:
[----:B------:R-:W-:Y:S05]  /*2190*/  WARPSYNC.ALL ;  /* 0x0000000000007948 */ /* 0x000fea0003800000 */
[----:B------:R-:W-:-:S13]  /*21a0*/  ISETP.GE.AND P0, PT, R4, R3, PT ;  /* 0x000000030400720c */ /* 0x000fda0003f06270 */
[----:B------:R-:W-:Y:S05]  /*21b0*/  @P0 EXIT ;  /* 0x000000000000094d */ /* 0x000fea0003800000 */
[----:B01----:R-:W0:Y:S01]  /*21c0*/  LDC.64 R6, c[0x0][0x230] ;  /* 0x00008c00ff067b82 */ /* 0x003e220000000a00 */
[----:B------:R-:W-:-:S04]  /*21d0*/  IMAD R3, R2, 0x200, R4 ;  /* 0x0000020002037824 */ /* 0x000fc800078e0204 */
[----:B0-----:R-:W-:-:S05]  /*21e0*/  IMAD.WIDE.U32 R2, R3, 0x8, R6 ;  /* 0x0000000803027825 */ /* 0x001fca00078e0006 */
[----:B------:R-:W-:Y:S01]  /*21f0*/  STG.E.64 desc[UR4][R2.64], R10 ;  /* 0x0000000a02007986 */ /* 0x000fe2000c101b04 */
[----:B------:R-:W-:Y:S05]  /*2200*/  EXIT ;  /* 0x000000000000794d */ /* 0x000fea0003800000 */
        .weak           $__internal_3_$__cuda_sm20_div_rn_f64_full
        .type           $__internal_3_$__cuda_sm20_div_rn_f64_full,@function
        .size           $__internal_3_$__cuda_sm20_div_rn_f64_full,(.L_x_11128 - $__internal_3_$__cuda_sm20_div_rn_f64_full)
$__internal_3_$__cuda_sm20_div_rn_f64_full:
[C---:B------:R-:W-:Y:S01]  /*2210*/  FSETP.GEU.AND P0, PT, |R7|.reuse, 1.469367938527859385e-39, PT ;  /* 0x001000000700780b */ /* 0x040fe20003f0e200 */
[--C-:B------:R-:W-:Y:S01]  /*2220*/  IMAD.MOV.U32 R18, RZ, RZ, R6.reuse ;  /* 0x000000ffff127224 */ /* 0x100fe200078e0006 */
[----:B------:R-:W-:Y:S01]  /*2230*/  LOP3.LUT R16, R7, 0x800fffff, RZ, 0xc0, !PT ;  /* 0x800fffff07107812 */ /* 0x000fe200078ec0ff */
[----:B------:R-:W-:Y:S01]  /*2240*/  IMAD.MOV.U32 R22, RZ, RZ, 0x1 ;  /* 0x00000001ff167424 */ /* 0x000fe200078e00ff */
[----:B------:R-:W-:Y:S01]  /*2250*/  MOV R19, R7 ;  /* 0x0000000700137202 */ /* 0x000fe20000000f00 */
[----:B------:R-:W-:Y:S01]  /*2260*/  BSSY B2, `(.L_x_7303) ;  /* 0x0000054000027945 */ /* 0x000fe20003800000 */
[----:B------:R-:W-:Y:S01]  /*2270*/  LOP3.LUT R17, R16, 0x3ff00000, RZ, 0xfc, !PT ;  /* 0x3ff0000010117812 */ /* 0x000fe200078efcff */
[----:B------:R-:W-:Y:S01]  /*2280*/  IMAD.MOV.U32 R16, RZ, RZ, R6 ;  /* 0x000000ffff107224 */ /* 0x000fe200078e0006 */
[C---:B------:R-:W-:Y:S02]  /*2290*/  FSETP.GEU.AND P2, PT, |R21|.reuse, 1.469367938527859385e-39, PT ;  /* 0x001000001500780b */ /* 0x040fe40003f4e200 */
[----:B------:R-:W-:-:S02]  /*22a0*/  LOP3.LUT R5, R21, 0x7ff00000, RZ, 0xc0, !PT ;  /* 0x7ff0000015057812 */ /* 0x000fc400078ec0ff */
[----:B------:R-:W-:Y:S01]  /*22b0*/  LOP3.LUT R32, R7, 0x7ff00000, RZ, 0xc0, !PT ;  /* 0x7ff0000007207812 */ /* 0x000fe200078ec0ff */
[----:B------:R-:W-:-:S03]  /*22c0*/  @!P0 DMUL R16, R18, 8.98846567431157953865e+307 ;  /* 0x7fe0000012108828 */ /* 0x000fc60000000000 */
[----:B------:R-:W-:-:S03]  /*22d0*/  ISETP.GE.U32.AND P1, PT, R5, R32, PT ;  /* 0x000000200500720c */ /* 0x000fc60003f26070 */
[----:B------:R-:W0:Y:S02]  /*22e0*/  MUFU.RCP64H R23, R17 ;  /* 0x0000001100177308 */ /* 0x000e240000001800 */
[----:B------:R-:W-:Y:S02]  /*22f0*/  @!P2 LOP3.LUT R6, R19, 0x7ff00000, RZ, 0xc0, !PT ;  /* 0x7ff000001306a812 */ /* 0x000fe400078ec0ff */
[----:B------:R-:W-:Y:S02]  /*2300*/  @!P2 MOV R26, RZ ;  /* 0x000000ff001aa202 */ /* 0x000fe40000000f00 */
[----:B------:R-:W-:Y:S01]  /*2310*/  @!P2 ISETP.GE.U32.AND P3, PT, R5, R6, PT ;  /* 0x000000060500a20c */ /* 0x000fe20003f66070 */
[----:B------:R-:W-:Y:S01]  /*2320*/  IMAD.MOV.U32 R6, RZ, RZ, 0x1ca00000 ;  /* 0x1ca00000ff067424 */ /* 0x000fe200078e00ff */
[----:B------:R-:W-:-:S04]  /*2330*/  @!P0 LOP3.LUT R32, R17, 0x7ff00000, RZ, 0xc0, !PT ;  /* 0x7ff0000011208812 */ /* 0x000fc800078ec0ff */
[----:B------:R-:W-:Y:S01]  /*2340*/  @!P2 SEL R7, R6, 0x63400000, !P3 ;  /* 0x634000000607a807 */ /* 0x000fe20005800000 */
[----:B------:R-:W-:-:S03]  /*2350*/  VIADD R33, R32, 0xffffffff ;  /* 0xffffffff20217836 */ /* 0x000fc60000000000 */
[----:B------:R-:W-:Y:S01]  /*2360*/  @!P2 LOP3.LUT R7, R7, 0x80000000, R21, 0xf8, !PT ;  /* 0x800000000707a812 */ /* 0x000fe200078ef815 */
[----:B0-----:R-:W-:-:S03]  /*2370*/  DFMA R24, R22, -R16, 1 ;  /* 0x3ff000001618742b */ /* 0x001fc60000000810 */
[----:B------:R-:W-:Y:S01]  /*2380*/  @!P2 LOP3.LUT R27, R7, 0x100000, RZ, 0xfc, !PT ;  /* 0x00100000071ba812 */ /* 0x000fe200078efcff */
[----:B------:R-:W-:-:S04]  /*2390*/  IMAD.MOV.U32 R7, RZ, RZ, R5 ;  /* 0x000000ffff077224 */ /* 0x000fc800078e0005 */
        /* <DEDUP_REMOVED lines=16> */
[----:B------:R-:W-:-:S04]  /*24a0*/  LOP3.LUT R20, R19, 0x7ff00000, RZ, 0xc0, !PT ;  /* 0x7ff0000013147812 */ /* 0x000fc800078ec0ff */
[CC--:B------:R-:W-:Y:S02]  /*24b0*/  VIADDMNMX R7, R5.reuse, -R20.reuse, 0xb9600000, !PT ;  /* 0xb960000005077446 */ /* 0x0c0fe40007800914 */
[----:B------:R-:W-:Y:S02]  /*24c0*/  ISETP.GE.U32.AND P0, PT, R5, R20, PT ;  /* 0x000000140500720c */ /* 0x000fe40003f06070 */
[----:B------:R-:W-:Y:S02]  /*24d0*/  VIMNMX R5, R7, 0x46a00000, PT ;  /* 0x46a0000007057848 */ /* 0x000fe40003fe0100 */
[----:B------:R-:W-:-:S05]  /*24e0*/  SEL R6, R6, 0x63400000, !P0 ;  /* 0x6340000006067807 */ /* 0x000fca0004000000 */
[----:B------:R-:W-:Y:S02]  /*24f0*/  IMAD.IADD R5, R5, 0x1, -R6 ;  /* 0x0000000105057824 */ /* 0x000fe400078e0a06 */
[----:B------:R-:W-:-:S03]  /*2500*/  IMAD.MOV.U32 R6, RZ, RZ, RZ ;  /* 0x000000ffff067224 */ /* 0x000fc600078e00ff */
[----:B------:R-:W-:-:S06]  /*2510*/  IADD3 R7, R5, 0x7fe00000, RZ ;  /* 0x7fe0000005077810 */ /* 0x000fcc0007ffe0ff */
[----:B------:R-:W-:-:S10]  /*2520*/  DMUL R24, R26, R6 ;  /* 0x000000061a187228 */ /* 0x000fd40000000000 */
[----:B------:R-:W-:-:S13]  /*2530*/  FSETP.GTU.AND P0, PT, |R25|, 1.469367938527859385e-39, PT ;  /* 0x001000001900780b */ /* 0x000fda0003f0c200 */
[----:B------:R-:W-:Y:S05]  /*2540*/  @P0 BRA `(.L_x_7305) ;  /* 0x0000000000940947 */ /* 0x000fea0003800000 */
[----:B------:R-:W-:-:S06]  /*2550*/  DFMA R16, R26, -R16, R22 ;  /* 0x800000101a10722b */ /* 0x000fcc0000000016 */
[----:B------:R-:W-:-:S04]  /*2560*/  IMAD.MOV.U32 R16, RZ, RZ, RZ ;  /* 0x000000ffff107224 */ /* 0x000fc800078e00ff */
        /* <DEDUP_REMOVED lines=14> */
.L_x_7304:
        /* <DEDUP_REMOVED lines=16> */
.L_x_7307:
[----:B------:R-:W-:Y:S02]  /*2750*/  LOP3.LUT R25, R19, 0x80000, RZ, 0xfc, !PT ;  /* 0x0008000013197812 */ /* 0x000fe400078efcff */
[----:B------:R-:W-:Y:S01]  /*2760*/  MOV R24, R18 ;  /* 0x0000001200187202 */ /* 0x000fe20000000f00 */
[----:B------:R-:W-:Y:S06]  /*2770*/  BRA `(.L_x_7305) ;  /* 0x0000000000087947 */ /* 0x000fec0003800000 */
.L_x_7306:
[----:B------:R-:W-:Y:S01]  /*2780*/  LOP3.LUT R25, R21, 0x80000, RZ, 0xfc, !PT ;  /* 0x0008000015197812 */ /* 0x000fe200078efcff */
[----:B------:R-:W-:-:S07]  /*2790*/  IMAD.MOV.U32 R24, RZ, RZ, R20 ;  /* 0x000000ffff187224 */ /* 0x000fce00078e0014 */
.L_x_7305:
[----:B------:R-:W-:Y:S05]  /*27a0*/  BSYNC B2 ;  /* 0x0000000000027941 */ /* 0x000fea0003800000 */
.L_x_7303:
[----:B------:R-:W-:Y:S02]  /*27b0*/  IMAD.MOV.U32 R6, RZ, RZ, R0 ;  /* 0x000000ffff067224 */ /* 0x000fe400078e0000 */
[----:B------:R-:W-:-:S04]  /*27c0*/  IMAD.MOV.U32 R7, RZ, RZ, 0x0 ;  /* 0x00000000ff077424 */ /* 0x000fc800078e00ff */
[----:B------:R-:W-:Y:S05]  /*27d0*/  RET.REL.NODEC R6 `(_ZN2at6native27unrolled_elementwise_kernelIZZZNS0_17logit_kernel_cudaERNS_18TensorIteratorBaseERKN3c106ScalarEENKUlvE_clEvENKUlvE_clEvEUldE0_St5arrayIPcLm2EELi4E23TrivialOffsetCalculatorILi1EjESF_NS0_6memory15LoadWithoutCastENSG_16StoreWithoutCastEEEviT_T0_T2_T3_T4_T5_) ;  /* 0xffffffd806087950 */ /* 0x000fea0003c3ffff */
.L_x_7308:
        /* <DEDUP_REMOVED lines=10> */
.L_x_11128:


//--------------------- .text._ZN2at6native29vectorized_elementwise_kernelILi2EZZZNS0_17logit_kernel_cudaERNS_18TensorIteratorBaseERKN3c106ScalarEENKUlvE_clEvENKUlvE_clEvEUldE0_St5arrayIPcLm2EEEEviT0_T1_ --------------------------
	.section	.text._ZN2at6native29vectorized_elementwise_kernelILi2EZZZNS0_17logit_kernel_cudaERNS_18TensorIteratorBaseERKN3c106ScalarEENKUlvE_clEvENKUlvE_clEvEUldE0_St5arrayIPcLm2EEEEviT0_T1_,"ax",@progbits
	.align	128
        .global         _ZN2at6native29vectorized_elementwise_kernelILi2EZZZNS0_17logit_kernel_cudaERNS_18TensorIteratorBaseERKN3c106ScalarEENKUlvE_clEvENKUlvE_clEvEUldE0_St5arrayIPcLm2EEEEviT0_T1_
        .type           _ZN2at6native29vectorized_elementwise_kernelILi2EZZZNS0_17logit_kernel_cudaERNS_18TensorIteratorBaseERKN3c106ScalarEENKUlvE_clEvENKUlvE_clEvEUldE0_St5arrayIPcLm2EEEEviT0_T1_,@function
        .size           _ZN2at6native29vectorized_elementwise_kernelILi2EZZZNS0_17logit_kernel_cudaERNS_18TensorIteratorBaseERKN3c106ScalarEENKUlvE_clEvENKUlvE_clEvEUldE0_St5arrayIPcLm2EEEEviT0_T1_,(.L_x_11129 - _ZN2at6native29vectorized_elementwise_kernelILi2EZZZNS0_17logit_kernel_cudaERNS_18TensorIteratorBaseERKN3c106ScalarEENKUlvE_clEvENKUlvE_clEvEUldE0_St5arrayIPcLm2EEEEviT0_T1_)
        .other          _ZN2at6native29vectorized_elementwise_kernelILi2EZZZNS0_17logit_kernel_cudaERNS_18TensorIteratorBaseERKN3c106ScalarEENKUlvE_clEvENKUlvE_clEvEUldE0_St5arrayIPcLm2EEEEviT0_T1_,@"STO_CUDA_ENTRY STV_DEFAULT"
_ZN2at6native29vectorized_elementwise_kernelILi2EZZZNS0_17logit_kernel_cudaERNS_18TensorIteratorBaseERKN3c106ScalarEENKUlvE_clEvENKUlvE_clEvEUldE0_St5arrayIPcLm2EEEEviT0_T1_:
.text._ZN2at6native29vectorized_elementwise_kernelILi2EZZZNS0_17logit_kernel_cudaERNS_18TensorIteratorBaseERKN3c106ScalarEENKUlvE_clEvENKUlvE_clEvEUldE0_St5arrayIPcLm2EEEEviT0_T1_:
[----:B------:R-:W-:Y:S01]  /*0000*/  LDC R1, c[0x0][0x28] ;  /* 0x00000a00ff017b82 */ /* 0x000fe20000000800 */
[----:B------:R-:W0:Y:S01]  /*0010*/  S2R R2, SR_CTAID.X ;  /* 0x0000000000027919 */ /* 0x000e220000002500 */
[----:B------:R-:W-:Y:S01]  /*0020*/  ULDC UR4, c[0x0][0x210] ;  /* 0x0000840000047ab9 */ /* 0x000fe20000000800 */
[----:B------:R-:W-:Y:S02]  /*0030*/  ULDC.64 UR8, c[0x0][0x218] ;  /* 0x0000860000087ab9 */ /* 0x000fe40000000a00 */
[----:B------:R-:W-:Y:S02]  /*0040*/  IMAD.U32 R28, RZ, RZ, UR8 ;  /* 0x00000008ff1c7e24 */ /* 0x000fe4000f8e00ff */
        /* <DEDUP_REMOVED lines=8> */
[----:B------:R-:W-:Y:S01]  /*00d0*/  ULDC.64 UR6, c[0x0][0x218] ;  /* 0x0000860000067ab9 */ /* 0x000fe20000000a00 */
[----:B-1----:R-:W-:-:S04]  /*00e0*/  IMAD.WIDE R4, R2, 0x8, R4 ;  /* 0x0000000802047825 */ /* 0x002fc800078e0204 */
[----:B0-----:R-:W-:-:S05]  /*00f0*/  IMAD.WIDE.U32 R4, R0, 0x10, R4 ;  /* 0x0000001000047825 */ /* 0x001fca00078e0004 */
[----:B------:R-:W2:Y:S04]  /*0100*/  LDG.E.128 R8, desc[UR4][R4.64] ;  /* 0x0000000404087981 */ /* 0x000ea8000c1e1d00 */
[----:B------:R0:W5:Y:S04]  /*0110*/  LDG.E.128 R24, desc[UR4][R4.64+0x800] ;  /* 0x0008000404187981 */ /* 0x000168000c1e1d00 */
[----:B------:R0:W5:Y:S04]  /*0120*/  LDG.E.128 R12, desc[UR4][R4.64+0x1000] ;  /* 0x00100004040c7981 */ /* 0x000168000c1e1d00 */
[----:B------:R0:W5:Y:S01]  /*0130*/  LDG.E.128 R16, desc[UR4][R4.64+0x1800] ;  /* 0x0018000404107981 */ /* 0x000162000c1e1d00 */
[----:B------:R-:W-:Y:S01]  /*0140*/  IMAD.U32 R30, RZ, RZ, UR8 ;  /* 0x00000008ff1e7e24 */ /* 0x000fe2000f8e00ff */
[----:B------:R-:W-:Y:S01]  /*0150*/  MOV R31, UR9 ;  /* 0x00000009001f7c02 */ /* 0x000fe20008000f00 */
[----:B------:R-:W-:Y:S01]  /*0160*/  BSSY B0, `(.L_x_7310) ;  /* 0x0000008000007945 */ /* 0x000fe20003800000 */
[----:B--2---:R-:W-:-:S14]  /*0170*/  DSETP.GEU.AND P0, PT, R8, UR6, PT ;  /* 0x0000000608007e2a */ /* 0x004fdc000bf0e000 */
[----:B0-----:R-:W-:Y:S05]  /*0180*/  @!P0 BRA `(.L_x_7311) ;  /* 0x0000000000148947 */ /* 0x001fea0003800000 */
[----:B------:R-:W-:Y:S01]  /*0190*/  ULDC.64 UR6, c[0x0][0x220] ;  /* 0x0000880000067ab9 */ /* 0x000fe20000000a00 */
[----:B------:R-:W-:Y:S01]  /*01a0*/  IMAD.MOV.U32 R30, RZ, RZ, R8 ;  /* 0x000000ffff1e7224 */ /* 0x000fe200078e0008 */
[----:B------:R-:W-:Y:S01]  /*01b0*/  DSETP.GT.AND P0, PT, R8, UR6, PT ;  /* 0x0000000608007e2a */ /* 0x000fe2000bf04000 */
[----:B------:R-:W-:-:S13]  /*01c0*/  IMAD.MOV.U32 R31, RZ, RZ, R9 ;  /* 0x000000ffff1f7224 */ /* 0x000fda00078e0009 */
[----:B------:R-:W0:Y:S02]  /*01d0*/  @P0 LDC.64 R30, c[0x0][0x220] ;  /* 0x00008800ff1e0b82 */ /* 0x000e240000000a00 */
.L_x_7311:
[----:B------:R-:W-:Y:S05]  /*01e0*/  BSYNC B0 ;  /* 0x0000000000007941 */ /* 0x000fea0003800000 */
.L_x_7310:
        /* <DEDUP_REMOVED lines=17> */
[----:B-----5:R-:W-:Y:S05]  /*0300*/  CALL.REL.NOINC `($__internal_4_$__cuda_sm20_div_rn_f64_full) ;  /* 0x0000007800a47944 */ /* 0x020fea0003c00000 */
[----:B------:R-:W-:-:S07]  /*0310*/  IMAD.MOV.U32 R7, RZ, RZ, R3 ;  /* 0x000000ffff077224 */ /* 0x000fce00078e0003 */
.L_x_7313:
[----:B------:R-:W-:Y:S05]  /*0320*/  BSYNC B1 ;  /* 0x0000000000017941 */ /* 0x000fea0003800000 */
.L_x_7312:
[----:B------:R-:W-:Y:S01]  /*0330*/  ISETP.GT.AND P0, PT, R7, 0xfffff, PT ;  /* 0x000fffff0700780c */ /* 0x000fe20003f04270 */
[--C-:B------:R-:W-:Y:S01]  /*0340*/  IMAD.MOV.U32 R5, RZ, RZ, R7.reuse ;  /* 0x000000ffff057224 */ /* 0x100fe200078e0007 */
[----:B------:R-:W-:Y:S01]  /*0350*/  MOV R4, R6 ;  /* 0x0000000600047202 */ /* 0x000fe20000000f00 */
[----:B------:R-:W-:Y:S01]  /*0360*/  IMAD.MOV.U32 R3, RZ, RZ, R7 ;  /* 0x000000ffff037224 */ /* 0x000fe200078e0007 */
[----:B------:R-:W-:Y:S01]  /*0370*/  BSSY B0, `(.L_x_7314) ;  /* 0x000004d000007945 */ /* 0x000fe20003800000 */
[----:B------:R-:W-:-:S08]  /*0380*/  IMAD.MOV.U32 R22, RZ, RZ, -0x3ff ;  /* 0xfffffc01ff167424 */ /* 0x000fd000078e00ff */
[----:B------:R-:W-:Y:S01]  /*0390*/  @!P0 DMUL R4, R4, 1.80143985094819840000e+16 ;  /* 0x4350000004048828 */ /* 0x000fe20000000000 */
[----:B------:R-:W-:-:S09]  /*03a0*/  @!P0 IMAD.MOV.U32 R22, RZ, RZ, -0x435 ;  /* 0xfffffbcbff168424 */ /* 0x000fd200078e00ff */
[----:B------:R-:W-:Y:S02]  /*03b0*/  @!P0 IMAD.MOV.U32 R3, RZ, RZ, R5 ;  /* 0x000000ffff038224 */ /* 0x000fe400078e0005 */
[----:B------:R-:W-:Y:S02]  /*03c0*/  @!P0 IMAD.MOV.U32 R6, RZ, RZ, R4 ;  /* 0x000000ffff068224 */ /* 0x000fe400078e0004 */
[----:B------:R-:W-:-:S05]  /*03d0*/  VIADD R7, R3, 0xffffffff ;  /* 0xffffffff03077836 */ /* 0x000fca0000000000 */
[----:B------:R-:W-:-:S13]  /*03e0*/  ISETP.GE.U32.AND P1, PT, R7, 0x7fefffff, PT ;  /* 0x7fefffff0700780c */ /* 0x000fda0003f26070 */
        /* <DEDUP_REMOVED lines=8> */
[----:B------:R-:W-:Y:S01]  /*0470*/  IMAD.MOV.U32 R32, RZ, RZ, -0x748574fc ;  /* 0x8b7a8b04ff207424 */ /* 0x000fe200078e00ff */
[----:B------:R-:W-:Y:S01]  /*0480*/  MOV R33, 0x3ed0ee25 ;  /* 0x3ed0ee2500217802 */ /* 0x000fe20000000f00 */
[----:B------:R-:W-:Y:S01]  /*0490*/  UMOV UR6, 0x3ae80f1e ;  /* 0x3ae80f1e00067882 */ /* 0x000fe20000000000 */
[----:B------:R-:W-:Y:S01]  /*04a0*/  LOP3.LUT R5, R4, 0x3ff00000, RZ, 0xfc, !PT ;  /* 0x3ff0000004057812 */ /* 0x000fe200078efcff */
[----:B------:R-:W-:Y:S01]  /*04b0*/  UMOV UR7, 0x3eb1380b ;  /* 0x3eb1380b00077882 */ /* 0x000fe20000000000 */
[----:B------:R-:W-:Y:S01]  /*04c0*/  MOV R4, R6 ;  /* 0x0000000600047202 */ /* 0x000fe20000000f00 */
[----:B------:R-:W-:Y:S01]  /*04d0*/  IMAD.MOV.U32 R6, RZ, RZ, RZ ;  /* 0x000000ffff067224 */ /* 0x000fe200078e00ff */
        /* <DEDUP_REMOVED lines=54> */
.L_x_7315:
[----:B------:R-:W-:Y:S05]  /*0840*/  BSYNC B0 ;  /* 0x0000000000007941 */ /* 0x000fea0003800000 */
.L_x_7314:
        /* <DEDUP_REMOVED lines=12> */
.L_x_7317:
[----:B------:R-:W-:Y:S05]  /*0910*/  BSYNC B0 ;  /* 0x0000000000007941 */ /* 0x000fea0003800000 */
.L_x_7316:
        /* <DEDUP_REMOVED lines=19> */
.L_x_7319:
[----:B------:R-:W-:Y:S05]  /*0a50*/  BSYNC B1 ;  /* 0x0000000000017941 */ /* 0x000fea0003800000 */
.L_x_7318:
[----:B------:R-:W-:Y:S01]  /*0a60*/  ISETP.GT.AND P0, PT, R7, 0xfffff, PT ;  /* 0x000fffff0700780c */ /* 0x000fe20003f04270 */
[----:B------:R-:W-:Y:S01]  /*0a70*/  IMAD.MOV.U32 R4, RZ, RZ, R6 ;  /* 0x000000ffff047224 */ /* 0x000fe200078e0006 */
        /* <DEDUP_REMOVED lines=19> */
[----:B------:R-:W-:Y:S01]  /*0bb0*/  UMOV UR6, 0x3ae80f1e ;  /* 0x3ae80f1e00067882 */ /* 0x000fe20000000000 */
[----:B------:R-:W-:Y:S01]  /*0bc0*/  IMAD.MOV.U32 R33, RZ, RZ, 0x3ed0ee25 ;  /* 0x3ed0ee25ff217424 */ /* 0x000fe200078e00ff */
[----:B------:R-:W-:Y:S01]  /*0bd0*/  LOP3.LUT R5, R4, 0x3ff00000, RZ, 0xfc, !PT ;  /* 0x3ff0000004057812 */ /* 0x000fe200078efcff */
[----:B------:R-:W-:Y:S01]  /*0be0*/  IMAD.MOV.U32 R4, RZ, RZ, R6 ;  /* 0x000000ffff047224 */ /* 0x000fe200078e0006 */
[----:B------:R-:W-:Y:S01]  /*0bf0*/  UMOV UR7, 0x3eb1380b ;  /* 0x3eb1380b00077882 */ /* 0x000fe20000000000 */
[----:B------:R-:W-:Y:S01]  /*0c00*/  IMAD.MOV.U32 R6, RZ, RZ, RZ ;  /* 0x000000ffff067224 */ /* 0x000fe200078e00ff */
        /* <DEDUP_REMOVED lines=17> */
[----:B------:R-:W-:-:S08]  /*0d20*/  DMUL R10, R8, R8 ;  /* 0x00000008080a7228 */ /* 0x000fd00000000000 */
[----:B------:R-:W-:Y:S01]  /*0d30*/  DFMA R22, R10, UR6, R32 ;  /* 0x000000060a167c2b */ /* 0x000fe20008000020 */
[----:B------:R-:W-:Y:S01]  /*0d40*/  UMOV UR6, 0x9f02676f ;  /* 0x9f02676f00067882 */ /* 0x000fe20000000000 */
[----:B------:R-:W-:Y:S01]  /*0d50*/  UMOV UR7, 0x3ef3b266 ;  /* 0x3ef3b26600077882 */ /* 0x000fe20000000000 */
[----:B------:R-:W-:-:S05]  /*0d60*/  DADD R32, R4, -R8 ;  /* 0x0000000004207229 */ /* 0x000fca0000000808 */
[----:B------:R-:W-:Y:S01]  /*0d70*/  DFMA R22, R10, R22, UR6 ;  /* 0x000000060a167e2b */ /* 0x000fe20008000016 */
        /* <DEDUP_REMOVED lines=31> */
.L_x_7321:
[----:B------:R-:W-:Y:S05]  /*0f70*/  BSYNC B0 ;  /* 0x0000000000007941 */ /* 0x000fea0003800000 */
.L_x_7320:
[----:B------:R-:W-:Y:S01]  /*0f80*/  ULDC.64 UR6, c[0x0][0x218] ;  /* 0x0000860000067ab9 */ /* 0x000fe20000000a00 */
[----:B------:R-:W-:Y:S01]  /*0f90*/  BSSY B0, `(.L_x_7322) ;  /* 0x000000b000007945 */ /* 0x000fe20003800000 */
[----:B-----5:R-:W-:Y:S01]  /*0fa0*/  DSETP.GEU.AND P0, PT, R24, UR6, PT ;  /* 0x0000000618007e2a */ /* 0x020fe2000bf0e000 */
        /* <DEDUP_REMOVED lines=9> */
.L_x_7323:
[----:B------:R-:W-:Y:S05]  /*1040*/  BSYNC B0 ;  /* 0x0000000000007941 */ /* 0x000fea0003800000 */
.L_x_7322:
        /* <DEDUP_REMOVED lines=17> */
[----:B------:R-:W-:Y:S05]  /*1160*/  CALL.REL.NOINC `($__internal_4_$__cuda_sm20_div_rn_f64_full) ;  /* 0x0000006c000c7944 */ /* 0x000fea0003c00000 */
[----:B------:R-:W-:-:S07]  /*1170*/  IMAD.MOV.U32 R7, RZ, RZ, R3 ;  /* 0x000000ffff077224 */ /* 0x000fce00078e0003 */
.L_x_7325:
[----:B------:R-:W-:Y:S05]  /*1180*/  BSYNC B1 ;  /* 0x0000000000017941 */ /* 0x000fea0003800000 */
.L_x_7324:
[----:B------:R-:W-:Y:S01]  /*1190*/  ISETP.GT.AND P0, PT, R7, 0xfffff, PT ;  /* 0x000fffff0700780c */ /* 0x000fe20003f04270 */
[----:B------:R-:W-:Y:S01]  /*11a0*/  IMAD.MOV.U32 R4, RZ, RZ, R6 ;  /* 0x000000ffff047224 */ /* 0x000fe200078e0006 */
[----:B------:R-:W-:Y:S01]  /*11b0*/  MOV R3, R7 ;  /* 0x0000000700037202 */ /* 0x000fe20000000f00 */
[----:B------:R-:W-:Y:S01]  /*11c0*/  IMAD.MOV.U32 R5, RZ, RZ, R7 ;  /* 0x000000ffff057224 */ /* 0x000fe200078e0007 */
[----:B------:R-:W-:Y:S01]  /*11d0*/  BSSY B0, `(.L_x_7326) ;  /* 0x000004d000007945 */ /* 0x000fe20003800000 */
[----:B------:R-:W-:-:S08]  /*11e0*/  MOV R30, 0xfffffc01 ;  /* 0xfffffc01001e7802 */ /* 0x000fd00000000f00 */
[----:B------:R-:W-:Y:S01]  /*11f0*/  @!P0 DMUL R4, R4, 1.80143985094819840000e+16 ;  /* 0x4350000004048828 */ /* 0x000fe20000000000 */
[----:B------:R-:W-:-:S09]  /*1200*/  @!P0 IMAD.MOV.U32 R30, RZ, RZ, -0x435 ;  /* 0xfffffbcbff1e8424 */ /* 0x000fd200078e00ff */
[----:B------:R-:W-:Y:S02]  /*1210*/  @!P0 IMAD.MOV.U32 R3, RZ, RZ, R5 ;  /* 0x000000ffff038224 */ /* 0x000fe400078e0005 */
[----:B------:R-:W-:Y:S02]  /*1220*/  @!P0 IMAD.MOV.U32 R6, RZ, RZ, R4 ;  /* 0x000000ffff068224 */ /* 0x000fe400078e0004 */
[----:B------:R-:W-:-:S05]  /*1230*/  VIADD R7, R3, 0xffffffff ;  /* 0xffffffff03077836 */ /* 0x000fca0000000000 */
[----:B------:R-:W-:-:S13]  /*1240*/  ISETP.GE.U32.AND P1, PT, R7, 0x7fefffff, PT ;  /* 0x7fefffff0700780c */ /* 0x000fda0003f26070 */
        /* <DEDUP_REMOVED lines=69> */
.L_x_7327:
[----:B------:R-:W-:Y:S05]  /*16a0*/  BSYNC B0 ;  /* 0x0000000000007941 */ /* 0x000fea0003800000 */
.L_x_7326:
        /* <DEDUP_REMOVED lines=12> */
.L_x_7329:
[----:B------:R-:W-:Y:S05]  /*1770*/  BSYNC B0 ;  /* 0x0000000000007941 */ /* 0x000fea0003800000 */
.L_x_7328:
        /* <DEDUP_REMOVED lines=19> */
.L_x_7331:
[----:B------:R-:W-:Y:S05]  /*18b0*/  BSYNC B1 ;  /* 0x0000000000017941 */ /* 0x000fea0003800000 */
.L_x_7330:
[----:B------:R-:W-:Y:S01]  /*18c0*/  ISETP.GT.AND P0, PT, R7, 0xfffff, PT ;  /* 0x000fffff0700780c */ /* 0x000fe20003f04270 */
[----:B------:R-:W-:Y:S01]  /*18d0*/  IMAD.MOV.U32 R4, RZ, RZ, R6 ;  /* 0x000000ffff047224 */ /* 0x000fe200078e0006 */
[----:B------:R-:W-:Y:S01]  /*18e0*/  BSSY B0, `(.L_x_7332) ;  /* 0x000004f000007945 */ /* 0x000fe20003800000 */
[--C-:B------:R-:W-:Y:S02]  /*18f0*/  IMAD.MOV.U32 R5, RZ, RZ, R7.reuse ;  /* 0x000000ffff057224 */ /* 0x100fe400078e0007 */
[----:B------:R-:W-:Y:S02]  /*1900*/  IMAD.MOV.U32 R3, RZ, RZ, R7 ;  /* 0x000000ffff037224 */ /* 0x000fe400078e0007 */
[----:B------:R-:W-:-:S06]  /*1910*/  IMAD.MOV.U32 R30, RZ, RZ, -0x3ff ;  /* 0xfffffc01ff1e7424 */ /* 0x000fcc00078e00ff */
[----:B------:R-:W-:Y:S01]  /*1920*/  @!P0 DMUL R4, R4, 1.80143985094819840000e+16 ;  /* 0x4350000004048828 */ /* 0x000fe20000000000 */
[----:B------:R-:W-:-:S09]  /*1930*/  @!P0 IMAD.MOV.U32 R30, RZ, RZ, -0x435 ;  /* 0xfffffbcbff1e8424 */ /* 0x000fd200078e00ff */
[----:B------:R-:W-:Y:S02]  /*1940*/  @!P0 MOV R3, R5 ;  /* 0x0000000500038202 */ /* 0x000fe40000000f00 */
[----:B------:R-:W-:-:S03]  /*1950*/  @!P0 MOV R6, R4 ;  /* 0x0000000400068202 */ /* 0x000fc60000000f00 */
        /* <DEDUP_REMOVED lines=15> */
[----:B------:R-:W-:Y:S01]  /*1a50*/  MOV R6, RZ ;  /* 0x000000ff00067202 */ /* 0x000fe20000000f00 */
        /* <DEDUP_REMOVED lines=55> */
.L_x_7333:
[----:B------:R-:W-:Y:S05]  /*1dd0*/  BSYNC B0 ;  /* 0x0000000000007941 */ /* 0x000fea0003800000 */
.L_x_7332:
[----:B------:R-:W-:Y:S01]  /*1de0*/  ULDC.64 UR6, c[0x0][0x218] ;  /* 0x0000860000067ab9 */ /* 0x000fe20000000a00 */
[----:B------:R-:W-:Y:S01]  /*1df0*/  BSSY B0, `(.L_x_7334) ;  /* 0x000000b000007945 */ /* 0x000fe20003800000 */
[----:B------:R-:W-:Y:S01]  /*1e00*/  DSETP.GEU.AND P0, PT, R12, UR6, PT ;  /* 0x000000060c007e2a */ /* 0x000fe2000bf0e000 */
[----:B------:R-:W-:Y:S02]  /*1e10*/  ULDC.64 UR6, c[0x0][0x218] ;  /* 0x0000860000067ab9 */ /* 0x000fe40000000a00 */
[----:B------:R-:W-:Y:S01]  /*1e20*/  MOV R30, UR6 ;  /* 0x00000006001e7c02 */ /* 0x000fe20008000f00 */
[----:B------:R-:W-:-:S10]  /*1e30*/  IMAD.U32 R31, RZ, RZ, UR7 ;  /* 0x00000007ff1f7e24 */ /* 0x000fd4000f8e00ff */
[----:B------:R-:W-:Y:S05]  /*1e40*/  @!P0 BRA `(.L_x_7335) ;  /* 0x0000000000148947 */ /* 0x000fea0003800000 */
[----:B------:R-:W-:Y:S01]  /*1e50*/  ULDC.64 UR6, c[0x0][0x220] ;  /* 0x0000880000067ab9 */ /* 0x000fe20000000a00 */
[----:B------:R-:W-:Y:S01]  /*1e60*/  IMAD.MOV.U32 R30, RZ, RZ, R12 ;  /* 0x000000ffff1e7224 */ /* 0x000fe200078e000c */
[----:B------:R-:W-:Y:S01]  /*1e70*/  DSETP.GT.AND P0, PT, R12, UR6, PT ;  /* 0x000000060c007e2a */ /* 0x000fe2000bf04000 */
[----:B------:R-:W-:-:S13]  /*1e80*/  IMAD.MOV.U32 R31, RZ, RZ, R13 ;  /* 0x000000ffff1f7224 */ /* 0x000fda00078e000d */
[----:B------:R-:W0:Y:S02]  /*1e90*/  @P0 LDC.64 R30, c[0x0][0x220] ;  /* 0x00008800ff1e0b82 */ /* 0x000e240000000a00 */
.L_x_7335:
[----:B------:R-:W-:Y:S05]  /*1ea0*/  BSYNC B0 ;  /* 0x0000000000007941 */ /* 0x000fea0003800000 */
.L_x_7334:
        /* <DEDUP_REMOVED lines=18> */
[----:B------:R-:W-:-:S07]  /*1fd0*/  MOV R7, R3 ;  /* 0x0000000300077202 */ /* 0x000fce0000000f00 */
.L_x_7337:
[----:B------:R-:W-:Y:S05]  /*1fe0*/  BSYNC B1 ;  /* 0x0000000000017941 */ /* 0x000fea0003800000 */
.L_x_7336:
[----:B------:R-:W-:Y:S01]  /*1ff0*/  ISETP.GT.AND P0, PT, R7, 0xfffff, PT ;  /* 0x000fffff0700780c */ /* 0x000fe20003f04270 */
[----:B------:R-:W-:Y:S01]  /*2000*/  IMAD.MOV.U32 R4, RZ, RZ, R6 ;  /* 0x000000ffff047224 */ /* 0x000fe200078e0006 */
[----:B------:R-:W-:Y:S01]  /*2010*/  BSSY B0, `(.L_x_7338) ;  /* 0x000004f000007945 */ /* 0x000fe20003800000 */
[--C-:B------:R-:W-:Y:S02]  /*2020*/  IMAD.MOV.U32 R5, RZ, RZ, R7.reuse ;  /* 0x000000ffff057224 */ /* 0x100fe400078e0007 */
[----:B------:R-:W-:Y:S02]  /*2030*/  IMAD.MOV.U32 R3, RZ, RZ, R7 ;  /* 0x000000ffff037224 */ /* 0x000fe400078e0007 */
[----:B------:R-:W-:-:S06]  /*2040*/  IMAD.MOV.U32 R30, RZ, RZ, -0x3ff ;  /* 0xfffffc01ff1e7424 */ /* 0x000fcc00078e00ff */
[----:B------:R-:W-:Y:S01]  /*2050*/  @!P0 DMUL R4, R4, 1.80143985094819840000e+16 ;  /* 0x4350000004048828 */ /* 0x000fe20000000000 */
[----:B------:R-:W-:-:S09]  /*2060*/  @!P0 MOV R30, 0xfffffbcb ;  /* 0xfffffbcb001e8802 */ /* 0x000fd20000000f00 */
[----:B------:R-:W-:Y:S02]  /*2070*/  @!P0 IMAD.MOV.U32 R3, RZ, RZ, R5 ;  /* 0x000000ffff038224 */ /* 0x000fe400078e0005 */
[----:B------:R-:W-:-:S03]  /*2080*/  @!P0 IMAD.MOV.U32 R6, RZ, RZ, R4 ;  /* 0x000000ffff068224 */ /* 0x000fc600078e0004 */
[----:B------:R-:W-:-:S04]  /*2090*/  IADD3 R7, R3, -0x1, RZ ;  /* 0xffffffff03077810 */ /* 0x000fc80007ffe0ff */
        /* <DEDUP_REMOVED lines=9> */
[----:B------:R-:W-:Y:S01]  /*2130*/  IMAD.MOV.U32 R33, RZ, RZ, 0x3ed0ee25 ;  /* 0x3ed0ee25ff217424 */ /* 0x000fe200078e00ff */
[----:B------:R-:W-:Y:S01]  /*2140*/  MOV R32, 0x8b7a8b04 ;  /* 0x8b7a8b0400207802 */ /* 0x000fe20000000f00 */
[----:B------:R-:W-:Y:S01]  /*2150*/  UMOV UR6, 0x3ae80f1e ;  /* 0x3ae80f1e00067882 */ /* 0x000fe20000000000 */
        /* <DEDUP_REMOVED lines=58> */
.L_x_7339:
[----:B------:R-:W-:Y:S05]  /*2500*/  BSYNC B0 ;  /* 0x0000000000007941 */ /* 0x000fea0003800000 */
.L_x_7338:
        /* <DEDUP_REMOVED lines=12> */
.L_x_7341:
[----:B------:R-:W-:Y:S05]  /*25d0*/  BSYNC B0 ;  /* 0x0000000000007941 */ /* 0x000fea0003800000 */
.L_x_7340:
        /* <DEDUP_REMOVED lines=19> */
.L_x_7343:
[----:B------:R-:W-:Y:S05]  /*2710*/  BSYNC B1 ;  /* 0x0000000000017941 */ /* 0x000fea0003800000 */
.L_x_7342:
[----:B------:R-:W-:Y:S01]  /*2720*/  ISETP.GT.AND P0, PT, R7, 0xfffff, PT ;  /* 0x000fffff0700780c */ /* 0x000fe20003f04270 */
[--C-:B------:R-:W-:Y:S01]  /*2730*/  IMAD.MOV.U32 R5, RZ, RZ, R7.reuse ;  /* 0x000000ffff057224 */ /* 0x100fe200078e0007 */
[----:B------:R-:W-:Y:S01]  /*2740*/  MOV R4, R6 ;  /* 0x0000000600047202 */ /* 0x000fe20000000f00 */
[----:B------:R-:W-:Y:S01]  /*2750*/  IMAD.MOV.U32 R3, RZ, RZ, R7 ;  /* 0x000000ffff037224 */ /* 0x000fe200078e0007 */
[----:B------:R-:W-:Y:S01]  /*2760*/  BSSY B0, `(.L_x_7344) ;  /* 0x000004d000007945 */ /* 0x000fe20003800000 */
[----:B------:R-:W-:-:S08]  /*2770*/  IMAD.MOV.U32 R30, RZ, RZ, -0x3ff ;  /* 0xfffffc01ff1e7424 */ /* 0x000fd000078e00ff */
[----:B------:R-:W-:Y:S01]  /*2780*/  @!P0 DMUL R4, R4, 1.80143985094819840000e+16 ;  /* 0x4350000004048828 */ /* 0x000fe20000000000 */
[----:B------:R-:W-:-:S09]  /*2790*/  @!P0 MOV R30, 0xfffffbcb ;  /* 0xfffffbcb001e8802 */ /* 0x000fd20000000f00 */
        /* <DEDUP_REMOVED lines=20> */
[----:B------:R-:W-:Y:S01]  /*28e0*/  UMOV UR8, 0x80000000 ;  /* 0x8000000000087882 */ /* 0x000fe20000000000 */
[----:B------:R-:W-:Y:S01]  /*28f0*/  LEA.HI R3, R3, R30, RZ, 0xc ;  /* 0x0000001e03037211 */ /* 0x000fe200078f60ff */
[----:B------:R-:W-:Y:S01]  /*2900*/  UMOV UR9, 0x43300000 ;  /* 0x4330000000097882 */ /* 0x000fe20000000000 */
[----:B------:R-:W-:-:S09]  /*2910*/  MOV R35, 0x43300000 ;  /* 0x4330000000237802 */ /* 0x000fd20000000f00 */
        /* <DEDUP_REMOVED lines=49> */
.L_x_7345:
[----:B------:R-:W-:Y:S05]  /*2c30*/  BSYNC B0 ;  /* 0x0000000000007941 */ /* 0x000fea0003800000 */
.L_x_7344:
        /* <DEDUP_REMOVED lines=12> */
.L_x_7347:
[----:B------:R-:W-:Y:S05]  /*2d00*/  BSYNC B0 ;  /* 0x0000000000007941 */ /* 0x000fea0003800000 */
.L_x_7346:
        /* <DEDUP_REMOVED lines=19> */
.L_x_7349:
[----:B------:R-:W-:Y:S05]  /*2e40*/  BSYNC B1 ;  /* 0x0000000000017941 */ /* 0x000fea0003800000 */
.L_x_7348:
[----:B------:R-:W-:Y:S01]  /*2e50*/  ISETP.GT.AND P0, PT, R7, 0xfffff, PT ;  /* 0x000fffff0700780c */ /* 0x000fe20003f04270 */
[----:B------:R-:W-:Y:S01]  /*2e60*/  IMAD.MOV.U32 R4, RZ, RZ, R6 ;  /* 0x000000ffff047224 */ /* 0x000fe200078e0006 */
        /* <DEDUP_REMOVED lines=79> */
.L_x_7351:
[----:B------:R-:W-:Y:S05]  /*3360*/  BSYNC B0 ;  /* 0x0000000000007941 */ /* 0x000fea0003800000 */
.L_x_7350:
        /* <DEDUP_REMOVED lines=9> */
.L_x_7353:
[----:B------:R-:W-:Y:S05]  /*3400*/  BSYNC B0 ;  /* 0x0000000000007941 */ /* 0x000fea0003800000 */
.L_x_7352:
        /* <DEDUP_REMOVED lines=16> */
[----:B------:R-:W-:Y:S01]  /*3510*/  MOV R30, R28 ;  /* 0x0000001c001e7202 */ /* 0x000fe20000000f00 */
[----:B------:R-:W-:Y:S01]  /*3520*/  IMAD.MOV.U32 R31, RZ, RZ, R29 ;  /* 0x000000ffff1f7224 */ /* 0x000fe200078e001d */
[----:B------:R-:W-:-:S07]  /*3530*/  MOV R4, 0x3550 ;  /* 0x0000355000047802 */ /* 0x000fce0000000f00 */
[----:B------:R-:W-:Y:S05]  /*3540*/  CALL.REL.NOINC `($__internal_4_$__cuda_sm20_div_rn_f64_full) ;  /* 0x0000004800147944 */ /* 0x000fea0003c00000 */
[----:B------:R-:W-:-:S07]  /*3550*/  IMAD.MOV.U32 R7, RZ, RZ, R3 ;  /* 0x000000ffff077224 */ /* 0x000fce00078e0003 */
.L_x_7355:
[----:B------:R-:W-:Y:S05]  /*3560*/  BSYNC B1 ;  /* 0x0000000000017941 */ /* 0x000fea0003800000 */
.L_x_7354:
[----:B------:R-:W-:Y:S01]  /*3570*/  ISETP.GT.AND P0, PT, R7, 0xfffff, PT ;  /* 0x000fffff0700780c */ /* 0x000fe20003f04270 */
[----:B------:R-:W-:Y:S01]  /*3580*/  IMAD.MOV.U32 R4, RZ, RZ, R6 ;  /* 0x000000ffff047224 */ /* 0x000fe200078e0006 */
[----:B------:R-:W-:Y:S01]  /*3590*/  MOV R5, R7 ;  /* 0x0000000700057202 */ /* 0x000fe20000000f00 */
[----:B------:R-:W0:Y:S01]  /*35a0*/  LDC.64 R8, c[0x0][0x230] ;  /* 0x00008c00ff087b82 */ /* 0x000e220000000a00 */
[----:B------:R-:W-:Y:S09]  /*35b0*/  BSSY B0, `(.L_x_7356) ;  /* 0x0000051000007945 */ /* 0x000ff20003800000 */
[----:B------:R-:W-:-:S10]  /*35c0*/  @!P0 DMUL R4, R4, 1.80143985094819840000e+16 ;  /* 0x4350000004048828 */ /* 0x000fd40000000000 */
[----:B------:R-:W-:Y:S02]  /*35d0*/  @!P0 IMAD.MOV.U32 R7, RZ, RZ, R5 ;  /* 0x000000ffff078224 */ /* 0x000fe400078e0005 */
[----:B------:R-:W-:Y:S02]  /*35e0*/  @!P0 IMAD.MOV.U32 R6, RZ, RZ, R4 ;  /* 0x000000ffff068224 */ /* 0x000fe400078e0004 */
[----:B------:R-:W-:-:S05]  /*35f0*/  VIADD R3, R7, 0xffffffff ;  /* 0xffffffff07037836 */ /* 0x000fca0000000000 */
[----:B------:R-:W-:Y:S01]  /*3600*/  ISETP.GE.U32.AND P1, PT, R3, 0x7fefffff, PT ;  /* 0x7fefffff0300780c */ /* 0x000fe20003f26070 */
[----:B0-----:R-:W-:-:S04]  /*3610*/  IMAD.WIDE.U32 R2, R2, 0x8, R8 ;  /* 0x0000000802027825 */ /* 0x001fc800078e0008 */
[----:B------:R-:W-:-:S04]  /*3620*/  IMAD.WIDE R2, R0, 0x10, R2 ;  /* 0x0000001000027825 */ /* 0x000fc800078e0202 */
[----:B------:R-:W-:Y:S01]  /*3630*/  IMAD.MOV.U32 R0, RZ, RZ, -0x3ff ;  /* 0xfffffc01ff007424 */ /* 0x000fe200078e00ff */
[----:B------:R0:W-:Y:S03]  /*3640*/  STG.E.128 desc[UR4][R2.64], R20 ;  /* 0x0000001402007986 */ /* 0x0001e6000c101d04 */
[----:B------:R-:W-:Y:S01]  /*3650*/  @P1 IMAD.MOV.U32 R8, RZ, RZ, 0x0 ;  /* 0x00000000ff081424 */ /* 0x000fe200078e00ff */
[----:B------:R-:W-:Y:S01]  /*3660*/  @P1 MOV R9, 0x7ff00000 ;  /* 0x7ff0000000091802 */ /* 0x000fe20000000f00 */
[----:B------:R-:W-:Y:S01]  /*3670*/  @!P0 IMAD.MOV.U32 R0, RZ, RZ, -0x435 ;  /* 0xfffffbcbff008424 */ /* 0x000fe200078e00ff */
[----:B------:R0:W-:Y:S01]  /*3680*/  STG.E.128 desc[UR4][R2.64+0x800], R24 ;  /* 0x0008001802007986 */ /* 0x0001e2000c101d04 */
[----:B------:R-:W-:-:S03]  /*3690*/  @P1 FSETP.NEU.FTZ.AND P2, PT, R5, RZ, PT ;  /* 0x000000ff0500120b */ /* 0x000fc60003f5d000 */
[----:B------:R-:W-:-:S10]  /*36a0*/  @P1 DFMA R8, R4, R8, +INF ;  /* 0x7ff000000408142b */ /* 0x000fd40000000008 */
[----:B------:R-:W-:Y:S02]  /*36b0*/  @P1 FSEL R18, R8, RZ, P2 ;  /* 0x000000ff08121208 */ /* 0x000fe40001000000 */
[----:B------:R-:W-:Y:S01]  /*36c0*/  @P1 FSEL R19, R9, -QNAN , P2 ;  /* 0xfff0000009131808 */ /* 0x000fe20001000000 */
[----:B------:R-:W-:Y:S06]  /*36d0*/  @P1 BRA `(.L_x_7357) ;  /* 0x0000000000f81947 */ /* 0x000fec0003800000 */
[----:B------:R-:W-:Y:S01]  /*36e0*/  LOP3.LUT R4, R7, 0x800fffff, RZ, 0xc0, !PT ;  /* 0x800fffff07047812 */ /* 0x000fe200078ec0ff */
[----:B------:R-:W-:Y:S01]  /*36f0*/  IMAD.MOV.U32 R8, RZ, RZ, RZ ;  /* 0x000000ffff087224 */ /* 0x000fe200078e00ff */
[----:B0-----:R-:W-:Y:S01]  /*3700*/  MOV R22, 0x8b7a8b04 ;  /* 0x8b7a8b0400167802 */ /* 0x001fe20000000f00 */
[----:B------:R-:W-:Y:S01]  /*3710*/  IMAD.MOV.U32 R23, RZ, RZ, 0x3ed0ee25 ;  /* 0x3ed0ee25ff177424 */ /* 0x000fe200078e00ff */
[----:B------:R-:W-:Y:S01]  /*3720*/  LOP3.LUT R5, R4, 0x3ff00000, RZ, 0xfc, !PT ;  /* 0x3ff0000004057812 */ /* 0x000fe200078efcff */
[----:B------:R-:W-:Y:S01]  /*3730*/  UMOV UR6, 0x3ae80f1e ;  /* 0x3ae80f1e00067882 */ /* 0x000fe20000000000 */
[----:B------:R-:W-:Y:S01]  /*3740*/  MOV R4, R6 ;  /* 0x0000000600047202 */ /* 0x000fe20000000f00 */
[----:B------:R-:W-:Y:S01]  /*3750*/  UMOV UR7, 0x3eb1380b ;  /* 0x3eb1380b00077882 */ /* 0x000fe20000000000 */
        /* <DEDUP_REMOVED lines=32> */
[----:B------:R-:W-:Y:S01]  /*3960*/  UMOV UR7, 0x3f3c71c7 ;  /* 0x3f3c71c700077882 */ /* 0x000fe20000000000 */
[----:B------:R-:W-:-:S03]  /*3970*/  DFMA R20, R22, UR8, R4 ;  /* 0x0000000816147c2b */ /* 0x000fc60008000004 */
[----:B------:R-:W-:Y:S02]  /*3980*/  DMUL R6, R8, R6 ;  /* 0x0000000608067228 */ /* 0x000fe40000000000 */
[----:B------:R-:W-:Y:S01]  /*3990*/  DFMA R18, R10, R18, UR6 ;  /* 0x000000060a127e2b */ /* 0x000fe20008000012 */
[----:B------:R-:W-:Y:S01]  /*39a0*/  UMOV UR6, 0x923be72d ;  /* 0x923be72d00067882 */ /* 0x000fe20000000000 */
[----:B------:R-:W-:Y:S01]  /*39b0*/  UMOV UR7, 0x3f624924 ;  /* 0x3f62492400077882 */ /* 0x000fe20000000000 */
[----:B------:R-:W-:-:S05]  /*39c0*/  DFMA R24, -R22, UR8, R20 ;  /* 0x0000000816187c2b */ /* 0x000fca0008000114 */
[----:B------:R-:W-:Y:S01]  /*39d0*/  DFMA R18, R10, R18, UR6 ;  /* 0x000000060a127e2b */ /* 0x000fe20008000012 */
[----:B------:R-:W-:Y:S01]  /*39e0*/  UMOV UR6, 0x9999a3c4 ;  /* 0x9999a3c400067882 */ /* 0x000fe20000000000 */
[----:B------:R-:W-:Y:S01]  /*39f0*/  UMOV UR7, 0x3f899999 ;  /* 0x3f89999900077882 */ /* 0x000fe20000000000 */
[----:B------:R-:W-:-:S05]  /*3a00*/  DADD R24, -R4, R24 ;  /* 0x0000000004187229 */ /* 0x000fca0000000118 */
        /* <DEDUP_REMOVED lines=11> */
.L_x_7357:
[----:B------:R-:W-:Y:S05]  /*3ac0*/  BSYNC B0 ;  /* 0x0000000000007941 */ /* 0x000fea0003800000 */
.L_x_7356:
[----:B------:R-:W-:Y:S04]  /*3ad0*/  STG.E.128 desc[UR4][R2.64+0x1000], R12 ;  /* 0x0010000c02007986 */ /* 0x000fe8000c101d04 */
[----:B------:R-:W-:Y:S01]  /*3ae0*/  STG.E.128 desc[UR4][R2.64+0x1800], R16 ;  /* 0x0018001002007986 */ /* 0x000fe2000c101d04 */
[----:B------:R-:W-:Y:S05]  /*3af0*/  EXIT ;  /* 0x000000000000794d */ /* 0x000fea0003800000 */
.L_x_7309:
[----:B------:R-:W0:Y:S01]  /*3b00*/  S2R R3, SR_TID.X ;  /* 0x0000000000037919 */ /* 0x000e220000002100 */
[----:B------:R-:W-:Y:S02]  /*3b10*/  CS2R R22, SRZ ;  /* 0x0000000000167805 */ /* 0x000fe4000001ff00 */
[----:B0-----:R-:W-:-:S13]  /*3b20*/  ISETP.GE.AND P0, PT, R3, R0, PT ;  /* 0x000000000300720c */ /* 0x001fda0003f06270 */
[----:B------:R-:W-:Y:S01]  /*3b30*/  @!P0 IADD3 R37, R2, R3, RZ ;  /* 0x0000000302258210 */ /* 0x000fe20007ffe0ff */
[----:B------:R-:W-:-:S05]  /*3b40*/  @!P0 VIADD R3, R3, 0x80 ;  /* 0x0000008003038836 */ /* 0x000fca0000000000 */
[----:B------:R-:W-:-:S13]  /*3b50*/  ISETP.GE.AND P6, PT, R3, R0, PT ;  /* 0x000000000300720c */ /* 0x000fda0003fc6270 */
[----:B------:R-:W-:Y:S01]  /*3b60*/  @!P6 IMAD.IADD R7, R2, 0x1, R3 ;  /* 0x000000010207e824 */ /* 0x000fe200078e0203 */
[----:B------:R-:W0:Y:S01]  /*3b70*/  @!P6 LDC.64 R4, c[0x0][0x238] ;  /* 0x00008e00ff04eb82 */ /* 0x000e220000000a00 */
[----:B------:R-:W-:-:S05]  /*3b80*/  @!P6 VIADD R3, R3, 0x80 ;  /* 0x000000800303e836 */ /* 0x000fca0000000000 */
[----:B------:R-:W-:-:S13]  /*3b90*/  ISETP.GE.AND P5, PT, R3, R0, PT ;  /* 0x000000000300720c */ /* 0x000fda0003fa6270 */
[----:B------:R-:W-:Y:S01]  /*3ba0*/  @!P5 IADD3 R21, R2, R3, RZ ;  /* 0x000000030215d210 */ /* 0x000fe20007ffe0ff */
[----:B------:R-:W-:Y:S01]  /*3bb0*/  @!P5 VIADD R3, R3, 0x80 ;  /* 0x000000800303d836 */ /* 0x000fe20000000000 */
[----:B------:R-:W1:Y:S01]  /*3bc0*/  @!P5 LDC.64 R8, c[0x0][0x238] ;  /* 0x00008e00ff08db82 */ /* 0x000e620000000a00 */
[----:B0-----:R-:W-:-:S03]  /*3bd0*/  @!P6 IMAD.WIDE.U32 R6, R7, 0x8, R4 ;  /* 0x000000080706e825 */ /* 0x001fc600078e0004 */
[C---:B------:R-:W-:Y:S02]  /*3be0*/  ISETP.GE.AND P4, PT, R3.reuse, R0, PT ;  /* 0x000000000300720c */ /* 0x040fe40003f86270 */
[----:B------:R-:W5:Y:S02]  /*3bf0*/  @!P6 LDG.E.64 R22, desc[UR4][R6.64] ;  /* 0x000000040616e981 */ /* 0x000f64000c1e1b00 */
[----:B------:R-:W0:Y:S09]  /*3c00*/  @!P0 LDC.64 R4, c[0x0][0x238] ;  /* 0x00008e00ff048b82 */ /* 0x000e320000000a00 */
        /* <DEDUP_REMOVED lines=8> */
[----:B------:R-:W-:Y:S01]  /*3c90*/  @!P2 IMAD.IADD R31, R2, 0x1, R3 ;  /* 0x00000001021fa824 */ /* 0x000fe200078e0203 */
[----:B------:R-:W4:Y:S01]  /*3ca0*/  @!P2 LDC.64 R16, c[0x0][0x238] ;  /* 0x00008e00ff10ab82 */ /* 0x000f220000000a00 */
[----:B------:R-:W-:-:S05]  /*3cb0*/  @!P2 VIADD R3, R3, 0x80 ;  /* 0x000000800303a836 */ /* 0x000fca0000000000 */
[----:B------:R-:W-:-:S13]  /*3cc0*/  ISETP.GE.AND P1, PT, R3, R0, PT ;  /* 0x000000000300720c */ /* 0x000fda0003f26270 */
[----:B------:R-:W-:Y:S01]  /*3cd0*/  @!P1 IADD3 R33, R2, R3, RZ ;  /* 0x0000000302219210 */ /* 0x000fe20007ffe0ff */
[----:B------:R-:W-:Y:S01]  /*3ce0*/  @!P1 VIADD R3, R3, 0x80 ;  /* 0x0000008003039836 */ /* 0x000fe20000000000 */
[----:B------:R-:W0:Y:S04]  /*3cf0*/  @!P1 LDC.64 R18, c[0x0][0x238] ;  /* 0x00008e00ff129b82 */ /* 0x000e280000000a00 */
[----:B------:R-:W-:-:S13]  /*3d00*/  ISETP.GE.AND P6, PT, R3, R0, PT ;  /* 0x000000000300720c */ /* 0x000fda0003fc6270 */
[----:B------:R-:W0:Y:S01]  /*3d10*/  @!P6 LDC.64 R34, c[0x0][0x238] ;  /* 0x00008e00ff22eb82 */ /* 0x000e220000000a00 */
[----:B------:R-:W-:Y:S01]  /*3d20*/  CS2R R10, SRZ ;  /* 0x00000000000a7805 */ /* 0x000fe2000001ff00 */
[----:B-1----:R-:W-:-:S04]  /*3d30*/  @!P5 IMAD.WIDE.U32 R20, R21, 0x8, R8 ;  /* 0x000000081514d825 */ /* 0x002fc800078e0008 */
[----:B------:R-:W-:Y:S01]  /*3d40*/  @!P6 IMAD.IADD R9, R2, 0x1, R3 ;  /* 0x000000010209e824 */ /* 0x000fe200078e0203 */
[----:B------:R1:W5:Y:S01]  /*3d50*/  @!P5 LDG.E.64 R10, desc[UR4][R20.64] ;  /* 0x00000004140ad981 */ /* 0x000362000c1e1b00 */
[----:B--2---:R-:W-:Y:S01]  /*3d60*/  @!P4 IMAD.WIDE.U32 R24, R25, 0x8, R12 ;  /* 0x000000081918c825 */ /* 0x004fe200078e000c */
[----:B------:R-:W-:-:S03]  /*3d70*/  CS2R R12, SRZ ;  /* 0x00000000000c7805 */ /* 0x000fc6000001ff00 */
[----:B---3--:R-:W-:Y:S01]  /*3d80*/  @!P3 IMAD.WIDE.U32 R26, R27, 0x8, R14 ;  /* 0x000000081b1ab825 */ /* 0x008fe200078e000e */
[----:B------:R-:W-:Y:S02]  /*3d90*/  CS2R R14, SRZ ;  /* 0x00000000000e7805 */ /* 0x000fe4000001ff00 */
[----:B------:R2:W5:Y:S01]  /*3da0*/  @!P4 LDG.E.64 R12, desc[UR4][R24.64] ;  /* 0x00000004180cc981 */ /* 0x000562000c1e1b00 */
[----:B----4-:R-:W-:Y:S01]  /*3db0*/  @!P2 IMAD.WIDE.U32 R30, R31, 0x8, R16 ;  /* 0x000000081f1ea825 */ /* 0x010fe200078e0010 */
[----:B------:R-:W-:Y:S02]  /*3dc0*/  CS2R R16, SRZ ;  /* 0x0000000000107805 */ /* 0x000fe4000001ff00 */
[----:B-1----:R-:W-:Y:S01]  /*3dd0*/  CS2R R20, SRZ ;  /* 0x0000000000147805 */ /* 0x002fe2000001ff00 */
[----:B------:R2:W5:Y:S01]  /*3de0*/  @!P3 LDG.E.64 R14, desc[UR4][R26.64] ;  /* 0x000000041a0eb981 */ /* 0x000562000c1e1b00 */
[----:B0-----:R-:W-:Y:S01]  /*3df0*/  @!P1 IMAD.WIDE.U32 R32, R33, 0x8, R18 ;  /* 0x0000000821209825 */ /* 0x001fe200078e0012 */
[----:B------:R-:W-:-:S02]  /*3e00*/  CS2R R18, SRZ ;  /* 0x0000000000127805 */ /* 0x000fc4000001ff00 */
[----:B------:R2:W5:Y:S01]  /*3e10*/  @!P2 LDG.E.64 R16, desc[UR4][R30.64] ;  /* 0x000000041e10a981 */ /* 0x000562000c1e1b00 */
[----:B------:R-:W-:Y:S01]  /*3e20*/  @!P0 IMAD.WIDE.U32 R6, R37, 0x8, R4 ;  /* 0x0000000825068825 */ /* 0x000fe200078e0004 */
[----:B------:R-:W-:Y:S02]  /*3e30*/  CS2R R4, SRZ ;  /* 0x0000000000047805 */ /* 0x000fe4000001ff00 */
[----:B------:R2:W5:Y:S01]  /*3e40*/  @!P1 LDG.E.64 R18, desc[UR4][R32.64] ;  /* 0x0000000420129981 */ /* 0x000562000c1e1b00 */
[----:B------:R-:W-:-:S03]  /*3e50*/  @!P6 IMAD.WIDE.U32 R8, R9, 0x8, R34 ;  /* 0x000000080908e825 */ /* 0x000fc600078e0022 */
[----:B------:R2:W5:Y:S04]  /*3e60*/  @!P0 LDG.E.64 R4, desc[UR4][R6.64] ;  /* 0x0000000406048981 */ /* 0x000568000c1e1b00 */
[----:B------:R2:W5:Y:S01]  /*3e70*/  @!P6 LDG.E.64 R20, desc[UR4][R8.64] ;  /* 0x000000040814e981 */ /* 0x000562000c1e1b00 */
[----:B------:R-:W-:Y:S04]  /*3e80*/  BSSY B1, `(.L_x_7358) ;  /* 0x0000072000017945 */ /* 0x000fe80003800000 */
[----:B------:R-:W-:Y:S05]  /*3e90*/  @P0 BRA `(.L_x_7359) ;  /* 0x0000000400c00947 */ /* 0x000fea0003800000 */
[----:B------:R-:W-:Y:S01]  /*3ea0*/  ULDC.64 UR6, c[0x0][0x218] ;  /* 0x0000860000067ab9 */ /* 0x000fe20000000a00 */
[----:B------:R-:W-:Y:S01]  /*3eb0*/  BSSY B0, `(.L_x_7360) ;  /* 0x0000008000007945 */ /* 0x000fe20003800000 */
[----:B-----5:R-:W-:-:S14]  /*3ec0*/  DSETP.GEU.AND P0, PT, R4, UR6, PT ;  /* 0x0000000604007e2a */ /* 0x020fdc000bf0e000 */
[----:B------:R-:W-:Y:S05]  /*3ed0*/  @!P0 BRA `(.L_x_7361) ;  /* 0x0000000000148947 */ /* 0x000fea0003800000 */
[----:B------:R-:W-:Y:S01]  /*3ee0*/  ULDC.64 UR6, c[0x0][0x220] ;  /* 0x0000880000067ab9 */ /* 0x000fe20000000a00 */
[----:B------:R-:W-:Y:S01]  /*3ef0*/  IMAD.MOV.U32 R28, RZ, RZ, R4 ;  /* 0x000000ffff1c7224 */ /* 0x000fe200078e0004 */
[----:B------:R-:W-:Y:S01]  /*3f00*/  DSETP.GT.AND P0, PT, R4, UR6, PT ;  /* 0x0000000604007e2a */ /* 0x000fe2000bf04000 */
[----:B------:R-:W-:-:S13]  /*3f10*/  MOV R29, R5 ;  /* 0x00000005001d7202 */ /* 0x000fda0000000f00 */
[----:B------:R-:W0:Y:S02]  /*3f20*/  @P0 LDC.64 R28, c[0x0][0x220] ;  /* 0x00008800ff1c0b82 */ /* 0x000e240000000a00 */
.L_x_7361:
[----:B------:R-:W-:Y:S05]  /*3f30*/  BSYNC B0 ;  /* 0x0000000000007941 */ /* 0x000fea0003800000 */
.L_x_7360:
[----:B0-----:R-:W-:Y:S01]  /*3f40*/  DADD R34, -R28, 1 ;  /* 0x3ff000001c227429 */ /* 0x001fe20000000100 */
[----:B------:R-:W-:Y:S01]  /*3f50*/  IMAD.MOV.U32 R4, RZ, RZ, 0x1 ;  /* 0x00000001ff047424 */ /* 0x000fe200078e00ff */
[----:B------:R-:W-:Y:S01]  /*3f60*/  FSETP.GEU.AND P1, PT, |R29|, 6.5827683646048100446e-37, PT ;  /* 0x036000001d00780b */ /* 0x000fe20003f2e200 */
[----:B------:R-:W-:Y:S03]  /*3f70*/  BSSY B2, `(.L_x_7362) ;  /* 0x0000012000027945 */ /* 0x000fe60003800000 */
[----:B------:R-:W2:Y:S02]  /*3f80*/  MUFU.RCP64H R5, R35 ;  /* 0x0000002300057308 */ /* 0x000ea40000001800 */
[----:B--2---:R-:W-:-:S08]  /*3f90*/  DFMA R6, -R34, R4, 1 ;  /* 0x3ff000002206742b */ /* 0x004fd00000000104 */
        /* <DEDUP_REMOVED lines=13> */
[----:B------:R-:W-:Y:S05]  /*4070*/  CALL.REL.NOINC `($__internal_4_$__cuda_sm20_div_rn_f64_full) ;  /* 0x0000003c00487944 */ /* 0x000fea0003c00000 */
[----:B------:R-:W-:-:S07]  /*4080*/  MOV R7, R3 ;  /* 0x0000000300077202 */ /* 0x000fce0000000f00 */
.L_x_7363:
[----:B------:R-:W-:Y:S05]  /*4090*/  BSYNC B2 ;  /* 0x0000000000027941 */ /* 0x000fea0003800000 */
.L_x_7362:
[----:B------:R-:W-:Y:S01]  /*40a0*/  ISETP.GT.AND P0, PT, R7, 0xfffff, PT ;  /* 0x000fffff0700780c */ /* 0x000fe20003f04270 */
[----:B------:R-:W-:Y:S01]  /*40b0*/  IMAD.MOV.U32 R4, RZ, RZ, R6 ;  /* 0x000000ffff047224 */ /* 0x000fe200078e0006 */
[----:B------:R-:W-:Y:S01]  /*40c0*/  MOV R26, 0xfffffc01 ;  /* 0xfffffc01001a7802 */ /* 0x000fe20000000f00 */
[--C-:B------:R-:W-:Y:S02]  /*40d0*/  IMAD.MOV.U32 R5, RZ, RZ, R7.reuse ;  /* 0x000000ffff057224 */ /* 0x100fe400078e0007 */
[----:B------:R-:W-:-:S08]  /*40e0*/  IMAD.MOV.U32 R3, RZ, RZ, R7 ;  /* 0x000000ffff037224 */ /* 0x000fd000078e0007 */
[----:B------:R-:W-:Y:S01]  /*40f0*/  @!P0 DMUL R4, R4, 1.80143985094819840000e+16 ;  /* 0x4350000004048828 */ /* 0x000fe20000000000 */
[----:B------:R-:W-:-:S09]  /*4100*/  @!P0 IMAD.MOV.U32 R26, RZ, RZ, -0x435 ;  /* 0xfffffbcbff1a8424 */ /* 0x000fd200078e00ff */
[----:B------:R-:W-:Y:S01]  /*4110*/  @!P0 MOV R3, R5 ;  /* 0x0000000500038202 */ /* 0x000fe20000000f00 */
[----:B------:R-:W-:-:S04]  /*4120*/  @!P0 IMAD.MOV.U32 R6, RZ, RZ, R4 ;  /* 0x000000ffff068224 */ /* 0x000fc800078e0004 */
        /* <DEDUP_REMOVED lines=11> */
[----:B------:R-:W-:Y:S01]  /*41e0*/  MOV R31, 0x3ed0ee25 ;  /* 0x3ed0ee25001f7802 */ /* 0x000fe20000000f00 */
[----:B------:R-:W-:Y:S01]  /*41f0*/  IMAD.MOV.U32 R6, RZ, RZ, RZ ;  /* 0x000000ffff067224 */ /* 0x000fe200078e00ff */
[----:B------:R-:W-:Y:S01]  /*4200*/  LOP3.LUT R25, R4, 0x3ff00000, RZ, 0xfc, !PT ;  /* 0x3ff0000004197812 */ /* 0x000fe200078efcff */
[----:B------:R-:W-:Y:S01]  /*4210*/  IMAD.MOV.U32 R30, RZ, RZ, -0x748574fc ;  /* 0x8b7a8b04ff1e7424 */ /* 0x000fe200078e00ff */
[----:B------:R-:W-:Y:S01]  /*4220*/  UMOV UR6, 0x3ae80f1e ;  /* 0x3ae80f1e00067882 */ /* 0x000fe20000000000 */
[----:B------:R-:W-:Y:S01]  /*4230*/  UMOV UR7, 0x3eb1380b ;  /* 0x3eb1380b00077882 */ /* 0x000fe20000000000 */
[----:B------:R-:W-:Y:S01]  /*4240*/  ISETP.GE.AND P0, PT, R25, 0x3ff6a09f, PT ;  /* 0x3ff6a09f1900780c */ /* 0x000fe20003f06270 */
[----:B------:R-:W-:Y:S01]  /*4250*/  UMOV UR8, 0x80000000 ;  /* 0x8000000000087882 */ /* 0x000fe20000000000 */
[----:B------:R-:W-:Y:S01]  /*4260*/  LEA.HI R3, R3, R26, RZ, 0xc ;  /* 0x0000001a03037211 */ /* 0x000fe200078f60ff */
[----:B------:R-:W-:-:S10]  /*4270*/  UMOV UR9, 0x43300000 ;  /* 0x4330000000097882 */ /* 0x000fd40000000000 */
[----:B------:R-:W-:Y:S01]  /*4280*/  @P0 IADD3 R5, R25, -0x100000, RZ ;  /* 0xfff0000019050810 */ /* 0x000fe20007ffe0ff */
[----:B------:R-:W-:-:S04]  /*4290*/  @P0 VIADD R3, R3, 0x1 ;  /* 0x0000000103030836 */ /* 0x000fc80000000000 */
        /* <DEDUP_REMOVED lines=48> */
.L_x_7359:
[----:B------:R-:W-:Y:S05]  /*45a0*/  BSYNC B1 ;  /* 0x0000000000017941 */ /* 0x000fea0003800000 */
.L_x_7358:
[----:B------:R-:W0:Y:S01]  /*45b0*/  S2R R3, SR_TID.X ;  /* 0x0000000000037919 */ /* 0x000e220000002100 */
[----:B------:R-:W-:Y:S01]  /*45c0*/  BSSY B1, `(.L_x_7364) ;  /* 0x0000075000017945 */ /* 0x000fe20003800000 */
[----:B0-----:R-:W-:-:S05]  /*45d0*/  VIADD R3, R3, 0x80 ;  /* 0x0000008003037836 */ /* 0x001fca0000000000 */
[----:B------:R-:W-:-:S13]  /*45e0*/  ISETP.GE.AND P0, PT, R3, R0, PT ;  /* 0x000000000300720c */ /* 0x000fda0003f06270 */
[----:B------:R-:W-:Y:S05]  /*45f0*/  @P0 BRA `(.L_x_7365) ;  /* 0x0000000400c40947 */ /* 0x000fea0003800000 */
[----:B------:R-:W-:Y:S01]  /*4600*/  ULDC.64 UR6, c[0x0][0x218] ;  /* 0x0000860000067ab9 */ /* 0x000fe20000000a00 */
[----:B------:R-:W-:Y:S01]  /*4610*/  BSSY B0, `(.L_x_7366) ;  /* 0x000000b000007945 */ /* 0x000fe20003800000 */
[----:B-----5:R-:W-:Y:S01]  /*4620*/  DSETP.GEU.AND P0, PT, R22, UR6, PT ;  /* 0x0000000616007e2a */ /* 0x020fe2000bf0e000 */
[----:B------:R-:W-:Y:S02]  /*4630*/  ULDC.64 UR6, c[0x0][0x218] ;  /* 0x0000860000067ab9 */ /* 0x000fe40000000a00 */
[----:B--2---:R-:W-:Y:S01]  /*4640*/  MOV R30, UR6 ;  /* 0x00000006001e7c02 */ /* 0x004fe20008000f00 */
[----:B------:R-:W-:-:S10]  /*4650*/  IMAD.U32 R31, RZ, RZ, UR7 ;  /* 0x00000007ff1f7e24 */ /* 0x000fd4000f8e00ff */
[----:B------:R-:W-:Y:S05]  /*4660*/  @!P0 BRA `(.L_x_7367) ;  /* 0x0000000000148947 */ /* 0x000fea0003800000 */
[----:B------:R-:W-:Y:S01]  /*4670*/  ULDC.64 UR6, c[0x0][0x220] ;  /* 0x0000880000067ab9 */ /* 0x000fe20000000a00 */
[----:B------:R-:W-:Y:S01]  /*4680*/  IMAD.MOV.U32 R30, RZ, RZ, R22 ;  /* 0x000000ffff1e7224 */ /* 0x000fe200078e0016 */
[----:B------:R-:W-:Y:S01]  /*4690*/  DSETP.GT.AND P0, PT, R22, UR6, PT ;  /* 0x0000000616007e2a */ /* 0x000fe2000bf04000 */
[----:B------:R-:W-:-:S13]  /*46a0*/  IMAD.MOV.U32 R31, RZ, RZ, R23 ;  /* 0x000000ffff1f7224 */ /* 0x000fda00078e0017 */
[----:B------:R-:W0:Y:S02]  /*46b0*/  @P0 LDC.64 R30, c[0x0][0x220] ;  /* 0x00008800ff1e0b82 */ /* 0x000e240000000a00 */
.L_x_7367:
[----:B------:R-:W-:Y:S05]  /*46c0*/  BSYNC B0 ;  /* 0x0000000000007941 */ /* 0x000fea0003800000 */
.L_x_7366:
        /* <DEDUP_REMOVED lines=19> */
.L_x_7369:
[----:B------:R-:W-:Y:S05]  /*4800*/  BSYNC B2 ;  /* 0x0000000000027941 */ /* 0x000fea0003800000 */
.L_x_7368:
[----:B------:R-:W-:Y:S01]  /*4810*/  ISETP.GT.AND P0, PT, R7, 0xfffff, PT ;  /* 0x000fffff0700780c */ /* 0x000fe20003f04270 */
[----:B------:R-:W-:Y:S01]  /*4820*/  IMAD.MOV.U32 R4, RZ, RZ, R6 ;  /* 0x000000ffff047224 */ /* 0x000fe200078e0006 */
[----:B------:R-:W-:Y:S01]  /*4830*/  MOV R3, R7 ;  /* 0x0000000700037202 */ /* 0x000fe20000000f00 */
[----:B------:R-:W-:Y:S02]  /*4840*/  IMAD.MOV.U32 R5, RZ, RZ, R7 ;  /* 0x000000ffff057224 */ /* 0x000fe400078e0007 */
        /* <DEDUP_REMOVED lines=15> */
[----:B------:R-:W-:Y:S01]  /*4940*/  IMAD.MOV.U32 R31, RZ, RZ, 0x3ed0ee25 ;  /* 0x3ed0ee25ff1f7424 */ /* 0x000fe200078e00ff */
[----:B------:R-:W-:Y:S01]  /*4950*/  MOV R22, R6 ;  /* 0x0000000600167202 */ /* 0x000fe20000000f00 */
[----:B------:R-:W-:Y:S01]  /*4960*/  IMAD.MOV.U32 R6, RZ, RZ, RZ ;  /* 0x000000ffff067224 */ /* 0x000fe200078e00ff */
[----:B------:R-:W-:Y:S01]  /*4970*/  LOP3.LUT R23, R4, 0x3ff00000, RZ, 0xfc, !PT ;  /* 0x3ff0000004177812 */ /* 0x000fe200078efcff */
[----:B------:R-:W-:Y:S01]  /*4980*/  UMOV UR6, 0x3ae80f1e ;  /* 0x3ae80f1e00067882 */ /* 0x000fe20000000000 */
[----:B------:R-:W-:Y:S01]  /*4990*/  MOV R30, 0x8b7a8b04 ;  /* 0x8b7a8b04001e7802 */ /* 0x000fe20000000f00 */
        /* <DEDUP_REMOVED lines=55> */
.L_x_7365:
[----:B------:R-:W-:Y:S05]  /*4d10*/  BSYNC B1 ;  /* 0x0000000000017941 */ /* 0x000fea0003800000 */
.L_x_7364:
[----:B------:R-:W0:Y:S01]  /*4d20*/  S2R R3, SR_TID.X ;  /* 0x0000000000037919 */ /* 0x000e220000002100 */
[----:B------:R-:W-:Y:S01]  /*4d30*/  BSSY B1, `(.L_x_7370) ;  /* 0x0000075000017945 */ /* 0x000fe20003800000 */
[----:B0-----:R-:W-:-:S04]  /*4d40*/  IADD3 R3, R3, 0x100, RZ ;  /* 0x0000010003037810 */ /* 0x001fc80007ffe0ff */
[----:B------:R-:W-:-:S13]  /*4d50*/  ISETP.GE.AND P0, PT, R3, R0, PT ;  /* 0x000000000300720c */ /* 0x000fda0003f06270 */
[----:B------:R-:W-:Y:S05]  /*4d60*/  @P0 BRA `(.L_x_7371) ;  /* 0x0000000400c40947 */ /* 0x000fea0003800000 */
[----:B------:R-:W-:Y:S01]  /*4d70*/  ULDC.64 UR6, c[0x0][0x218] ;  /* 0x0000860000067ab9 */ /* 0x000fe20000000a00 */
[----:B------:R-:W-:Y:S01]  /*4d80*/  BSSY B0, `(.L_x_7372) ;  /* 0x000000b000007945 */ /* 0x000fe20003800000 */
[----:B-----5:R-:W-:Y:S01]  /*4d90*/  DSETP.GEU.AND P0, PT, R10, UR6, PT ;  /* 0x000000060a007e2a */ /* 0x020fe2000bf0e000 */
[----:B------:R-:W-:Y:S02]  /*4da0*/  ULDC.64 UR6, c[0x0][0x218] ;  /* 0x0000860000067ab9 */ /* 0x000fe40000000a00 */
[----:B--2---:R-:W-:Y:S02]  /*4db0*/  IMAD.U32 R30, RZ, RZ, UR6 ;  /* 0x00000006ff1e7e24 */ /* 0x004fe4000f8e00ff */
[----:B------:R-:W-:-:S09]  /*4dc0*/  IMAD.U32 R31, RZ, RZ, UR7 ;  /* 0x00000007ff1f7e24 */ /* 0x000fd2000f8e00ff */
[----:B------:R-:W-:Y:S05]  /*4dd0*/  @!P0 BRA `(.L_x_7373) ;  /* 0x0000000000148947 */ /* 0x000fea0003800000 */
[----:B------:R-:W-:Y:S01]  /*4de0*/  ULDC.64 UR6, c[0x0][0x220] ;  /* 0x0000880000067ab9 */ /* 0x000fe20000000a00 */
[----:B------:R-:W-:Y:S01]  /*4df0*/  IMAD.MOV.U32 R30, RZ, RZ, R10 ;  /* 0x000000ffff1e7224 */ /* 0x000fe200078e000a */
[----:B------:R-:W-:Y:S01]  /*4e00*/  DSETP.GT.AND P0, PT, R10, UR6, PT ;  /* 0x000000060a007e2a */ /* 0x000fe2000bf04000 */
[----:B------:R-:W-:-:S13]  /*4e10*/  MOV R31, R11 ;  /* 0x0000000b001f7202 */ /* 0x000fda0000000f00 */
[----:B------:R-:W0:Y:S02]  /*4e20*/  @P0 LDC.64 R30, c[0x0][0x220] ;  /* 0x00008800ff1e0b82 */ /* 0x000e240000000a00 */
.L_x_7373:
[----:B------:R-:W-:Y:S05]  /*4e30*/  BSYNC B0 ;  /* 0x0000000000007941 */ /* 0x000fea0003800000 */
.L_x_7372:
        /* <DEDUP_REMOVED lines=19> */
.L_x_7375:
[----:B------:R-:W-:Y:S05]  /*4f70*/  BSYNC B2 ;  /* 0x0000000000027941 */ /* 0x000fea0003800000 */
.L_x_7374:
[----:B------:R-:W-:Y:S01]  /*4f80*/  ISETP.GT.AND P0, PT, R7, 0xfffff, PT ;  /* 0x000fffff0700780c */ /* 0x000fe20003f04270 */
[----:B------:R-:W-:Y:S01]  /*4f90*/  IMAD.MOV.U32 R4, RZ, RZ, R6 ;  /* 0x000000ffff047224 */ /* 0x000fe200078e0006 */
[----:B------:R-:W-:Y:S01]  /*4fa0*/  MOV R5, R7 ;  /* 0x0000000700057202 */ /* 0x000fe20000000f00 */
[----:B------:R-:W-:Y:S02]  /*4fb0*/  IMAD.MOV.U32 R3, RZ, RZ, R7 ;  /* 0x000000ffff037224 */ /* 0x000fe400078e0007 */
        /* <DEDUP_REMOVED lines=43> */
[----:B------:R-:W-:Y:S01]  /*5270*/  DADD R26, R26, R26 ;  /* 0x000000001a1a7229 */ /* 0x000fe2000000001a */
[----:B------:R-:W-:-:S03]  /*5280*/  MOV R31, 0x43300000 ;  /* 0x43300000001f7802 */ /* 0x000fc60000000f00 */
        /* <DEDUP_REMOVED lines=31> */
.L_x_7371:
[----:B------:R-:W-:Y:S05]  /*5480*/  BSYNC B1 ;  /* 0x0000000000017941 */ /* 0x000fea0003800000 */
.L_x_7370:
        /* <DEDUP_REMOVED lines=13> */
[----:B------:R-:W-:Y:S01]  /*5560*/  MOV R30, R12 ;  /* 0x0000000c001e7202 */ /* 0x000fe20000000f00 */
[----:B------:R-:W-:Y:S01]  /*5570*/  DSETP.GT.AND P0, PT, R12, UR6, PT ;  /* 0x000000060c007e2a */ /* 0x000fe2000bf04000 */
[----:B------:R-:W-:-:S13]  /*5580*/  IMAD.MOV.U32 R31, RZ, RZ, R13 ;  /* 0x000000ffff1f7224 */ /* 0x000fda00078e000d */
[----:B------:R-:W0:Y:S02]  /*5590*/  @P0 LDC.64 R30, c[0x0][0x220] ;  /* 0x00008800ff1e0b82 */ /* 0x000e240000000a00 */
.L_x_7379:
[----:B------:R-:W-:Y:S05]  /*55a0*/  BSYNC B0 ;  /* 0x0000000000007941 */ /* 0x000fea0003800000 */
.L_x_7378:
        /* <DEDUP_REMOVED lines=19> */
.L_x_7381:
[----:B------:R-:W-:Y:S05]  /*56e0*/  BSYNC B2 ;  /* 0x0000000000027941 */ /* 0x000fea0003800000 */
.L_x_7380:
[----:B------:R-:W-:Y:S01]  /*56f0*/  ISETP.GT.AND P0, PT, R7, 0xfffff, PT ;  /* 0x000fffff0700780c */ /* 0x000fe20003f04270 */
[--C-:B------:R-:W-:Y:S01]  /*5700*/  IMAD.MOV.U32 R5, RZ, RZ, R7.reuse ;  /* 0x000000ffff057224 */ /* 0x100fe200078e0007 */
[----:B------:R-:W-:Y:S01]  /*5710*/  MOV R4, R6 ;  /* 0x0000000600047202 */ /* 0x000fe20000000f00 */
[----:B------:R-:W-:Y:S02]  /*5720*/  IMAD.MOV.U32 R3, RZ, RZ, R7 ;  /* 0x000000ffff037224 */ /* 0x000fe400078e0007 */
[----:B------:R-:W-:-:S08]  /*5730*/  IMAD.MOV.U32 R26, RZ, RZ, -0x3ff ;  /* 0xfffffc01ff1a7424 */ /* 0x000fd000078e00ff */
[----:B------:R-:W-:Y:S01]  /*5740*/  @!P0 DMUL R4, R4, 1.80143985094819840000e+16 ;  /* 0x4350000004048828 */ /* 0x000fe20000000000 */
[----:B------:R-:W-:-:S09]  /*5750*/  @!P0 IMAD.MOV.U32 R26, RZ, RZ, -0x435 ;  /* 0xfffffbcbff1a8424 */ /* 0x000fd200078e00ff */
[----:B------:R-:W-:Y:S01]  /*5760*/  @!P0 IMAD.MOV.U32 R3, RZ, RZ, R5 ;  /* 0x000000ffff038224 */ /* 0x000fe200078e0005 */
[----:B------:R-:W-:-:S04]  /*5770*/  @!P0 MOV R6, R4 ;  /* 0x0000000400068202 */ /* 0x000fc80000000f00 */
        /* <DEDUP_REMOVED lines=21> */
[----:B------:R-:W-:Y:S01]  /*58d0*/  @P0 VIADD R5, R13, 0xfff00000 ;  /* 0xfff000000d050836 */ /* 0x000fe20000000000 */
[----:B------:R-:W-:-:S04]  /*58e0*/  @P0 IADD3 R3, R3, 0x1, RZ ;  /* 0x0000000103030810 */ /* 0x000fc80007ffe0ff */
[----:B------:R-:W-:-:S06]  /*58f0*/  @P0 MOV R13, R5 ;  /* 0x00000005000d0202 */ /* 0x000fcc0000000f00 */
        /* <DEDUP_REMOVED lines=47> */
.L_x_7377:
[----:B------:R-:W-:Y:S05]  /*5bf0*/  BSYNC B1 ;  /* 0x0000000000017941 */ /* 0x000fea0003800000 */
.L_x_7376:
        /* <DEDUP_REMOVED lines=9> */
[----:B--2---:R-:W-:Y:S01]  /*5c90*/  IMAD.U32 R30, RZ, RZ, UR6 ;  /* 0x00000006ff1e7e24 */ /* 0x004fe2000f8e00ff */
[----:B------:R-:W-:-:S10]  /*5ca0*/  MOV R31, UR7 ;  /* 0x00000007001f7c02 */ /* 0x000fd40008000f00 */
[----:B------:R-:W-:Y:S05]  /*5cb0*/  @!P0 BRA `(.L_x_7385) ;  /* 0x0000000000148947 */ /* 0x000fea0003800000 */
[----:B------:R-:W-:Y:S01]  /*5cc0*/  ULDC.64 UR6, c[0x0][0x220] ;  /* 0x0000880000067ab9 */ /* 0x000fe20000000a00 */
[----:B------:R-:W-:Y:S01]  /*5cd0*/  IMAD.MOV.U32 R30, RZ, RZ, R14 ;  /* 0x000000ffff1e7224 */ /* 0x000fe200078e000e */
[----:B------:R-:W-:Y:S01]  /*5ce0*/  DSETP.GT.AND P0, PT, R14, UR6, PT ;  /* 0x000000060e007e2a */ /* 0x000fe2000bf04000 */
[----:B------:R-:W-:-:S13]  /*5cf0*/  IMAD.MOV.U32 R31, RZ, RZ, R15 ;  /* 0x000000ffff1f7224 */ /* 0x000fda00078e000f */
[----:B------:R-:W0:Y:S02]  /*5d00*/  @P0 LDC.64 R30, c[0x0][0x220] ;  /* 0x00008800ff1e0b82 */ /* 0x000e240000000a00 */
.L_x_7385:
[----:B------:R-:W-:Y:S05]  /*5d10*/  BSYNC B0 ;  /* 0x0000000000007941 */ /* 0x000fea0003800000 */
.L_x_7384:
        /* <DEDUP_REMOVED lines=19> */
.L_x_7387:
[----:B------:R-:W-:Y:S05]  /*5e50*/  BSYNC B2 ;  /* 0x0000000000027941 */ /* 0x000fea0003800000 */
.L_x_7386:
        /* <DEDUP_REMOVED lines=80> */
.L_x_7383:
[----:B------:R-:W-:Y:S05]  /*6360*/  BSYNC B1 ;  /* 0x0000000000017941 */ /* 0x000fea0003800000 */
.L_x_7382:
        /* <DEDUP_REMOVED lines=17> */
.L_x_7391:
[----:B------:R-:W-:Y:S05]  /*6480*/  BSYNC B0 ;  /* 0x0000000000007941 */ /* 0x000fea0003800000 */
.L_x_7390:
        /* <DEDUP_REMOVED lines=19> */
.L_x_7393:
[----:B------:R-:W-:Y:S05]  /*65c0*/  BSYNC B2 ;  /* 0x0000000000027941 */ /* 0x000fea0003800000 */
.L_x_7392:
        /* <DEDUP_REMOVED lines=80> */
.L_x_7389:
[----:B------:R-:W-:Y:S05]  /*6ad0*/  BSYNC B1 ;  /* 0x0000000000017941 */ /* 0x000fea0003800000 */
.L_x_7388:
        /* <DEDUP_REMOVED lines=17> */
.L_x_7397:
[----:B------:R-:W-:Y:S05]  /*6bf0*/  BSYNC B0 ;  /* 0x0000000000007941 */ /* 0x000fea0003800000 */
.L_x_7396:
        /* <DEDUP_REMOVED lines=19> */
.L_x_7399:
[----:B------:R-:W-:Y:S05]  /*6d30*/  BSYNC B2 ;  /* 0x0000000000027941 */ /* 0x000fea0003800000 */
.L_x_7398:
        /* <DEDUP_REMOVED lines=80> */
.L_x_7395:
[----:B------:R-:W-:Y:S05]  /*7240*/  BSYNC B1 ;  /* 0x0000000000017941 */ /* 0x000fea0003800000 */
.L_x_7394:
        /* <DEDUP_REMOVED lines=17> */
.L_x_7403:
[----:B------:R-:W-:Y:S05]  /*7360*/  BSYNC B0 ;  /* 0x0000000000007941 */ /* 0x000fea0003800000 */
.L_x_7402:
        /* <DEDUP_REMOVED lines=19> */
.L_x_7405:
[----:B------:R-:W-:Y:S05]  /*74a0*/  BSYNC B2 ;  /* 0x0000000000027941 */ /* 0x000fea0003800000 */
.L_x_7404:
[----:B------:R-:W-:Y:S01]  /*74b0*/  ISETP.GT.AND P0, PT, R7, 0xfffff, PT ;  /* 0x000fffff0700780c */ /* 0x000fe20003f04270 */
[--C-:B------:R-:W-:Y:S01]  /*74c0*/  IMAD.MOV.U32 R9, RZ, RZ, R7.reuse ;  /* 0x000000ffff097224 */ /* 0x100fe200078e0007 */
[----:B------:R-:W-:Y:S01]  /*74d0*/  MOV R8, R6 ;  /* 0x0000000600087202 */ /* 0x000fe20000000f00 */
[----:B------:R-:W-:Y:S01]  /*74e0*/  IMAD.MOV.U32 R3, RZ, RZ, R7 ;  /* 0x000000ffff037224 */ /* 0x000fe200078e0007 */
[----:B------:R-:W-:Y:S01]  /*74f0*/  MOV R26, 0xfffffc01 ;  /* 0xfffffc01001a7802 */ /* 0x000fe20000000f00 */
[----:B------:R-:W-:-:S08]  /*7500*/  IMAD.MOV.U32 R20, RZ, RZ, R6 ;  /* 0x000000ffff147224 */ /* 0x000fd000078e0006 */
[----:B------:R-:W-:Y:S01]  /*7510*/  @!P0 DMUL R8, R8, 1.80143985094819840000e+16 ;  /* 0x4350000008088828 */ /* 0x000fe20000000000 */
[----:B------:R-:W-:-:S09]  /*7520*/  @!P0 IMAD.MOV.U32 R26, RZ, RZ, -0x435 ;  /* 0xfffffbcbff1a8424 */ /* 0x000fd200078e00ff */
        /* <DEDUP_REMOVED lines=11> */
[C---:B------:R-:W-:Y:S01]  /*75e0*/  LOP3.LUT R4, R3.reuse, 0x800fffff, RZ, 0xc0, !PT ;  /* 0x800fffff03047812 */ /* 0x040fe200078ec0ff */
[----:B------:R-:W-:Y:S01]  /*75f0*/  IMAD.MOV.U32 R6, RZ, RZ, RZ ;  /* 0x000000ffff067224 */ /* 0x000fe200078e00ff */
[----:B------:R-:W-:Y:S01]  /*7600*/  UMOV UR6, 0x3ae80f1e ;  /* 0x3ae80f1e00067882 */ /* 0x000fe20000000000 */
[----:B------:R-:W-:Y:S01]  /*7610*/  IMAD.MOV.U32 R30, RZ, RZ, -0x748574fc ;  /* 0x8b7a8b04ff1e7424 */ /* 0x000fe200078e00ff */
[----:B------:R-:W-:Y:S01]  /*7620*/  LOP3.LUT R21, R4, 0x3ff00000, RZ, 0xfc, !PT ;  /* 0x3ff0000004157812 */ /* 0x000fe200078efcff */
[----:B------:R-:W-:Y:S01]  /*7630*/  IMAD.MOV.U32 R31, RZ, RZ, 0x3ed0ee25 ;  /* 0x3ed0ee25ff1f7424 */ /* 0x000fe200078e00ff */
[----:B------:R-:W-:Y:S01]  /*7640*/  UMOV UR7, 0x3eb1380b ;  /* 0x3eb1380b00077882 */ /* 0x000fe20000000000 */
[----:B------:R-:W-:Y:S01]  /*7650*/  LEA.HI R3, R3, R26, RZ, 0xc ;  /* 0x0000001a03037211 */ /* 0x000fe200078f60ff */
[----:B------:R-:W-:Y:S01]  /*7660*/  UMOV UR8, 0x80000000 ;  /* 0x8000000000087882 */ /* 0x000fe20000000000 */
[----:B------:R-:W-:Y:S01]  /*7670*/  ISETP.GE.AND P0, PT, R21, 0x3ff6a09f, PT ;  /* 0x3ff6a09f1500780c */ /* 0x000fe20003f06270 */
[----:B------:R-:W-:-:S12]  /*7680*/  UMOV UR9, 0x43300000 ;  /* 0x4330000000097882 */ /* 0x000fd80000000000 */
        /* <DEDUP_REMOVED lines=50> */
.L_x_7401:
[----:B------:R-:W-:Y:S05]  /*79b0*/  BSYNC B1 ;  /* 0x0000000000017941 */ /* 0x000fea0003800000 */
.L_x_7400:
[----:B--2---:R-:W0:Y:S01]  /*79c0*/  S2R R9, SR_TID.X ;  /* 0x0000000000097919 */ /* 0x004e220000002100 */
[----:B------:R-:W-:Y:S04]  /*79d0*/  BSSY B0, `(.L_x_7406) ;  /* 0x0000034000007945 */ /* 0x000fe80003800000 */
[----:B------:R-:W-:Y:S01]  /*79e0*/  BSSY B1, `(.L_x_7407) ;  /* 0x000002c000017945 */ /* 0x000fe20003800000 */
[----:B0-----:R-:W-:-:S13]  /*79f0*/  ISETP.GE.AND P0, PT, R9, R0, PT ;  /* 0x000000000900720c */ /* 0x001fda0003f06270 */
[----:B------:R-:W0:Y:S01]  /*7a00*/  @!P0 LDC.64 R6, c[0x0][0x230] ;  /* 0x00008c00ff068b82 */ /* 0x000e220000000a00 */
[----:B------:R-:W-:-:S04]  /*7a10*/  @!P0 IMAD.IADD R3, R2, 0x1, R9 ;  /* 0x0000000102038824 */ /* 0x000fc800078e0209 */
[----:B0-----:R-:W-:-:S04]  /*7a20*/  @!P0 IMAD.WIDE.U32 R6, R3, 0x8, R6 ;  /* 0x0000000803068825 */ /* 0x001fc800078e0006 */
[----:B------:R-:W-:Y:S01]  /*7a30*/  IMAD.MOV.U32 R3, RZ, RZ, R9 ;  /* 0x000000ffff037224 */ /* 0x000fe200078e0009 */
[----:B------:R-:W-:Y:S01]  /*7a40*/  @!P0 IADD3 R3, R9, 0x80, RZ ;  /* 0x0000008009038810 */ /* 0x000fe20007ffe0ff */
[----:B------:R0:W-:Y:S03]  /*7a50*/  @!P0 STG.E.64 desc[UR4][R6.64], R24 ;  /* 0x0000001806008986 */ /* 0x0001e6000c101b04 */
[----:B------:R-:W-:-:S13]  /*7a60*/  ISETP.GE.AND P0, PT, R3, R0, PT ;  /* 0x000000000300720c */ /* 0x000fda0003f06270 */
[----:B0-----:R-:W-:Y:S05]  /*7a70*/  @P0 BRA `(.L_x_7408) ;  /* 0x0000000000300947 */ /* 0x001fea0003800000 */
[----:B------:R-:W0:Y:S01]  /*7a80*/  LDC.64 R6, c[0x0][0x230] ;  /* 0x00008c00ff067b82 */ /* 0x000e220000000a00 */
[----:B------:R-:W-:Y:S02]  /*7a90*/  IMAD.IADD R9, R2, 0x1, R3 ;  /* 0x0000000102097824 */ /* 0x000fe400078e0203 */
[----:B------:R-:W-:-:S05]  /*7aa0*/  VIADD R3, R3, 0x80 ;  /* 0x0000008003037836 */ /* 0x000fca0000000000 */
[----:B------:R-:W-:Y:S01]  /*7ab0*/  ISETP.GE.AND P0, PT, R3, R0, PT ;  /* 0x000000000300720c */ /* 0x000fe20003f06270 */
[----:B0-----:R-:W-:-:S05]  /*7ac0*/  IMAD.WIDE.U32 R6, R9, 0x8, R6 ;  /* 0x0000000809067825 */ /* 0x001fca00078e0006 */
[----:B-----5:R0:W-:Y:S07]  /*7ad0*/  STG.E.64 desc[UR4][R6.64], R22 ;  /* 0x0000001606007986 */ /* 0x0201ee000c101b04 */
[----:B------:R-:W-:Y:S05]  /*7ae0*/  @P0 BRA `(.L_x_7409) ;  /* 0x0000000000300947 */ /* 0x000fea0003800000 */
[----:B0-----:R-:W0:Y:S01]  /*7af0*/  LDC.64 R6, c[0x0][0x230] ;  /* 0x00008c00ff067b82 */ /* 0x001e220000000a00 */
[----:B------:R-:W-:Y:S01]  /*7b00*/  IMAD.IADD R9, R2, 0x1, R3 ;  /* 0x0000000102097824 */ /* 0x000fe200078e0203 */
[----:B------:R-:W-:-:S03]  /*7b10*/  IADD3 R3, R3, 0x80, RZ ;  /* 0x0000008003037810 */ /* 0x000fc60007ffe0ff */
[----:B0-----:R-:W-:-:S05]  /*7b20*/  IMAD.WIDE.U32 R6, R9, 0x8, R6 ;  /* 0x0000000809067825 */ /* 0x001fca00078e0006 */
[----:B------:R0:W-:Y:S02]  /*7b30*/  STG.E.64 desc[UR4][R6.64], R10 ;  /* 0x0000000a06007986 */ /* 0x0001e4000c101b04 */
.L_x_7408:
[----:B------:R-:W-:-:S13]  /*7b40*/  ISETP.GE.AND P0, PT, R3, R0, PT ;  /* 0x000000000300720c */ /* 0x000fda0003f06270 */
[----:B------:R-:W-:Y:S05]  /*7b50*/  @P0 BRA `(.L_x_7410) ;  /* 0x0000000000300947 */ /* 0x000fea0003800000 */
[----:B0-----:R-:W0:Y:S01]  /*7b60*/  LDC.64 R6, c[0x0][0x230] ;  /* 0x00008c00ff067b82 */ /* 0x001e220000000a00 */
[----:B------:R-:W-:Y:S02]  /*7b70*/  IMAD.IADD R9, R2, 0x1, R3 ;  /* 0x0000000102097824 */ /* 0x000fe400078e0203 */
[----:B------:R-:W-:Y:S02]  /*7b80*/  VIADD R3, R3, 0x80 ;  /* 0x0000008003037836 */ /* 0x000fe40000000000 */
[----:B0-----:R-:W-:-:S05]  /*7b90*/  IMAD.WIDE.U32 R6, R9, 0x8, R6 ;  /* 0x0000000809067825 */ /* 0x001fca00078e0006 */
[----:B-----5:R1:W-:Y:S02]  /*7ba0*/  STG.E.64 desc[UR4][R6.64], R12 ;  /* 0x0000000c06007986 */ /* 0x0203e4000c101b04 */
.L_x_7409:
[----:B------:R-:W-:-:S13]  /*7bb0*/  ISETP.GE.AND P0, PT, R3, R0, PT ;  /* 0x000000000300720c */ /* 0x000fda0003f06270 */
[----:B------:R-:W-:Y:S05]  /*7bc0*/  @P0 BRA `(.L_x_7411) ;  /* 0x0000000000340947 */ /* 0x000fea0003800000 */
[----:B01----:R-:W0:Y:S01]  /*7bd0*/  LDC.64 R6, c[0x0][0x230] ;  /* 0x00008c00ff067b82 */ /* 0x003e220000000a00 */
[----:B------:R-:W-:Y:S01]  /*7be0*/  IMAD.IADD R9, R2, 0x1, R3 ;  /* 0x0000000102097824 */ /* 0x000fe200078e0203 */
[----:B------:R-:W-:-:S03]  /*7bf0*/  IADD3 R3, R3, 0x80, RZ ;  /* 0x0000008003037810 */ /* 0x000fc60007ffe0ff */
[----:B0-----:R-:W-:-:S05]  /*7c00*/  IMAD.WIDE.U32 R6, R9, 0x8, R6 ;  /* 0x0000000809067825 */ /* 0x001fca00078e0006 */
[----:B------:R1:W-:Y:S02]  /*7c10*/  STG.E.64 desc[UR4][R6.64], R14 ;  /* 0x0000000e06007986 */ /* 0x0003e4000c101b04 */
.L_x_7410:
[----:B------:R-:W-:-:S13]  /*7c20*/  ISETP.GE.AND P0, PT, R3, R0, PT ;  /* 0x000000000300720c */ /* 0x000fda0003f06270 */
[----:B------:R-:W-:Y:S05]  /*7c30*/  @P0 BREAK B1 ;  /* 0x0000000000010942 */ /* 0x000fea0003800000 */
[----:B------:R-:W-:Y:S05]  /*7c40*/  @P0 BRA `(.L_x_7412) ;  /* 0x0000000000300947 */ /* 0x000fea0003800000 */
[----:B01----:R-:W0:Y:S01]  /*7c50*/  LDC.64 R6, c[0x0][0x230] ;  /* 0x00008c00ff067b82 */ /* 0x003e220000000a00 */
[----:B------:R-:W-:Y:S02]  /*7c60*/  IMAD.IADD R9, R2, 0x1, R3 ;  /* 0x0000000102097824 */ /* 0x000fe400078e0203 */
[----:B------:R-:W-:Y:S02]  /*7c70*/  VIADD R3, R3, 0x80 ;  /* 0x0000008003037836 */ /* 0x000fe40000000000 */
[----:B0-----:R-:W-:-:S05]  /*7c80*/  IMAD.WIDE.U32 R6, R9, 0x8, R6 ;  /* 0x0000000809067825 */ /* 0x001fca00078e0006 */
[----:B-----5:R2:W-:Y:S02]  /*7c90*/  STG.E.64 desc[UR4][R6.64], R16 ;  /* 0x0000001006007986 */ /* 0x0205e4000c101b04 */
.L_x_7411:
[----:B------:R-:W-:Y:S05]  /*7ca0*/  BSYNC B1 ;  /* 0x0000000000017941 */ /* 0x000fea0003800000 */
.L_x_7407:
[----:B------:R-:W-:-:S13]  /*7cb0*/  ISETP.GE.AND P0, PT, R3, R0, PT ;  /* 0x000000000300720c */ /* 0x000fda0003f06270 */
[----:B012---:R-:W0:Y:S01]  /*7cc0*/  @!P0 LDC.64 R6, c[0x0][0x230] ;  /* 0x00008c00ff068b82 */ /* 0x007e220000000a00 */
[----:B------:R-:W-:Y:S01]  /*7cd0*/  @!P0 IMAD.IADD R9, R2, 0x1, R3 ;  /* 0x0000000102098824 */ /* 0x000fe200078e0203 */
[----:B------:R-:W-:-:S03]  /*7ce0*/  @!P0 IADD3 R3, R3, 0x80, RZ ;  /* 0x0000008003038810 */ /* 0x000fc60007ffe0ff */
[----:B0-----:R-:W-:-:S05]  /*7cf0*/  @!P0 IMAD.WIDE.U32 R6, R9, 0x8, R6 ;  /* 0x0000000809068825 */ /* 0x001fca00078e0006 */
[----:B------:R2:W-:Y:S02]  /*7d00*/  @!P0 STG.E.64 desc[UR4][R6.64], R18 ;  /* 0x0000001206008986 */ /* 0x0005e4000c101b04 */
.L_x_7412:
[----:B------:R-:W-:Y:S05]  /*7d10*/  BSYNC B0 ;  /* 0x0000000000007941 */ /* 0x000fea0003800000 */
.L_x_7406:
[----:B------:R-:W-:Y:S05]  /*7d20*/  WARPSYNC.ALL ;  /* 0x0000000000007948 */ /* 0x000fea0003800000 */
[----:B------:R-:W-:-:S13]  /*7d30*/  ISETP.GE.AND P0, PT, R3, R0, PT ;  /* 0x000000000300720c */ /* 0x000fda0003f06270 */
[----:B------:R-:W-:Y:S05]  /*7d40*/  @P0 EXIT ;  /* 0x000000000000094d */ /* 0x000fea0003800000 */
[----:B012---:R-:W0:Y:S01]  /*7d50*/  LDC.64 R6, c[0x0][0x230] ;  /* 0x00008c00ff067b82 */ /* 0x007e220000000a00 */
[----:B------:R-:W-:-:S04]  /*7d60*/  IMAD.IADD R3, R2, 0x1, R3 ;  /* 0x0000000102037824 */ /* 0x000fc800078e0203 */
[----:B0-----:R-:W-:-:S05]  /*7d70*/  IMAD.WIDE.U32 R2, R3, 0x8, R6 ;  /* 0x0000000803027825 */ /* 0x001fca00078e0006 */
[----:B-----5:R-:W-:Y:S01]  /*7d80*/  STG.E.64 desc[UR4][R2.64], R4 ;  /* 0x0000000402007986 */ /* 0x020fe2000c101b04 */
[----:B------:R-:W-:Y:S05]  /*7d90*/  EXIT ;  /* 0x000000000000794d */ /* 0x000fea0003800000 */
        .weak           $__internal_4_$__cuda_sm20_div_rn_f64_full
        .type           $__internal_4_$__cuda_sm20_div_rn_f64_full,@function
        .size           $__internal_4_$__cuda_sm20_div_rn_f64_full,(.L_x_11129 - $__internal_4_$__cuda_sm20_div_rn_f64_full)
$__internal_4_$__cuda_sm20_div_rn_f64_full:
[----:B------:R-:W-:Y:S01]  /*7da0*/  FSETP.GEU.AND P2, PT, |R31|, 1.469367938527859385e-39, PT ;  /* 0x001000001f00780b */ /* 0x000fe20003f4e200 */
[----:B------:R-:W-:Y:S01]  /*7db0*/  IMAD.MOV.U32 R5, RZ, RZ, 0x1ca00000 ;  /* 0x1ca00000ff057424 */ /* 0x000fe200078e00ff */
[C---:B------:R-:W-:Y:S01]  /*7dc0*/  FSETP.GEU.AND P0, PT, |R35|.reuse, 1.469367938527859385e-39, PT ;  /* 0x001000002300780b */ /* 0x040fe20003f0e200 */
[----:B------:R-:W-:Y:S01]  /*7dd0*/  BSSY B0, `(.L_x_7413) ;  /* 0x0000059000007945 */ /* 0x000fe20003800000 */
[----:B------:R-:W-:Y:S02]  /*7de0*/  LOP3.LUT R32, R35, 0x800fffff, RZ, 0xc0, !PT ;  /* 0x800fffff23207812 */ /* 0x000fe400078ec0ff */
[----:B------:R-:W-:Y:S02]  /*7df0*/  LOP3.LUT R3, R31, 0x7ff00000, RZ, 0xc0, !PT ;  /* 0x7ff000001f037812 */ /* 0x000fe400078ec0ff */
[----:B------:R-:W-:Y:S01]  /*7e00*/  LOP3.LUT R33, R32, 0x3ff00000, RZ, 0xfc, !PT ;  /* 0x3ff0000020217812 */ /* 0x000fe200078efcff */
[----:B------:R-:W-:Y:S01]  /*7e10*/  IMAD.MOV.U32 R32, RZ, RZ, R34 ;  /* 0x000000ffff207224 */ /* 0x000fe200078e0022 */
[----:B------:R-:W-:-:S02]  /*7e20*/  LOP3.LUT R6, R35, 0x7ff00000, RZ, 0xc0, !PT ;  /* 0x7ff0000023067812 */ /* 0x000fc400078ec0ff */
[----:B------:R-:W-:Y:S01]  /*7e30*/  MOV R38, R30 ;  /* 0x0000001e00267202 */ /* 0x000fe20000000f00 */
[----:B------:R-:W-:Y:S01]  /*7e40*/  @!P2 IMAD.MOV.U32 R36, RZ, RZ, RZ ;  /* 0x000000ffff24a224 */ /* 0x000fe200078e00ff */
[----:B------:R-:W-:Y:S01]  /*7e50*/  @!P2 LOP3.LUT R8, R35, 0x7ff00000, RZ, 0xc0, !PT ;  /* 0x7ff000002308a812 */ /* 0x000fe200078ec0ff */
[----:B------:R-:W-:Y:S01]  /*7e60*/  @!P0 DMUL R32, R34, 8.98846567431157953865e+307 ;  /* 0x7fe0000022208828 */ /* 0x000fe20000000000 */
[C---:B------:R-:W-:Y:S02]  /*7e70*/  ISETP.GE.U32.AND P1, PT, R3.reuse, R6, PT ;  /* 0x000000060300720c */ /* 0x040fe40003f26070 */
[----:B------:R-:W-:Y:S02]  /*7e80*/  @!P2 ISETP.GE.U32.AND P3, PT, R3, R8, PT ;  /* 0x000000080300a20c */ /* 0x000fe40003f66070 */
[C---:B------:R-:W-:Y:S01]  /*7e90*/  SEL R8, R5.reuse, 0x63400000, !P1 ;  /* 0x6340000005087807 */ /* 0x040fe20004800000 */
[----:B------:R-:W0:Y:S01]  /*7ea0*/  MUFU.RCP64H R9, R33 ;  /* 0x0000002100097308 */ /* 0x000e220000001800 */
[----:B------:R-:W-:-:S02]  /*7eb0*/  @!P2 SEL R7, R5, 0x63400000, !P3 ;  /* 0x634000000507a807 */ /* 0x000fc40005800000 */
[--C-:B------:R-:W-:Y:S01]  /*7ec0*/  LOP3.LUT R39, R8, 0x800fffff, R31.reuse, 0xf8, !PT ;  /* 0x800fffff08277812 */ /* 0x100fe200078ef81f */
[----:B------:R-:W-:Y:S01]  /*7ed0*/  IMAD.MOV.U32 R8, RZ, RZ, 0x1 ;  /* 0x00000001ff087424 */ /* 0x000fe200078e00ff */
[----:B------:R-:W-:Y:S02]  /*7ee0*/  @!P2 LOP3.LUT R7, R7, 0x80000000, R31, 0xf8, !PT ;  /* 0x800000000707a812 */ /* 0x000fe400078ef81f */
[----:B------:R-:W-:Y:S02]  /*7ef0*/  @!P0 LOP3.LUT R6, R33, 0x7ff00000, RZ, 0xc0, !PT ;  /* 0x7ff0000021068812 */ /* 0x000fe400078ec0ff */
[----:B------:R-:W-:Y:S01]  /*7f00*/  @!P2 LOP3.LUT R37, R7, 0x100000, RZ, 0xfc, !PT ;  /* 0x001000000725a812 */ /* 0x000fe200078efcff */
[----:B------:R-:W-:-:S05]  /*7f10*/  IMAD.MOV.U32 R7, RZ, RZ, R3 ;  /* 0x000000ffff077224 */ /* 0x000fca00078e0003 */
[----:B------:R-:W-:Y:S02]  /*7f20*/  @!P2 DFMA R38, R38, 2, -R36 ;  /* 0x400000002626a82b */ /* 0x000fe40000000824 */
[----:B0-----:R-:W-:-:S08]  /*7f30*/  DFMA R36, R8, -R32, 1 ;  /* 0x3ff000000824742b */ /* 0x001fd00000000820 */
[----:B------:R-:W-:Y:S01]  /*7f40*/  DFMA R36, R36, R36, R36 ;  /* 0x000000242424722b */ /* 0x000fe20000000024 */
[----:B------:R-:W-:-:S07]  /*7f50*/  @!P2 LOP3.LUT R7, R39, 0x7ff00000, RZ, 0xc0, !PT ;  /* 0x7ff000002707a812 */ /* 0x000fce00078ec0ff */
[----:B------:R-:W-:-:S08]  /*7f60*/  DFMA R8, R8, R36, R8 ;  /* 0x000000240808722b */ /* 0x000fd00000000008 */
[----:B------:R-:W-:-:S08]  /*7f70*/  DFMA R40, R8, -R32, 1 ;  /* 0x3ff000000828742b */ /* 0x000fd00000000820 */
[----:B------:R-:W-:-:S08]  /*7f80*/  DFMA R40, R8, R40, R8 ;  /* 0x000000280828722b */ /* 0x000fd00000000008 */
[----:B------:R-:W-:-:S08]  /*7f90*/  DMUL R8, R40, R38 ;  /* 0x0000002628087228 */ /* 0x000fd00000000000 */
[----:B------:R-:W-:-:S08]  /*7fa0*/  DFMA R36, R8, -R32, R38 ;  /* 0x800000200824722b */ /* 0x000fd00000000026 */
[----:B------:R-:W-:Y:S01]  /*7fb0*/  DFMA R36, R40, R36, R8 ;  /* 0x000000242824722b */ /* 0x000fe20000000008 */
[----:B------:R-:W-:-:S04]  /*7fc0*/  IADD3 R8, R7, -0x1, RZ ;  /* 0xffffffff07087810 */ /* 0x000fc80007ffe0ff */
[----:B------:R-:W-:Y:S01]  /*7fd0*/  ISETP.GT.U32.AND P0, PT, R8, 0x7feffffe, PT ;  /* 0x7feffffe0800780c */ /* 0x000fe20003f04070 */
[----:B------:R-:W-:-:S05]  /*7fe0*/  VIADD R8, R6, 0xffffffff ;  /* 0xffffffff06087836 */ /* 0x000fca0000000000 */
[----:B------:R-:W-:-:S13]  /*7ff0*/  ISETP.GT.U32.OR P0, PT, R8, 0x7feffffe, P0 ;  /* 0x7feffffe0800780c */ /* 0x000fda0000704470 */
[----:B------:R-:W-:Y:S05]  /*8000*/  @P0 BRA `(.L_x_7414) ;  /* 0x0000000000740947 */ /* 0x000fea0003800000 */
[----:B------:R-:W-:-:S04]  /*8010*/  LOP3.LUT R6, R35, 0x7ff00000, RZ, 0xc0, !PT ;  /* 0x7ff0000023067812 */ /* 0x000fc800078ec0ff */
[CC--:B------:R-:W-:Y:S02]  /*8020*/  ISETP.GE.U32.AND P0, PT, R3.reuse, R6.reuse, PT ;  /* 0x000000060300720c */ /* 0x0c0fe40003f06070 */
[----:B------:R-:W-:Y:S02]  /*8030*/  VIADDMNMX R3, R3, -R6, 0xb9600000, !PT ;  /* 0xb960000003037446 */ /* 0x000fe40007800906 */
[----:B------:R-:W-:Y:S02]  /*8040*/  SEL R6, R5, 0x63400000, !P0 ;  /* 0x6340000005067807 */ /* 0x000fe40004000000 */
[----:B------:R-:W-:-:S05]  /*8050*/  VIMNMX R3, R3, 0x46a00000, PT ;  /* 0x46a0000003037848 */ /* 0x000fca0003fe0100 */
[----:B------:R-:W-:Y:S01]  /*8060*/  IMAD.IADD R3, R3, 0x1, -R6 ;  /* 0x0000000103037824 */ /* 0x000fe200078e0a06 */
[----:B------:R-:W-:-:S03]  /*8070*/  MOV R6, RZ ;  /* 0x000000ff00067202 */ /* 0x000fc60000000f00 */
        /* <DEDUP_REMOVED lines=18> */
[----:B------:R-:W-:-:S03]  /*81a0*/  FSEL R6, R6, R8, !P0 ;  /* 0x0000000806067208 */ /* 0x000fc60004000000 */
[----:B------:R-:W-:Y:S01]  /*81b0*/  IMAD.MOV.U32 R9, RZ, RZ, R7 ;  /* 0x000000ffff097224 */ /* 0x000fe200078e0007 */
[----:B------:R-:W-:Y:S01]  /*81c0*/  MOV R8, R6 ;  /* 0x0000000600087202 */ /* 0x000fe20000000f00 */
[----:B------:R-:W-:Y:S06]  /*81d0*/  BRA `(.L_x_7415) ;  /* 0x0000000000607947 */ /* 0x000fec0003800000 */
.L_x_7414:
        /* <DEDUP_REMOVED lines=12> */
[----:B------:R-:W-:Y:S01]  /*82a0*/  @!P0 IMAD.MOV.U32 R9, RZ, RZ, R31 ;  /* 0x000000ffff098224 */ /* 0x000fe200078e001f */
[----:B------:R-:W-:Y:S01]  /*82b0*/  @!P0 MOV R8, RZ ;  /* 0x000000ff00088202 */ /* 0x000fe20000000f00 */
[----:B------:R-:W-:Y:S02]  /*82c0*/  @P0 IMAD.MOV.U32 R8, RZ, RZ, RZ ;  /* 0x000000ffff080224 */ /* 0x000fe400078e00ff */
[----:B------:R-:W-:Y:S01]  /*82d0*/  @P0 IMAD.MOV.U32 R9, RZ, RZ, R3 ;  /* 0x000000ffff090224 */ /* 0x000fe200078e0003 */
[----:B------:R-:W-:Y:S06]  /*82e0*/  BRA `(.L_x_7415) ;  /* 0x00000000001c7947 */ /* 0x000fec0003800000 */
.L_x_7417:
[----:B------:R-:W-:Y:S02]  /*82f0*/  LOP3.LUT R3, R35, 0x80000, RZ, 0xfc, !PT ;  /* 0x0008000023037812 */ /* 0x000fe400078efcff */
[----:B------:R-:W-:-:S03]  /*8300*/  MOV R8, R34 ;  /* 0x0000002200087202 */ /* 0x000fc60000000f00 */
[----:B------:R-:W-:Y:S01]  /*8310*/  IMAD.MOV.U32 R9, RZ, RZ, R3 ;  /* 0x000000ffff097224 */ /* 0x000fe200078e0003 */
[----:B------:R-:W-:Y:S06]  /*8320*/  BRA `(.L_x_7415) ;  /* 0x00000000000c7947 */ /* 0x000fec0003800000 */
.L_x_7416:
[----:B------:R-:W-:Y:S01]  /*8330*/  LOP3.LUT R3, R31, 0x80000, RZ, 0xfc, !PT ;  /* 0x000800001f037812 */ /* 0x000fe200078efcff */
[----:B------:R-:W-:-:S04]  /*8340*/  IMAD.MOV.U32 R8, RZ, RZ, R30 ;  /* 0x000000ffff087224 */ /* 0x000fc800078e001e */
[----:B------:R-:W-:-:S07]  /*8350*/  IMAD.MOV.U32 R9, RZ, RZ, R3 ;  /* 0x000000ffff097224 */ /* 0x000fce00078e0003 */
.L_x_7415:
[----:B------:R-:W-:Y:S05]  /*8360*/  BSYNC B0 ;  /* 0x0000000000007941 */ /* 0x000fea0003800000 */
.L_x_7413:
[----:B------:R-:W-:Y:S01]  /*8370*/  IMAD.MOV.U32 R5, RZ, RZ, 0x0 ;  /* 0x00000000ff057424 */ /* 0x000fe200078e00ff */
[----:B------:R-:W-:Y:S01]  /*8380*/  MOV R6, R8 ;  /* 0x0000000800067202 */ /* 0x000fe20000000f00 */
[----:B------:R-:W-:Y:S02]  /*8390*/  IMAD.MOV.U32 R3, RZ, RZ, R9 ;  /* 0x000000ffff037224 */ /* 0x000fe400078e0009 */
[----:B------:R-:W-:Y:S05]  /*83a0*/  RET.REL.NODEC R4 `(_ZN2at6native29vectorized_elementwise_kernelILi2EZZZNS0_17logit_kernel_cudaERNS_18TensorIteratorBaseERKN3c106ScalarEENKUlvE_clEvENKUlvE_clEvEUldE0_St5arrayIPcLm2EEEEviT0_T1_) ;  /* 0xffffff7c04147950 */ /* 0x000fea0003c3ffff */
.L_x_7418:
        /* <DEDUP_REMOVED lines=13> */
.L_x_11129:


//--------------------- .text._ZN2at6native29vectorized_elementwise_kernelILi4EZZZNS0_17logit_kernel_cudaERNS_18TensorIteratorBaseERKN3c106ScalarEENKUlvE_clEvENKUlvE_clEvEUldE0_St5arrayIPcLm2EEEEviT0_T1_ --------------------------
	.section	.text._ZN2at6native29vectorized_elementwise_kernelILi4EZZZNS0_17logit_kernel_cudaERNS_18TensorIteratorBaseERKN3c106ScalarEENKUlvE_clEvENKUlvE_clEvEUldE0_St5arrayIPcLm2EEEEviT0_T1_,"ax",@progbits
	.align	128
        .global         _ZN2at6native29vectorized_elementwise_kernelILi4EZZZNS0_17logit_kernel_cudaERNS_18TensorIteratorBaseERKN3c106ScalarEENKUlvE_clEvENKUlvE_clEvEUldE0_St5arrayIPcLm2EEEEviT0_T1_
        .type           _ZN2at6native29vectorized_elementwise_kernelILi4EZZZNS0_17logit_kernel_cudaERNS_18TensorIteratorBaseERKN3c106ScalarEENKUlvE_clEvENKUlvE_clEvEUldE0_St5arrayIPcLm2EEEEviT0_T1_,@function
        .size           _ZN2at6native29vectorized_elementwise_kernelILi4EZZZNS0_17logit_kernel_cudaERNS_18TensorIteratorBaseERKN3c106ScalarEENKUlvE_clEvENKUlvE_clEvEUldE0_St5arrayIPcLm2EEEEviT0_T1_,(.L_x_11130 - _ZN2at6native29vectorized_elementwise_kernelILi4EZZZNS0_17logit_kernel_cudaERNS_18TensorIteratorBaseERKN3c106ScalarEENKUlvE_clEvENKUlvE_clEvEUldE0_St5arrayIPcLm2EEEEviT0_T1_)
        .other          _ZN2at6native29vectorized_elementwise_kernelILi4EZZZNS0_17logit_kernel_cudaERNS_18TensorIteratorBaseERKN3c106ScalarEENKUlvE_clEvENKUlvE_clEvEUldE0_St5arrayIPcLm2EEEEviT0_T1_,@"STO_CUDA_ENTRY STV_DEFAULT"
_ZN2at6native29vectorized_elementwise_kernelILi4EZZZNS0_17logit_kernel_cudaERNS_18TensorIteratorBaseERKN3c106ScalarEENKUlvE_clEvENKUlvE_clEvEUldE0_St5arrayIPcLm2EEEEviT0_T1_:
.text._ZN2at6native29vectorized_elementwise_kernelILi4EZZZNS0_17logit_kernel_cudaERNS_18TensorIteratorBaseERKN3c106ScalarEENKUlvE_clEvENKUlvE_clEvEUldE0_St5arrayIPcLm2EEEEviT0_T1_:
        /* <DEDUP_REMOVED lines=30> */
.L_x_7421:
[----:B------:R-:W-:Y:S05]  /*01e0*/  BSYNC B0 ;  /* 0x0000000000007941 */ /* 0x000fea0003800000 */
.L_x_7420:
        /* <DEDUP_REMOVED lines=17> */
[----:B-----5:R-:W-:Y:S05]  /*0300*/  CALL.REL.NOINC `($__internal_5_$__cuda_sm20_div_rn_f64_full) ;  /* 0x0000007800a47944 */ /* 0x020fea0003c00000 */
[----:B------:R-:W-:-:S07]  /*0310*/  IMAD.MOV.U32 R7, RZ, RZ, R3 ;  /* 0x000000ffff077224 */ /* 0x000fce00078e0003 */
.L_x_7423:
[----:B------:R-:W-:Y:S05]  /*0320*/  BSYNC B1 ;  /* 0x0000000000017941 */ /* 0x000fea0003800000 */
.L_x_7422:
        /* <DEDUP_REMOVED lines=81> */
.L_x_7425:
[----:B------:R-:W-:Y:S05]  /*0840*/  BSYNC B0 ;  /* 0x0000000000007941 */ /* 0x000fea0003800000 */
.L_x_7424:
        /* <DEDUP_REMOVED lines=12> */
.L_x_7427:
[----:B------:R-:W-:Y:S05]  /*0910*/  BSYNC B0 ;  /* 0x0000000000007941 */ /* 0x000fea0003800000 */
.L_x_7426:
        /* <DEDUP_REMOVED lines=19> */
.L_x_7429:
[----:B------:R-:W-:Y:S05]  /*0a50*/  BSYNC B1 ;  /* 0x0000000000017941 */ /* 0x000fea0003800000 */
.L_x_7428:
        /* <DEDUP_REMOVED lines=81> */
.L_x_7431:
[----:B------:R-:W-:Y:S05]  /*0f70*/  BSYNC B0 ;  /* 0x0000000000007941 */ /* 0x000fea0003800000 */
.L_x_7430:
        /* <DEDUP_REMOVED lines=12> */
.L_x_7433:
[----:B------:R-:W-:Y:S05]  /*1040*/  BSYNC B0 ;  /* 0x0000000000007941 */ /* 0x000fea0003800000 */
.L_x_7432:
        /* <DEDUP_REMOVED lines=17> */
[----:B------:R-:W-:Y:S05]  /*1160*/  CALL.REL.NOINC `($__internal_5_$__cuda_sm20_div_rn_f64_full) ;  /* 0x0000006c000c7944 */ /* 0x000fea0003c00000 */
[----:B------:R-:W-:-:S07]  /*1170*/  IMAD.MOV.U32 R7, RZ, RZ, R3 ;  /* 0x000000ffff077224 */ /* 0x000fce00078e0003 */
.L_x_7435:
[----:B------:R-:W-:Y:S05]  /*1180*/  BSYNC B1 ;  /* 0x0000000000017941 */ /* 0x000fea0003800000 */
.L_x_7434:
        /* <DEDUP_REMOVED lines=81> */
.L_x_7437:
[----:B------:R-:W-:Y:S05]  /*16a0*/  BSYNC B0 ;  /* 0x0000000000007941 */ /* 0x000fea0003800000 */
.L_x_7436:
        /* <DEDUP_REMOVED lines=12> */
.L_x_7439:
[----:B------:R-:W-:Y:S05]  /*1770*/  BSYNC B0 ;  /* 0x0000000000007941 */ /* 0x000fea0003800000 */
.L_x_7438:
        /* <DEDUP_REMOVED lines=19> */
.L_x_7441:
[----:B------:R-:W-:Y:S05]  /*18b0*/  BSYNC B1 ;  /* 0x0000000000017941 */ /* 0x000fea0003800000 */
.L_x_7440:
        /* <DEDUP_REMOVED lines=81> */
.L_x_7443:
[----:B------:R-:W-:Y:S05]  /*1dd0*/  BSYNC B0 ;  /* 0x0000000000007941 */ /* 0x000fea0003800000 */
.L_x_7442:
        /* <DEDUP_REMOVED lines=12> */
.L_x_7445:
[----:B------:R-:W-:Y:S05]  /*1ea0*/  BSYNC B0 ;  /* 0x0000000000007941 */ /* 0x000fea0003800000 */
.L_x_7444:
        /* <DEDUP_REMOVED lines=18> */
[----:B------:R-:W-:-:S07]  /*1fd0*/  MOV R7, R3 ;  /* 0x0000000300077202 */ /* 0x000fce0000000f00 */
.L_x_7447:
[----:B------:R-:W-:Y:S05]  /*1fe0*/  BSYNC B1 ;  /* 0x0000000000017941 */ /* 0x000fea0003800000 */
.L_x_7446:
        /* <DEDUP_REMOVED lines=81> */
.L_x_7449:
[----:B------:R-:W-:Y:S05]  /*2500*/  BSYNC B0 ;  /* 0x0000000000007941 */ /* 0x000fea0003800000 */
.L_x_7448:
        /* <DEDUP_REMOVED lines=12> */
.L_x_7451:
[----:B------:R-:W-:Y:S05]  /*25d0*/  BSYNC B0 ;  /* 0x0000000000007941 */ /* 0x000fea0003800000 */
.L_x_7450:
        /* <DEDUP_REMOVED lines=19> */
.L_x_7453:
[----:B------:R-:W-:Y:S05]  /*2710*/  BSYNC B1 ;  /* 0x0000000000017941 */ /* 0x000fea0003800000 */
.L_x_7452:
        /* <DEDUP_REMOVED lines=81> */
.L_x_7455:
[----:B------:R-:W-:Y:S05]  /*2c30*/  BSYNC B0 ;  /* 0x0000000000007941 */ /* 0x000fea0003800000 */
.L_x_7454:
        /* <DEDUP_REMOVED lines=12> */
.L_x_7457:
[----:B------:R-:W-:Y:S05]  /*2d00*/  BSYNC B0 ;  /* 0x0000000000007941 */ /* 0x000fea0003800000 */
.L_x_7456:
        /* <DEDUP_REMOVED lines=19> */
.L_x_7459:
[----:B------:R-:W-:Y:S05]  /*2e40*/  BSYNC B1 ;  /* 0x0000000000017941 */ /* 0x000fea0003800000 */
.L_x_7458:
        /* <DEDUP_REMOVED lines=81> */
.L_x_7461:
[----:B------:R-:W-:Y:S05]  /*3360*/  BSYNC B0 ;  /* 0x0000000000007941 */ /* 0x000fea0003800000 */
.L_x_7460:
        /* <DEDUP_REMOVED lines=9> */
.L_x_7463:
[----:B------:R-:W-:Y:S05]  /*3400*/  BSYNC B0 ;  /* 0x0000000000007941 */ /* 0x000fea0003800000 */
.L_x_7462:
        /* <DEDUP_REMOVED lines=19> */
[----:B------:R-:W-:Y:S05]  /*3540*/  CALL.REL.NOINC `($__internal_5_$__cuda_sm20_div_rn_f64_full) ;  /* 0x0000004800147944 */ /* 0x000fea0003c00000 */
[----:B------:R-:W-:-:S07]  /*3550*/  IMAD.MOV.U32 R7, RZ, RZ, R3 ;  /* 0x000000ffff077224 */ /* 0x000fce00078e0003 */
.L_x_7465:
[----:B------:R-:W-:Y:S05]  /*3560*/  BSYNC B1 ;  /* 0x0000000000017941 */ /* 0x000fea0003800000 */
.L_x_7464:
        /* <DEDUP_REMOVED lines=85> */
.L_x_7467:
[----:B------:R-:W-:Y:S05]  /*3ac0*/  BSYNC B0 ;  /* 0x0000000000007941 */ /* 0x000fea0003800000 */
.L_x_7466:
[----:B------:R-:W-:Y:S04]  /*3ad0*/  STG.E.128 desc[UR4][R2.64+0x1000], R12 ;  /* 0x0010000c02007986 */ /* 0x000fe8000c101d04 */
[----:B------:R-:W-:Y:S01]  /*3ae0*/  STG.E.128 desc[UR4][R2.64+0x1010], R16 ;  /* 0x0010101002007986 */ /* 0x000fe2000c101d04 */
[----:B------:R-:W-:Y:S05]  /*3af0*/  EXIT ;  /* 0x000000000000794d */ /* 0x000fea0003800000 */
.L_x_7419:
        /* <DEDUP_REMOVED lines=67> */
.L_x_7471:
[----:B------:R-:W-:Y:S05]  /*3f30*/  BSYNC B0 ;  /* 0x0000000000007941 */ /* 0x000fea0003800000 */
.L_x_7470:
        /* <DEDUP_REMOVED lines=19> */
[----:B------:R-:W-:Y:S05]  /*4070*/  CALL.REL.NOINC `($__internal_5_$__cuda_sm20_div_rn_f64_full) ;  /* 0x0000003c00487944 */ /* 0x000fea0003c00000 */
[----:B------:R-:W-:-:S07]  /*4080*/  MOV R7, R3 ;  /* 0x0000000300077202 */ /* 0x000fce0000000f00 */
.L_x_7473:
[----:B------:R-:W-:Y:S05]  /*4090*/  BSYNC B2 ;  /* 0x0000000000027941 */ /* 0x000fea0003800000 */
.L_x_7472:
        /* <DEDUP_REMOVED lines=80> */
.L_x_7469:
[----:B------:R-:W-:Y:S05]  /*45a0*/  BSYNC B1 ;  /* 0x0000000000017941 */ /* 0x000fea0003800000 */
.L_x_7468:
        /* <DEDUP_REMOVED lines=17> */
.L_x_7477:
[----:B------:R-:W-:Y:S05]  /*46c0*/  BSYNC B0 ;  /* 0x0000000000007941 */ /* 0x000fea0003800000 */
.L_x_7476:
        /* <DEDUP_REMOVED lines=19> */
.L_x_7479:
[----:B------:R-:W-:Y:S05]  /*4800*/  BSYNC B2 ;  /* 0x0000000000027941 */ /* 0x000fea0003800000 */
.L_x_7478:
        /* <DEDUP_REMOVED lines=80> */
.L_x_7475:
[----:B------:R-:W-:Y:S05]  /*4d10*/  BSYNC B1 ;  /* 0x0000000000017941 */ /* 0x000fea0003800000 */
.L_x_7474:
        /* <DEDUP_REMOVED lines=17> */
.L_x_7483:
[----:B------:R-:W-:Y:S05]  /*4e30*/  BSYNC B0 ;  /* 0x0000000000007941 */ /* 0x000fea0003800000 */
.L_x_7482:
        /* <DEDUP_REMOVED lines=19> */
.L_x_7485:
[----:B------:R-:W-:Y:S05]  /*4f70*/  BSYNC B2 ;  /* 0x0000000000027941 */ /* 0x000fea0003800000 */
.L_x_7484:
        /* <DEDUP_REMOVED lines=80> */
.L_x_7481:
[----:B------:R-:W-:Y:S05]  /*5480*/  BSYNC B1 ;  /* 0x0000000000017941 */ /* 0x000fea0003800000 */
.L_x_7480:
        /* <DEDUP_REMOVED lines=17> */
.L_x_7489:
[----:B------:R-:W-:Y:S05]  /*55a0*/  BSYNC B0 ;  /* 0x0000000000007941 */ /* 0x000fea0003800000 */
.L_x_7488:
        /* <DEDUP_REMOVED lines=19> */
.L_x_7491:
[----:B------:R-:W-:Y:S05]  /*56e0*/  BSYNC B2 ;  /* 0x0000000000027941 */ /* 0x000fea0003800000 */
.L_x_7490:
        /* <DEDUP_REMOVED lines=80> */
.L_x_7487:
[----:B------:R-:W-:Y:S05]  /*5bf0*/  BSYNC B1 ;  /* 0x0000000000017941 */ /* 0x000fea0003800000 */
.L_x_7486:
        /* <DEDUP_REMOVED lines=17> */
.L_x_7495:
[----:B------:R-:W-:Y:S05]  /*5d10*/  BSYNC B0 ;  /* 0x0000000000007941 */ /* 0x000fea0003800000 */
.L_x_7494:
        /* <DEDUP_REMOVED lines=19> */
.L_x_7497:
[----:B------:R-:W-:Y:S05]  /*5e50*/  BSYNC B2 ;  /* 0x0000000000027941 */ /* 0x000fea0003800000 */
.L_x_7496:
        /* <DEDUP_REMOVED lines=80> */
.L_x_7493:
[----:B------:R-:W-:Y:S05]  /*6360*/  BSYNC B1 ;  /* 0x0000000000017941 */ /* 0x000fea0003800000 */
.L_x_7492:
        /* <DEDUP_REMOVED lines=17> */
.L_x_7501:
[----:B------:R-:W-:Y:S05]  /*6480*/  BSYNC B0 ;  /* 0x0000000000007941 */ /* 0x000fea0003800000 */
.L_x_7500:
        /* <DEDUP_REMOVED lines=19> */
.L_x_7503:
[----:B------:R-:W-:Y:S05]  /*65c0*/  BSYNC B2 ;  /* 0x0000000000027941 */ /* 0x000fea0003800000 */
.L_x_7502:
        /* <DEDUP_REMOVED lines=80> */
.L_x_7499:
[----:B------:R-:W-:Y:S05]  /*6ad0*/  BSYNC B1 ;  /* 0x0000000000017941 */ /* 0x000fea0003800000 */
.L_x_7498:
        /* <DEDUP_REMOVED lines=17> */
.L_x_7507:
[----:B------:R-:W-:Y:S05]  /*6bf0*/  BSYNC B0 ;  /* 0x0000000000007941 */ /* 0x000fea0003800000 */
.L_x_7506:
        /* <DEDUP_REMOVED lines=19> */
.L_x_7509:
[----:B------:R-:W-:Y:S05]  /*6d30*/  BSYNC B2 ;  /* 0x0000000000027941 */ /* 0x000fea0003800000 */
.L_x_7508:
        /* <DEDUP_REMOVED lines=80> */
.L_x_7505:
[----:B------:R-:W-:Y:S05]  /*7240*/  BSYNC B1 ;  /* 0x0000000000017941 */ /* 0x000fea0003800000 */
.L_x_7504:
        /* <DEDUP_REMOVED lines=17> */
.L_x_7513:
[----:B------:R-:W-:Y:S05]  /*7360*/  BSYNC B0 ;  /* 0x0000000000007941 */ /* 0x000fea0003800000 */
.L_x_7512:
        /* <DEDUP_REMOVED lines=19> */
.L_x_7515:
[----:B------:R-:W-:Y:S05]  /*74a0*/  BSYNC B2 ;  /* 0x0000000000027941 */ /* 0x000fea0003800000 */
.L_x_7514:
        /* <DEDUP_REMOVED lines=80> */
.L_x_7511:
[----:B------:R-:W-:Y:S05]  /*79b0*/  BSYNC B1 ;  /* 0x0000000000017941 */ /* 0x000fea0003800000 */
.L_x_7510:
        /* <DEDUP_REMOVED lines=24> */
.L_x_7518:
[----:B------:R-:W-:-:S13]  /*7b40*/  ISETP.GE.AND P0, PT, R3, R0, PT ;  /* 0x000000000300720c */ /* 0x000fda0003f06270 */
[----:B------:R-:W-:Y:S05]  /*7b50*/  @P0 BRA `(.L_x_7520) ;  /* 0x0000000000300947 */ /* 0x000fea0003800000 */
[----:B0-----:R-:W0:Y:S01]  /*7b60*/  LDC.64 R6, c[0x0][0x230] ;  /* 0x00008c00ff067b82 */ /* 0x001e220000000a00 */
[----:B------:R-:W-:Y:S02]  /*7b70*/  IMAD.IADD R9, R2, 0x1, R3 ;  /* 0x0000000102097824 */ /* 0x000fe400078e0203 */
[----:B------:R-:W-:Y:S02]  /*7b80*/  VIADD R3, R3, 0x80 ;  /* 0x0000008003037836 */ /* 0x000fe40000000000 */
[----:B0-----:R-:W-:-:S05]  /*7b90*/  IMAD.WIDE.U32 R6, R9, 0x8, R6 ;  /* 0x0000000809067825 */ /* 0x001fca00078e0006 */
[----:B-----5:R1:W-:Y:S02]  /*7ba0*/  STG.E.64 desc[UR4][R6.64], R12 ;  /* 0x0000000c06007986 */ /* 0x0203e4000c101b04 */
.L_x_7519:
[----:B------:R-:W-:-:S13]  /*7bb0*/  ISETP.GE.AND P0, PT, R3, R0, PT ;  /* 0x000000000300720c */ /* 0x000fda0003f06270 */
[----:B------:R-:W-:Y:S05]  /*7bc0*/  @P0 BRA `(.L_x_7521) ;  /* 0x0000000000340947 */ /* 0x000fea0003800000 */
[----:B01----:R-:W0:Y:S01]  /*7bd0*/  LDC.64 R6, c[0x0][0x230] ;  /* 0x00008c00ff067b82 */ /* 0x003e220000000a00 */
[----:B------:R-:W-:Y:S01]  /*7be0*/  IMAD.IADD R9, R2, 0x1, R3 ;  /* 0x0000000102097824 */ /* 0x000fe200078e0203 */
[----:B------:R-:W-:-:S03]  /*7bf0*/  IADD3 R3, R3, 0x80, RZ ;  /* 0x0000008003037810 */ /* 0x000fc60007ffe0ff */
[----:B0-----:R-:W-:-:S05]  /*7c00*/  IMAD.WIDE.U32 R6, R9, 0x8, R6 ;  /* 0x0000000809067825 */ /* 0x001fca00078e0006 */
[----:B------:R1:W-:Y:S02]  /*7c10*/  STG.E.64 desc[UR4][R6.64], R14 ;  /* 0x0000000e06007986 */ /* 0x0003e4000c101b04 */
.L_x_7520:
        /* <DEDUP_REMOVED lines=8> */
.L_x_7521:
[----:B------:R-:W-:Y:S05]  /*7ca0*/  BSYNC B1 ;  /* 0x0000000000017941 */ /* 0x000fea0003800000 */
.L_x_7517:
[----:B------:R-:W-:-:S13]  /*7cb0*/  ISETP.GE.AND P0, PT, R3, R0, PT ;  /* 0x000000000300720c */ /* 0x000fda0003f06270 */
[----:B012---:R-:W0:Y:S01]  /*7cc0*/  @!P0 LDC.64 R6, c[0x0][0x230] ;  /* 0x00008c00ff068b82 */ /* 0x007e220000000a00 */
[----:B------:R-:W-:Y:S01]  /*7cd0*/  @!P0 IMAD.IADD R9, R2, 0x1, R3 ;  /* 0x0000000102098824 */ /* 0x000fe200078e0203 */
[----:B------:R-:W-:-:S03]  /*7ce0*/  @!P0 IADD3 R3, R3, 0x80, RZ ;  /* 0x0000008003038810 */ /* 0x000fc60007ffe0ff */
[----:B0-----:R-:W-:-:S05]  /*7cf0*/  @!P0 IMAD.WIDE.U32 R6, R9, 0x8, R6 ;  /* 0x0000000809068825 */ /* 0x001fca00078e0006 */
[----:B------:R2:W-:Y:S02]  /*7d00*/  @!P0 STG.E.64 desc[UR4][R6.64], R18 ;  /* 0x0000001206008986 */ /* 0x0005e4000c101b04 */
.L_x_7522:
[----:B------:R-:W-:Y:S05]  /*7d10*/  BSYNC B0 ;  /* 0x0000000000007941 */ /* 0x000fea0003800000 */
.L_x_7516:
        /* <DEDUP_REMOVED lines=8> */
        .weak           $__internal_5_$__cuda_sm20_div_rn_f64_full
        .type           $__internal_5_$__cuda_sm20_div_rn_f64_full,@function
        .size           $__internal_5_$__cuda_sm20_div_rn_f64_full,(.L_x_11130 - $__internal_5_$__cuda_sm20_div_rn_f64_full)
$__internal_5_$__cuda_sm20_div_rn_f64_full:
        /* <DEDUP_REMOVED lines=68> */
.L_x_7524:
        /* <DEDUP_REMOVED lines=17> */
.L_x_7527:
[----:B------:R-:W-:Y:S02]  /*82f0*/  LOP3.LUT R3, R35, 0x80000, RZ, 0xfc, !PT ;  /* 0x0008000023037812 */ /* 0x000fe400078efcff */
[----:B------:R-:W-:-:S03]  /*8300*/  MOV R8, R34 ;  /* 0x0000002200087202 */ /* 0x000fc60000000f00 */
[----:B------:R-:W-:Y:S01]  /*8310*/  IMAD.MOV.U32 R9, RZ, RZ, R3 ;  /* 0x000000ffff097224 */ /* 0x000fe200078e0003 */
[----:B------:R-:W-:Y:S06]  /*8320*/  BRA `(.L_x_7525) ;  /* 0x00000000000c7947 */ /* 0x000fec0003800000 */
.L_x_7526:
[----:B------:R-:W-:Y:S01]  /*8330*/  LOP3.LUT R3, R31, 0x80000, RZ, 0xfc, !PT ;  /* 0x000800001f037812 */ /* 0x000fe200078efcff */
[----:B------:R-:W-:-:S04]  /*8340*/  IMAD.MOV.U32 R8, RZ, RZ, R30 ;  /* 0x000000ffff087224 */ /* 0x000fc800078e001e */
[----:B------:R-:W-:-:S07]  /*8350*/  IMAD.MOV.U32 R9, RZ, RZ, R3 ;  /* 0x000000ffff097224 */ /* 0x000fce00078e0003 */
.L_x_7525:
[----:B------:R-:W-:Y:S05]  /*8360*/  BSYNC B0 ;  /* 0x0000000000007941 */ /* 0x000fea0003800000 */
.L_x_7523:
[----:B------:R-:W-:Y:S01]  /*8370*/  IMAD.MOV.U32 R5, RZ, RZ, 0x0 ;  /* 0x00000000ff057424 */ /* 0x000fe200078e00ff */
[----:B------:R-:W-:Y:S01]  /*8380*/  MOV R6, R8 ;  /* 0x0000000800067202 */ /* 0x000fe20000000f00 */
[----:B------:R-:W-:Y:S02]  /*8390*/  IMAD.MOV.U32 R3, RZ, RZ, R9 ;  /* 0x000000ffff037224 */ /* 0x000fe400078e0009 */
[----:B------:R-:W-:Y:S05]  /*83a0*/  RET.REL.NODEC R4 `(_ZN2at6native29vectorized_elementwise_kernelILi4EZZZNS0_17logit_kernel_cudaERNS_18TensorIteratorBaseERKN3c106ScalarEENKUlvE_clEvENKUlvE_clEvEUldE0_St5arrayIPcLm2EEEEviT0_T1_) ;  /* 0xffffff7c04147950 */ /* 0x000fea0003c3ffff */
.L_x_7528:
        /* <DEDUP_REMOVED lines=13> */
.L_x_11130:


//--------------------- .text._ZN2at6native29vectorized_elementwise_kernelILi8EZZZNS0_17logit_kernel_cudaERNS_18TensorIteratorBaseERKN3c106ScalarEENKUlvE_clEvENKUlvE_clEvEUldE0_St5arrayIPcLm2EEEEviT0_T1_ --------------------------
	.section	.text._ZN2at6native29vectorized_elementwise_kernelILi8EZZZNS0_17logit_kernel_cudaERNS_18TensorIteratorBaseERKN3c106ScalarEENKUlvE_clEvENKUlvE_clEvEUldE0_St5arrayIPcLm2EEEEviT0_T1_,"ax",@progbits
	.align	128
        .global         _ZN2at6native29vectorized_elementwise_kernelILi8EZZZNS0_17logit_kernel_cudaERNS_18TensorIteratorBaseERKN3c106ScalarEENKUlvE_clEvENKUlvE_clEvEUldE0_St5arrayIPcLm2EEEEviT0_T1_
        .type           _ZN2at6native29vectorized_elementwise_kernelILi8EZZZNS0_17logit_kernel_cudaERNS_18TensorIteratorBaseERKN3c106ScalarEENKUlvE_clEvENKUlvE_clEvEUldE0_St5arrayIPcLm2EEEEviT0_T1_,@function
        .size           _ZN2at6native29vectorized_elementwise_kernelILi8EZZZNS0_17logit_kernel_cudaERNS_18TensorIteratorBaseERKN3c106ScalarEENKUlvE_clEvENKUlvE_clEvEUldE0_St5arrayIPcLm2EEEEviT0_T1_,(.L_x_11131 - _ZN2at6native29vectorized_elementwise_kernelILi8EZZZNS0_17logit_kernel_cudaERNS_18TensorIteratorBaseERKN3c106ScalarEENKUlvE_clEvENKUlvE_clEvEUldE0_St5arrayIPcLm2EEEEviT0_T1_)
        .other          _ZN2at6native29vectorized_elementwise_kernelILi8EZZZNS0_17logit_kernel_cudaERNS_18TensorIteratorBaseERKN3c106ScalarEENKUlvE_clEvENKUlvE_clEvEUldE0_St5arrayIPcLm2EEEEviT0_T1_,@"STO_CUDA_ENTRY STV_DEFAULT"
_ZN2at6native29vectorized_elementwise_kernelILi8EZZZNS0_17logit_kernel_cudaERNS_18TensorIteratorBaseERKN3c106ScalarEENKUlvE_clEvENKUlvE_clEvEUldE0_St5arrayIPcLm2EEEEviT0_T1_:
.text._ZN2at6native29vectorized_elementwise_kernelILi8EZZZNS0_17logit_kernel_cudaERNS_18TensorIteratorBaseERKN3c106ScalarEENKUlvE_clEvENKUlvE_clEvEUldE0_St5arrayIPcLm2EEEEviT0_T1_:
        /* <DEDUP_REMOVED lines=30> */
.L_x_7531:
[----:B------:R-:W-:Y:S05]  /*01e0*/  BSYNC B0 ;  /* 0x0000000000007941 */ /* 0x000fea0003800000 */
.L_x_7530:
        /* <DEDUP_REMOVED lines=17> */
[----:B-----5:R-:W-:Y:S05]  /*0300*/  CALL.REL.NOINC `($__internal_6_$__cuda_sm20_div_rn_f64_full) ;  /* 0x0000007800a47944 */ /* 0x020fea0003c00000 */
[----:B------:R-:W-:-:S07]  /*0310*/  IMAD.MOV.U32 R7, RZ, RZ, R3 ;  /* 0x000000ffff077224 */ /* 0x000fce00078e0003 */
.L_x_7533:
[----:B------:R-:W-:Y:S05]  /*0320*/  BSYNC B1 ;  /* 0x0000000000017941 */ /* 0x000fea0003800000 */
.L_x_7532:
        /* <DEDUP_REMOVED lines=81> */
.L_x_7535:
[----:B------:R-:W-:Y:S05]  /*0840*/  BSYNC B0 ;  /* 0x0000000000007941 */ /* 0x000fea0003800000 */
.L_x_7534:
        /* <DEDUP_REMOVED lines=12> */
.L_x_7537:
[----:B------:R-:W-:Y:S05]  /*0910*/  BSYNC B0 ;  /* 0x0000000000007941 */ /* 0x000fea0003800000 */
.L_x_7536:
        /* <DEDUP_REMOVED lines=19> */
.L_x_7539:
[----:B------:R-:W-:Y:S05]  /*0a50*/  BSYNC B1 ;  /* 0x0000000000017941 */ /* 0x000fea0003800000 */
.L_x_7538:
        /* <DEDUP_REMOVED lines=81> */
.L_x_7541:
[----:B------:R-:W-:Y:S05]  /*0f70*/  BSYNC B0 ;  /* 0x0000000000007941 */ /* 0x000fea0003800000 */
.L_x_7540:
        /* <DEDUP_REMOVED lines=12> */
.L_x_7543:
[----:B------:R-:W-:Y:S05]  /*1040*/  BSYNC B0 ;  /* 0x0000000000007941 */ /* 0x000fea0003800000 */
.L_x_7542:
        /* <DEDUP_REMOVED lines=17> */
[----:B------:R-:W-:Y:S05]  /*1160*/  CALL.REL.NOINC `($__internal_6_$__cuda_sm20_div_rn_f64_full) ;  /* 0x0000006c000c7944 */ /* 0x000fea0003c00000 */
[----:B------:R-:W-:-:S07]  /*1170*/  IMAD.MOV.U32 R7, RZ, RZ, R3 ;  /* 0x000000ffff077224 */ /* 0x000fce00078e0003 */
.L_x_7545:
[----:B------:R-:W-:Y:S05]  /*1180*/  BSYNC B1 ;  /* 0x0000000000017941 */ /* 0x000fea0003800000 */
.L_x_7544:
        /* <DEDUP_REMOVED lines=81> */
.L_x_7547:
[----:B------:R-:W-:Y:S05]  /*16a0*/  BSYNC B0 ;  /* 0x0000000000007941 */ /* 0x000fea0003800000 */
.L_x_7546:
        /* <DEDUP_REMOVED lines=12> */
.L_x_7549:
[----:B------:R-:W-:Y:S05]  /*1770*/  BSYNC B0 ;  /* 0x0000000000007941 */ /* 0x000fea0003800000 */
.L_x_7548:
        /* <DEDUP_REMOVED lines=19> */
.L_x_7551:
[----:B------:R-:W-:Y:S05]  /*18b0*/  BSYNC B1 ;  /* 0x0000000000017941 */ /* 0x000fea0003800000 */
.L_x_7550:
        /* <DEDUP_REMOVED lines=81> */
.L_x_7553:
[----:B------:R-:W-:Y:S05]  /*1dd0*/  BSYNC B0 ;  /* 0x0000000000007941 */ /* 0x000fea0003800000 */
.L_x_7552:
        /* <DEDUP_REMOVED lines=12> */
.L_x_7555:
[----:B------:R-:W-:Y:S05]  /*1ea0*/  BSYNC B0 ;  /* 0x0000000000007941 */ /* 0x000fea0003800000 */
.L_x_7554:
        /* <DEDUP_REMOVED lines=18> */
[----:B------:R-:W-:-:S07]  /*1fd0*/  MOV R7, R3 ;  /* 0x0000000300077202 */ /* 0x000fce0000000f00 */
.L_x_7557:
[----:B------:R-:W-:Y:S05]  /*1fe0*/  BSYNC B1 ;  /* 0x0000000000017941 */ /* 0x000fea0003800000 */
.L_x_7556:
        /* <DEDUP_REMOVED lines=81> */
.L_x_7559:
[----:B------:R-:W-:Y:S05]  /*2500*/  BSYNC B0 ;  /* 0x0000000000007941 */ /* 0x000fea0003800000 */
.L_x_7558:
        /* <DEDUP_REMOVED lines=12> */
.L_x_7561:
[----:B------:R-:W-:Y:S05]  /*25d0*/  BSYNC B0 ;  /* 0x0000000000007941 */ /* 0x000fea0003800000 */
.L_x_7560:
        /* <DEDUP_REMOVED lines=19> */
.L_x_7563:
[----:B------:R-:W-:Y:S05]  /*2710*/  BSYNC B1 ;  /* 0x0000000000017941 */ /* 0x000fea0003800000 */
.L_x_7562:
        /* <DEDUP_REMOVED lines=81> */
.L_x_7565:
[----:B------:R-:W-:Y:S05]  /*2c30*/  BSYNC B0 ;  /* 0x0000000000007941 */ /* 0x000fea0003800000 */
.L_x_7564:
        /* <DEDUP_REMOVED lines=12> */
.L_x_7567:
[----:B------:R-:W-:Y:S05]  /*2d00*/  BSYNC B0 ;  /* 0x0000000000007941 */ /* 0x000fea0003800000 */
.L_x_7566:
        /* <DEDUP_REMOVED lines=19> */
.L_x_7569:
[----:B------:R-:W-:Y:S05]  /*2e40*/  BSYNC B1 ;  /* 0x0000000000017941 */ /* 0x000fea0003800000 */
.L_x_7568:
        /* <DEDUP_REMOVED lines=81> */
.L_x_7571:
[----:B------:R-:W-:Y:S05]  /*3360*/  BSYNC B0 ;  /* 0x0000000000007941 */ /* 0x000fea0003800000 */
.L_x_7570:
        /* <DEDUP_REMOVED lines=9> */
.L_x_7573:
[----:B------:R-:W-:Y:S05]  /*3400*/  BSYNC B0 ;  /* 0x0000000000007941 */ /* 0x000fea0003800000 */
.L_x_7572:
        /* <DEDUP_REMOVED lines=19> */
[----:B------:R-:W-:Y:S05]  /*3540*/  CALL.REL.NOINC `($__internal_6_$__cuda_sm20_div_rn_f64_full) ;  /* 0x0000004800147944 */ /* 0x000fea0003c00000 */
[----:B------:R-:W-:-:S07]  /*3550*/  IMAD.MOV.U32 R7, RZ, RZ, R3 ;  /* 0x000000ffff077224 */ /* 0x000fce00078e0003 */
.L_x_7575:
[----:B------:R-:W-:Y:S05]  /*3560*/  BSYNC B1 ;  /* 0x0000000000017941 */ /* 0x000fea0003800000 */
.L_x_7574:
        /* <DEDUP_REMOVED lines=85> */
.L_x_7577:
[----:B------:R-:W-:Y:S05]  /*3ac0*/  BSYNC B0 ;  /* 0x0000000000007941 */ /* 0x000fea0003800000 */
.L_x_7576:
[----:B------:R-:W-:Y:S04]  /*3ad0*/  STG.E.128 desc[UR4][R2.64+0x20], R12 ;  /* 0x0000200c02007986 */ /* 0x000fe8000c101d04 */
[----:B------:R-:W-:Y:S01]  /*3ae0*/  STG.E.128 desc[UR4][R2.64+0x30], R16 ;  /* 0x0000301002007986 */ /* 0x000fe2000c101d04 */
[----:B------:R-:W-:Y:S05]  /*3af0*/  EXIT ;  /* 0x000000000000794d */ /* 0x000fea0003800000 */
.L_x_7529:
        /* <DEDUP_REMOVED lines=67> */
.L_x_7581:
[----:B------:R-:W-:Y:S05]  /*3f30*/  BSYNC B0 ;  /* 0x0000000000007941 */ /* 0x000fea0003800000 */
.L_x_7580:
        /* <DEDUP_REMOVED lines=19> */
[----:B------:R-:W-:Y:S05]  /*4070*/  CALL.REL.NOINC `($__internal_6_$__cuda_sm20_div_rn_f64_full) ;  /* 0x0000003c00487944 */ /* 0x000fea0003c00000 */
[----:B------:R-:W-:-:S07]  /*4080*/  MOV R7, R3 ;  /* 0x0000000300077202 */ /* 0x000fce0000000f00 */
.L_x_7583:
[----:B------:R-:W-:Y:S05]  /*4090*/  BSYNC B2 ;  /* 0x0000000000027941 */ /* 0x000fea0003800000 */
.L_x_7582:
        /* <DEDUP_REMOVED lines=80> */
.L_x_7579:
[----:B------:R-:W-:Y:S05]  /*45a0*/  BSYNC B1 ;  /* 0x0000000000017941 */ /* 0x000fea0003800000 */
.L_x_7578:
        /* <DEDUP_REMOVED lines=17> */
.L_x_7587:
[----:B------:R-:W-:Y:S05]  /*46c0*/  BSYNC B0 ;  /* 0x0000000000007941 */ /* 0x000fea0003800000 */
.L_x_7586:
        /* <DEDUP_REMOVED lines=19> */
.L_x_7589:
[----:B------:R-:W-:Y:S05]  /*4800*/  BSYNC B2 ;  /* 0x0000000000027941 */ /* 0x000fea0003800000 */
.L_x_7588:
        /* <DEDUP_REMOVED lines=80> */
.L_x_7585:
[----:B------:R-:W-:Y:S05]  /*4d10*/  BSYNC B1 ;  /* 0x0000000000017941 */ /* 0x000fea0003800000 */
.L_x_7584:
        /* <DEDUP_REMOVED lines=17> */
.L_x_7593:
[----:B------:R-:W-:Y:S05]  /*4e30*/  BSYNC B0 ;  /* 0x0000000000007941 */ /* 0x000fea0003800000 */
.L_x_7592:
        /* <DEDUP_REMOVED lines=19> */
.L_x_7595:
[----:B------:R-:W-:Y:S05]  /*4f70*/  BSYNC B2 ;  /* 0x0000000000027941 */ /* 0x000fea0003800000 */
.L_x_7594:
        /* <DEDUP_REMOVED lines=80> */
.L_x_7591:
[----:B------:R-:W-:Y:S05]  /*5480*/  BSYNC B1 ;  /* 0x0000000000017941 */ /* 0x000fea0003800000 */
.L_x_7590:
        /* <DEDUP_REMOVED lines=17> */
.L_x_7599:
[----:B------:R-:W-:Y:S05]  /*55a0*/  BSYNC B0 ;  /* 0x0000000000007941 */ /* 0x000fea0003800000 */
.L_x_7598:
        /* <DEDUP_REMOVED lines=19> */
.L_x_7601:
[----:B------:R-:W-:Y:S05]  /*56e0*/  BSYNC B2 ;  /* 0x0000000000027941 */ /* 0x000fea0003800000 */
.L_x_7600:
        /* <DEDUP_REMOVED lines=80> */
.L_x_7597:
[----:B------:R-:W-:Y:S05]  /*5bf0*/  BSYNC B1 ;  /* 0x0000000000017941 */ /* 0x000fea0003800000 */
.L_x_7596:
        /* <DEDUP_REMOVED lines=17> */
.L_x_7605:
[----:B------:R-:W-:Y:S05]  /*5d10*/  BSYNC B0 ;  /* 0x0000000000007941 */ /* 0x000fea0003800000 */
.L_x_7604:
        /* <DEDUP_REMOVED lines=19> */
.L_x_7607:
[----:B------:R-:W-:Y:S05]  /*5e50*/  BSYNC B2 ;  /* 0x0000000000027941 */ /* 0x000fea0003800000 */
.L_x_7606:
        /* <DEDUP_REMOVED lines=80> */
.L_x_7603:
[----:B------:R-:W-:Y:S05]  /*6360*/  BSYNC B1 ;  /* 0x0000000000017941 */ /* 0x000fea0003800000 */
.L_x_7602:
        /* <DEDUP_REMOVED lines=17> */
.L_x_7611:
[----:B------:R-:W-:Y:S05]  /*6480*/  BSYNC B0 ;  /* 0x0000000000007941 */ /* 0x000fea0003800000 */
.L_x_7610:
        /* <DEDUP_REMOVED lines=19> */
.L_x_7613:
[----:B------:R-:W-:Y:S05]  /*65c0*/  BSYNC B2 ;  /* 0x0000000000027941 */ /* 0x000fea0003800000 */
.L_x_7612:
        /* <DEDUP_REMOVED lines=80> */
.L_x_7609:
[----:B------:R-:W-:Y:S05]  /*6ad0*/  BSYNC B1 ;  /* 0x0000000000017941 */ /* 0x000fea0003800000 */
.L_x_7608:
        /* <DEDUP_REMOVED lines=17> */
.L_x_7617:
[----:B------:R-:W-:Y:S05]  /*6bf0*/  BSYNC B0 ;  /* 0x0000000000007941 */ /* 0x000fea0003800000 */
.L_x_7616:
        /* <DEDUP_REMOVED lines=19> */
.L_x_7619:
[----:B------:R-:W-:Y:S05]  /*6d30*/  BSYNC B2 ;  /* 0x0000000000027941 */ /* 0x000fea0003800000 */
.L_x_7618:
        /* <DEDUP_REMOVED lines=80> */
.L_x_7615:
[----:B------:R-:W-:Y:S05]  /*7240*/  BSYNC B1 ;  /* 0x0000000000017941 */ /* 0x000fea0003800000 */
.L_x_7614:
        /* <DEDUP_REMOVED lines=17> */
.L_x_7623:
[----:B------:R-:W-:Y:S05]  /*7360*/  BSYNC B0 ;  /* 0x0000000000007941 */ /* 0x000fea0003800000 */
.L_x_7622:
        /* <DEDUP_REMOVED lines=19> */
.L_x_7625:
[----:B------:R-:W-:Y:S05]  /*74a0*/  BSYNC B2 ;  /* 0x0000000000027941 */ /* 0x000fea0003800000 */
.L_x_7624:
        /* <DEDUP_REMOVED lines=80> */
.L_x_7621:
[----:B------:R-:W-:Y:S05]  /*79b0*/  BSYNC B1 ;  /* 0x0000000000017941 */ /* 0x000fea0003800000 */
.L_x_7620:
        /* <DEDUP_REMOVED lines=24> */
.L_x_7628:
[----:B------:R-:W-:-:S13]  /*7b40*/  ISETP.GE.AND P0, PT, R3, R0, PT ;  /* 0x000000000300720c */ /* 0x000fda0003f06270 */
[----:B------:R-:W-:Y:S05]  /*7b50*/  @P0 BRA `(.L_x_7630) ;  /* 0x0000000000300947 */ /* 0x000fea0003800000 */
[----:B0-----:R-:W0:Y:S01]  /*7b60*/  LDC.64 R6, c[0x0][0x230] ;  /* 0x00008c00ff067b82 */ /* 0x001e220000000a00 */
[----:B------:R-:W-:Y:S02]  /*7b70*/  IMAD.IADD R9, R2, 0x1, R3 ;  /* 0x0000000102097824 */ /* 0x000fe400078e0203 */
[----:B------:R-:W-:Y:S02]  /*7b80*/  VIADD R3, R3, 0x80 ;  /* 0x0000008003037836 */ /* 0x000fe40000000000 */
[----:B0-----:R-:W-:-:S05]  /*7b90*/  IMAD.WIDE.U32 R6, R9, 0x8, R6 ;  /* 0x0000000809067825 */ /* 0x001fca00078e0006 */
[----:B-----5:R1:W-:Y:S02]  /*7ba0*/  STG.E.64 desc[UR4][R6.64], R12 ;  /* 0x0000000c06007986 */ /* 0x0203e4000c101b04 */
.L_x_7629:
[----:B------:R-:W-:-:S13]  /*7bb0*/  ISETP.GE.AND P0, PT, R3, R0, PT ;  /* 0x000000000300720c */ /* 0x000fda0003f06270 */
[----:B------:R-:W-:Y:S05]  /*7bc0*/  @P0 BRA `(.L_x_7631) ;  /* 0x0000000000340947 */ /* 0x000fea0003800000 */
[----:B01----:R-:W0:Y:S01]  /*7bd0*/  LDC.64 R6, c[0x0][0x230] ;  /* 0x00008c00ff067b82 */ /* 0x003e220000000a00 */
[----:B------:R-:W-:Y:S01]  /*7be0*/  IMAD.IADD R9, R2, 0x1, R3 ;  /* 0x0000000102097824 */ /* 0x000fe200078e0203 */
[----:B------:R-:W-:-:S03]  /*7bf0*/  IADD3 R3, R3, 0x80, RZ ;  /* 0x0000008003037810 */ /* 0x000fc60007ffe0ff */
[----:B0-----:R-:W-:-:S05]  /*7c00*/  IMAD.WIDE.U32 R6, R9, 0x8, R6 ;  /* 0x0000000809067825 */ /* 0x001fca00078e0006 */
[----:B------:R1:W-:Y:S02]  /*7c10*/  STG.E.64 desc[UR4][R6.64], R14 ;  /* 0x0000000e06007986 */ /* 0x0003e4000c101b04 */
.L_x_7630:
        /* <DEDUP_REMOVED lines=8> */
.L_x_7631:
[----:B------:R-:W-:Y:S05]  /*7ca0*/  BSYNC B1 ;  /* 0x0000000000017941 */ /* 0x000fea0003800000 */
.L_x_7627:
[----:B------:R-:W-:-:S13]  /*7cb0*/  ISETP.GE.AND P0, PT, R3, R0, PT ;  /* 0x000000000300720c */ /* 0x000fda0003f06270 */
[----:B012---:R-:W0:Y:S01]  /*7cc0*/  @!P0 LDC.64 R6, c[0x0][0x230] ;  /* 0x00008c00ff068b82 */ /* 0x007e220000000a00 */
[----:B------:R-:W-:Y:S01]  /*7cd0*/  @!P0 IMAD.IADD R9, R2, 0x1, R3 ;  /* 0x0000000102098824 */ /* 0x000fe200078e0203 */
[----:B------:R-:W-:-:S03]  /*7ce0*/  @!P0 IADD3 R3, R3, 0x80, RZ ;  /* 0x0000008003038810 */ /* 0x000fc60007ffe0ff */
[----:B0-----:R-:W-:-:S05]  /*7cf0*/  @!P0 IMAD.WIDE.U32 R6, R9, 0x8, R6 ;  /* 0x0000000809068825 */ /* 0x001fca00078e0006 */
[----:B------:R2:W-:Y:S02]  /*7d00*/  @!P0 STG.E.64 desc[UR4][R6.64], R18 ;  /* 0x0000001206008986 */ /* 0x0005e4000c101b04 */
.L_x_7632:
[----:B------:R-:W-:Y:S05]  /*7d10*/  BSYNC B0 ;  /* 0x0000000000007941 */ /* 0x000fea0003800000 */
.L_x_7626:
        /* <DEDUP_REMOVED lines=8> */
        .weak           $__internal_6_$__cuda_sm20_div_rn_f64_full
        .type           $__internal_6_$__cuda_sm20_div_rn_f64_full,@function
        .size           $__internal_6_$__cuda_sm20_div_rn_f64_full,(.L_x_11131 - $__internal_6_$__cuda_sm20_div_rn_f64_full)
$__internal_6_$__cuda_sm20_div_rn_f64_full:
        /* <DEDUP_REMOVED lines=68> */
.L_x_7634:
        /* <DEDUP_REMOVED lines=17> */
.L_x_7637:
[----:B------:R-:W-:Y:S02]  /*82f0*/  LOP3.LUT R3, R35, 0x80000, RZ, 0xfc, !PT ;  /* 0x0008000023037812 */ /* 0x000fe400078efcff */
[----:B------:R-:W-:-:S03]  /*8300*/  MOV R8, R34 ;  /* 0x0000002200087202 */ /* 0x000fc60000000f00 */
[----:B------:R-:W-:Y:S01]  /*8310*/  IMAD.MOV.U32 R9, RZ, RZ, R3 ;  /* 0x000000ffff097224 */ /* 0x000fe200078e0003 */
[----:B------:R-:W-:Y:S06]  /*8320*/  BRA `(.L_x_7635) ;  /* 0x00000000000c7947 */ /* 0x000fec0003800000 */
.L_x_7636:
[----:B------:R-:W-:Y:S01]  /*8330*/  LOP3.LUT R3, R31, 0x80000, RZ, 0xfc, !PT ;  /* 0x000800001f037812 */ /* 0x000fe200078efcff */
[----:B------:R-:W-:-:S04]  /*8340*/  IMAD.MOV.U32 R8, RZ, RZ, R30 ;  /* 0x000000ffff087224 */ /* 0x000fc800078e001e */
[----:B------:R-:W-:-:S07]  /*8350*/  IMAD.MOV.U32 R9, RZ, RZ, R3 ;  /* 0x000000ffff097224 */ /* 0x000fce00078e0003 */
.L_x_7635:
[----:B------:R-:W-:Y:S05]  /*8360*/  BSYNC B0 ;  /* 0x0000000000007941 */ /* 0x000fea0003800000 */
.L_x_7633:
[----:B------:R-:W-:Y:S01]  /*8370*/  IMAD.MOV.U32 R5, RZ, RZ, 0x0 ;  /* 0x00000000ff057424 */ /* 0x000fe200078e00ff */
[----:B------:R-:W-:Y:S01]  /*8380*/  MOV R6, R8 ;  /* 0x0000000800067202 */ /* 0x000fe20000000f00 */
[----:B------:R-:W-:Y:S02]  /*8390*/  IMAD.MOV.U32 R3, RZ, RZ, R9 ;  /* 0x000000ffff037224 */ /* 0x000fe400078e0009 */
[----:B------:R-:W-:Y:S05]  /*83a0*/  RET.REL.NODEC R4 `(_ZN2at6native29vectorized_elementwise_kernelILi8EZZZNS0_17logit_kernel_cudaERNS_18TensorIteratorBaseERKN3c106ScalarEENKUlvE_clEvENKUlvE_clEvEUldE0_St5arrayIPcLm2EEEEviT0_T1_) ;  /* 0xffffff7c04147950 */ /* 0x000fea0003c3ffff */
.L_x_7638:
        /* <DEDUP_REMOVED lines=13> */
.L_x_11131:


//--------------------- .text._ZN2at6native18elementwise_kernelILi128ELi4EZNS0_15gpu_kernel_implIZZZNS0_17logit_kernel_cudaERNS_18TensorIteratorBaseERKN3c106ScalarEENKUlvE_clEvENKUlvE_clEvEUldE_EEvS4_RKT_EUliE_EEviT1_ --------------------------
	.section	.text._ZN2at6native18elementwise_kernelILi128ELi4EZNS0_15gpu_kernel_implIZZZNS0_17logit_kernel_cudaERNS_18TensorIteratorBaseERKN3c106ScalarEENKUlvE_clEvENKUlvE_clEvEUldE_EEvS4_RKT_EUliE_EEviT1_,"ax",@progbits
	.align	128
        .global         _ZN2at6native18elementwise_kernelILi128ELi4EZNS0_15gpu_kernel_implIZZZNS0_17logit_kernel_cudaERNS_18TensorIteratorBaseERKN3c106ScalarEENKUlvE_clEvENKUlvE_clEvEUldE_EEvS4_RKT_EUliE_EEviT1_
        .type           _ZN2at6native18elementwise_kernelILi128ELi4EZNS0_15gpu_kernel_implIZZZNS0_17logit_kernel_cudaERNS_18TensorIteratorBaseERKN3c106ScalarEENKUlvE_clEvENKUlvE_clEvEUldE_EEvS4_RKT_EUliE_EEviT1_,@function
        .size           _ZN2at6native18elementwise_kernelILi128ELi4EZNS0_15gpu_kernel_implIZZZNS0_17logit_kernel_cudaERNS_18TensorIteratorBaseERKN3c106ScalarEENKUlvE_clEvENKUlvE_clEvEUldE_EEvS4_RKT_EUliE_EEviT1_,(.L_x_11132 - _ZN2at6native18elementwise_kernelILi128ELi4EZNS0_15gpu_kernel_implIZZZNS0_17logit_kernel_cudaERNS_18TensorIteratorBaseERKN3c106ScalarEENKUlvE_clEvENKUlvE_clEvEUldE_EEvS4_RKT_EUliE_EEviT1_)
        .other          _ZN2at6native18elementwise_kernelILi128ELi4EZNS0_15gpu_kernel_implIZZZNS0_17logit_kernel_cudaERNS_18TensorIteratorBaseERKN3c106ScalarEENKUlvE_clEvENKUlvE_clEvEUldE_EEvS4_RKT_EUliE_EEviT1_,@"STO_CUDA_ENTRY STV_DEFAULT"
_ZN2at6native18elementwise_kernelILi128ELi4EZNS0_15gpu_kernel_implIZZZNS0_17logit_kernel_cudaERNS_18TensorIteratorBaseERKN3c106ScalarEENKUlvE_clEvENKUlvE_clEvEUldE_EEvS4_RKT_EUliE_EEviT1_:
.text._ZN2at6native18elementwise_kernelILi128ELi4EZNS0_15gpu_kernel_implIZZZNS0_17logit_kernel_cudaERNS_18TensorIteratorBaseERKN3c106ScalarEENKUlvE_clEvENKUlvE_clEvEUldE_EEvS4_RKT_EUliE_EEviT1_:
        /* <DEDUP_REMOVED lines=314> */
.L_x_7641:
        /* <DEDUP_REMOVED lines=21> */
.L_x_7645:
[----:B------:R-:W2:Y:S02]  /*14f0*/  LDG.E.U8 R4, desc[UR36][R4.64] ;  /* 0x0000002404047981 */ /* 0x000ea4000c1e1100 */
[----:B--2---:R0:W1:Y:S01]  /*1500*/  I2F.F64.U16 R6, R4 ;  /* 0x0000000400067312 */ /* 0x0040620000101800 */
[----:B------:R-:W-:Y:S05]  /*1510*/  BRA `(.L_x_7647) ;  /* 0x0000000c00707947 */ /* 0x000fea0003800000 */
.L_x_7644:
        /* <DEDUP_REMOVED lines=9> */
.L_x_7649:
[----:B------:R-:W2:Y:S02]  /*15b0*/  LDG.E R4, desc[UR36][R4.64] ;  /* 0x0000002404047981 */ /* 0x000ea4000c1e1900 */
[----:B--2---:R0:W1:Y:S01]  /*15c0*/  I2F.F64 R6, R4 ;  /* 0x0000000400067312 */ /* 0x0040620000201c00 */
[----:B------:R-:W-:Y:S05]  /*15d0*/  BRA `(.L_x_7647) ;  /* 0x0000000c00407947 */ /* 0x000fea0003800000 */
.L_x_7648:
[----:B------:R-:W2:Y:S02]  /*15e0*/  LDG.E.U16 R4, desc[UR36][R4.64] ;  /* 0x0000002404047981 */ /* 0x000ea4000c1e1500 */
[----:B--2---:R0:W1:Y:S01]  /*15f0*/  I2F.F64.S16 R6, R4 ;  /* 0x0000000400067312 */ /* 0x0040620000101c00 */
[----:B------:R-:W-:Y:S05]  /*1600*/  BRA `(.L_x_7647) ;  /* 0x0000000c00347947 */ /* 0x000fea0003800000 */
.L_x_7643:
        /* <DEDUP_REMOVED lines=10> */
.L_x_7651:
[----:B------:R-:W2:Y:S02]  /*16b0*/  LDG.E.U16 R0, desc[UR36][R4.64] ;  /* 0x0000002404007981 */ /* 0x000ea4000c1e1500 */
[----:B--2---:R-:W-:-:S05]  /*16c0*/  HADD2.F32 R0, -RZ, R0.H0_H0 ;  /* 0x20000000ff007230 */ /* 0x004fca0000004100 */
[----:B------:R-:W-:-:S04]  /*16d0*/  FMUL.FTZ R0, R0, 1 ;  /* 0x3f80000000007820 */ /* 0x000fc80000410000 */
[----:B------:R0:W1:Y:S01]  /*16e0*/  F2F.F64.F32 R6, R0 ;  /* 0x0000000000067310 */ /* 0x0000620000201800 */
[----:B------:R-:W-:Y:S05]  /*16f0*/  BRA `(.L_x_7647) ;  /* 0x0000000800f87947 */ /* 0x000fea0003800000 */
.L_x_7650:
        /* <DEDUP_REMOVED lines=10> */
.L_x_7653:
[----:B------:R-:W2:Y:S02]  /*17a0*/  LDG.E.U16 R4, desc[UR36][R4.64] ;  /* 0x0000002404047981 */ /* 0x000ea4000c1e1500 */
[----:B--2---:R-:W-:-:S05]  /*17b0*/  HADD2.F32 R0, -RZ, R4.H0_H0 ;  /* 0x20000004ff007230 */ /* 0x004fca0000004100 */
[----:B------:R-:W-:-:S04]  /*17c0*/  FMUL.FTZ R0, R0, 1 ;  /* 0x3f80000000007820 */ /* 0x000fc80000410000 */
[----:B------:R0:W1:Y:S01]  /*17d0*/  F2F.F64.F32 R6, R0 ;  /* 0x0000000000067310 */ /* 0x0000620000201800 */
[----:B------:R-:W-:Y:S05]  /*17e0*/  BRA `(.L_x_7647) ;  /* 0x0000000800bc7947 */ /* 0x000fea0003800000 */
.L_x_7652:
[----:B------:R0:W5:Y:S01]  /*17f0*/  LDG.E.64 R6, desc[UR36][R4.64] ;  /* 0x0000002404067981 */ /* 0x000162000c1e1b00 */
[----:B------:R-:W-:Y:S05]  /*1800*/  BRA `(.L_x_7647) ;  /* 0x0000000800b47947 */ /* 0x000fea0003800000 */
.L_x_7642:
        /* <DEDUP_REMOVED lines=9> */
[----:B------:R-:W-:Y:S02]  /*18a0*/  MOV R6, RZ ;  /* 0x000000ff00067202 */ /* 0x000fe40000000f00 */
[----:B--2---:R-:W-:-:S04]  /*18b0*/  ISETP.NE.AND P0, PT, R4, RZ, PT ;  /* 0x000000ff0400720c */ /* 0x004fc80003f05270 */
[----:B------:R-:W-:Y:S01]  /*18c0*/  FSEL R7, RZ, 1.875, !P0 ;  /* 0x3ff00000ff077808 */ /* 0x000fe20004000000 */
[----:B------:R-:W-:Y:S08]  /*18d0*/  BRA `(.L_x_7647) ;  /* 0x0000000800807947 */ /* 0x000ff00003800000 */
.L_x_7656:
[----:B------:R0:W5:Y:S01]  /*18e0*/  LDG.E.64 R6, desc[UR36][R4.64] ;  /* 0x0000002404067981 */ /* 0x000162000c1e1b00 */
[----:B------:R-:W-:Y:S05]  /*18f0*/  BRA `(.L_x_7647) ;  /* 0x0000000800787947 */ /* 0x000fea0003800000 */
.L_x_7655:
        /* <DEDUP_REMOVED lines=25> */
[----:B------:R-:W-:-:S06]  /*1a90*/  FMUL.FTZ R7, R7, 1 ;  /* 0x3f80000007077820 */ /* 0x000fcc0000410000 */
[----:B------:R-:W0:Y:S01]  /*1aa0*/  F2F.F64.F32 R6, R7 ;  /* 0x0000000700067310 */ /* 0x000e220000201800 */
[----:B------:R-:W-:Y:S05]  /*1ab0*/  BRA `(.L_x_7647) ;  /* 0x0000000800087947 */ /* 0x000fea0003800000 */
.L_x_7658:
        /* <DEDUP_REMOVED lines=15> */
.L_x_7657:
[----:B------:R-:W2:Y:S02]  /*1bb0*/  LDG.E.U16 R0, desc[UR36][R4.64] ;  /* 0x0000002404007981 */ /* 0x000ea4000c1e1500 */
[----:B--2---:R-:W-:-:S04]  /*1bc0*/  IMAD.U32 R0, R0, 0x10000, RZ ;  /* 0x0001000000007824 */ /* 0x004fc800078e00ff */
[----:B------:R-:W-:-:S04]  /*1bd0*/  FMUL.FTZ R0, R0, 1 ;  /* 0x3f80000000007820 */ /* 0x000fc80000410000 */
[----:B------:R0:W1:Y:S01]  /*1be0*/  F2F.F64.F32 R6, R0 ;  /* 0x0000000000067310 */ /* 0x0000620000201800 */
[----:B------:R-:W-:Y:S05]  /*1bf0*/  BRA `(.L_x_7647) ;  /* 0x0000000400b87947 */ /* 0x000fea0003800000 */
.L_x_7654:
        /* <DEDUP_REMOVED lines=11> */
.L_x_7661:
        /* <DEDUP_REMOVED lines=17> */
[----:B------:R-:W-:Y:S02]  /*1dc0*/  IADD3 R4, R5, -0x1c, RZ ;  /* 0xffffffe405047810 */ /* 0x000fe40007ffe0ff */
[----:B------:R-:W-:Y:S02]  /*1dd0*/  IADD3 R0, R0, 0x1d, -R5 ;  /* 0x0000001d00007810 */ /* 0x000fe40007ffe805 */
[----:B------:R-:W-:-:S04]  /*1de0*/  SHF.L.U32 R4, R3, R4, RZ ;  /* 0x0000000403047219 */ /* 0x000fc800000006ff */
[----:B------:R-:W-:-:S07]  /*1df0*/  LOP3.LUT R3, R4, 0x7, RZ, 0xc0, !PT ;  /* 0x0000000704037812 */ /* 0x000fce00078ec0ff */
.L_x_7665:
[----:B------:R-:W-:Y:S05]  /*1e00*/  BSYNC B1 ;  /* 0x0000000000017941 */ /* 0x000fea0003800000 */
.L_x_7664:
[----:B------:R-:W-:Y:S01]  /*1e10*/  LEA R5, R0, 0x3b800000, 0x17 ;  /* 0x3b80000000057811 */ /* 0x000fe200078eb8ff */
[----:B------:R-:W-:-:S05]  /*1e20*/  IMAD.SHL.U32 R0, R3, 0x100000, RZ ;  /* 0x0010000003007824 */ /* 0x000fca00078e00ff */
[----:B------:R-:W-:-:S07]  /*1e30*/  LOP3.LUT R0, R5, R0, R6, 0xfe, !PT ;  /* 0x0000000005007212 */ /* 0x000fce00078efe06 */
.L_x_7663:
[----:B------:R-:W-:Y:S05]  /*1e40*/  BSYNC B0 ;  /* 0x0000000000007941 */ /* 0x000fea0003800000 */
.L_x_7662:
[----:B------:R-:W-:-:S04]  /*1e50*/  FMUL.FTZ R0, R0, 1 ;  /* 0x3f80000000007820 */ /* 0x000fc80000410000 */
[----:B------:R2:W3:Y:S01]  /*1e60*/  F2F.F64.F32 R6, R0 ;  /* 0x0000000000067310 */ /* 0x0004e20000201800 */
[----:B------:R-:W-:Y:S05]  /*1e70*/  BRA `(.L_x_7647) ;  /* 0x0000000400187947 */ /* 0x000fea0003800000 */
.L_x_7660:
        /* <DEDUP_REMOVED lines=21> */
.L_x_7669:
[----:B------:R-:W-:Y:S05]  /*1fd0*/  BSYNC B1 ;  /* 0x0000000000017941 */ /* 0x000fea0003800000 */
.L_x_7668:
[----:B------:R-:W-:Y:S01]  /*1fe0*/  LEA R5, R0, 0x37800000, 0x17 ;  /* 0x3780000000057811 */ /* 0x000fe200078eb8ff */
[----:B------:R-:W-:-:S05]  /*1ff0*/  IMAD.SHL.U32 R0, R3, 0x200000, RZ ;  /* 0x0020000003007824 */ /* 0x000fca00078e00ff */
[----:B------:R-:W-:-:S07]  /*2000*/  LOP3.LUT R0, R5, R0, R6, 0xfe, !PT ;  /* 0x0000000005007212 */ /* 0x000fce00078efe06 */
.L_x_7667:
[----:B------:R-:W-:Y:S05]  /*2010*/  BSYNC B0 ;  /* 0x0000000000007941 */ /* 0x000fea0003800000 */
.L_x_7666:
[----:B------:R-:W-:-:S04]  /*2020*/  FMUL.FTZ R0, R0, 1 ;  /* 0x3f80000000007820 */ /* 0x000fc80000410000 */
[----:B------:R4:W0:Y:S01]  /*2030*/  F2F.F64.F32 R6, R0 ;  /* 0x0000000000067310 */ /* 0x0008220000201800 */
[----:B------:R-:W-:Y:S05]  /*2040*/  BRA `(.L_x_7647) ;  /* 0x0000000000a47947 */ /* 0x000fea0003800000 */
.L_x_7659:
        /* <DEDUP_REMOVED lines=14> */
.L_x_7673:
[----:B------:R-:W-:Y:S05]  /*2130*/  BSYNC B0 ;  /* 0x0000000000007941 */ /* 0x000fea0003800000 */
.L_x_7672:
[----:B------:R-:W-:-:S04]  /*2140*/  FMUL.FTZ R0, R0, 1 ;  /* 0x3f80000000007820 */ /* 0x000fc80000410000 */
[----:B------:R0:W1:Y:S01]  /*2150*/  F2F.F64.F32 R6, R0 ;  /* 0x0000000000067310 */ /* 0x0000620000201800 */
[----:B------:R-:W-:Y:S05]  /*2160*/  BRA `(.L_x_7647) ;  /* 0x00000000005c7947 */ /* 0x000fea0003800000 */
.L_x_7646:
        /* <DEDUP_REMOVED lines=16> */
.L_x_7674:
[----:B------:R-:W-:Y:S01]  /*2270*/  CS2R R6, SRZ ;  /* 0x0000000000067805 */ /* 0x000fe2000001ff00 */
[----:B------:R-:W-:Y:S06]  /*2280*/  BRA `(.L_x_7647) ;  /* 0x0000000000147947 */ /* 0x000fec0003800000 */
.L_x_7671:
[----:B------:R-:W2:Y:S02]  /*2290*/  LDG.E.64 R6, desc[UR36][R4.64] ;  /* 0x0000002404067981 */ /* 0x000ea4000c1e1b00 */
[----:B--2---:R-:W0:Y:S01]  /*22a0*/  I2F.F64.U64 R6, R6 ;  /* 0x0000000600067312 */ /* 0x004e220000301800 */
[----:B------:R-:W-:Y:S05]  /*22b0*/  BRA `(.L_x_7647) ;  /* 0x0000000000087947 */ /* 0x000fea0003800000 */
.L_x_7670:
[----:B------:R-:W2:Y:S02]  /*22c0*/  LDG.E R4, desc[UR36][R4.64] ;  /* 0x0000002404047981 */ /* 0x000ea4000c1e1900 */
[----:B--2---:R0:W1:Y:S02]  /*22d0*/  I2F.F64.U32 R6, R4 ;  /* 0x0000000400067312 */ /* 0x0040640000201800 */
.L_x_7647:
[----:B01-3-5:R-:W-:Y:S01]  /*22e0*/  DADD R8, -R6, 1 ;  /* 0x3ff0000006087429 */ /* 0x02bfe20000000100 */
        /* <DEDUP_REMOVED lines=12> */
[----:B--2-4-:R-:W-:-:S05]  /*23b0*/  FFMA R0, RZ, R9, R5 ;  /* 0x00000009ff007223 */ /* 0x014fca0000000005 */
[----:B------:R-:W-:-:S13]  /*23c0*/  FSETP.GT.AND P0, PT, |R0|, 1.469367938527859385e-39, PT ;  /* 0x001000000000780b */ /* 0x000fda0003f04200 */
[----:B------:R-:W-:Y:S05]  /*23d0*/  @P0 BRA P1, `(.L_x_7676) ;  /* 0x0000000000140947 */ /* 0x000fea0000800000 */
[----:B------:R-:W-:Y:S01]  /*23e0*/  IMAD.MOV.U32 R4, RZ, RZ, R8 ;  /* 0x000000ffff047224 */ /* 0x000fe200078e0008 */
[----:B------:R-:W-:Y:S01]  /*23f0*/  MOV R14, 0x2420 ;  /* 0x00002420000e7802 */ /* 0x000fe20000000f00 */
[----:B------:R-:W-:-:S07]  /*2400*/  IMAD.MOV.U32 R5, RZ, RZ, R9 ;  /* 0x000000ffff057224 */ /* 0x000fce00078e0009 */
[----:B------:R-:W-:Y:S05]  /*2410*/  CALL.REL.NOINC `($__internal_7_$__cuda_sm20_div_rn_f64_full) ;  /* 0x000000c400287944 */ /* 0x000fea0003c00000 */
[----:B------:R-:W-:-:S07]  /*2420*/  IMAD.MOV.U32 R5, RZ, RZ, R3 ;  /* 0x000000ffff057224 */ /* 0x000fce00078e0003 */
.L_x_7676:
[----:B------:R-:W-:Y:S05]  /*2430*/  BSYNC B0 ;  /* 0x0000000000007941 */ /* 0x000fea0003800000 */
.L_x_7675:
        /* <DEDUP_REMOVED lines=12> */
[----:B------:R-:W-:Y:S01]  /*2500*/  @P2 MOV R6, 0x0 ;  /* 0x0000000000062802 */ /* 0x000fe20000000f00 */
[----:B------:R-:W-:Y:S01]  /*2510*/  @P2 IMAD.MOV.U32 R7, RZ, RZ, 0x7ff00000 ;  /* 0x7ff00000ff072424 */ /* 0x000fe200078e00ff */
[----:B------:R-:W-:-:S05]  /*2520*/  @P2 FSETP.NEU.FTZ.AND P3, PT, R9, RZ, PT ;  /* 0x000000ff0900220b */ /* 0x000fca0003f7d000 */
        /* <DEDUP_REMOVED lines=70> */
.L_x_7678:
[----:B------:R-:W-:Y:S05]  /*2990*/  BSYNC B0 ;  /* 0x0000000000007941 */ /* 0x000fea0003800000 */
.L_x_7677:
        /* <DEDUP_REMOVED lines=12> */
.L_x_7682:
[----:B------:R-:W0:Y:S02]  /*2a60*/  F2I.S64.F64.TRUNC R4, R4 ;  /* 0x0000000400047311 */ /* 0x000e24000030d900 */
[----:B0-----:R-:W-:-:S05]  /*2a70*/  MOV R3, R4 ;  /* 0x0000000400037202 */ /* 0x001fca0000000f00 */
[----:B------:R3:W-:Y:S01]  /*2a80*/  STG.E.U8 desc[UR36][R16.64], R3 ;  /* 0x0000000310007986 */ /* 0x0007e2000c101124 */
[----:B------:R-:W-:Y:S05]  /*2a90*/  BRA `(.L_x_7684) ;  /* 0x0000000c00f87947 */ /* 0x000fea0003800000 */
.L_x_7681:
        /* <DEDUP_REMOVED lines=9> */
.L_x_7686:
[----:B------:R-:W0:Y:S02]  /*2b30*/  F2I.F64.TRUNC R5, R4 ;  /* 0x0000000400057311 */ /* 0x000e24000030d100 */
[----:B0-----:R1:W-:Y:S01]  /*2b40*/  STG.E desc[UR36][R16.64], R5 ;  /* 0x0000000510007986 */ /* 0x0013e2000c101924 */
[----:B------:R-:W-:Y:S05]  /*2b50*/  BRA `(.L_x_7684) ;  /* 0x0000000c00c87947 */ /* 0x000fea0003800000 */
.L_x_7685:
[----:B------:R-:W0:Y:S02]  /*2b60*/  F2I.F64.TRUNC R5, R4 ;  /* 0x0000000400057311 */ /* 0x000e24000030d100 */
[----:B0-----:R2:W-:Y:S01]  /*2b70*/  STG.E.U16 desc[UR36][R16.64], R5 ;  /* 0x0000000510007986 */ /* 0x0015e2000c101524 */
[----:B------:R-:W-:Y:S05]  /*2b80*/  BRA `(.L_x_7684) ;  /* 0x0000000c00bc7947 */ /* 0x000fea0003800000 */
.L_x_7680:
        /* <DEDUP_REMOVED lines=13> */
.L_x_7688:
        /* <DEDUP_REMOVED lines=8> */
.L_x_7687:
        /* <DEDUP_REMOVED lines=14> */
.L_x_7690:
        /* <DEDUP_REMOVED lines=9> */
.L_x_7689:
[----:B------:R0:W-:Y:S01]  /*2e50*/  STG.E.64 desc[UR36][R16.64], R4 ;  /* 0x0000000410007986 */ /* 0x0001e2000c101b24 */
[----:B------:R-:W-:Y:S05]  /*2e60*/  BRA `(.L_x_7684) ;  /* 0x0000000c00047947 */ /* 0x000fea0003800000 */
.L_x_7679:
        /* <DEDUP_REMOVED lines=12> */
.L_x_7693:
[----:B------:R-:W-:-:S05]  /*2f30*/  CS2R R6, SRZ ;  /* 0x0000000000067805 */ /* 0x000fca000001ff00 */
[----:B------:R0:W-:Y:S01]  /*2f40*/  STG.E.128 desc[UR36][R16.64], R4 ;  /* 0x0000000410007986 */ /* 0x0001e2000c101d24 */
[----:B------:R-:W-:Y:S05]  /*2f50*/  BRA `(.L_x_7684) ;  /* 0x0000000800c87947 */ /* 0x000fea0003800000 */
.L_x_7692:
        /* <DEDUP_REMOVED lines=25> */
.L_x_7697:
[----:B------:R-:W-:Y:S05]  /*30f0*/  BSYNC B0 ;  /* 0x0000000000007941 */ /* 0x000fea0003800000 */
.L_x_7696:
[----:B------:R-:W-:-:S05]  /*3100*/  LOP3.LUT R7, R0, R7, RZ, 0xfc, !PT ;  /* 0x0000000700077212 */ /* 0x000fca00078efcff */
[----:B------:R0:W-:Y:S01]  /*3110*/  STG.E.U8 desc[UR36][R16.64], R7 ;  /* 0x0000000710007986 */ /* 0x0001e2000c101124 */
[----:B------:R-:W-:Y:S05]  /*3120*/  BRA `(.L_x_7684) ;  /* 0x0000000800547947 */ /* 0x000fea0003800000 */
.L_x_7695:
        /* <DEDUP_REMOVED lines=17> */
.L_x_7699:
[----:B------:R-:W-:Y:S01]  /*3240*/  IMAD.MOV.U32 R0, RZ, RZ, 0x7f ;  /* 0x0000007fff007424 */ /* 0x000fe200078e00ff */
[----:B------:R-:W-:-:S04]  /*3250*/  ISETP.GT.U32.AND P0, PT, R3, 0x7f800000, PT ;  /* 0x7f8000000300780c */ /* 0x000fc80003f04070 */
[----:B------:R-:W-:-:S09]  /*3260*/  SEL R0, R0, 0x7c, P0 ;  /* 0x0000007c00007807 */ /* 0x000fd20000000000 */
.L_x_7700:
[----:B------:R-:W-:Y:S05]  /*3270*/  BSYNC B0 ;  /* 0x0000000000007941 */ /* 0x000fea0003800000 */
.L_x_7698:
[----:B------:R-:W-:-:S04]  /*3280*/  LOP3.LUT R3, R7, 0x80000000, RZ, 0xc0, !PT ;  /* 0x8000000007037812 */ /* 0x000fc800078ec0ff */
[----:B------:R-:W-:-:S04]  /*3290*/  SHF.R.U32.HI R3, RZ, 0x18, R3 ;  /* 0x00000018ff037819 */ /* 0x000fc80000011603 */
[----:B------:R-:W-:-:S05]  /*32a0*/  LOP3.LUT R3, R0, R3, RZ, 0xfc, !PT ;  /* 0x0000000300037212 */ /* 0x000fca00078efcff */
[----:B------:R0:W-:Y:S01]  /*32b0*/  STG.E.U8 desc[UR36][R16.64], R3 ;  /* 0x0000000310007986 */ /* 0x0001e2000c101124 */
[----:B------:R-:W-:Y:S05]  /*32c0*/  BRA `(.L_x_7684) ;  /* 0x0000000400ec7947 */ /* 0x000fea0003800000 */
.L_x_7694:
        /* <DEDUP_REMOVED lines=8> */
.L_x_7691:
        /* <DEDUP_REMOVED lines=11> */
.L_x_7703:
        /* <DEDUP_REMOVED lines=21> */
.L_x_7706:
[----:B------:R-:W-:-:S04]  /*3550*/  LOP3.LUT R3, R7, 0x80000000, RZ, 0xc0, !PT ;  /* 0x8000000007037812 */ /* 0x000fc800078ec0ff */
[----:B------:R-:W-:-:S04]  /*3560*/  SHF.R.U32.HI R3, RZ, 0x18, R3 ;  /* 0x00000018ff037819 */ /* 0x000fc80000011603 */
[----:B------:R-:W-:-:S04]  /*3570*/  LOP3.LUT R0, R0, R3, RZ, 0xfc, !PT ;  /* 0x0000000300007212 */ /* 0x000fc800078efcff */
[----:B------:R-:W-:-:S07]  /*3580*/  PRMT R8, R0, 0x7610, R8 ;  /* 0x0000761000087816 */ /* 0x000fce0000000008 */
.L_x_7705:
[----:B------:R-:W-:Y:S05]  /*3590*/  BSYNC B0 ;  /* 0x0000000000007941 */ /* 0x000fea0003800000 */
.L_x_7704:
[----:B------:R0:W-:Y:S01]  /*35a0*/  STG.E.U8 desc[UR36][R16.64], R8 ;  /* 0x0000000810007986 */ /* 0x0001e2000c101124 */
[----:B------:R-:W-:Y:S05]  /*35b0*/  BRA `(.L_x_7684) ;  /* 0x0000000400307947 */ /* 0x000fea0003800000 */
.L_x_7702:
        /* <DEDUP_REMOVED lines=21> */
.L_x_7709:
[----:B------:R-:W-:-:S04]  /*3710*/  LOP3.LUT R3, R7, 0x80000000, RZ, 0xc0, !PT ;  /* 0x8000000007037812 */ /* 0x000fc800078ec0ff */
[----:B------:R-:W-:-:S04]  /*3720*/  SHF.R.U32.HI R3, RZ, 0x18, R3 ;  /* 0x00000018ff037819 */ /* 0x000fc80000011603 */
[----:B------:R-:W-:-:S04]  /*3730*/  LOP3.LUT R0, R0, R3, RZ, 0xfc, !PT ;  /* 0x0000000300007212 */ /* 0x000fc800078efcff */
[----:B------:R-:W-:-:S07]  /*3740*/  PRMT R8, R0, 0x7610, R8 ;  /* 0x0000761000087816 */ /* 0x000fce0000000008 */
.L_x_7708:
[----:B------:R-:W-:Y:S05]  /*3750*/  BSYNC B0 ;  /* 0x0000000000007941 */ /* 0x000fea0003800000 */
.L_x_7707:
[----:B------:R0:W-:Y:S01]  /*3760*/  STG.E.U8 desc[UR36][R16.64], R8 ;  /* 0x0000000810007986 */ /* 0x0001e2000c101124 */
[----:B------:R-:W-:Y:S05]  /*3770*/  BRA `(.L_x_7684) ;  /* 0x0000000000c07947 */ /* 0x000fea0003800000 */
.L_x_7701:
        /* <DEDUP_REMOVED lines=26> */
.L_x_7683:
        /* <DEDUP_REMOVED lines=16> */
.L_x_7712:
[----:B------:R-:W-:Y:S05]  /*3a20*/  BRA `(.L_x_7684) ;  /* 0x0000000000147947 */ /* 0x000fea0003800000 */
.L_x_7711:
[----:B------:R-:W0:Y:S02]  /*3a30*/  F2I.U64.F64.TRUNC R4, R4 ;  /* 0x0000000400047311 */ /* 0x000e24000030d800 */
[----:B0-----:R0:W-:Y:S01]  /*3a40*/  STG.E.64 desc[UR36][R16.64], R4 ;  /* 0x0000000410007986 */ /* 0x0011e2000c101b24 */
[----:B------:R-:W-:Y:S05]  /*3a50*/  BRA `(.L_x_7684) ;  /* 0x0000000000087947 */ /* 0x000fea0003800000 */
.L_x_7710:
[----:B------:R-:W0:Y:S02]  /*3a60*/  F2I.U32.F64.TRUNC R5, R4 ;  /* 0x0000000400057311 */ /* 0x000e24000030d000 */
[----:B0-----:R0:W-:Y:S02]  /*3a70*/  STG.E desc[UR36][R16.64], R5 ;  /* 0x0000000510007986 */ /* 0x0011e4000c101924 */
.L_x_7684:
[----:B------:R-:W-:-:S04]  /*3a80*/  IMAD R2, R2, 0x200, R23 ;  /* 0x0000020002027824 */ /* 0x000fc800078e0217 */
[----:B------:R-:W-:-:S07]  /*3a90*/  VIADD R19, R2, 0x80 ;  /* 0x0000008002137836 */ /* 0x000fce0000000000 */
.L_x_7640:
[----:B------:R-:W-:Y:S05]  /*3aa0*/  BSYNC B6 ;  /* 0x0000000000067941 */ /* 0x000fea0003800000 */
.L_x_7639:
        /* <DEDUP_REMOVED lines=307> */
.L_x_7715:
        /* <DEDUP_REMOVED lines=21> */
.L_x_7719:
[----:B------:R-:W2:Y:S02]  /*4f30*/  LDG.E.U8 R2, desc[UR36][R2.64] ;  /* 0x0000002402027981 */ /* 0x000ea4000c1e1100 */
[----:B--2---:R0:W1:Y:S01]  /*4f40*/  I2F.F64.U16 R6, R2 ;  /* 0x0000000200067312 */ /* 0x0040620000101800 */
[----:B------:R-:W-:Y:S05]  /*4f50*/  BRA `(.L_x_7721) ;  /* 0x0000000c00707947 */ /* 0x000fea0003800000 */
.L_x_7718:
        /* <DEDUP_REMOVED lines=9> */
.L_x_7723:
[----:B------:R-:W2:Y:S02]  /*4ff0*/  LDG.E R2, desc[UR36][R2.64] ;  /* 0x0000002402027981 */ /* 0x000ea4000c1e1900 */
[----:B--2---:R0:W1:Y:S01]  /*5000*/  I2F.F64 R6, R2 ;  /* 0x0000000200067312 */ /* 0x0040620000201c00 */
[----:B------:R-:W-:Y:S05]  /*5010*/  BRA `(.L_x_7721) ;  /* 0x0000000c00407947 */ /* 0x000fea0003800000 */
.L_x_7722:
[----:B------:R-:W2:Y:S02]  /*5020*/  LDG.E.U16 R2, desc[UR36][R2.64] ;  /* 0x0000002402027981 */ /* 0x000ea4000c1e1500 */
[----:B--2---:R0:W1:Y:S01]  /*5030*/  I2F.F64.S16 R6, R2 ;  /* 0x0000000200067312 */ /* 0x0040620000101c00 */
[----:B------:R-:W-:Y:S05]  /*5040*/  BRA `(.L_x_7721) ;  /* 0x0000000c00347947 */ /* 0x000fea0003800000 */
.L_x_7717:
        /* <DEDUP_REMOVED lines=10> */
.L_x_7725:
[----:B------:R-:W2:Y:S02]  /*50f0*/  LDG.E.U16 R0, desc[UR36][R2.64] ;  /* 0x0000002402007981 */ /* 0x000ea4000c1e1500 */
[----:B--2---:R-:W-:-:S05]  /*5100*/  HADD2.F32 R0, -RZ, R0.H0_H0 ;  /* 0x20000000ff007230 */ /* 0x004fca0000004100 */
[----:B------:R-:W-:-:S04]  /*5110*/  FMUL.FTZ R0, R0, 1 ;  /* 0x3f80000000007820 */ /* 0x000fc80000410000 */
[----:B------:R0:W1:Y:S01]  /*5120*/  F2F.F64.F32 R6, R0 ;  /* 0x0000000000067310 */ /* 0x0000620000201800 */
[----:B------:R-:W-:Y:S05]  /*5130*/  BRA `(.L_x_7721) ;  /* 0x0000000800f87947 */ /* 0x000fea0003800000 */
.L_x_7724:
        /* <DEDUP_REMOVED lines=10> */
.L_x_7727:
[----:B------:R-:W2:Y:S02]  /*51e0*/  LDG.E.U16 R2, desc[UR36][R2.64] ;  /* 0x0000002402027981 */ /* 0x000ea4000c1e1500 */
[----:B--2---:R-:W-:-:S05]  /*51f0*/  HADD2.F32 R0, -RZ, R2.H0_H0 ;  /* 0x20000002ff007230 */ /* 0x004fca0000004100 */
[----:B------:R-:W-:-:S04]  /*5200*/  FMUL.FTZ R0, R0, 1 ;  /* 0x3f80000000007820 */ /* 0x000fc80000410000 */
[----:B------:R0:W1:Y:S01]  /*5210*/  F2F.F64.F32 R6, R0 ;  /* 0x0000000000067310 */ /* 0x0000620000201800 */
[----:B------:R-:W-:Y:S05]  /*5220*/  BRA `(.L_x_7721) ;  /* 0x0000000800bc7947 */ /* 0x000fea0003800000 */
.L_x_7726:
[----:B------:R0:W5:Y:S01]  /*5230*/  LDG.E.64 R6, desc[UR36][R2.64] ;  /* 0x0000002402067981 */ /* 0x000162000c1e1b00 */
[----:B------:R-:W-:Y:S05]  /*5240*/  BRA `(.L_x_7721) ;  /* 0x0000000800b47947 */ /* 0x000fea0003800000 */
.L_x_7716:
        /* <DEDUP_REMOVED lines=13> */
.L_x_7730:
[----:B------:R0:W5:Y:S01]  /*5320*/  LDG.E.64 R6, desc[UR36][R2.64] ;  /* 0x0000002402067981 */ /* 0x000162000c1e1b00 */
[----:B------:R-:W-:Y:S05]  /*5330*/  BRA `(.L_x_7721) ;  /* 0x0000000800787947 */ /* 0x000fea0003800000 */
.L_x_7729:
        /* <DEDUP_REMOVED lines=28> */
.L_x_7732:
[----:B------:R-:W2:Y:S02]  /*5500*/  LDG.E.U8 R2, desc[UR36][R2.64] ;  /* 0x0000002402027981 */ /* 0x000ea4000c1e1100 */
[C---:B--2---:R-:W-:Y:S02]  /*5510*/  IMAD.SHL.U32 R0, R2.reuse, 0x2000000, RZ ;  /* 0x0200000002007824 */ /* 0x044fe400078e00ff */
[----:B------:R-:W-:-:S03]  /*5520*/  IMAD.SHL.U32 R5, R2, 0x1000000, RZ ;  /* 0x0100000002057824 */ /* 0x000fc600078e00ff */
[----:B------:R-:W-:-:S13]  /*5530*/  ISETP.GE.U32.AND P0, PT, R0, 0x8000000, PT ;  /* 0x080000000000780c */ /* 0x000fda0003f06070 */
[C---:B------:R-:W-:Y:S01]  /*5540*/  @!P0 IMAD.SHL.U32 R0, R2.reuse, 0x100, RZ ;  /* 0x0000010002008824 */ /* 0x040fe200078e00ff */
[----:B------:R-:W-:-:S04]  /*5550*/  @P0 SHF.L.U32 R4, R2, 0x15, RZ ;  /* 0x0000001502040819 */ /* 0x000fc800000006ff */
[----:B------:R-:W-:Y:S02]  /*5560*/  @!P0 LOP3.LUT R0, R0, 0x7f00, RZ, 0xc0, !PT ;  /* 0x00007f0000008812 */ /* 0x000fe400078ec0ff */
[----:B------:R-:W-:Y:S02]  /*5570*/  @P0 LOP3.LUT R4, R4, 0x70000000, RZ, 0xfc, !PT ;  /* 0x7000000004040812 */ /* 0x000fe400078efcff */
[----:B------:R-:W-:-:S03]  /*5580*/  @!P0 LOP3.LUT R0, R0, 0x3f000000, RZ, 0xfc, !PT ;  /* 0x3f00000000008812 */ /* 0x000fc600078efcff */
[----:B------:R-:W-:Y:S02]  /*5590*/  @P0 FMUL.FTZ R4, R4, 1.9259299443872358531e-34 ;  /* 0x0780000004040820 */ /* 0x000fe40000410000 */
[----:B------:R-:W-:-:S05]  /*55a0*/  @!P0 FADD.FTZ R4, R0, -0.5 ;  /* 0xbf00000000048421 */ /* 0x000fca0000010000 */
[----:B------:R-:W-:-:S05]  /*55b0*/  LOP3.LUT R4, R4, 0x80000000, R5, 0xf8, !PT ;  /* 0x8000000004047812 */ /* 0x000fca00078ef805 */
[----:B------:R-:W-:-:S04]  /*55c0*/  FMUL.FTZ R4, R4, 1 ;  /* 0x3f80000004047820 */ /* 0x000fc80000410000 */
[----:B------:R0:W1:Y:S01]  /*55d0*/  F2F.F64.F32 R6, R4 ;  /* 0x0000000400067310 */ /* 0x0000620000201800 */
[----:B------:R-:W-:Y:S05]  /*55e0*/  BRA `(.L_x_7721) ;  /* 0x0000000400cc7947 */ /* 0x000fea0003800000 */
.L_x_7731:
[----:B------:R-:W2:Y:S02]  /*55f0*/  LDG.E.U16 R0, desc[UR36][R2.64] ;  /* 0x0000002402007981 */ /* 0x000ea4000c1e1500 */
[----:B--2---:R-:W-:-:S04]  /*5600*/  IMAD.U32 R0, R0, 0x10000, RZ ;  /* 0x0001000000007824 */ /* 0x004fc800078e00ff */
[----:B------:R-:W-:-:S04]  /*5610*/  FMUL.FTZ R0, R0, 1 ;  /* 0x3f80000000007820 */ /* 0x000fc80000410000 */
[----:B------:R0:W1:Y:S01]  /*5620*/  F2F.F64.F32 R6, R0 ;  /* 0x0000000000067310 */ /* 0x0000620000201800 */
[----:B------:R-:W-:Y:S05]  /*5630*/  BRA `(.L_x_7721) ;  /* 0x0000000400b87947 */ /* 0x000fea0003800000 */
.L_x_7728:
        /* <DEDUP_REMOVED lines=11> */
.L_x_7735:
        /* <DEDUP_REMOVED lines=21> */
.L_x_7739:
[----:B------:R-:W-:Y:S05]  /*5840*/  BSYNC B1 ;  /* 0x0000000000017941 */ /* 0x000fea0003800000 */
.L_x_7738:
[----:B------:R-:W-:Y:S01]  /*5850*/  LEA R3, R0, 0x3b800000, 0x17 ;  /* 0x3b80000000037811 */ /* 0x000fe200078eb8ff */
[----:B------:R-:W-:-:S05]  /*5860*/  IMAD.SHL.U32 R0, R2, 0x100000, RZ ;  /* 0x0010000002007824 */ /* 0x000fca00078e00ff */
[----:B------:R-:W-:-:S07]  /*5870*/  LOP3.LUT R0, R3, R0, R4, 0xfe, !PT ;  /* 0x0000000003007212 */ /* 0x000fce00078efe04 */
.L_x_7737:
[----:B------:R-:W-:Y:S05]  /*5880*/  BSYNC B0 ;  /* 0x0000000000007941 */ /* 0x000fea0003800000 */
.L_x_7736:
[----:B------:R-:W-:-:S04]  /*5890*/  FMUL.FTZ R0, R0, 1 ;  /* 0x3f80000000007820 */ /* 0x000fc80000410000 */
[----:B------:R2:W3:Y:S01]  /*58a0*/  F2F.F64.F32 R6, R0 ;  /* 0x0000000000067310 */ /* 0x0004e20000201800 */
[----:B------:R-:W-:Y:S05]  /*58b0*/  BRA `(.L_x_7721) ;  /* 0x0000000400187947 */ /* 0x000fea0003800000 */
.L_x_7734:
        /* <DEDUP_REMOVED lines=21> */
.L_x_7743:
[----:B------:R-:W-:Y:S05]  /*5a10*/  BSYNC B1 ;  /* 0x0000000000017941 */ /* 0x000fea0003800000 */
.L_x_7742:
[----:B------:R-:W-:Y:S01]  /*5a20*/  LEA R3, R0, 0x37800000, 0x17 ;  /* 0x3780000000037811 */ /* 0x000fe200078eb8ff */
[----:B------:R-:W-:-:S05]  /*5a30*/  IMAD.SHL.U32 R0, R2, 0x200000, RZ ;  /* 0x0020000002007824 */ /* 0x000fca00078e00ff */
[----:B------:R-:W-:-:S07]  /*5a40*/  LOP3.LUT R0, R3, R0, R4, 0xfe, !PT ;  /* 0x0000000003007212 */ /* 0x000fce00078efe04 */
.L_x_7741:
[----:B------:R-:W-:Y:S05]  /*5a50*/  BSYNC B0 ;  /* 0x0000000000007941 */ /* 0x000fea0003800000 */
.L_x_7740:
[----:B------:R-:W-:-:S04]  /*5a60*/  FMUL.FTZ R0, R0, 1 ;  /* 0x3f80000000007820 */ /* 0x000fc80000410000 */
[----:B------:R4:W0:Y:S01]  /*5a70*/  F2F.F64.F32 R6, R0 ;  /* 0x0000000000067310 */ /* 0x0008220000201800 */
[----:B------:R-:W-:Y:S05]  /*5a80*/  BRA `(.L_x_7721) ;  /* 0x0000000000a47947 */ /* 0x000fea0003800000 */
.L_x_7733:
        /* <DEDUP_REMOVED lines=8> */
[----:B------:R-:W-:Y:S01]  /*5b10*/  HFMA2.MMA R0, -RZ, RZ, 3.814697265625e-06, 0 ;  /* 0x00400000ff007435 */ /* 0x000fe200000001ff */
[----:B--2---:R-:W-:-:S13]  /*5b20*/  ISETP.NE.AND P0, PT, R2, RZ, PT ;  /* 0x000000ff0200720c */ /* 0x004fda0003f05270 */
[----:B------:R-:W-:Y:S05]  /*5b30*/  @!P0 BRA `(.L_x_7747) ;  /* 0x00000000000c8947 */ /* 0x000fea0003800000 */
[----:B------:R-:W-:-:S13]  /*5b40*/  ISETP.NE.AND P0, PT, R2, 0xff, PT ;  /* 0x000000ff0200780c */ /* 0x000fda0003f05270 */
[----:B------:R-:W-:Y:S02]  /*5b50*/  @!P0 IMAD.MOV.U32 R0, RZ, RZ, 0x7f800001 ;  /* 0x7f800001ff008424 */ /* 0x000fe400078e00ff */
[----:B------:R-:W-:-:S07]  /*5b60*/  @P0 IMAD.SHL.U32 R0, R2, 0x800000, RZ ;  /* 0x0080000002000824 */ /* 0x000fce00078e00ff */
.L_x_7747:
[----:B------:R-:W-:Y:S05]  /*5b70*/  BSYNC B0 ;  /* 0x0000000000007941 */ /* 0x000fea0003800000 */
.L_x_7746:
[----:B------:R-:W-:-:S04]  /*5b80*/  FMUL.FTZ R0, R0, 1 ;  /* 0x3f80000000007820 */ /* 0x000fc80000410000 */
[----:B------:R0:W1:Y:S01]  /*5b90*/  F2F.F64.F32 R6, R0 ;  /* 0x0000000000067310 */ /* 0x0000620000201800 */
[----:B------:R-:W-:Y:S05]  /*5ba0*/  BRA `(.L_x_7721) ;  /* 0x00000000005c7947 */ /* 0x000fea0003800000 */
.L_x_7720:
        /* <DEDUP_REMOVED lines=16> */
.L_x_7748:
[----:B------:R-:W-:Y:S01]  /*5cb0*/  CS2R R6, SRZ ;  /* 0x0000000000067805 */ /* 0x000fe2000001ff00 */
[----:B------:R-:W-:Y:S06]  /*5cc0*/  BRA `(.L_x_7721) ;  /* 0x0000000000147947 */ /* 0x000fec0003800000 */
.L_x_7745:
[----:B------:R-:W2:Y:S02]  /*5cd0*/  LDG.E.64 R6, desc[UR36][R2.64] ;  /* 0x0000002402067981 */ /* 0x000ea4000c1e1b00 */
[----:B--2---:R-:W0:Y:S01]  /*5ce0*/  I2F.F64.U64 R6, R6 ;  /* 0x0000000600067312 */ /* 0x004e220000301800 */
[----:B------:R-:W-:Y:S05]  /*5cf0*/  BRA `(.L_x_7721) ;  /* 0x0000000000087947 */ /* 0x000fea0003800000 */
.L_x_7744:
[----:B------:R-:W2:Y:S02]  /*5d00*/  LDG.E R2, desc[UR36][R2.64] ;  /* 0x0000002402027981 */ /* 0x000ea4000c1e1900 */
[----:B--2---:R0:W1:Y:S02]  /*5d10*/  I2F.F64.U32 R6, R2 ;  /* 0x0000000200067312 */ /* 0x0040640000201800 */
.L_x_7721:
        /* <DEDUP_REMOVED lines=16> */
[----:B------:R-:W-:-:S07]  /*5e20*/  MOV R14, 0x5e40 ;  /* 0x00005e40000e7802 */ /* 0x000fce0000000f00 */
[----:B------:R-:W-:Y:S05]  /*5e30*/  CALL.REL.NOINC `($__internal_7_$__cuda_sm20_div_rn_f64_full) ;  /* 0x0000008800a07944 */ /* 0x000fea0003c00000 */
[----:B------:R-:W-:-:S07]  /*5e40*/  IMAD.MOV.U32 R2, RZ, RZ, R4 ;  /* 0x000000ffff027224 */ /* 0x000fce00078e0004 */
.L_x_7750:
[----:B------:R-:W-:Y:S05]  /*5e50*/  BSYNC B0 ;  /* 0x0000000000007941 */ /* 0x000fea0003800000 */
.L_x_7749:
[----:B------:R-:W-:Y:S01]  /*5e60*/  ISETP.GT.AND P1, PT, R3, 0xfffff, PT ;  /* 0x000fffff0300780c */ /* 0x000fe20003f24270 */
[----:B------:R-:W-:Y:S01]  /*5e70*/  IMAD.MOV.U32 R5, RZ, RZ, R3 ;  /* 0x000000ffff057224 */ /* 0x000fe200078e0003 */
        /* <DEDUP_REMOVED lines=83> */
.L_x_7752:
[----:B------:R-:W-:Y:S05]  /*63b0*/  BSYNC B0 ;  /* 0x0000000000007941 */ /* 0x000fea0003800000 */
.L_x_7751:
        /* <DEDUP_REMOVED lines=12> */
.L_x_7756:
[----:B------:R-:W0:Y:S02]  /*6480*/  F2I.S64.F64.TRUNC R4, R4 ;  /* 0x0000000400047311 */ /* 0x000e24000030d900 */
[----:B0-----:R-:W-:-:S05]  /*6490*/  IMAD.MOV.U32 R3, RZ, RZ, R4 ;  /* 0x000000ffff037224 */ /* 0x001fca00078e0004 */
[----:B------:R0:W-:Y:S01]  /*64a0*/  STG.E.U8 desc[UR36][R16.64], R3 ;  /* 0x0000000310007986 */ /* 0x0001e2000c101124 */
[----:B------:R-:W-:Y:S05]  /*64b0*/  BRA `(.L_x_7758) ;  /* 0x0000000c00f87947 */ /* 0x000fea0003800000 */
.L_x_7755:
        /* <DEDUP_REMOVED lines=9> */
.L_x_7760:
[----:B------:R-:W0:Y:S02]  /*6550*/  F2I.F64.TRUNC R5, R4 ;  /* 0x0000000400057311 */ /* 0x000e24000030d100 */
[----:B0-----:R0:W-:Y:S01]  /*6560*/  STG.E desc[UR36][R16.64], R5 ;  /* 0x0000000510007986 */ /* 0x0011e2000c101924 */
[----:B------:R-:W-:Y:S05]  /*6570*/  BRA `(.L_x_7758) ;  /* 0x0000000c00c87947 */ /* 0x000fea0003800000 */
.L_x_7759:
[----:B------:R-:W0:Y:S02]  /*6580*/  F2I.F64.TRUNC R5, R4 ;  /* 0x0000000400057311 */ /* 0x000e24000030d100 */
[----:B0-----:R0:W-:Y:S01]  /*6590*/  STG.E.U16 desc[UR36][R16.64], R5 ;  /* 0x0000000510007986 */ /* 0x0011e2000c101524 */
[----:B------:R-:W-:Y:S05]  /*65a0*/  BRA `(.L_x_7758) ;  /* 0x0000000c00bc7947 */ /* 0x000fea0003800000 */
.L_x_7754:
        /* <DEDUP_REMOVED lines=13> */
.L_x_7762:
        /* <DEDUP_REMOVED lines=8> */
.L_x_7761:
        /* <DEDUP_REMOVED lines=14> */
.L_x_7764:
        /* <DEDUP_REMOVED lines=9> */
.L_x_7763:
[----:B------:R0:W-:Y:S01]  /*6870*/  STG.E.64 desc[UR36][R16.64], R4 ;  /* 0x0000000410007986 */ /* 0x0001e2000c101b24 */
[----:B------:R-:W-:Y:S05]  /*6880*/  BRA `(.L_x_7758) ;  /* 0x0000000c00047947 */ /* 0x000fea0003800000 */
.L_x_7753:
        /* <DEDUP_REMOVED lines=12> */
.L_x_7767:
[----:B------:R-:W-:-:S05]  /*6950*/  CS2R R6, SRZ ;  /* 0x0000000000067805 */ /* 0x000fca000001ff00 */
[----:B------:R0:W-:Y:S01]  /*6960*/  STG.E.128 desc[UR36][R16.64], R4 ;  /* 0x0000000410007986 */ /* 0x0001e2000c101d24 */
[----:B------:R-:W-:Y:S05]  /*6970*/  BRA `(.L_x_7758) ;  /* 0x0000000800c87947 */ /* 0x000fea0003800000 */
.L_x_7766:
        /* <DEDUP_REMOVED lines=25> */
.L_x_7771:
[----:B------:R-:W-:Y:S05]  /*6b10*/  BSYNC B0 ;  /* 0x0000000000007941 */ /* 0x000fea0003800000 */
.L_x_7770:
[----:B------:R-:W-:-:S05]  /*6b20*/  LOP3.LUT R3, R0, R3, RZ, 0xfc, !PT ;  /* 0x0000000300037212 */ /* 0x000fca00078efcff */
[----:B------:R0:W-:Y:S01]  /*6b30*/  STG.E.U8 desc[UR36][R16.64], R3 ;  /* 0x0000000310007986 */ /* 0x0001e2000c101124 */
[----:B------:R-:W-:Y:S05]  /*6b40*/  BRA `(.L_x_7758) ;  /* 0x0000000800547947 */ /* 0x000fea0003800000 */
.L_x_7769:
        /* <DEDUP_REMOVED lines=17> */
.L_x_7773:
[----:B------:R-:W-:Y:S01]  /*6c60*/  IMAD.MOV.U32 R0, RZ, RZ, 0x7f ;  /* 0x0000007fff007424 */ /* 0x000fe200078e00ff */
[----:B------:R-:W-:-:S04]  /*6c70*/  ISETP.GT.U32.AND P0, PT, R2, 0x7f800000, PT ;  /* 0x7f8000000200780c */ /* 0x000fc80003f04070 */
[----:B------:R-:W-:-:S09]  /*6c80*/  SEL R0, R0, 0x7c, P0 ;  /* 0x0000007c00007807 */ /* 0x000fd20000000000 */
.L_x_7774:
[----:B------:R-:W-:Y:S05]  /*6c90*/  BSYNC B0 ;  /* 0x0000000000007941 */ /* 0x000fea0003800000 */
.L_x_7772:
[----:B------:R-:W-:-:S04]  /*6ca0*/  LOP3.LUT R2, R3, 0x80000000, RZ, 0xc0, !PT ;  /* 0x8000000003027812 */ /* 0x000fc800078ec0ff */
[----:B------:R-:W-:-:S04]  /*6cb0*/  SHF.R.U32.HI R3, RZ, 0x18, R2 ;  /* 0x00000018ff037819 */ /* 0x000fc80000011602 */
[----:B------:R-:W-:-:S05]  /*6cc0*/  LOP3.LUT R3, R0, R3, RZ, 0xfc, !PT ;  /* 0x0000000300037212 */ /* 0x000fca00078efcff */
[----:B------:R0:W-:Y:S01]  /*6cd0*/  STG.E.U8 desc[UR36][R16.64], R3 ;  /* 0x0000000310007986 */ /* 0x0001e2000c101124 */
[----:B------:R-:W-:Y:S05]  /*6ce0*/  BRA `(.L_x_7758) ;  /* 0x0000000400ec7947 */ /* 0x000fea0003800000 */
.L_x_7768:
        /* <DEDUP_REMOVED lines=8> */
.L_x_7765:
        /* <DEDUP_REMOVED lines=11> */
.L_x_7777:
        /* <DEDUP_REMOVED lines=21> */
.L_x_7780:
[----:B------:R-:W-:-:S04]  /*6f70*/  LOP3.LUT R2, R3, 0x80000000, RZ, 0xc0, !PT ;  /* 0x8000000003027812 */ /* 0x000fc800078ec0ff */
[----:B------:R-:W-:-:S04]  /*6f80*/  SHF.R.U32.HI R3, RZ, 0x18, R2 ;  /* 0x00000018ff037819 */ /* 0x000fc80000011602 */
[----:B------:R-:W-:-:S04]  /*6f90*/  LOP3.LUT R0, R0, R3, RZ, 0xfc, !PT ;  /* 0x0000000300007212 */ /* 0x000fc800078efcff */
[----:B------:R-:W-:-:S07]  /*6fa0*/  PRMT R8, R0, 0x7610, R8 ;  /* 0x0000761000087816 */ /* 0x000fce0000000008 */
.L_x_7779:
[----:B------:R-:W-:Y:S05]  /*6fb0*/  BSYNC B0 ;  /* 0x0000000000007941 */ /* 0x000fea0003800000 */
.L_x_7778:
[----:B------:R3:W-:Y:S01]  /*6fc0*/  STG.E.U8 desc[UR36][R16.64], R8 ;  /* 0x0000000810007986 */ /* 0x0007e2000c101124 */
[----:B------:R-:W-:Y:S05]  /*6fd0*/  BRA `(.L_x_7758) ;  /* 0x0000000400307947 */ /* 0x000fea0003800000 */
.L_x_7776:
[----:B------:R-:W-:Y:S01]  /*6fe0*/  UMOV UR4, 0xf0000000 ;  /* 0xf000000000047882 */ /* 0x000fe20000000000 */
[----:B------:R-:W-:Y:S01]  /*6ff0*/  UMOV UR5, 0x380fffff ;  /* 0x380fffff00057882 */ /* 0x000fe20000000000 */
[----:B------:R-:W0:Y:S01]  /*7000*/  F2F.F32.F64 R3, R4 ;  /* 0x0000000400037310 */ /* 0x000e220000301000 */
[----:B------:R-:W-:Y:S01]  /*7010*/  DSETP.GEU.AND P0, PT, |R4|, UR4, PT ;  /* 0x0000000404007e2a */ /* 0x000fe2000bf0e200 */
[----:B------:R-:W-:Y:S01]  /*7020*/  BSSY B0, `(.L_x_7781) ;  /* 0x0000015000007945 */ /* 0x000fe20003800000 */
[----:B------:R-:W-:-:S12]  /*7030*/  MOV R8, 0x80 ;  /* 0x0000008000087802 */ /* 0x000fd80000000f00 */
        /* <DEDUP_REMOVED lines=15> */
.L_x_7783:
[----:B------:R-:W-:-:S04]  /*7130*/  LOP3.LUT R2, R3, 0x80000000, RZ, 0xc0, !PT ;  /* 0x8000000003027812 */ /* 0x000fc800078ec0ff */
[----:B------:R-:W-:-:S04]  /*7140*/  SHF.R.U32.HI R3, RZ, 0x18, R2 ;  /* 0x00000018ff037819 */ /* 0x000fc80000011602 */
[----:B------:R-:W-:-:S04]  /*7150*/  LOP3.LUT R0, R0, R3, RZ, 0xfc, !PT ;  /* 0x0000000300007212 */ /* 0x000fc800078efcff */
[----:B------:R-:W-:-:S07]  /*7160*/  PRMT R8, R0, 0x7610, R8 ;  /* 0x0000761000087816 */ /* 0x000fce0000000008 */
.L_x_7782:
[----:B------:R-:W-:Y:S05]  /*7170*/  BSYNC B0 ;  /* 0x0000000000007941 */ /* 0x000fea0003800000 */
.L_x_7781:
[----:B------:R0:W-:Y:S01]  /*7180*/  STG.E.U8 desc[UR36][R16.64], R8 ;  /* 0x0000000810007986 */ /* 0x0001e2000c101124 */
[----:B------:R-:W-:Y:S05]  /*7190*/  BRA `(.L_x_7758) ;  /* 0x0000000000c07947 */ /* 0x000fea0003800000 */
.L_x_7775:
        /* <DEDUP_REMOVED lines=26> */
.L_x_7757:
[----:B------:R-:W-:Y:S01]  /*7340*/  MOV R0, 0x0 ;  /* 0x0000000000007802 */ /* 0x000fe20000000f00 */
[----:B------:R-:W-:Y:S01]  /*7350*/  ULDC.64 UR4, c[0x4][0x128] ;  /* 0x01004a0000047ab9 */ /* 0x000fe20000000a00 */
[----:B------:R-:W-:Y:S01]  /*7360*/  ULDC.64 UR6, c[0x4][0x10] ;  /* 0x0100040000067ab9 */ /* 0x000fe20000000a00 */
[----:B------:R-:W-:Y:S01]  /*7370*/  IMAD.U32 R4, RZ, RZ, UR4 ;  /* 0x00000004ff047e24 */ /* 0x000fe2000f8e00ff */
[----:B------:R0:W1:Y:S01]  /*7380*/  LDC.64 R2, c[0x4][R0] ;  /* 0x0100000000027b82 */ /* 0x0000620000000a00 */
[----:B------:R-:W-:Y:S01]  /*7390*/  IMAD.U32 R5, RZ, RZ, UR5 ;  /* 0x00000005ff057e24 */ /* 0x000fe2000f8e00ff */
[----:B------:R-:W-:Y:S01]  /*73a0*/  ULDC.64 UR4, c[0x4][0x130] ;  /* 0x01004c0000047ab9 */ /* 0x000fe20000000a00 */
[----:B------:R-:W-:Y:S01]  /*73b0*/  HFMA2.MMA R13, -RZ, RZ, 0, 0 ;  /* 0x00000000ff0d7435 */ /* 0x000fe200000001ff */
[----:B------:R-:W-:Y:S02]  /*73c0*/  IMAD.U32 R6, RZ, RZ, UR4 ;  /* 0x00000004ff067e24 */ /* 0x000fe4000f8e00ff */
[----:B------:R-:W-:-:S02]  /*73d0*/  IMAD.U32 R7, RZ, RZ, UR5 ;  /* 0x00000005ff077e24 */ /* 0x000fc4000f8e00ff */
[----:B------:R-:W-:Y:S02]  /*73e0*/  IMAD.U32 R10, RZ, RZ, UR6 ;  /* 0x00000006ff0a7e24 */ /* 0x000fe4000f8e00ff */
[----:B------:R-:W-:Y:S02]  /*73f0*/  IMAD.U32 R11, RZ, RZ, UR7 ;  /* 0x00000007ff0b7e24 */ /* 0x000fe4000f8e00ff */
[----:B------:R-:W-:Y:S02]  /*7400*/  IMAD.MOV.U32 R8, RZ, RZ, 0x65 ;  /* 0x00000065ff087424 */ /* 0x000fe400078e00ff */
[----:B0-----:R-:W-:-:S07]  /*7410*/  IMAD.MOV.U32 R12, RZ, RZ, 0x1 ;  /* 0x00000001ff0c7424 */ /* 0x001fce00078e00ff */
[----:B------:R-:W-:-:S07]  /*7420*/  LEPC R20, `(.L_x_7786) ;  /* 0x000000001014794e */ /* 0x000fce0000000000 */
[----:B-1----:R-:W-:Y:S05]  /*7430*/  CALL.ABS.NOINC R2 ;  /* 0x0000000002007343 */ /* 0x002fea0003c00000 */
.L_x_7786:
[----:B------:R-:W-:Y:S05]  /*7440*/  BRA `(.L_x_7758) ;  /* 0x0000000000147947 */ /* 0x000fea0003800000 */
.L_x_7785:
[----:B------:R-:W0:Y:S02]  /*7450*/  F2I.U64.F64.TRUNC R4, R4 ;  /* 0x0000000400047311 */ /* 0x000e24000030d800 */
[----:B0-----:R2:W-:Y:S01]  /*7460*/  STG.E.64 desc[UR36][R16.64], R4 ;  /* 0x0000000410007986 */ /* 0x0015e2000c101b24 */
[----:B------:R-:W-:Y:S05]  /*7470*/  BRA `(.L_x_7758) ;  /* 0x0000000000087947 */ /* 0x000fea0003800000 */
.L_x_7784:
[----:B------:R-:W0:Y:S02]  /*7480*/  F2I.U32.F64.TRUNC R5, R4 ;  /* 0x0000000400057311 */ /* 0x000e24000030d000 */
[----:B0-----:R0:W-:Y:S02]  /*7490*/  STG.E desc[UR36][R16.64], R5 ;  /* 0x0000000510007986 */ /* 0x0011e4000c101924 */
.L_x_7758:
[----:B------:R-:W-:-:S07]  /*74a0*/  VIADD R19, R19, 0x80 ;  /* 0x0000008013137836 */ /* 0x000fce0000000000 */
.L_x_7714:
[----:B------:R-:W-:Y:S05]  /*74b0*/  BSYNC B6 ;  /* 0x0000000000067941 */ /* 0x000fea0003800000 */
.L_x_7713:
        /* <DEDUP_REMOVED lines=307> */
.L_x_7789:
        /* <DEDUP_REMOVED lines=21> */
.L_x_7793:
[----:B------:R-:W2:Y:S02]  /*8940*/  LDG.E.U8 R2, desc[UR36][R2.64] ;  /* 0x0000002402027981 */ /* 0x000ea4000c1e1100 */
[----:B--2---:R0:W1:Y:S01]  /*8950*/  I2F.F64.U16 R6, R2 ;  /* 0x0000000200067312 */ /* 0x0040620000101800 */
[----:B------:R-:W-:Y:S05]  /*8960*/  BRA `(.L_x_7795) ;  /* 0x0000000c00707947 */ /* 0x000fea0003800000 */
.L_x_7792:
        /* <DEDUP_REMOVED lines=9> */
.L_x_7797:
[----:B------:R-:W2:Y:S02]  /*8a00*/  LDG.E R2, desc[UR36][R2.64] ;  /* 0x0000002402027981 */ /* 0x000ea4000c1e1900 */
[----:B--2---:R0:W1:Y:S01]  /*8a10*/  I2F.F64 R6, R2 ;  /* 0x0000000200067312 */ /* 0x0040620000201c00 */
[----:B------:R-:W-:Y:S05]  /*8a20*/  BRA `(.L_x_7795) ;  /* 0x0000000c00407947 */ /* 0x000fea0003800000 */
.L_x_7796:
[----:B------:R-:W2:Y:S02]  /*8a30*/  LDG.E.U16 R2, desc[UR36][R2.64] ;  /* 0x0000002402027981 */ /* 0x000ea4000c1e1500 */
[----:B--2---:R0:W1:Y:S01]  /*8a40*/  I2F.F64.S16 R6, R2 ;  /* 0x0000000200067312 */ /* 0x0040620000101c00 */
[----:B------:R-:W-:Y:S05]  /*8a50*/  BRA `(.L_x_7795) ;  /* 0x0000000c00347947 */ /* 0x000fea0003800000 */
.L_x_7791:
        /* <DEDUP_REMOVED lines=10> */
.L_x_7799:
[----:B------:R-:W2:Y:S02]  /*8b00*/  LDG.E.U16 R0, desc[UR36][R2.64] ;  /* 0x0000002402007981 */ /* 0x000ea4000c1e1500 */
[----:B--2---:R-:W-:-:S05]  /*8b10*/  HADD2.F32 R0, -RZ, R0.H0_H0 ;  /* 0x20000000ff007230 */ /* 0x004fca0000004100 */
[----:B------:R-:W-:-:S04]  /*8b20*/  FMUL.FTZ R0, R0, 1 ;  /* 0x3f80000000007820 */ /* 0x000fc80000410000 */
[----:B------:R0:W1:Y:S01]  /*8b30*/  F2F.F64.F32 R6, R0 ;  /* 0x0000000000067310 */ /* 0x0000620000201800 */
[----:B------:R-:W-:Y:S05]  /*8b40*/  BRA `(.L_x_7795) ;  /* 0x0000000800f87947 */ /* 0x000fea0003800000 */
.L_x_7798:
        /* <DEDUP_REMOVED lines=10> */
.L_x_7801:
[----:B------:R-:W2:Y:S02]  /*8bf0*/  LDG.E.U16 R2, desc[UR36][R2.64] ;  /* 0x0000002402027981 */ /* 0x000ea4000c1e1500 */
[----:B--2---:R-:W-:-:S05]  /*8c00*/  HADD2.F32 R0, -RZ, R2.H0_H0 ;  /* 0x20000002ff007230 */ /* 0x004fca0000004100 */
[----:B------:R-:W-:-:S04]  /*8c10*/  FMUL.FTZ R0, R0, 1 ;  /* 0x3f80000000007820 */ /* 0x000fc80000410000 */
[----:B------:R0:W1:Y:S01]  /*8c20*/  F2F.F64.F32 R6, R0 ;  /* 0x0000000000067310 */ /* 0x0000620000201800 */
[----:B------:R-:W-:Y:S05]  /*8c30*/  BRA `(.L_x_7795) ;  /* 0x0000000800bc7947 */ /* 0x000fea0003800000 */
.L_x_7800:
[----:B------:R0:W5:Y:S01]  /*8c40*/  LDG.E.64 R6, desc[UR36][R2.64] ;  /* 0x0000002402067981 */ /* 0x000162000c1e1b00 */
[----:B------:R-:W-:Y:S05]  /*8c50*/  BRA `(.L_x_7795) ;  /* 0x0000000800b47947 */ /* 0x000fea0003800000 */
.L_x_7790:
        /* <DEDUP_REMOVED lines=13> */
.L_x_7804:
[----:B------:R0:W5:Y:S01]  /*8d30*/  LDG.E.64 R6, desc[UR36][R2.64] ;  /* 0x0000002402067981 */ /* 0x000162000c1e1b00 */
[----:B------:R-:W-:Y:S05]  /*8d40*/  BRA `(.L_x_7795) ;  /* 0x0000000800787947 */ /* 0x000fea0003800000 */
.L_x_7803:
        /* <DEDUP_REMOVED lines=28> */
.L_x_7806:
[----:B------:R-:W2:Y:S02]  /*8f10*/  LDG.E.U8 R2, desc[UR36][R2.64] ;  /* 0x0000002402027981 */ /* 0x000ea4000c1e1100 */
[C---:B--2---:R-:W-:Y:S01]  /*8f20*/  IMAD.SHL.U32 R0, R2.reuse, 0x2000000, RZ ;  /* 0x0200000002007824 */ /* 0x044fe200078e00ff */
[----:B------:R-:W-:-:S04]  /*8f30*/  SHF.L.U32 R5, R2, 0x18, RZ ;  /* 0x0000001802057819 */ /* 0x000fc800000006ff */
        /* <DEDUP_REMOVED lines=12> */
.L_x_7805:
[----:B------:R-:W2:Y:S02]  /*9000*/  LDG.E.U16 R0, desc[UR36][R2.64] ;  /* 0x0000002402007981 */ /* 0x000ea4000c1e1500 */
[----:B--2---:R-:W-:-:S04]  /*9010*/  IMAD.U32 R0, R0, 0x10000, RZ ;  /* 0x0001000000007824 */ /* 0x004fc800078e00ff */
[----:B------:R-:W-:-:S04]  /*9020*/  FMUL.FTZ R0, R0, 1 ;  /* 0x3f80000000007820 */ /* 0x000fc80000410000 */
[----:B------:R0:W1:Y:S01]  /*9030*/  F2F.F64.F32 R6, R0 ;  /* 0x0000000000067310 */ /* 0x0000620000201800 */
[----:B------:R-:W-:Y:S05]  /*9040*/  BRA `(.L_x_7795) ;  /* 0x0000000400b87947 */ /* 0x000fea0003800000 */
.L_x_7802:
        /* <DEDUP_REMOVED lines=11> */
.L_x_7809:
        /* <DEDUP_REMOVED lines=21> */
.L_x_7813:
[----:B------:R-:W-:Y:S05]  /*9250*/  BSYNC B1 ;  /* 0x0000000000017941 */ /* 0x000fea0003800000 */
.L_x_7812:
[----:B------:R-:W-:Y:S01]  /*9260*/  LEA R3, R0, 0x3b800000, 0x17 ;  /* 0x3b80000000037811 */ /* 0x000fe200078eb8ff */
[----:B------:R-:W-:-:S05]  /*9270*/  IMAD.SHL.U32 R0, R2, 0x100000, RZ ;  /* 0x0010000002007824 */ /* 0x000fca00078e00ff */
[----:B------:R-:W-:-:S07]  /*9280*/  LOP3.LUT R0, R3, R0, R4, 0xfe, !PT ;  /* 0x0000000003007212 */ /* 0x000fce00078efe04 */
.L_x_7811:
[----:B------:R-:W-:Y:S05]  /*9290*/  BSYNC B0 ;  /* 0x0000000000007941 */ /* 0x000fea0003800000 */
.L_x_7810:
[----:B------:R-:W-:-:S04]  /*92a0*/  FMUL.FTZ R0, R0, 1 ;  /* 0x3f80000000007820 */ /* 0x000fc80000410000 */
[----:B------:R2:W3:Y:S01]  /*92b0*/  F2F.F64.F32 R6, R0 ;  /* 0x0000000000067310 */ /* 0x0004e20000201800 */
[----:B------:R-:W-:Y:S05]  /*92c0*/  BRA `(.L_x_7795) ;  /* 0x0000000400187947 */ /* 0x000fea0003800000 */
.L_x_7808:
        /* <DEDUP_REMOVED lines=21> */
.L_x_7817:
[----:B------:R-:W-:Y:S05]  /*9420*/  BSYNC B1 ;  /* 0x0000000000017941 */ /* 0x000fea0003800000 */
.L_x_7816:
[----:B------:R-:W-:Y:S01]  /*9430*/  LEA R3, R0, 0x37800000, 0x17 ;  /* 0x3780000000037811 */ /* 0x000fe200078eb8ff */
[----:B------:R-:W-:-:S05]  /*9440*/  IMAD.SHL.U32 R0, R2, 0x200000, RZ ;  /* 0x0020000002007824 */ /* 0x000fca00078e00ff */
[----:B------:R-:W-:-:S07]  /*9450*/  LOP3.LUT R0, R3, R0, R4, 0xfe, !PT ;  /* 0x0000000003007212 */ /* 0x000fce00078efe04 */
.L_x_7815:
[----:B------:R-:W-:Y:S05]  /*9460*/  BSYNC B0 ;  /* 0x0000000000007941 */ /* 0x000fea0003800000 */
.L_x_7814:
[----:B------:R-:W-:-:S04]  /*9470*/  FMUL.FTZ R0, R0, 1 ;  /* 0x3f80000000007820 */ /* 0x000fc80000410000 */
[----:B------:R4:W0:Y:S01]  /*9480*/  F2F.F64.F32 R6, R0 ;  /* 0x0000000000067310 */ /* 0x0008220000201800 */
[----:B------:R-:W-:Y:S05]  /*9490*/  BRA `(.L_x_7795) ;  /* 0x0000000000a47947 */ /* 0x000fea0003800000 */
.L_x_7807:
        /* <DEDUP_REMOVED lines=14> */
.L_x_7821:
[----:B------:R-:W-:Y:S05]  /*9580*/  BSYNC B0 ;  /* 0x0000000000007941 */ /* 0x000fea0003800000 */
.L_x_7820:
[----:B------:R-:W-:-:S04]  /*9590*/  FMUL.FTZ R0, R0, 1 ;  /* 0x3f80000000007820 */ /* 0x000fc80000410000 */
[----:B------:R0:W1:Y:S01]  /*95a0*/  F2F.F64.F32 R6, R0 ;  /* 0x0000000000067310 */ /* 0x0000620000201800 */
[----:B------:R-:W-:Y:S05]  /*95b0*/  BRA `(.L_x_7795) ;  /* 0x00000000005c7947 */ /* 0x000fea0003800000 */
.L_x_7794:
        /* <DEDUP_REMOVED lines=16> */
.L_x_7822:
[----:B------:R-:W-:Y:S01]  /*96c0*/  CS2R R6, SRZ ;  /* 0x0000000000067805 */ /* 0x000fe2000001ff00 */
[----:B------:R-:W-:Y:S06]  /*96d0*/  BRA `(.L_x_7795) ;  /* 0x0000000000147947 */ /* 0x000fec0003800000 */
.L_x_7819:
[----:B------:R-:W2:Y:S02]  /*96e0*/  LDG.E.64 R6, desc[UR36][R2.64] ;  /* 0x0000002402067981 */ /* 0x000ea4000c1e1b00 */
[----:B--2---:R-:W0:Y:S01]  /*96f0*/  I2F.F64.U64 R6, R6 ;  /* 0x0000000600067312 */ /* 0x004e220000301800 */
[----:B------:R-:W-:Y:S05]  /*9700*/  BRA `(.L_x_7795) ;  /* 0x0000000000087947 */ /* 0x000fea0003800000 */
.L_x_7818:
[----:B------:R-:W2:Y:S02]  /*9710*/  LDG.E R2, desc[UR36][R2.64] ;  /* 0x0000002402027981 */ /* 0x000ea4000c1e1900 */
[----:B--2---:R0:W1:Y:S02]  /*9720*/  I2F.F64.U32 R6, R2 ;  /* 0x0000000200067312 */ /* 0x0040640000201800 */
.L_x_7795:
        /* <DEDUP_REMOVED lines=19> */
.L_x_7824:
[----:B------:R-:W-:Y:S05]  /*9860*/  BSYNC B0 ;  /* 0x0000000000007941 */ /* 0x000fea0003800000 */
.L_x_7823:
        /* <DEDUP_REMOVED lines=85> */
.L_x_7826:
[----:B------:R-:W-:Y:S05]  /*9dc0*/  BSYNC B0 ;  /* 0x0000000000007941 */ /* 0x000fea0003800000 */
.L_x_7825:
        /* <DEDUP_REMOVED lines=12> */
.L_x_7830:
[----:B------:R-:W0:Y:S02]  /*9e90*/  F2I.S64.F64.TRUNC R4, R4 ;  /* 0x0000000400047311 */ /* 0x000e24000030d900 */
[----:B0-----:R-:W-:-:S05]  /*9ea0*/  IMAD.MOV.U32 R3, RZ, RZ, R4 ;  /* 0x000000ffff037224 */ /* 0x001fca00078e0004 */
[----:B------:R3:W-:Y:S01]  /*9eb0*/  STG.E.U8 desc[UR36][R16.64], R3 ;  /* 0x0000000310007986 */ /* 0x0007e2000c101124 */
[----:B------:R-:W-:Y:S05]  /*9ec0*/  BRA `(.L_x_7832) ;  /* 0x0000000c00f87947 */ /* 0x000fea0003800000 */
.L_x_7829:
        /* <DEDUP_REMOVED lines=9> */
.L_x_7834:
[----:B------:R-:W0:Y:S02]  /*9f60*/  F2I.F64.TRUNC R5, R4 ;  /* 0x0000000400057311 */ /* 0x000e24000030d100 */
[----:B0-----:R2:W-:Y:S01]  /*9f70*/  STG.E desc[UR36][R16.64], R5 ;  /* 0x0000000510007986 */ /* 0x0015e2000c101924 */
[----:B------:R-:W-:Y:S05]  /*9f80*/  BRA `(.L_x_7832) ;  /* 0x0000000c00c87947 */ /* 0x000fea0003800000 */
.L_x_7833:
[----:B------:R-:W0:Y:S02]  /*9f90*/  F2I.F64.TRUNC R5, R4 ;  /* 0x0000000400057311 */ /* 0x000e24000030d100 */
[----:B0-----:R0:W-:Y:S01]  /*9fa0*/  STG.E.U16 desc[UR36][R16.64], R5 ;  /* 0x0000000510007986 */ /* 0x0011e2000c101524 */
[----:B------:R-:W-:Y:S05]  /*9fb0*/  BRA `(.L_x_7832) ;  /* 0x0000000c00bc7947 */ /* 0x000fea0003800000 */
.L_x_7828:
        /* <DEDUP_REMOVED lines=13> */
.L_x_7836:
        /* <DEDUP_REMOVED lines=8> */
.L_x_7835:
        /* <DEDUP_REMOVED lines=14> */
.L_x_7838:
        /* <DEDUP_REMOVED lines=9> */
.L_x_7837:
[----:B------:R0:W-:Y:S01]  /*a280*/  STG.E.64 desc[UR36][R16.64], R4 ;  /* 0x0000000410007986 */ /* 0x0001e2000c101b24 */
[----:B------:R-:W-:Y:S05]  /*a290*/  BRA `(.L_x_7832) ;  /* 0x0000000c00047947 */ /* 0x000fea0003800000 */
.L_x_7827:
        /* <DEDUP_REMOVED lines=12> */
.L_x_7841:
[----:B------:R-:W-:-:S05]  /*a360*/  CS2R R6, SRZ ;  /* 0x0000000000067805 */ /* 0x000fca000001ff00 */
[----:B------:R0:W-:Y:S01]  /*a370*/  STG.E.128 desc[UR36][R16.64], R4 ;  /* 0x0000000410007986 */ /* 0x0001e2000c101d24 */
[----:B------:R-:W-:Y:S05]  /*a380*/  BRA `(.L_x_7832) ;  /* 0x0000000800c87947 */ /* 0x000fea0003800000 */
.L_x_7840:
        /* <DEDUP_REMOVED lines=25> */
.L_x_7845:
[----:B------:R-:W-:Y:S05]  /*a520*/  BSYNC B0 ;  /* 0x0000000000007941 */ /* 0x000fea0003800000 */
.L_x_7844:
[----:B------:R-:W-:-:S05]  /*a530*/  LOP3.LUT R3, R0, R3, RZ, 0xfc, !PT ;  /* 0x0000000300037212 */ /* 0x000fca00078efcff */
[----:B------:R0:W-:Y:S01]  /*a540*/  STG.E.U8 desc[UR36][R16.64], R3 ;  /* 0x0000000310007986 */ /* 0x0001e2000c101124 */
[----:B------:R-:W-:Y:S05]  /*a550*/  BRA `(.L_x_7832) ;  /* 0x0000000800547947 */ /* 0x000fea0003800000 */
.L_x_7843:
        /* <DEDUP_REMOVED lines=17> */
.L_x_7847:
[----:B------:R-:W-:Y:S01]  /*a670*/  IMAD.MOV.U32 R0, RZ, RZ, 0x7f ;  /* 0x0000007fff007424 */ /* 0x000fe200078e00ff */
[----:B------:R-:W-:-:S04]  /*a680*/  ISETP.GT.U32.AND P0, PT, R2, 0x7f800000, PT ;  /* 0x7f8000000200780c */ /* 0x000fc80003f04070 */
[----:B------:R-:W-:-:S09]  /*a690*/  SEL R0, R0, 0x7c, P0 ;  /* 0x0000007c00007807 */ /* 0x000fd20000000000 */
.L_x_7848:
[----:B------:R-:W-:Y:S05]  /*a6a0*/  BSYNC B0 ;  /* 0x0000000000007941 */ /* 0x000fea0003800000 */
.L_x_7846:
[----:B------:R-:W-:-:S04]  /*a6b0*/  LOP3.LUT R2, R3, 0x80000000, RZ, 0xc0, !PT ;  /* 0x8000000003027812 */ /* 0x000fc800078ec0ff */
[----:B------:R-:W-:-:S04]  /*a6c0*/  SHF.R.U32.HI R3, RZ, 0x18, R2 ;  /* 0x00000018ff037819 */ /* 0x000fc80000011602 */
[----:B------:R-:W-:-:S05]  /*a6d0*/  LOP3.LUT R3, R0, R3, RZ, 0xfc, !PT ;  /* 0x0000000300037212 */ /* 0x000fca00078efcff */
[----:B------:R0:W-:Y:S01]  /*a6e0*/  STG.E.U8 desc[UR36][R16.64], R3 ;  /* 0x0000000310007986 */ /* 0x0001e2000c101124 */
[----:B------:R-:W-:Y:S05]  /*a6f0*/  BRA `(.L_x_7832) ;  /* 0x0000000400ec7947 */ /* 0x000fea0003800000 */
.L_x_7842:
        /* <DEDUP_REMOVED lines=8> */
.L_x_7839:
        /* <DEDUP_REMOVED lines=11> */
.L_x_7851:
        /* <DEDUP_REMOVED lines=21> */
.L_x_7854:
[----:B------:R-:W-:-:S04]  /*a980*/  LOP3.LUT R2, R3, 0x80000000, RZ, 0xc0, !PT ;  /* 0x8000000003027812 */ /* 0x000fc800078ec0ff */
[----:B------:R-:W-:-:S04]  /*a990*/  SHF.R.U32.HI R3, RZ, 0x18, R2 ;  /* 0x00000018ff037819 */ /* 0x000fc80000011602 */
[----:B------:R-:W-:-:S04]  /*a9a0*/  LOP3.LUT R0, R0, R3, RZ, 0xfc, !PT ;  /* 0x0000000300007212 */ /* 0x000fc800078efcff */
[----:B------:R-:W-:-:S07]  /*a9b0*/  PRMT R8, R0, 0x7610, R8 ;  /* 0x0000761000087816 */ /* 0x000fce0000000008 */
.L_x_7853:
[----:B------:R-:W-:Y:S05]  /*a9c0*/  BSYNC B0 ;  /* 0x0000000000007941 */ /* 0x000fea0003800000 */
.L_x_7852:
[----:B------:R0:W-:Y:S01]  /*a9d0*/  STG.E.U8 desc[UR36][R16.64], R8 ;  /* 0x0000000810007986 */ /* 0x0001e2000c101124 */
[----:B------:R-:W-:Y:S05]  /*a9e0*/  BRA `(.L_x_7832) ;  /* 0x0000000400307947 */ /* 0x000fea0003800000 */
.L_x_7850:
        /* <DEDUP_REMOVED lines=21> */
.L_x_7857:
[----:B------:R-:W-:-:S04]  /*ab40*/  LOP3.LUT R2, R3, 0x80000000, RZ, 0xc0, !PT ;  /* 0x8000000003027812 */ /* 0x000fc800078ec0ff */
[----:B------:R-:W-:-:S04]  /*ab50*/  SHF.R.U32.HI R3, RZ, 0x18, R2 ;  /* 0x00000018ff037819 */ /* 0x000fc80000011602 */
[----:B------:R-:W-:-:S04]  /*ab60*/  LOP3.LUT R0, R0, R3, RZ, 0xfc, !PT ;  /* 0x0000000300007212 */ /* 0x000fc800078efcff */
[----:B------:R-:W-:-:S07]  /*ab70*/  PRMT R8, R0, 0x7610, R8 ;  /* 0x0000761000087816 */ /* 0x000fce0000000008 */
.L_x_7856:
[----:B------:R-:W-:Y:S05]  /*ab80*/  BSYNC B0 ;  /* 0x0000000000007941 */ /* 0x000fea0003800000 */
.L_x_7855:
[----:B------:R0:W-:Y:S01]  /*ab90*/  STG.E.U8 desc[UR36][R16.64], R8 ;  /* 0x0000000810007986 */ /* 0x0001e2000c101124 */
[----:B------:R-:W-:Y:S05]  /*aba0*/  BRA `(.L_x_7832) ;  /* 0x0000000000c07947 */ /* 0x000fea0003800000 */
.L_x_7849:
        /* <DEDUP_REMOVED lines=26> */
.L_x_7831:
        /* <DEDUP_REMOVED lines=16> */
.L_x_7860:
[----:B------:R-:W-:Y:S05]  /*ae50*/  BRA `(.L_x_7832) ;  /* 0x0000000000147947 */ /* 0x000fea0003800000 */
.L_x_7859:
[----:B------:R-:W0:Y:S02]  /*ae60*/  F2I.U64.F64.TRUNC R4, R4 ;  /* 0x0000000400047311 */ /* 0x000e24000030d800 */
[----:B0-----:R0:W-:Y:S01]  /*ae70*/  STG.E.64 desc[UR36][R16.64], R4 ;  /* 0x0000000410007986 */ /* 0x0011e2000c101b24 */
[----:B------:R-:W-:Y:S05]  /*ae80*/  BRA `(.L_x_7832) ;  /* 0x0000000000087947 */ /* 0x000fea0003800000 */
.L_x_7858:
[----:B------:R-:W0:Y:S02]  /*ae90*/  F2I.U32.F64.TRUNC R5, R4 ;  /* 0x0000000400057311 */ /* 0x000e24000030d000 */
[----:B0-----:R0:W-:Y:S02]  /*aea0*/  STG.E desc[UR36][R16.64], R5 ;  /* 0x0000000510007986 */ /* 0x0011e4000c101924 */
.L_x_7832:
[----:B------:R-:W-:-:S07]  /*aeb0*/  VIADD R19, R19, 0x80 ;  /* 0x0000008013137836 */ /* 0x000fce0000000000 */
.L_x_7788:
[----:B------:R-:W-:Y:S05]  /*aec0*/  BSYNC B6 ;  /* 0x0000000000067941 */ /* 0x000fea0003800000 */
.L_x_7787:
        /* <DEDUP_REMOVED lines=306> */
.L_x_7861:
        /* <DEDUP_REMOVED lines=21> */
.L_x_7865:
[----:B------:R-:W2:Y:S02]  /*c340*/  LDG.E.U8 R2, desc[UR36][R2.64] ;  /* 0x0000002402027981 */ /* 0x000ea4000c1e1100 */
[----:B--2---:R0:W1:Y:S01]  /*c350*/  I2F.F64.U16 R6, R2 ;  /* 0x0000000200067312 */ /* 0x0040620000101800 */
[----:B------:R-:W-:Y:S05]  /*c360*/  BRA `(.L_x_7867) ;  /* 0x0000000c00707947 */ /* 0x000fea0003800000 */
.L_x_7864:
[----:B------:R-:W-:-:S13]  /*c370*/  ISETP.NE.AND P0, PT, R4, 0x2, PT ;  /* 0x000000020400780c */ /* 0x000fda0003f05270 */
[----:B------:R-:W-:Y:S05]  /*c380*/  @!P0 BRA `(.L_x_7868) ;  /* 0x0000000000288947 */ /* 0x000fea0003800000 */
[----:B------:R-:W-:-:S13]  /*c390*/  ISETP.NE.AND P0, PT, R4, 0x3, PT ;  /* 0x000000030400780c */ /* 0x000fda0003f05270 */
[----:B------:R-:W-:Y:S05]  /*c3a0*/  @!P0 BRA `(.L_x_7869) ;  /* 0x0000000000148947 */ /* 0x000fea0003800000 */
[----:B------:R-:W-:-:S13]  /*c3b0*/  ISETP.NE.AND P0, PT, R4, 0x4, PT ;  /* 0x000000040400780c */ /* 0x000fda0003f05270 */
[----:B------:R-:W-:Y:S05]  /*c3c0*/  @P0 BRA `(.L_x_7866) ;  /* 0x0000000800fc0947 */ /* 0x000fea0003800000 */
[----:B------:R-:W2:Y:S02]  /*c3d0*/  LDG.E.64 R6, desc[UR36][R2.64] ;  /* 0x0000002402067981 */ /* 0x000ea4000c1e1b00 */
[----:B--2---:R-:W2:Y:S01]  /*c3e0*/  I2F.F64.S64 R6, R6 ;  /* 0x0000000600067312 */ /* 0x004ea20000301c00 */
[----:B------:R-:W-:Y:S05]  /*c3f0*/  BRA `(.L_x_7867) ;  /* 0x0000000c004c7947 */ /* 0x000fea0003800000 */
.L_x_7869:
[----:B------:R-:W2:Y:S02]  /*c400*/  LDG.E R2, desc[UR36][R2.64] ;  /* 0x0000002402027981 */ /* 0x000ea4000c1e1900 */
[----:B--2---:R3:W4:Y:S01]  /*c410*/  I2F.F64 R6, R2 ;  /* 0x0000000200067312 */ /* 0x0047220000201c00 */
[----:B------:R-:W-:Y:S05]  /*c420*/  BRA `(.L_x_7867) ;  /* 0x0000000c00407947 */ /* 0x000fea0003800000 */
.L_x_7868:
[----:B------:R-:W2:Y:S02]  /*c430*/  LDG.E.U16 R2, desc[UR36][R2.64] ;  /* 0x0000002402027981 */ /* 0x000ea4000c1e1500 */
[----:B--2---:R0:W1:Y:S01]  /*c440*/  I2F.F64.S16 R6, R2 ;  /* 0x0000000200067312 */ /* 0x0040620000101c00 */
[----:B------:R-:W-:Y:S05]  /*c450*/  BRA `(.L_x_7867) ;  /* 0x0000000c00347947 */ /* 0x000fea0003800000 */
.L_x_7863:
        /* <DEDUP_REMOVED lines=10> */
.L_x_7871:
[----:B------:R-:W2:Y:S02]  /*c500*/  LDG.E.U16 R0, desc[UR36][R2.64] ;  /* 0x0000002402007981 */ /* 0x000ea4000c1e1500 */
[----:B--2---:R-:W-:-:S05]  /*c510*/  HADD2.F32 R0, -RZ, R0.H0_H0 ;  /* 0x20000000ff007230 */ /* 0x004fca0000004100 */
[----:B------:R-:W-:-:S04]  /*c520*/  FMUL.FTZ R0, R0, 1 ;  /* 0x3f80000000007820 */ /* 0x000fc80000410000 */
[----:B------:R0:W1:Y:S01]  /*c530*/  F2F.F64.F32 R6, R0 ;  /* 0x0000000000067310 */ /* 0x0000620000201800 */
[----:B------:R-:W-:Y:S05]  /*c540*/  BRA `(.L_x_7867) ;  /* 0x0000000800f87947 */ /* 0x000fea0003800000 */
.L_x_7870:
        /* <DEDUP_REMOVED lines=10> */
.L_x_7873:
[----:B------:R-:W2:Y:S02]  /*c5f0*/  LDG.E.U16 R2, desc[UR36][R2.64] ;  /* 0x0000002402027981 */ /* 0x000ea4000c1e1500 */
[----:B--2---:R-:W-:-:S05]  /*c600*/  HADD2.F32 R0, -RZ, R2.H0_H0 ;  /* 0x20000002ff007230 */ /* 0x004fca0000004100 */
[----:B------:R-:W-:-:S04]  /*c610*/  FMUL.FTZ R0, R0, 1 ;  /* 0x3f80000000007820 */ /* 0x000fc80000410000 */
[----:B------:R0:W1:Y:S01]  /*c620*/  F2F.F64.F32 R6, R0 ;  /* 0x0000000000067310 */ /* 0x0000620000201800 */
[----:B------:R-:W-:Y:S05]  /*c630*/  BRA `(.L_x_7867) ;  /* 0x0000000800bc7947 */ /* 0x000fea0003800000 */
.L_x_7872:
[----:B------:R0:W5:Y:S01]  /*c640*/  LDG.E.64 R6, desc[UR36][R2.64] ;  /* 0x0000002402067981 */ /* 0x000162000c1e1b00 */
[----:B------:R-:W-:Y:S05]  /*c650*/  BRA `(.L_x_7867) ;  /* 0x0000000800b47947 */ /* 0x000fea0003800000 */
.L_x_7862:
        /* <DEDUP_REMOVED lines=13> */
.L_x_7876:
[----:B------:R0:W5:Y:S01]  /*c730*/  LDG.E.64 R6, desc[UR36][R2.64] ;  /* 0x0000002402067981 */ /* 0x000162000c1e1b00 */
[----:B------:R-:W-:Y:S05]  /*c740*/  BRA `(.L_x_7867) ;  /* 0x0000000800787947 */ /* 0x000fea0003800000 */
.L_x_7875:
        /* <DEDUP_REMOVED lines=28> */
.L_x_7878:
        /* <DEDUP_REMOVED lines=15> */
.L_x_7877:
[----:B------:R-:W2:Y:S02]  /*ca00*/  LDG.E.U16 R0, desc[UR36][R2.64] ;  /* 0x0000002402007981 */ /* 0x000ea4000c1e1500 */
[----:B--2---:R-:W-:-:S04]  /*ca10*/  IMAD.U32 R0, R0, 0x10000, RZ ;  /* 0x0001000000007824 */ /* 0x004fc800078e00ff */
[----:B------:R-:W-:-:S04]  /*ca20*/  FMUL.FTZ R0, R0, 1 ;  /* 0x3f80000000007820 */ /* 0x000fc80000410000 */
[----:B------:R0:W1:Y:S01]  /*ca30*/  F2F.F64.F32 R6, R0 ;  /* 0x0000000000067310 */ /* 0x0000620000201800 */
[----:B------:R-:W-:Y:S05]  /*ca40*/  BRA `(.L_x_7867) ;  /* 0x0000000400b87947 */ /* 0x000fea0003800000 */
.L_x_7874:
        /* <DEDUP_REMOVED lines=11> */
.L_x_7881:
        /* <DEDUP_REMOVED lines=21> */
.L_x_7885:
[----:B------:R-:W-:Y:S05]  /*cc50*/  BSYNC B1 ;  /* 0x0000000000017941 */ /* 0x000fea0003800000 */
.L_x_7884:
[----:B------:R-:W-:Y:S01]  /*cc60*/  LEA R3, R0, 0x3b800000, 0x17 ;  /* 0x3b80000000037811 */ /* 0x000fe200078eb8ff */
[----:B------:R-:W-:-:S05]  /*cc70*/  IMAD.SHL.U32 R0, R2, 0x100000, RZ ;  /* 0x0010000002007824 */ /* 0x000fca00078e00ff */
[----:B------:R-:W-:-:S07]  /*cc80*/  LOP3.LUT R0, R3, R0, R4, 0xfe, !PT ;  /* 0x0000000003007212 */ /* 0x000fce00078efe04 */
.L_x_7883:
[----:B------:R-:W-:Y:S05]  /*cc90*/  BSYNC B0 ;  /* 0x0000000000007941 */ /* 0x000fea0003800000 */
.L_x_7882:
[----:B------:R-:W-:-:S04]  /*cca0*/  FMUL.FTZ R0, R0, 1 ;  /* 0x3f80000000007820 */ /* 0x000fc80000410000 */
[----:B------:R0:W1:Y:S01]  /*ccb0*/  F2F.F64.F32 R6, R0 ;  /* 0x0000000000067310 */ /* 0x0000620000201800 */
[----:B------:R-:W-:Y:S05]  /*ccc0*/  BRA `(.L_x_7867) ;  /* 0x0000000400187947 */ /* 0x000fea0003800000 */
.L_x_7880:
        /* <DEDUP_REMOVED lines=21> */
.L_x_7889:
[----:B------:R-:W-:Y:S05]  /*ce20*/  BSYNC B1 ;  /* 0x0000000000017941 */ /* 0x000fea0003800000 */
.L_x_7888:
[----:B------:R-:W-:Y:S01]  /*ce30*/  LEA R3, R0, 0x37800000, 0x17 ;  /* 0x3780000000037811 */ /* 0x000fe200078eb8ff */
[----:B------:R-:W-:-:S05]  /*ce40*/  IMAD.SHL.U32 R0, R2, 0x200000, RZ ;  /* 0x0020000002007824 */ /* 0x000fca00078e00ff */
[----:B------:R-:W-:-:S07]  /*ce50*/  LOP3.LUT R0, R3, R0, R4, 0xfe, !PT ;  /* 0x0000000003007212 */ /* 0x000fce00078efe04 */
.L_x_7887:
[----:B------:R-:W-:Y:S05]  /*ce60*/  BSYNC B0 ;  /* 0x0000000000007941 */ /* 0x000fea0003800000 */
.L_x_7886:
[----:B------:R-:W-:-:S04]  /*ce70*/  FMUL.FTZ R0, R0, 1 ;  /* 0x3f80000000007820 */ /* 0x000fc80000410000 */
[----:B------:R0:W1:Y:S01]  /*ce80*/  F2F.F64.F32 R6, R0 ;  /* 0x0000000000067310 */ /* 0x0000620000201800 */
[----:B------:R-:W-:Y:S05]  /*ce90*/  BRA `(.L_x_7867) ;  /* 0x0000000000a47947 */ /* 0x000fea0003800000 */
.L_x_7879:
        /* <DEDUP_REMOVED lines=14> */
.L_x_7893:
[----:B------:R-:W-:Y:S05]  /*cf80*/  BSYNC B0 ;  /* 0x0000000000007941 */ /* 0x000fea0003800000 */
.L_x_7892:
[----:B------:R-:W-:-:S04]  /*cf90*/  FMUL.FTZ R0, R0, 1 ;  /* 0x3f80000000007820 */ /* 0x000fc80000410000 */
[----:B------:R0:W1:Y:S01]  /*cfa0*/  F2F.F64.F32 R6, R0 ;  /* 0x0000000000067310 */ /* 0x0000620000201800 */
[----:B------:R-:W-:Y:S05]  /*cfb0*/  BRA `(.L_x_7867) ;  /* 0x00000000005c7947 */ /* 0x000fea0003800000 */
.L_x_7866:
        /* <DEDUP_REMOVED lines=16> */
.L_x_7894:
[----:B------:R-:W-:Y:S01]  /*d0c0*/  CS2R R6, SRZ ;  /* 0x0000000000067805 */ /* 0x000fe2000001ff00 */
[----:B------:R-:W-:Y:S06]  /*d0d0*/  BRA `(.L_x_7867) ;  /* 0x0000000000147947 */ /* 0x000fec0003800000 */
.L_x_7891:
[----:B------:R-:W2:Y:S02]  /*d0e0*/  LDG.E.64 R6, desc[UR36][R2.64] ;  /* 0x0000002402067981 */ /* 0x000ea4000c1e1b00 */
[----:B--2---:R-:W0:Y:S01]  /*d0f0*/  I2F.F64.U64 R6, R6 ;  /* 0x0000000600067312 */ /* 0x004e220000301800 */
[----:B------:R-:W-:Y:S05]  /*d100*/  BRA `(.L_x_7867) ;  /* 0x0000000000087947 */ /* 0x000fea0003800000 */
.L_x_7890:
[----:B------:R-:W2:Y:S02]  /*d110*/  LDG.E R2, desc[UR36][R2.64] ;  /* 0x0000002402027981 */ /* 0x000ea4000c1e1900 */
[----:B--2---:R0:W1:Y:S02]  /*d120*/  I2F.F64.U32 R6, R2 ;  /* 0x0000000200067312 */ /* 0x0040640000201800 */
.L_x_7867:
[----:B012-45:R-:W-:Y:S01]  /*d130*/  DADD R4, -R6, 1 ;  /* 0x3ff0000006047429 */ /* 0x037fe20000000100 */
[----:B---3--:R-:W-:Y:S01]  /*d140*/  IMAD.MOV.U32 R2, RZ, RZ, 0x1 ;  /* 0x00000001ff027424 */ /* 0x008fe200078e00ff */
        /* <DEDUP_REMOVED lines=15> */
[----:B------:R-:W-:Y:S05]  /*d240*/  CALL.REL.NOINC `($__internal_7_$__cuda_sm20_div_rn_f64_full) ;  /* 0x00000014009c7944 */ /* 0x000fea0003c00000 */
[----:B------:R-:W-:-:S07]  /*d250*/  IMAD.MOV.U32 R2, RZ, RZ, R4 ;  /* 0x000000ffff027224 */ /* 0x000fce00078e0004 */
.L_x_7896:
[----:B------:R-:W-:Y:S05]  /*d260*/  BSYNC B0 ;  /* 0x0000000000007941 */ /* 0x000fea0003800000 */
.L_x_7895:
        /* <DEDUP_REMOVED lines=85> */
.L_x_7898:
[----:B------:R-:W-:Y:S05]  /*d7c0*/  BSYNC B0 ;  /* 0x0000000000007941 */ /* 0x000fea0003800000 */
.L_x_7897:
        /* <DEDUP_REMOVED lines=12> */
.L_x_7902:
[----:B------:R-:W0:Y:S02]  /*d890*/  F2I.S64.F64.TRUNC R4, R4 ;  /* 0x0000000400047311 */ /* 0x000e24000030d900 */
[----:B0-----:R-:W-:-:S05]  /*d8a0*/  IMAD.MOV.U32 R3, RZ, RZ, R4 ;  /* 0x000000ffff037224 */ /* 0x001fca00078e0004 */
[----:B------:R-:W-:Y:S01]  /*d8b0*/  STG.E.U8 desc[UR36][R16.64], R3 ;  /* 0x0000000310007986 */ /* 0x000fe2000c101124 */
[----:B------:R-:W-:Y:S05]  /*d8c0*/  EXIT ;  /* 0x000000000000794d */ /* 0x000fea0003800000 */
.L_x_7901:
        /* <DEDUP_REMOVED lines=9> */
.L_x_7905:
[----:B------:R-:W0:Y:S02]  /*d960*/  F2I.F64.TRUNC R5, R4 ;  /* 0x0000000400057311 */ /* 0x000e24000030d100 */
[----:B0-----:R-:W-:Y:S01]  /*d970*/  STG.E desc[UR36][R16.64], R5 ;  /* 0x0000000510007986 */ /* 0x001fe2000c101924 */
[----:B------:R-:W-:Y:S05]  /*d980*/  EXIT ;  /* 0x000000000000794d */ /* 0x000fea0003800000 */
.L_x_7904:
[----:B------:R-:W0:Y:S02]  /*d990*/  F2I.F64.TRUNC R5, R4 ;  /* 0x0000000400057311 */ /* 0x000e24000030d100 */
[----:B0-----:R-:W-:Y:S01]  /*d9a0*/  STG.E.U16 desc[UR36][R16.64], R5 ;  /* 0x0000000510007986 */ /* 0x001fe2000c101524 */
[----:B------:R-:W-:Y:S05]  /*d9b0*/  EXIT ;  /* 0x000000000000794d */ /* 0x000fea0003800000 */
.L_x_7900:
        /* <DEDUP_REMOVED lines=13> */
.L_x_7907:
        /* <DEDUP_REMOVED lines=8> */
.L_x_7906:
        /* <DEDUP_REMOVED lines=14> */
.L_x_7909:
        /* <DEDUP_REMOVED lines=9> */
.L_x_7908:
[----:B------:R-:W-:Y:S01]  /*dc80*/  STG.E.64 desc[UR36][R16.64], R4 ;  /* 0x0000000410007986 */ /* 0x000fe2000c101b24 */
[----:B------:R-:W-:Y:S05]  /*dc90*/  EXIT ;  /* 0x000000000000794d */ /* 0x000fea0003800000 */
.L_x_7899:
        /* <DEDUP_REMOVED lines=12> */
.L_x_7912:
[----:B------:R-:W-:-:S05]  /*dd60*/  CS2R R6, SRZ ;  /* 0x0000000000067805 */ /* 0x000fca000001ff00 */
[----:B------:R-:W-:Y:S01]  /*dd70*/  STG.E.128 desc[UR36][R16.64], R4 ;  /* 0x0000000410007986 */ /* 0x000fe2000c101d24 */
[----:B------:R-:W-:Y:S05]  /*dd80*/  EXIT ;  /* 0x000000000000794d */ /* 0x000fea0003800000 */
.L_x_7911:
        /* <DEDUP_REMOVED lines=25> */
.L_x_7916:
[----:B------:R-:W-:Y:S05]  /*df20*/  BSYNC B0 ;  /* 0x0000000000007941 */ /* 0x000fea0003800000 */
.L_x_7915:
[----:B------:R-:W-:-:S05]  /*df30*/  LOP3.LUT R3, R0, R3, RZ, 0xfc, !PT ;  /* 0x0000000300037212 */ /* 0x000fca00078efcff */
[----:B------:R-:W-:Y:S01]  /*df40*/  STG.E.U8 desc[UR36][R16.64], R3 ;  /* 0x0000000310007986 */ /* 0x000fe2000c101124 */
[----:B------:R-:W-:Y:S05]  /*df50*/  EXIT ;  /* 0x000000000000794d */ /* 0x000fea0003800000 */
.L_x_7914:
        /* <DEDUP_REMOVED lines=17> */
.L_x_7918:
[----:B------:R-:W-:Y:S01]  /*e070*/  IMAD.MOV.U32 R0, RZ, RZ, 0x7f ;  /* 0x0000007fff007424 */ /* 0x000fe200078e00ff */
[----:B------:R-:W-:-:S04]  /*e080*/  ISETP.GT.U32.AND P0, PT, R2, 0x7f800000, PT ;  /* 0x7f8000000200780c */ /* 0x000fc80003f04070 */
[----:B------:R-:W-:-:S09]  /*e090*/  SEL R0, R0, 0x7c, P0 ;  /* 0x0000007c00007807 */ /* 0x000fd20000000000 */
.L_x_7919:
[----:B------:R-:W-:Y:S05]  /*e0a0*/  BSYNC B0 ;  /* 0x0000000000007941 */ /* 0x000fea0003800000 */
.L_x_7917:
[----:B------:R-:W-:-:S04]  /*e0b0*/  LOP3.LUT R2, R3, 0x80000000, RZ, 0xc0, !PT ;  /* 0x8000000003027812 */ /* 0x000fc800078ec0ff */
[----:B------:R-:W-:-:S04]  /*e0c0*/  SHF.R.U32.HI R3, RZ, 0x18, R2 ;  /* 0x00000018ff037819 */ /* 0x000fc80000011602 */
[----:B------:R-:W-:-:S05]  /*e0d0*/  LOP3.LUT R3, R0, R3, RZ, 0xfc, !PT ;  /* 0x0000000300037212 */ /* 0x000fca00078efcff */
[----:B------:R-:W-:Y:S01]  /*e0e0*/  STG.E.U8 desc[UR36][R16.64], R3 ;  /* 0x0000000310007986 */ /* 0x000fe2000c101124 */
[----:B------:R-:W-:Y:S05]  /*e0f0*/  EXIT ;  /* 0x000000000000794d */ /* 0x000fea0003800000 */
.L_x_7913:
        /* <DEDUP_REMOVED lines=8> */
.L_x_7910:
        /* <DEDUP_REMOVED lines=11> */
.L_x_7922:
        /* <DEDUP_REMOVED lines=21> */
.L_x_7925:
[----:B------:R-:W-:-:S04]  /*e380*/  LOP3.LUT R2, R3, 0x80000000, RZ, 0xc0, !PT ;  /* 0x8000000003027812 */ /* 0x000fc800078ec0ff */
[----:B------:R-:W-:-:S04]  /*e390*/  SHF.R.U32.HI R3, RZ, 0x18, R2 ;  /* 0x00000018ff037819 */ /* 0x000fc80000011602 */
[----:B------:R-:W-:-:S04]  /*e3a0*/  LOP3.LUT R0, R0, R3, RZ, 0xfc, !PT ;  /* 0x0000000300007212 */ /* 0x000fc800078efcff */
[----:B------:R-:W-:-:S07]  /*e3b0*/  PRMT R8, R0, 0x7610, R8 ;  /* 0x0000761000087816 */ /* 0x000fce0000000008 */
.L_x_7924:
[----:B------:R-:W-:Y:S05]  /*e3c0*/  BSYNC B0 ;  /* 0x0000000000007941 */ /* 0x000fea0003800000 */
.L_x_7923:
[----:B------:R-:W-:Y:S01]  /*e3d0*/  STG.E.U8 desc[UR36][R16.64], R8 ;  /* 0x0000000810007986 */ /* 0x000fe2000c101124 */
[----:B------:R-:W-:Y:S05]  /*e3e0*/  EXIT ;  /* 0x000000000000794d */ /* 0x000fea0003800000 */
.L_x_7921:
        /* <DEDUP_REMOVED lines=21> */
.L_x_7928:
[----:B------:R-:W-:-:S04]  /*e540*/  LOP3.LUT R2, R3, 0x80000000, RZ, 0xc0, !PT ;  /* 0x8000000003027812 */ /* 0x000fc800078ec0ff */
[----:B------:R-:W-:-:S04]  /*e550*/  SHF.R.U32.HI R3, RZ, 0x18, R2 ;  /* 0x00000018ff037819 */ /* 0x000fc80000011602 */
[----:B------:R-:W-:-:S04]  /*e560*/  LOP3.LUT R0, R0, R3, RZ, 0xfc, !PT ;  /* 0x0000000300007212 */ /* 0x000fc800078efcff */
[----:B------:R-:W-:-:S07]  /*e570*/  PRMT R8, R0, 0x7610, R8 ;  /* 0x0000761000087816 */ /* 0x000fce0000000008 */
.L_x_7927:
[----:B------:R-:W-:Y:S05]  /*e580*/  BSYNC B0 ;  /* 0x0000000000007941 */ /* 0x000fea0003800000 */
.L_x_7926:
[----:B------:R-:W-:Y:S01]  /*e590*/  STG.E.U8 desc[UR36][R16.64], R8 ;  /* 0x0000000810007986 */ /* 0x000fe2000c101124 */
[----:B------:R-:W-:Y:S05]  /*e5a0*/  EXIT ;  /* 0x000000000000794d */ /* 0x000fea0003800000 */
.L_x_7920:
        /* <DEDUP_REMOVED lines=26> */
.L_x_7903:
        /* <DEDUP_REMOVED lines=16> */
.L_x_7931:
[----:B------:R-:W-:Y:S05]  /*e850*/  EXIT ;  /* 0x000000000000794d */ /* 0x000fea0003800000 */
.L_x_7930:
[----:B------:R-:W0:Y:S02]  /*e860*/  F2I.U64.F64.TRUNC R4, R4 ;  /* 0x0000000400047311 */ /* 0x000e24000030d800 */
[----:B0-----:R-:W-:Y:S01]  /*e870*/  STG.E.64 desc[UR36][R16.64], R4 ;  /* 0x0000000410007986 */ /* 0x001fe2000c101b24 */
[----:B------:R-:W-:Y:S05]  /*e880*/  EXIT ;  /* 0x000000000000794d */ /* 0x000fea0003800000 */
.L_x_7929:
[----:B------:R-:W0:Y:S02]  /*e890*/  F2I.U32.F64.TRUNC R5, R4 ;  /* 0x0000000400057311 */ /* 0x000e24000030d000 */
[----:B0-----:R-:W-:Y:S01]  /*e8a0*/  STG.E desc[UR36][R16.64], R5 ;  /* 0x0000000510007986 */ /* 0x001fe2000c101924 */
[----:B------:R-:W-:Y:S05]  /*e8b0*/  EXIT ;  /* 0x000000000000794d */ /* 0x000fea0003800000 */
        .weak           $__internal_7_$__cuda_sm20_div_rn_f64_full
        .type           $__internal_7_$__cuda_sm20_div_rn_f64_full,@function
        .size           $__internal_7_$__cuda_sm20_div_rn_f64_full,(.L_x_11132 - $__internal_7_$__cuda_sm20_div_rn_f64_full)
$__internal_7_$__cuda_sm20_div_rn_f64_full:
[C---:B------:R-:W-:Y:S01]  /*e8c0*/  FSETP.GEU.AND P0, PT, |R5|.reuse, 1.469367938527859385e-39, PT ;  /* 0x001000000500780b */ /* 0x040fe20003f0e200 */
[----:B------:R-:W-:Y:S01]  /*e8d0*/  IMAD.MOV.U32 R8, RZ, RZ, 0x1 ;  /* 0x00000001ff087424 */ /* 0x000fe200078e00ff */
[----:B------:R-:W-:Y:S01]  /*e8e0*/  LOP3.LUT R26, R5, 0x800fffff, RZ, 0xc0, !PT ;  /* 0x800fffff051a7812 */ /* 0x000fe200078ec0ff */
[----:B------:R-:W-:Y:S01]  /*e8f0*/  IMAD.MOV.U32 R24, RZ, RZ, R6 ;  /* 0x000000ffff187224 */ /* 0x000fe200078e0006 */
[C---:B------:R-:W-:Y:S01]  /*e900*/  FSETP.GEU.AND P2, PT, |R7|.reuse, 1.469367938527859385e-39, PT ;  /* 0x001000000700780b */ /* 0x040fe20003f4e200 */
[----:B------:R-:W-:Y:S01]  /*e910*/  BSSY B1, `(.L_x_7932) ;  /* 0x0000052000017945 */ /* 0x000fe20003800000 */
[----:B------:R-:W-:Y:S01]  /*e920*/  LOP3.LUT R27, R26, 0x3ff00000, RZ, 0xfc, !PT ;  /* 0x3ff000001a1b7812 */ /* 0x000fe200078efcff */
[----:B------:R-:W-:Y:S01]  /*e930*/  IMAD.MOV.U32 R26, RZ, RZ, R4 ;  /* 0x000000ffff1a7224 */ /* 0x000fe200078e0004 */
[----:B------:R-:W-:Y:S02]  /*e940*/  LOP3.LUT R3, R7, 0x7ff00000, RZ, 0xc0, !PT ;  /* 0x7ff0000007037812 */ /* 0x000fe400078ec0ff */
[----:B------:R-:W-:-:S03]  /*e950*/  LOP3.LUT R18, R5, 0x7ff00000, RZ, 0xc0, !PT ;  /* 0x7ff0000005127812 */ /* 0x000fc600078ec0ff */
        /* <DEDUP_REMOVED lines=46> */
[----:B------:R-:W-:Y:S01]  /*ec40*/  IADD3 R5, -R0, RZ, RZ ;  /* 0x000000ff00057210 */ /* 0x000fe20007ffe1ff */
[----:B------:R-:W-:Y:S01]  /*ec50*/  IMAD.MOV.U32 R4, RZ, RZ, RZ ;  /* 0x000000ffff047224 */ /* 0x000fe200078e00ff */
        /* <DEDUP_REMOVED lines=8> */
.L_x_7933:
        /* <DEDUP_REMOVED lines=16> */
.L_x_7936:
[----:B------:R-:W-:Y:S01]  /*ede0*/  LOP3.LUT R9, R5, 0x80000, RZ, 0xfc, !PT ;  /* 0x0008000005097812 */ /* 0x000fe200078efcff */
[----:B------:R-:W-:Y:S01]  /*edf0*/  IMAD.MOV.U32 R8, RZ, RZ, R4 ;  /* 0x000000ffff087224 */ /* 0x000fe200078e0004 */
[----:B------:R-:W-:Y:S06]  /*ee00*/  BRA `(.L_x_7934) ;  /* 0x0000000000087947 */ /* 0x000fec0003800000 */
.L_x_7935:
[----:B------:R-:W-:Y:S01]  /*ee10*/  LOP3.LUT R9, R7, 0x80000, RZ, 0xfc, !PT ;  /* 0x0008000007097812 */ /* 0x000fe200078efcff */
[----:B------:R-:W-:-:S07]  /*ee20*/  IMAD.MOV.U32 R8, RZ, RZ, R6 ;  /* 0x000000ffff087224 */ /* 0x000fce00078e0006 */
.L_x_7934:
[----:B------:R-:W-:Y:S05]  /*ee30*/  BSYNC B1 ;  /* 0x0000000000017941 */ /* 0x000fea0003800000 */
.L_x_7932:
[----:B------:R-:W-:Y:S02]  /*ee40*/  IMAD.MOV.U32 R15, RZ, RZ, 0x0 ;  /* 0x00000000ff0f7424 */ /* 0x000fe400078e00ff */
[----:B------:R-:W-:Y:S02]  /*ee50*/  IMAD.MOV.U32 R4, RZ, RZ, R8 ;  /* 0x000000ffff047224 */ /* 0x000fe400078e0008 */
[----:B------:R-:W-:Y:S01]  /*ee60*/  IMAD.MOV.U32 R3, RZ, RZ, R9 ;  /* 0x000000ffff037224 */ /* 0x000fe200078e0009 */
[----:B------:R-:W-:Y:S06]  /*ee70*/  RET.REL.NODEC R14 `(_ZN2at6native18elementwise_kernelILi128ELi4EZNS0_15gpu_kernel_implIZZZNS0_17logit_kernel_cudaERNS_18TensorIteratorBaseERKN3c106ScalarEENKUlvE_clEvENKUlvE_clEvEUldE_EEvS4_RKT_EUliE_EEviT1_) ;  /* 0xffffff100e607950 */ /* 0x000fec0003c3ffff */
.L_x_7937:
        /* <DEDUP_REMOVED lines=16> */
.L_x_11132:


//--------------------- .text._ZN2at6native27unrolled_elementwise_kernelIZZZNS0_17logit_kernel_cudaERNS_18TensorIteratorBaseERKN3c106ScalarEENKUlvE_clEvENKUlvE_clEvEUldE_St5arrayIPcLm2EELi4E23TrivialOffsetCalculatorILi1EjESF_NS0_6memory12LoadWithCastILi1EEENSG_13StoreWithCastILi1EEEEEviT_T0_T2_T3_T4_T5_ --------------------------
	.section	.text._ZN2at6native27unrolled_elementwise_kernelIZZZNS0_17logit_kernel_cudaERNS_18TensorIteratorBaseERKN3c106ScalarEENKUlvE_clEvENKUlvE_clEvEUldE_St5arrayIPcLm2EELi4E23TrivialOffsetCalculatorILi1EjESF_NS0_6memory12LoadWithCastILi1EEENSG_13StoreWithCastILi1EEEEEviT_T0_T2_T3_T4_T5_,"ax",@progbits
	.align	128
        .global         _ZN2at6native27unrolled_elementwise_kernelIZZZNS0_17logit_kernel_cudaERNS_18TensorIteratorBaseERKN3c106ScalarEENKUlvE_clEvENKUlvE_clEvEUldE_St5arrayIPcLm2EELi4E23TrivialOffsetCalculatorILi1EjESF_NS0_6memory12LoadWithCastILi1EEENSG_13StoreWithCastILi1EEEEEviT_T0_T2_T3_T4_T5_
        .type           _ZN2at6native27unrolled_elementwise_kernelIZZZNS0_17logit_kernel_cudaERNS_18TensorIteratorBaseERKN3c106ScalarEENKUlvE_clEvENKUlvE_clEvEUldE_St5arrayIPcLm2EELi4E23TrivialOffsetCalculatorILi1EjESF_NS0_6memory12LoadWithCastILi1EEENSG_13StoreWithCastILi1EEEEEviT_T0_T2_T3_T4_T5_,@function
        .size           _ZN2at6native27unrolled_elementwise_kernelIZZZNS0_17logit_kernel_cudaERNS_18TensorIteratorBaseERKN3c106ScalarEENKUlvE_clEvENKUlvE_clEvEUldE_St5arrayIPcLm2EELi4E23TrivialOffsetCalculatorILi1EjESF_NS0_6memory12LoadWithCastILi1EEENSG_13StoreWithCastILi1EEEEEviT_T0_T2_T3_T4_T5_,(.L_x_11133 - _ZN2at6native27unrolled_elementwise_kernelIZZZNS0_17logit_kernel_cudaERNS_18TensorIteratorBaseERKN3c106ScalarEENKUlvE_clEvENKUlvE_clEvEUldE_St5arrayIPcLm2EELi4E23TrivialOffsetCalculatorILi1EjESF_NS0_6memory12LoadWithCastILi1EEENSG_13StoreWithCastILi1EEEEEviT_T0_T2_T3_T4_T5_)
        .other          _ZN2at6native27unrolled_elementwise_kernelIZZZNS0_17logit_kernel_cudaERNS_18TensorIteratorBaseERKN3c106ScalarEENKUlvE_clEvENKUlvE_clEvEUldE_St5arrayIPcLm2EELi4E23TrivialOffsetCalculatorILi1EjESF_NS0_6memory12LoadWithCastILi1EEENSG_13StoreWithCastILi1EEEEEviT_T0_T2_T3_T4_T5_,@"STO_CUDA_ENTRY STV_DEFAULT"
_ZN2at6native27unrolled_elementwise_kernelIZZZNS0_17logit_kernel_cudaERNS_18TensorIteratorBaseERKN3c106ScalarEENKUlvE_clEvENKUlvE_clEvEUldE_St5arrayIPcLm2EELi4E23TrivialOffsetCalculatorILi1EjESF_NS0_6memory12LoadWithCastILi1EEENSG_13StoreWithCastILi1EEEEEviT_T0_T2_T3_T4_T5_:
.text._ZN2at6native27unrolled_elementwise_kernelIZZZNS0_17logit_kernel_cudaERNS_18TensorIteratorBaseERKN3c106ScalarEENKUlvE_clEvENKUlvE_clEvEUldE_St5arrayIPcLm2EELi4E23TrivialOffsetCalculatorILi1EjESF_NS0_6memory12LoadWithCastILi1EEENSG_13StoreWithCastILi1EEEEEviT_T0_T2_T3_T4_T5_:
        /* <DEDUP_REMOVED lines=32> */
.L_x_7943:
[----:B------:R-:W2:Y:S02]  /*0200*/  LDG.E.U8 R4, desc[UR36][R4.64] ;  /* 0x0000002404047981 */ /* 0x000ea4000c1e1100 */
[----:B--2---:R0:W1:Y:S01]  /*0210*/  I2F.F64.U16 R26, R4 ;  /* 0x00000004001a7312 */ /* 0x0040620000101800 */
[----:B------:R-:W-:Y:S05]  /*0220*/  BRA `(.L_x_7945) ;  /* 0x0000000c00747947 */ /* 0x000fea0003800000 */
.L_x_7942:
        /* <DEDUP_REMOVED lines=9> */
.L_x_7947:
[----:B------:R-:W2:Y:S02]  /*02c0*/  LDG.E R4, desc[UR36][R4.64] ;  /* 0x0000002404047981 */ /* 0x000ea4000c1e1900 */
[----:B--2---:R1:W2:Y:S01]  /*02d0*/  I2F.F64 R26, R4 ;  /* 0x00000004001a7312 */ /* 0x0042a20000201c00 */
[----:B------:R-:W-:Y:S05]  /*02e0*/  BRA `(.L_x_7945) ;  /* 0x0000000c00447947 */ /* 0x000fea0003800000 */
.L_x_7946:
[----:B------:R-:W2:Y:S02]  /*02f0*/  LDG.E.U16 R4, desc[UR36][R4.64] ;  /* 0x0000002404047981 */ /* 0x000ea4000c1e1500 */
[----:B--2---:R3:W4:Y:S01]  /*0300*/  I2F.F64.S16 R26, R4 ;  /* 0x00000004001a7312 */ /* 0x0047220000101c00 */
[----:B------:R-:W-:Y:S05]  /*0310*/  BRA `(.L_x_7945) ;  /* 0x0000000c00387947 */ /* 0x000fea0003800000 */
.L_x_7941:
        /* <DEDUP_REMOVED lines=10> */
.L_x_7949:
[----:B------:R-:W2:Y:S02]  /*03c0*/  LDG.E.U16 R0, desc[UR36][R4.64] ;  /* 0x0000002404007981 */ /* 0x000ea4000c1e1500 */
[----:B--2---:R-:W-:-:S05]  /*03d0*/  HADD2.F32 R0, -RZ, R0.H0_H0 ;  /* 0x20000000ff007230 */ /* 0x004fca0000004100 */
[----:B------:R-:W-:-:S04]  /*03e0*/  FMUL.FTZ R0, R0, 1 ;  /* 0x3f80000000007820 */ /* 0x000fc80000410000 */
[----:B------:R0:W1:Y:S01]  /*03f0*/  F2F.F64.F32 R26, R0 ;  /* 0x00000000001a7310 */ /* 0x0000620000201800 */
[----:B------:R-:W-:Y:S05]  /*0400*/  BRA `(.L_x_7945) ;  /* 0x0000000800fc7947 */ /* 0x000fea0003800000 */
.L_x_7948:
        /* <DEDUP_REMOVED lines=10> */
.L_x_7951:
[----:B------:R-:W2:Y:S02]  /*04b0*/  LDG.E.U16 R4, desc[UR36][R4.64] ;  /* 0x0000002404047981 */ /* 0x000ea4000c1e1500 */
[----:B--2---:R-:W-:-:S05]  /*04c0*/  HADD2.F32 R0, -RZ, R4.H0_H0 ;  /* 0x20000004ff007230 */ /* 0x004fca0000004100 */
[----:B------:R-:W-:-:S04]  /*04d0*/  FMUL.FTZ R0, R0, 1 ;  /* 0x3f80000000007820 */ /* 0x000fc80000410000 */
[----:B------:R0:W1:Y:S01]  /*04e0*/  F2F.F64.F32 R26, R0 ;  /* 0x00000000001a7310 */ /* 0x0000620000201800 */
[----:B------:R-:W-:Y:S05]  /*04f0*/  BRA `(.L_x_7945) ;  /* 0x0000000800c07947 */ /* 0x000fea0003800000 */
.L_x_7950:
[----:B------:R0:W5:Y:S01]  /*0500*/  LDG.E.64 R26, desc[UR36][R4.64] ;  /* 0x00000024041a7981 */ /* 0x000162000c1e1b00 */
[----:B------:R-:W-:Y:S05]  /*0510*/  BRA `(.L_x_7945) ;  /* 0x0000000800b87947 */ /* 0x000fea0003800000 */
.L_x_7940:
        /* <DEDUP_REMOVED lines=13> */
.L_x_7954:
[----:B------:R0:W5:Y:S01]  /*05f0*/  LDG.E.64 R26, desc[UR36][R4.64] ;  /* 0x00000024041a7981 */ /* 0x000162000c1e1b00 */
[----:B------:R-:W-:Y:S05]  /*0600*/  BRA `(.L_x_7945) ;  /* 0x00000008007c7947 */ /* 0x000fea0003800000 */
.L_x_7953:
        /* <DEDUP_REMOVED lines=28> */
.L_x_7956:
        /* <DEDUP_REMOVED lines=16> */
.L_x_7955:
[----:B------:R-:W2:Y:S02]  /*08d0*/  LDG.E.U16 R0, desc[UR36][R4.64] ;  /* 0x0000002404007981 */ /* 0x000ea4000c1e1500 */
[----:B--2---:R-:W-:-:S04]  /*08e0*/  IMAD.U32 R0, R0, 0x10000, RZ ;  /* 0x0001000000007824 */ /* 0x004fc800078e00ff */
[----:B------:R-:W-:-:S04]  /*08f0*/  FMUL.FTZ R0, R0, 1 ;  /* 0x3f80000000007820 */ /* 0x000fc80000410000 */
[----:B------:R0:W1:Y:S01]  /*0900*/  F2F.F64.F32 R26, R0 ;  /* 0x00000000001a7310 */ /* 0x0000620000201800 */
[----:B------:R-:W-:Y:S05]  /*0910*/  BRA `(.L_x_7945) ;  /* 0x0000000400b87947 */ /* 0x000fea0003800000 */
.L_x_7952:
        /* <DEDUP_REMOVED lines=11> */
.L_x_7959:
        /* <DEDUP_REMOVED lines=21> */
.L_x_7963:
[----:B------:R-:W-:Y:S05]  /*0b20*/  BSYNC B1 ;  /* 0x0000000000017941 */ /* 0x000fea0003800000 */
.L_x_7962:
[----:B------:R-:W-:Y:S01]  /*0b30*/  LEA R5, R0, 0x3b800000, 0x17 ;  /* 0x3b80000000057811 */ /* 0x000fe200078eb8ff */
[----:B------:R-:W-:-:S05]  /*0b40*/  IMAD.SHL.U32 R0, R3, 0x100000, RZ ;  /* 0x0010000003007824 */ /* 0x000fca00078e00ff */
[----:B------:R-:W-:-:S07]  /*0b50*/  LOP3.LUT R0, R5, R0, R6, 0xfe, !PT ;  /* 0x0000000005007212 */ /* 0x000fce00078efe06 */
.L_x_7961:
[----:B------:R-:W-:Y:S05]  /*0b60*/  BSYNC B0 ;  /* 0x0000000000007941 */ /* 0x000fea0003800000 */
.L_x_7960:
[----:B------:R-:W-:-:S04]  /*0b70*/  FMUL.FTZ R0, R0, 1 ;  /* 0x3f80000000007820 */ /* 0x000fc80000410000 */
[----:B------:R0:W1:Y:S01]  /*0b80*/  F2F.F64.F32 R26, R0 ;  /* 0x00000000001a7310 */ /* 0x0000620000201800 */
[----:B------:R-:W-:Y:S05]  /*0b90*/  BRA `(.L_x_7945) ;  /* 0x0000000400187947 */ /* 0x000fea0003800000 */
.L_x_7958:
        /* <DEDUP_REMOVED lines=21> */
.L_x_7967:
[----:B------:R-:W-:Y:S05]  /*0cf0*/  BSYNC B1 ;  /* 0x0000000000017941 */ /* 0x000fea0003800000 */
.L_x_7966:
[----:B------:R-:W-:Y:S01]  /*0d00*/  LEA R5, R0, 0x37800000, 0x17 ;  /* 0x3780000000057811 */ /* 0x000fe200078eb8ff */
[----:B------:R-:W-:-:S05]  /*0d10*/  IMAD.SHL.U32 R0, R3, 0x200000, RZ ;  /* 0x0020000003007824 */ /* 0x000fca00078e00ff */
[----:B------:R-:W-:-:S07]  /*0d20*/  LOP3.LUT R0, R5, R0, R6, 0xfe, !PT ;  /* 0x0000000005007212 */ /* 0x000fce00078efe06 */
.L_x_7965:
[----:B------:R-:W-:Y:S05]  /*0d30*/  BSYNC B0 ;  /* 0x0000000000007941 */ /* 0x000fea0003800000 */
.L_x_7964:
[----:B------:R-:W-:-:S04]  /*0d40*/  FMUL.FTZ R0, R0, 1 ;  /* 0x3f80000000007820 */ /* 0x000fc80000410000 */
[----:B------:R0:W1:Y:S01]  /*0d50*/  F2F.F64.F32 R26, R0 ;  /* 0x00000000001a7310 */ /* 0x0000620000201800 */
[----:B------:R-:W-:Y:S05]  /*0d60*/  BRA `(.L_x_7945) ;  /* 0x0000000000a47947 */ /* 0x000fea0003800000 */
.L_x_7957:
        /* <DEDUP_REMOVED lines=14> */
.L_x_7971:
[----:B------:R-:W-:Y:S05]  /*0e50*/  BSYNC B0 ;  /* 0x0000000000007941 */ /* 0x000fea0003800000 */
.L_x_7970:
[----:B------:R-:W-:-:S04]  /*0e60*/  FMUL.FTZ R0, R0, 1 ;  /* 0x3f80000000007820 */ /* 0x000fc80000410000 */
[----:B------:R0:W1:Y:S01]  /*0e70*/  F2F.F64.F32 R26, R0 ;  /* 0x00000000001a7310 */ /* 0x0000620000201800 */
[----:B------:R-:W-:Y:S05]  /*0e80*/  BRA `(.L_x_7945) ;  /* 0x00000000005c7947 */ /* 0x000fea0003800000 */
.L_x_7944:
        /* <DEDUP_REMOVED lines=16> */
.L_x_7972:
[----:B------:R-:W-:Y:S01]  /*0f90*/  CS2R R26, SRZ ;  /* 0x00000000001a7805 */ /* 0x000fe2000001ff00 */
[----:B------:R-:W-:Y:S06]  /*0fa0*/  BRA `(.L_x_7945) ;  /* 0x0000000000147947 */ /* 0x000fec0003800000 */
.L_x_7969:
[----:B------:R-:W2:Y:S02]  /*0fb0*/  LDG.E.64 R26, desc[UR36][R4.64] ;  /* 0x00000024041a7981 */ /* 0x000ea4000c1e1b00 */
[----:B--2---:R-:W0:Y:S01]  /*0fc0*/  I2F.F64.U64 R26, R26 ;  /* 0x0000001a001a7312 */ /* 0x004e220000301800 */
[----:B------:R-:W-:Y:S05]  /*0fd0*/  BRA `(.L_x_7945) ;  /* 0x0000000000087947 */ /* 0x000fea0003800000 */
.L_x_7968:
[----:B------:R-:W2:Y:S02]  /*0fe0*/  LDG.E R4, desc[UR36][R4.64] ;  /* 0x0000002404047981 */ /* 0x000ea4000c1e1900 */
[----:B--2---:R0:W1:Y:S02]  /*0ff0*/  I2F.F64.U32 R26, R4 ;  /* 0x00000004001a7312 */ /* 0x0040640000201800 */
.L_x_7945:
[----:B------:R-:W3:Y:S02]  /*1000*/  S2R R29, SR_TID.X ;  /* 0x00000000001d7919 */ /* 0x000ee40000002100 */
[----:B---3--:R-:W-:-:S07]  /*1010*/  VIADD R29, R29, 0x80 ;  /* 0x000000801d1d7836 */ /* 0x008fce0000000000 */
.L_x_7939:
[----:B------:R-:W-:Y:S05]  /*1020*/  BSYNC B6 ;  /* 0x0000000000067941 */ /* 0x000fea0003800000 */
.L_x_7938:
        /* <DEDUP_REMOVED lines=24> */
.L_x_7978:
[----:B------:R-:W3:Y:S02]  /*11b0*/  LDG.E.U8 R4, desc[UR36][R4.64] ;  /* 0x0000002404047981 */ /* 0x000ee4000c1e1100 */
[----:B---3--:R0:W1:Y:S01]  /*11c0*/  I2F.F64.U16 R24, R4 ;  /* 0x0000000400187312 */ /* 0x0080620000101800 */
[----:B------:R-:W-:Y:S05]  /*11d0*/  BRA `(.L_x_7980) ;  /* 0x0000000c00707947 */ /* 0x000fea0003800000 */
.L_x_7977:
        /* <DEDUP_REMOVED lines=9> */
.L_x_7982:
[----:B------:R-:W3:Y:S02]  /*1270*/  LDG.E R4, desc[UR36][R4.64] ;  /* 0x0000002404047981 */ /* 0x000ee4000c1e1900 */
[----:B---3--:R0:W1:Y:S01]  /*1280*/  I2F.F64 R24, R4 ;  /* 0x0000000400187312 */ /* 0x0080620000201c00 */
[----:B------:R-:W-:Y:S05]  /*1290*/  BRA `(.L_x_7980) ;  /* 0x0000000c00407947 */ /* 0x000fea0003800000 */
.L_x_7981:
[----:B------:R-:W3:Y:S02]  /*12a0*/  LDG.E.U16 R4, desc[UR36][R4.64] ;  /* 0x0000002404047981 */ /* 0x000ee4000c1e1500 */
[----:B---3--:R0:W1:Y:S01]  /*12b0*/  I2F.F64.S16 R24, R4 ;  /* 0x0000000400187312 */ /* 0x0080620000101c00 */
[----:B------:R-:W-:Y:S05]  /*12c0*/  BRA `(.L_x_7980) ;  /* 0x0000000c00347947 */ /* 0x000fea0003800000 */
.L_x_7976:
        /* <DEDUP_REMOVED lines=10> */
.L_x_7984:
[----:B------:R-:W3:Y:S02]  /*1370*/  LDG.E.U16 R0, desc[UR36][R4.64] ;  /* 0x0000002404007981 */ /* 0x000ee4000c1e1500 */
[----:B---3--:R-:W-:-:S05]  /*1380*/  HADD2.F32 R0, -RZ, R0.H0_H0 ;  /* 0x20000000ff007230 */ /* 0x008fca0000004100 */
[----:B------:R-:W-:-:S04]  /*1390*/  FMUL.FTZ R0, R0, 1 ;  /* 0x3f80000000007820 */ /* 0x000fc80000410000 */
[----:B------:R0:W1:Y:S01]  /*13a0*/  F2F.F64.F32 R24, R0 ;  /* 0x0000000000187310 */ /* 0x0000620000201800 */
[----:B------:R-:W-:Y:S05]  /*13b0*/  BRA `(.L_x_7980) ;  /* 0x0000000800f87947 */ /* 0x000fea0003800000 */
.L_x_7983:
        /* <DEDUP_REMOVED lines=10> */
.L_x_7986:
[----:B------:R-:W3:Y:S02]  /*1460*/  LDG.E.U16 R4, desc[UR36][R4.64] ;  /* 0x0000002404047981 */ /* 0x000ee4000c1e1500 */
[----:B---3--:R-:W-:-:S05]  /*1470*/  HADD2.F32 R0, -RZ, R4.H0_H0 ;  /* 0x20000004ff007230 */ /* 0x008fca0000004100 */
[----:B------:R-:W-:-:S04]  /*1480*/  FMUL.FTZ R0, R0, 1 ;  /* 0x3f80000000007820 */ /* 0x000fc80000410000 */
[----:B------:R0:W1:Y:S01]  /*1490*/  F2F.F64.F32 R24, R0 ;  /* 0x0000000000187310 */ /* 0x0000620000201800 */
[----:B------:R-:W-:Y:S05]  /*14a0*/  BRA `(.L_x_7980) ;  /* 0x0000000800bc7947 */ /* 0x000fea0003800000 */
.L_x_7985:
[----:B------:R0:W5:Y:S01]  /*14b0*/  LDG.E.64 R24, desc[UR36][R4.64] ;  /* 0x0000002404187981 */ /* 0x000162000c1e1b00 */
[----:B------:R-:W-:Y:S05]  /*14c0*/  BRA `(.L_x_7980) ;  /* 0x0000000800b47947 */ /* 0x000fea0003800000 */
.L_x_7975:
        /* <DEDUP_REMOVED lines=13> */
.L_x_7989:
[----:B------:R0:W5:Y:S01]  /*15a0*/  LDG.E.64 R24, desc[UR36][R4.64] ;  /* 0x0000002404187981 */ /* 0x000162000c1e1b00 */
[----:B------:R-:W-:Y:S05]  /*15b0*/  BRA `(.L_x_7980) ;  /* 0x0000000800787947 */ /* 0x000fea0003800000 */
.L_x_7988:
        /* <DEDUP_REMOVED lines=28> */
.L_x_7991:
        /* <DEDUP_REMOVED lines=15> */
.L_x_7990:
[----:B------:R-:W3:Y:S02]  /*1870*/  LDG.E.U16 R0, desc[UR36][R4.64] ;  /* 0x0000002404007981 */ /* 0x000ee4000c1e1500 */
[----:B---3--:R-:W-:-:S04]  /*1880*/  IMAD.U32 R0, R0, 0x10000, RZ ;  /* 0x0001000000007824 */ /* 0x008fc800078e00ff */
[----:B------:R-:W-:-:S04]  /*1890*/  FMUL.FTZ R0, R0, 1 ;  /* 0x3f80000000007820 */ /* 0x000fc80000410000 */
[----:B------:R0:W1:Y:S01]  /*18a0*/  F2F.F64.F32 R24, R0 ;  /* 0x0000000000187310 */ /* 0x0000620000201800 */
[----:B------:R-:W-:Y:S05]  /*18b0*/  BRA `(.L_x_7980) ;  /* 0x0000000400b87947 */ /* 0x000fea0003800000 */
.L_x_7987:
        /* <DEDUP_REMOVED lines=11> */
.L_x_7994:
        /* <DEDUP_REMOVED lines=21> */
.L_x_7998:
[----:B------:R-:W-:Y:S05]  /*1ac0*/  BSYNC B1 ;  /* 0x0000000000017941 */ /* 0x000fea0003800000 */
.L_x_7997:
[----:B------:R-:W-:Y:S01]  /*1ad0*/  LEA R5, R0, 0x3b800000, 0x17 ;  /* 0x3b80000000057811 */ /* 0x000fe200078eb8ff */
[----:B------:R-:W-:-:S05]  /*1ae0*/  IMAD.SHL.U32 R0, R3, 0x100000, RZ ;  /* 0x0010000003007824 */ /* 0x000fca00078e00ff */
[----:B------:R-:W-:-:S07]  /*1af0*/  LOP3.LUT R0, R5, R0, R6, 0xfe, !PT ;  /* 0x0000000005007212 */ /* 0x000fce00078efe06 */
.L_x_7996:
[----:B------:R-:W-:Y:S05]  /*1b00*/  BSYNC B0 ;  /* 0x0000000000007941 */ /* 0x000fea0003800000 */
.L_x_7995:
[----:B------:R-:W-:-:S04]  /*1b10*/  FMUL.FTZ R0, R0, 1 ;  /* 0x3f80000000007820 */ /* 0x000fc80000410000 */
[----:B------:R0:W1:Y:S01]  /*1b20*/  F2F.F64.F32 R24, R0 ;  /* 0x0000000000187310 */ /* 0x0000620000201800 */
[----:B------:R-:W-:Y:S05]  /*1b30*/  BRA `(.L_x_7980) ;  /* 0x0000000400187947 */ /* 0x000fea0003800000 */
.L_x_7993:
        /* <DEDUP_REMOVED lines=21> */
.L_x_8002:
[----:B------:R-:W-:Y:S05]  /*1c90*/  BSYNC B1 ;  /* 0x0000000000017941 */ /* 0x000fea0003800000 */
.L_x_8001:
[----:B------:R-:W-:Y:S01]  /*1ca0*/  LEA R5, R0, 0x37800000, 0x17 ;  /* 0x3780000000057811 */ /* 0x000fe200078eb8ff */
[----:B------:R-:W-:-:S05]  /*1cb0*/  IMAD.SHL.U32 R0, R3, 0x200000, RZ ;  /* 0x0020000003007824 */ /* 0x000fca00078e00ff */
[----:B------:R-:W-:-:S07]  /*1cc0*/  LOP3.LUT R0, R5, R0, R6, 0xfe, !PT ;  /* 0x0000000005007212 */ /* 0x000fce00078efe06 */
.L_x_8000:
[----:B------:R-:W-:Y:S05]  /*1cd0*/  BSYNC B0 ;  /* 0x0000000000007941 */ /* 0x000fea0003800000 */
.L_x_7999:
[----:B------:R-:W-:-:S04]  /*1ce0*/  FMUL.FTZ R0, R0, 1 ;  /* 0x3f80000000007820 */ /* 0x000fc80000410000 */
[----:B------:R0:W1:Y:S01]  /*1cf0*/  F2F.F64.F32 R24, R0 ;  /* 0x0000000000187310 */ /* 0x0000620000201800 */
[----:B------:R-:W-:Y:S05]  /*1d00*/  BRA `(.L_x_7980) ;  /* 0x0000000000a47947 */ /* 0x000fea0003800000 */
.L_x_7992:
        /* <DEDUP_REMOVED lines=14> */
.L_x_8006:
[----:B------:R-:W-:Y:S05]  /*1df0*/  BSYNC B0 ;  /* 0x0000000000007941 */ /* 0x000fea0003800000 */
.L_x_8005:
[----:B------:R-:W-:-:S04]  /*1e00*/  FMUL.FTZ R0, R0, 1 ;  /* 0x3f80000000007820 */ /* 0x000fc80000410000 */
[----:B------:R0:W1:Y:S01]  /*1e10*/  F2F.F64.F32 R24, R0 ;  /* 0x0000000000187310 */ /* 0x0000620000201800 */
[----:B------:R-:W-:Y:S05]  /*1e20*/  BRA `(.L_x_7980) ;  /* 0x00000000005c7947 */ /* 0x000fea0003800000 */
.L_x_7979:
        /* <DEDUP_REMOVED lines=16> */
.L_x_8007:
[----:B------:R-:W-:Y:S01]  /*1f30*/  CS2R R24, SRZ ;  /* 0x0000000000187805 */ /* 0x000fe2000001ff00 */
[----:B------:R-:W-:Y:S06]  /*1f40*/  BRA `(.L_x_7980) ;  /* 0x0000000000147947 */ /* 0x000fec0003800000 */
.L_x_8004:
[----:B------:R-:W3:Y:S02]  /*1f50*/  LDG.E.64 R24, desc[UR36][R4.64] ;  /* 0x0000002404187981 */ /* 0x000ee4000c1e1b00 */
[----:B---3--:R-:W0:Y:S01]  /*1f60*/  I2F.F64.U64 R24, R24 ;  /* 0x0000001800187312 */ /* 0x008e220000301800 */
[----:B------:R-:W-:Y:S05]  /*1f70*/  BRA `(.L_x_7980) ;  /* 0x0000000000087947 */ /* 0x000fea0003800000 */
.L_x_8003:
[----:B------:R-:W3:Y:S02]  /*1f80*/  LDG.E R4, desc[UR36][R4.64] ;  /* 0x0000002404047981 */ /* 0x000ee4000c1e1900 */
[----:B---3--:R0:W1:Y:S02]  /*1f90*/  I2F.F64.U32 R24, R4 ;  /* 0x0000000400187312 */ /* 0x0080640000201800 */
.L_x_7980:
[----:B------:R-:W-:-:S07]  /*1fa0*/  VIADD R29, R29, 0x80 ;  /* 0x000000801d1d7836 */ /* 0x000fce0000000000 */
.L_x_7974:
[----:B------:R-:W-:Y:S05]  /*1fb0*/  BSYNC B6 ;  /* 0x0000000000067941 */ /* 0x000fea0003800000 */
.L_x_7973:
        /* <DEDUP_REMOVED lines=26> */
.L_x_8013:
[----:B------:R-:W3:Y:S02]  /*2160*/  LDG.E.U8 R4, desc[UR36][R4.64] ;  /* 0x0000002404047981 */ /* 0x000ee4000c1e1100 */
[----:B---3--:R0:W1:Y:S01]  /*2170*/  I2F.F64.U16 R18, R4 ;  /* 0x0000000400127312 */ /* 0x0080620000101800 */
[----:B------:R-:W-:Y:S05]  /*2180*/  BRA `(.L_x_8015) ;  /* 0x0000000c00707947 */ /* 0x000fea0003800000 */
.L_x_8012:
        /* <DEDUP_REMOVED lines=9> */
.L_x_8017:
[----:B------:R-:W3:Y:S02]  /*2220*/  LDG.E R4, desc[UR36][R4.64] ;  /* 0x0000002404047981 */ /* 0x000ee4000c1e1900 */
[----:B---3--:R0:W1:Y:S01]  /*2230*/  I2F.F64 R18, R4 ;  /* 0x0000000400127312 */ /* 0x0080620000201c00 */
[----:B------:R-:W-:Y:S05]  /*2240*/  BRA `(.L_x_8015) ;  /* 0x0000000c00407947 */ /* 0x000fea0003800000 */
.L_x_8016:
[----:B------:R-:W3:Y:S02]  /*2250*/  LDG.E.U16 R4, desc[UR36][R4.64] ;  /* 0x0000002404047981 */ /* 0x000ee4000c1e1500 */
[----:B---3--:R0:W1:Y:S01]  /*2260*/  I2F.F64.S16 R18, R4 ;  /* 0x0000000400127312 */ /* 0x0080620000101c00 */
[----:B------:R-:W-:Y:S05]  /*2270*/  BRA `(.L_x_8015) ;  /* 0x0000000c00347947 */ /* 0x000fea0003800000 */
.L_x_8011:
        /* <DEDUP_REMOVED lines=10> */
.L_x_8019:
[----:B------:R-:W3:Y:S02]  /*2320*/  LDG.E.U16 R0, desc[UR36][R4.64] ;  /* 0x0000002404007981 */ /* 0x000ee4000c1e1500 */
[----:B---3--:R-:W-:-:S05]  /*2330*/  HADD2.F32 R0, -RZ, R0.H0_H0 ;  /* 0x20000000ff007230 */ /* 0x008fca0000004100 */
[----:B------:R-:W-:-:S04]  /*2340*/  FMUL.FTZ R0, R0, 1 ;  /* 0x3f80000000007820 */ /* 0x000fc80000410000 */
[----:B------:R0:W1:Y:S01]  /*2350*/  F2F.F64.F32 R18, R0 ;  /* 0x0000000000127310 */ /* 0x0000620000201800 */
[----:B------:R-:W-:Y:S05]  /*2360*/  BRA `(.L_x_8015) ;  /* 0x0000000800f87947 */ /* 0x000fea0003800000 */
.L_x_8018:
        /* <DEDUP_REMOVED lines=10> */
.L_x_8021:
[----:B------:R-:W3:Y:S02]  /*2410*/  LDG.E.U16 R4, desc[UR36][R4.64] ;  /* 0x0000002404047981 */ /* 0x000ee4000c1e1500 */
[----:B---3--:R-:W-:-:S05]  /*2420*/  HADD2.F32 R0, -RZ, R4.H0_H0 ;  /* 0x20000004ff007230 */ /* 0x008fca0000004100 */
[----:B------:R-:W-:-:S04]  /*2430*/  FMUL.FTZ R0, R0, 1 ;  /* 0x3f80000000007820 */ /* 0x000fc80000410000 */
[----:B------:R0:W1:Y:S01]  /*2440*/  F2F.F64.F32 R18, R0 ;  /* 0x0000000000127310 */ /* 0x0000620000201800 */
[----:B------:R-:W-:Y:S05]  /*2450*/  BRA `(.L_x_8015) ;  /* 0x0000000800bc7947 */ /* 0x000fea0003800000 */
.L_x_8020:
[----:B------:R0:W5:Y:S01]  /*2460*/  LDG.E.64 R18, desc[UR36][R4.64] ;  /* 0x0000002404127981 */ /* 0x000162000c1e1b00 */
[----:B------:R-:W-:Y:S05]  /*2470*/  BRA `(.L_x_8015) ;  /* 0x0000000800b47947 */ /* 0x000fea0003800000 */
.L_x_8010:
        /* <DEDUP_REMOVED lines=13> */
.L_x_8024:
[----:B------:R0:W5:Y:S01]  /*2550*/  LDG.E.64 R18, desc[UR36][R4.64] ;  /* 0x0000002404127981 */ /* 0x000162000c1e1b00 */
[----:B------:R-:W-:Y:S05]  /*2560*/  BRA `(.L_x_8015) ;  /* 0x0000000800787947 */ /* 0x000fea0003800000 */
.L_x_8023:
        /* <DEDUP_REMOVED lines=28> */
.L_x_8026:
        /* <DEDUP_REMOVED lines=15> */
.L_x_8025:
[----:B------:R-:W3:Y:S02]  /*2820*/  LDG.E.U16 R0, desc[UR36][R4.64] ;  /* 0x0000002404007981 */ /* 0x000ee4000c1e1500 */
[----:B---3--:R-:W-:-:S04]  /*2830*/  IMAD.U32 R0, R0, 0x10000, RZ ;  /* 0x0001000000007824 */ /* 0x008fc800078e00ff */
[----:B------:R-:W-:-:S04]  /*2840*/  FMUL.FTZ R0, R0, 1 ;  /* 0x3f80000000007820 */ /* 0x000fc80000410000 */
[----:B------:R0:W1:Y:S01]  /*2850*/  F2F.F64.F32 R18, R0 ;  /* 0x0000000000127310 */ /* 0x0000620000201800 */
[----:B------:R-:W-:Y:S05]  /*2860*/  BRA `(.L_x_8015) ;  /* 0x0000000400b87947 */ /* 0x000fea0003800000 */
.L_x_8022:
        /* <DEDUP_REMOVED lines=11> */
.L_x_8029:
        /* <DEDUP_REMOVED lines=21> */
.L_x_8033:
[----:B------:R-:W-:Y:S05]  /*2a70*/  BSYNC B1 ;  /* 0x0000000000017941 */ /* 0x000fea0003800000 */
.L_x_8032:
[----:B------:R-:W-:Y:S01]  /*2a80*/  LEA R5, R0, 0x3b800000, 0x17 ;  /* 0x3b80000000057811 */ /* 0x000fe200078eb8ff */
[----:B------:R-:W-:-:S05]  /*2a90*/  IMAD.SHL.U32 R0, R3, 0x100000, RZ ;  /* 0x0010000003007824 */ /* 0x000fca00078e00ff */
[----:B------:R-:W-:-:S07]  /*2aa0*/  LOP3.LUT R0, R5, R0, R6, 0xfe, !PT ;  /* 0x0000000005007212 */ /* 0x000fce00078efe06 */
.L_x_8031:
[----:B------:R-:W-:Y:S05]  /*2ab0*/  BSYNC B0 ;  /* 0x0000000000007941 */ /* 0x000fea0003800000 */
.L_x_8030:
[----:B------:R-:W-:-:S04]  /*2ac0*/  FMUL.FTZ R0, R0, 1 ;  /* 0x3f80000000007820 */ /* 0x000fc80000410000 */
[----:B------:R3:W0:Y:S01]  /*2ad0*/  F2F.F64.F32 R18, R0 ;  /* 0x0000000000127310 */ /* 0x0006220000201800 */
[----:B------:R-:W-:Y:S05]  /*2ae0*/  BRA `(.L_x_8015) ;  /* 0x0000000400187947 */ /* 0x000fea0003800000 */
.L_x_8028:
        /* <DEDUP_REMOVED lines=21> */
.L_x_8037:
[----:B------:R-:W-:Y:S05]  /*2c40*/  BSYNC B1 ;  /* 0x0000000000017941 */ /* 0x000fea0003800000 */
.L_x_8036:
[----:B------:R-:W-:Y:S01]  /*2c50*/  LEA R5, R0, 0x37800000, 0x17 ;  /* 0x3780000000057811 */ /* 0x000fe200078eb8ff */
[----:B------:R-:W-:-:S05]  /*2c60*/  IMAD.SHL.U32 R0, R3, 0x200000, RZ ;  /* 0x0020000003007824 */ /* 0x000fca00078e00ff */
[----:B------:R-:W-:-:S07]  /*2c70*/  LOP3.LUT R0, R5, R0, R6, 0xfe, !PT ;  /* 0x0000000005007212 */ /* 0x000fce00078efe06 */
.L_x_8035:
[----:B------:R-:W-:Y:S05]  /*2c80*/  BSYNC B0 ;  /* 0x0000000000007941 */ /* 0x000fea0003800000 */
.L_x_8034:
[----:B------:R-:W-:-:S04]  /*2c90*/  FMUL.FTZ R0, R0, 1 ;  /* 0x3f80000000007820 */ /* 0x000fc80000410000 */
[----:B------:R0:W1:Y:S01]  /*2ca0*/  F2F.F64.F32 R18, R0 ;  /* 0x0000000000127310 */ /* 0x0000620000201800 */
[----:B------:R-:W-:Y:S05]  /*2cb0*/  BRA `(.L_x_8015) ;  /* 0x0000000000a47947 */ /* 0x000fea0003800000 */
.L_x_8027:
        /* <DEDUP_REMOVED lines=14> */
.L_x_8041:
[----:B------:R-:W-:Y:S05]  /*2da0*/  BSYNC B0 ;  /* 0x0000000000007941 */ /* 0x000fea0003800000 */
.L_x_8040:
[----:B------:R-:W-:-:S04]  /*2db0*/  FMUL.FTZ R0, R0, 1 ;  /* 0x3f80000000007820 */ /* 0x000fc80000410000 */
[----:B------:R0:W1:Y:S01]  /*2dc0*/  F2F.F64.F32 R18, R0 ;  /* 0x0000000000127310 */ /* 0x0000620000201800 */
[----:B------:R-:W-:Y:S05]  /*2dd0*/  BRA `(.L_x_8015) ;  /* 0x00000000005c7947 */ /* 0x000fea0003800000 */
.L_x_8014:
        /* <DEDUP_REMOVED lines=16> */
.L_x_8042:
[----:B------:R-:W-:Y:S01]  /*2ee0*/  CS2R R18, SRZ ;  /* 0x0000000000127805 */ /* 0x000fe2000001ff00 */
[----:B------:R-:W-:Y:S06]  /*2ef0*/  BRA `(.L_x_8015) ;  /* 0x0000000000147947 */ /* 0x000fec0003800000 */
.L_x_8039:
[----:B------:R-:W3:Y:S02]  /*2f00*/  LDG.E.64 R18, desc[UR36][R4.64] ;  /* 0x0000002404127981 */ /* 0x000ee4000c1e1b00 */
[----:B---3--:R-:W0:Y:S01]  /*2f10*/  I2F.F64.U64 R18, R18 ;  /* 0x0000001200127312 */ /* 0x008e220000301800 */
[----:B------:R-:W-:Y:S05]  /*2f20*/  BRA `(.L_x_8015) ;  /* 0x0000000000087947 */ /* 0x000fea0003800000 */
.L_x_8038:
[----:B------:R-:W3:Y:S02]  /*2f30*/  LDG.E R4, desc[UR36][R4.64] ;  /* 0x0000002404047981 */ /* 0x000ee4000c1e1900 */
[----:B---3--:R0:W1:Y:S02]  /*2f40*/  I2F.F64.U32 R18, R4 ;  /* 0x0000000400127312 */ /* 0x0080640000201800 */
.L_x_8015:
[----:B------:R-:W-:-:S07]  /*2f50*/  VIADD R29, R29, 0x80 ;  /* 0x000000801d1d7836 */ /* 0x000fce0000000000 */
.L_x_8009:
[----:B------:R-:W-:Y:S05]  /*2f60*/  BSYNC B6 ;  /* 0x0000000000067941 */ /* 0x000fea0003800000 */
.L_x_8008:
        /* <DEDUP_REMOVED lines=23> */
.L_x_8048:
[----:B------:R-:W3:Y:S02]  /*30e0*/  LDG.E.U8 R4, desc[UR36][R4.64] ;  /* 0x0000002404047981 */ /* 0x000ee4000c1e1100 */
[----:B---3--:R0:W1:Y:S01]  /*30f0*/  I2F.F64.U16 R16, R4 ;  /* 0x0000000400107312 */ /* 0x0080620000101800 */
[----:B------:R-:W-:Y:S05]  /*3100*/  BRA `(.L_x_8044) ;  /* 0x0000000c006c7947 */ /* 0x000fea0003800000 */
.L_x_8047:
        /* <DEDUP_REMOVED lines=9> */
.L_x_8051:
[----:B------:R-:W3:Y:S02]  /*31a0*/  LDG.E R4, desc[UR36][R4.64] ;  /* 0x0000002404047981 */ /* 0x000ee4000c1e1900 */
[----:B---3--:R0:W1:Y:S01]  /*31b0*/  I2F.F64 R16, R4 ;  /* 0x0000000400107312 */ /* 0x0080620000201c00 */
[----:B------:R-:W-:Y:S05]  /*31c0*/  BRA `(.L_x_8044) ;  /* 0x0000000c003c7947 */ /* 0x000fea0003800000 */
.L_x_8050:
[----:B------:R-:W3:Y:S02]  /*31d0*/  LDG.E.U16 R4, desc[UR36][R4.64] ;  /* 0x0000002404047981 */ /* 0x000ee4000c1e1500 */
[----:B---3--:R0:W1:Y:S01]  /*31e0*/  I2F.F64.S16 R16, R4 ;  /* 0x0000000400107312 */ /* 0x0080620000101c00 */
[----:B------:R-:W-:Y:S05]  /*31f0*/  BRA `(.L_x_8044) ;  /* 0x0000000c00307947 */ /* 0x000fea0003800000 */
.L_x_8046:
        /* <DEDUP_REMOVED lines=10> */
.L_x_8053:
[----:B------:R-:W3:Y:S02]  /*32a0*/  LDG.E.U16 R0, desc[UR36][R4.64] ;  /* 0x0000002404007981 */ /* 0x000ee4000c1e1500 */
[----:B---3--:R-:W-:-:S05]  /*32b0*/  HADD2.F32 R0, -RZ, R0.H0_H0 ;  /* 0x20000000ff007230 */ /* 0x008fca0000004100 */
[----:B------:R-:W-:-:S04]  /*32c0*/  FMUL.FTZ R0, R0, 1 ;  /* 0x3f80000000007820 */ /* 0x000fc80000410000 */
[----:B------:R0:W1:Y:S01]  /*32d0*/  F2F.F64.F32 R16, R0 ;  /* 0x0000000000107310 */ /* 0x0000620000201800 */
[----:B------:R-:W-:Y:S05]  /*32e0*/  BRA `(.L_x_8044) ;  /* 0x0000000800f47947 */ /* 0x000fea0003800000 */
.L_x_8052:
        /* <DEDUP_REMOVED lines=10> */
.L_x_8055:
[----:B------:R-:W3:Y:S02]  /*3390*/  LDG.E.U16 R4, desc[UR36][R4.64] ;  /* 0x0000002404047981 */ /* 0x000ee4000c1e1500 */
[----:B---3--:R-:W-:-:S05]  /*33a0*/  HADD2.F32 R0, -RZ, R4.H0_H0 ;  /* 0x20000004ff007230 */ /* 0x008fca0000004100 */
[----:B------:R-:W-:-:S04]  /*33b0*/  FMUL.FTZ R0, R0, 1 ;  /* 0x3f80000000007820 */ /* 0x000fc80000410000 */
[----:B------:R0:W1:Y:S01]  /*33c0*/  F2F.F64.F32 R16, R0 ;  /* 0x0000000000107310 */ /* 0x0000620000201800 */
[----:B------:R-:W-:Y:S05]  /*33d0*/  BRA `(.L_x_8044) ;  /* 0x0000000800b87947 */ /* 0x000fea0003800000 */
.L_x_8054:
[----:B------:R0:W5:Y:S01]  /*33e0*/  LDG.E.64 R16, desc[UR36][R4.64] ;  /* 0x0000002404107981 */ /* 0x000162000c1e1b00 */
[----:B------:R-:W-:Y:S05]  /*33f0*/  BRA `(.L_x_8044) ;  /* 0x0000000800b07947 */ /* 0x000fea0003800000 */
.L_x_8045:
        /* <DEDUP_REMOVED lines=13> */
.L_x_8058:
[----:B------:R0:W5:Y:S01]  /*34d0*/  LDG.E.64 R16, desc[UR36][R4.64] ;  /* 0x0000002404107981 */ /* 0x000162000c1e1b00 */
[----:B------:R-:W-:Y:S05]  /*34e0*/  BRA `(.L_x_8044) ;  /* 0x0000000800747947 */ /* 0x000fea0003800000 */
.L_x_8057:
        /* <DEDUP_REMOVED lines=28> */
.L_x_8060:
        /* <DEDUP_REMOVED lines=15> */
.L_x_8059:
[----:B------:R-:W3:Y:S02]  /*37a0*/  LDG.E.U16 R0, desc[UR36][R4.64] ;  /* 0x0000002404007981 */ /* 0x000ee4000c1e1500 */
[----:B---3--:R-:W-:-:S04]  /*37b0*/  IMAD.U32 R0, R0, 0x10000, RZ ;  /* 0x0001000000007824 */ /* 0x008fc800078e00ff */
[----:B------:R-:W-:-:S04]  /*37c0*/  FMUL.FTZ R0, R0, 1 ;  /* 0x3f80000000007820 */ /* 0x000fc80000410000 */
[----:B------:R0:W1:Y:S01]  /*37d0*/  F2F.F64.F32 R16, R0 ;  /* 0x0000000000107310 */ /* 0x0000620000201800 */
[----:B------:R-:W-:Y:S05]  /*37e0*/  BRA `(.L_x_8044) ;  /* 0x0000000400b47947 */ /* 0x000fea0003800000 */
.L_x_8056:
        /* <DEDUP_REMOVED lines=11> */
.L_x_8063:
        /* <DEDUP_REMOVED lines=21> */
.L_x_8067:
[----:B------:R-:W-:Y:S05]  /*39f0*/  BSYNC B1 ;  /* 0x0000000000017941 */ /* 0x000fea0003800000 */
.L_x_8066:
[----:B------:R-:W-:Y:S01]  /*3a00*/  LEA R5, R0, 0x3b800000, 0x17 ;  /* 0x3b80000000057811 */ /* 0x000fe200078eb8ff */
[----:B------:R-:W-:-:S05]  /*3a10*/  IMAD.SHL.U32 R0, R3, 0x100000, RZ ;  /* 0x0010000003007824 */ /* 0x000fca00078e00ff */
[----:B------:R-:W-:-:S07]  /*3a20*/  LOP3.LUT R0, R5, R0, R6, 0xfe, !PT ;  /* 0x0000000005007212 */ /* 0x000fce00078efe06 */
.L_x_8065:
[----:B------:R-:W-:Y:S05]  /*3a30*/  BSYNC B0 ;  /* 0x0000000000007941 */ /* 0x000fea0003800000 */
.L_x_8064:
[----:B------:R-:W-:-:S04]  /*3a40*/  FMUL.FTZ R0, R0, 1 ;  /* 0x3f80000000007820 */ /* 0x000fc80000410000 */
[----:B------:R0:W1:Y:S01]  /*3a50*/  F2F.F64.F32 R16, R0 ;  /* 0x0000000000107310 */ /* 0x0000620000201800 */
[----:B------:R-:W-:Y:S05]  /*3a60*/  BRA `(.L_x_8044) ;  /* 0x0000000400147947 */ /* 0x000fea0003800000 */
.L_x_8062:
        /* <DEDUP_REMOVED lines=21> */
.L_x_8071:
[----:B------:R-:W-:Y:S05]  /*3bc0*/  BSYNC B1 ;  /* 0x0000000000017941 */ /* 0x000fea0003800000 */
.L_x_8070:
[----:B------:R-:W-:Y:S01]  /*3bd0*/  LEA R5, R0, 0x37800000, 0x17 ;  /* 0x3780000000057811 */ /* 0x000fe200078eb8ff */
[----:B------:R-:W-:-:S05]  /*3be0*/  IMAD.SHL.U32 R0, R3, 0x200000, RZ ;  /* 0x0020000003007824 */ /* 0x000fca00078e00ff */
[----:B------:R-:W-:-:S07]  /*3bf0*/  LOP3.LUT R0, R5, R0, R6, 0xfe, !PT ;  /* 0x0000000005007212 */ /* 0x000fce00078efe06 */
.L_x_8069:
[----:B------:R-:W-:Y:S05]  /*3c00*/  BSYNC B0 ;  /* 0x0000000000007941 */ /* 0x000fea0003800000 */
.L_x_8068:
[----:B------:R-:W-:-:S04]  /*3c10*/  FMUL.FTZ R0, R0, 1 ;  /* 0x3f80000000007820 */ /* 0x000fc80000410000 */
[----:B------:R0:W1:Y:S01]  /*3c20*/  F2F.F64.F32 R16, R0 ;  /* 0x0000000000107310 */ /* 0x0000620000201800 */
[----:B------:R-:W-:Y:S05]  /*3c30*/  BRA `(.L_x_8044) ;  /* 0x0000000000a07947 */ /* 0x000fea0003800000 */
.L_x_8061:
        /* <DEDUP_REMOVED lines=14> */
.L_x_8075:
[----:B------:R-:W-:Y:S05]  /*3d20*/  BSYNC B0 ;  /* 0x0000000000007941 */ /* 0x000fea0003800000 */
.L_x_8074:
[----:B------:R-:W-:-:S04]  /*3d30*/  FMUL.FTZ R0, R0, 1 ;  /* 0x3f80000000007820 */ /* 0x000fc80000410000 */
[----:B------:R0:W1:Y:S01]  /*3d40*/  F2F.F64.F32 R16, R0 ;  /* 0x0000000000107310 */ /* 0x0000620000201800 */
[----:B------:R-:W-:Y:S05]  /*3d50*/  BRA `(.L_x_8044) ;  /* 0x0000000000587947 */ /* 0x000fea0003800000 */
.L_x_8049:
        /* <DEDUP_REMOVED lines=16> */
.L_x_8076:
[----:B------:R-:W-:Y:S05]  /*3e60*/  BRA `(.L_x_8044) ;  /* 0x0000000000147947 */ /* 0x000fea0003800000 */
.L_x_8073:
[----:B------:R-:W3:Y:S02]  /*3e70*/  LDG.E.64 R16, desc[UR36][R4.64] ;  /* 0x0000002404107981 */ /* 0x000ee4000c1e1b00 */
[----:B---3--:R-:W0:Y:S01]  /*3e80*/  I2F.F64.U64 R16, R16 ;  /* 0x0000001000107312 */ /* 0x008e220000301800 */
[----:B------:R-:W-:Y:S05]  /*3e90*/  BRA `(.L_x_8044) ;  /* 0x0000000000087947 */ /* 0x000fea0003800000 */
.L_x_8072:
[----:B------:R-:W3:Y:S02]  /*3ea0*/  LDG.E R4, desc[UR36][R4.64] ;  /* 0x0000002404047981 */ /* 0x000ee4000c1e1900 */
[----:B---3--:R0:W1:Y:S02]  /*3eb0*/  I2F.F64.U32 R16, R4 ;  /* 0x0000000400107312 */ /* 0x0080640000201800 */
.L_x_8044:
[----:B------:R-:W-:Y:S05]  /*3ec0*/  BSYNC B6 ;  /* 0x0000000000067941 */ /* 0x000fea0003800000 */
.L_x_8043:
[----:B------:R-:W2:Y:S01]  /*3ed0*/  S2R R23, SR_TID.X ;  /* 0x0000000000177919 */ /* 0x000ea20000002100 */
[----:B------:R-:W-:Y:S01]  /*3ee0*/  BSSY B0, `(.L_x_8077) ;  /* 0x000006c000007945 */ /* 0x000fe20003800000 */
[----:B--2---:R-:W-:-:S13]  /*3ef0*/  ISETP.GE.AND P1, PT, R23, R2, PT ;  /* 0x000000021700720c */ /* 0x004fda0003f26270 */
[----:B------:R-:W-:Y:S05]  /*3f00*/  @P1 BRA `(.L_x_8078) ;  /* 0x0000000400a41947 */ /* 0x000fea0003800000 */
[----:B01--45:R-:W-:Y:S01]  /*3f10*/  DADD R6, -R26, 1 ;  /* 0x3ff000001a067429 */ /* 0x033fe20000000100 */
        /* <DEDUP_REMOVED lines=17> */
[----:B------:R-:W-:Y:S02]  /*4030*/  IMAD.MOV.U32 R8, RZ, RZ, R6 ;  /* 0x000000ffff087224 */ /* 0x000fe400078e0006 */
[----:B------:R-:W-:-:S07]  /*4040*/  IMAD.MOV.U32 R9, RZ, RZ, R7 ;  /* 0x000000ffff097224 */ /* 0x000fce00078e0007 */
[----:B------:R-:W-:Y:S05]  /*4050*/  CALL.REL.NOINC `($__internal_8_$__cuda_sm20_div_rn_f64_full) ;  /* 0x0000006000447944 */ /* 0x000fea0003c00000 */
[----:B------:R-:W-:Y:S02]  /*4060*/  IMAD.MOV.U32 R4, RZ, RZ, R14 ;  /* 0x000000ffff047224 */ /* 0x000fe400078e000e */
[----:B------:R-:W-:-:S07]  /*4070*/  IMAD.MOV.U32 R5, RZ, RZ, R15 ;  /* 0x000000ffff057224 */ /* 0x000fce00078e000f */
.L_x_8080:
[----:B------:R-:W-:Y:S05]  /*4080*/  BSYNC B1 ;  /* 0x0000000000017941 */ /* 0x000fea0003800000 */
.L_x_8079:
        /* <DEDUP_REMOVED lines=81> */
.L_x_8078:
[----:B------:R-:W-:Y:S05]  /*45a0*/  BSYNC B0 ;  /* 0x0000000000007941 */ /* 0x000fea0003800000 */
.L_x_8077:
[----:B01--45:R-:W-:Y:S01]  /*45b0*/  VIADD R27, R23, 0x80 ;  /* 0x00000080171b7836 */ /* 0x033fe20000000000 */
[----:B------:R-:W-:Y:S04]  /*45c0*/  BSSY B0, `(.L_x_8081) ;  /* 0x0000069000007945 */ /* 0x000fe80003800000 */
[----:B------:R-:W-:-:S13]  /*45d0*/  ISETP.GE.AND P0, PT, R27, R2, PT ;  /* 0x000000021b00720c */ /* 0x000fda0003f06270 */
[----:B------:R-:W-:Y:S05]  /*45e0*/  @P0 BRA `(.L_x_8082) ;  /* 0x0000000400980947 */ /* 0x000fea0003800000 */
[----:B------:R-:W-:Y:S01]  /*45f0*/  DADD R8, -R24, 1 ;  /* 0x3ff0000018087429 */ /* 0x000fe20000000100 */
        /* <DEDUP_REMOVED lines=18> */
[----:B------:R-:W-:Y:S05]  /*4720*/  CALL.REL.NOINC `($__internal_8_$__cuda_sm20_div_rn_f64_full) ;  /* 0x0000005800907944 */ /* 0x000fea0003c00000 */
[----:B------:R-:W-:Y:S02]  /*4730*/  IMAD.MOV.U32 R6, RZ, RZ, R14 ;  /* 0x000000ffff067224 */ /* 0x000fe400078e000e */
[----:B------:R-:W-:-:S07]  /*4740*/  IMAD.MOV.U32 R7, RZ, RZ, R15 ;  /* 0x000000ffff077224 */ /* 0x000fce00078e000f */
.L_x_8084:
[----:B------:R-:W-:Y:S05]  /*4750*/  BSYNC B1 ;  /* 0x0000000000017941 */ /* 0x000fea0003800000 */
.L_x_8083:
        /* <DEDUP_REMOVED lines=79> */
.L_x_8082:
[----:B------:R-:W-:Y:S05]  /*4c50*/  BSYNC B0 ;  /* 0x0000000000007941 */ /* 0x000fea0003800000 */
.L_x_8081:
[----:B------:R-:W-:Y:S01]  /*4c60*/  VIADD R3, R23, 0x100 ;  /* 0x0000010017037836 */ /* 0x000fe20000000000 */
        /* <DEDUP_REMOVED lines=25> */
.L_x_8088:
[----:B------:R-:W-:Y:S05]  /*4e00*/  BSYNC B1 ;  /* 0x0000000000017941 */ /* 0x000fea0003800000 */
.L_x_8087:
        /* <DEDUP_REMOVED lines=79> */
.L_x_8086:
[----:B------:R-:W-:Y:S05]  /*5300*/  BSYNC B0 ;  /* 0x0000000000007941 */ /* 0x000fea0003800000 */
.L_x_8085:
        /* <DEDUP_REMOVED lines=26> */
.L_x_8092:
[----:B------:R-:W-:Y:S05]  /*54b0*/  BSYNC B1 ;  /* 0x0000000000017941 */ /* 0x000fea0003800000 */
.L_x_8091:
        /* <DEDUP_REMOVED lines=79> */
.L_x_8090:
[----:B------:R-:W-:Y:S05]  /*59b0*/  BSYNC B0 ;  /* 0x0000000000007941 */ /* 0x000fea0003800000 */
.L_x_8089:
        /* <DEDUP_REMOVED lines=26> */
.L_x_8098:
[----:B------:R-:W0:Y:S01]  /*5b60*/  F2I.S64.F64.TRUNC R4, R4 ;  /* 0x0000000400047311 */ /* 0x000e22000030d900 */
[----:B------:R-:W-:Y:S02]  /*5b70*/  IMAD.MOV.U32 R23, RZ, RZ, R27 ;  /* 0x000000ffff177224 */ /* 0x000fe400078e001b */
[----:B0-----:R-:W-:-:S05]  /*5b80*/  IMAD.MOV.U32 R3, RZ, RZ, R4 ;  /* 0x000000ffff037224 */ /* 0x001fca00078e0004 */
[----:B------:R0:W-:Y:S01]  /*5b90*/  STG.E.U8 desc[UR36][R8.64], R3 ;  /* 0x0000000308007986 */ /* 0x0001e2000c101124 */
[----:B------:R-:W-:Y:S05]  /*5ba0*/  BRA `(.L_x_8094) ;  /* 0x0000001000407947 */ /* 0x000fea0003800000 */
.L_x_8097:
        /* <DEDUP_REMOVED lines=10> */
.L_x_8101:
[----:B------:R-:W0:Y:S01]  /*5c50*/  F2I.F64.TRUNC R5, R4 ;  /* 0x0000000400057311 */ /* 0x000e22000030d100 */
[----:B------:R-:W-:Y:S01]  /*5c60*/  IMAD.MOV.U32 R23, RZ, RZ, R27 ;  /* 0x000000ffff177224 */ /* 0x000fe200078e001b */
[----:B0-----:R4:W-:Y:S01]  /*5c70*/  STG.E desc[UR36][R8.64], R5 ;  /* 0x0000000508007986 */ /* 0x0019e2000c101924 */
[----:B------:R-:W-:Y:S05]  /*5c80*/  BRA `(.L_x_8094) ;  /* 0x0000001000087947 */ /* 0x000fea0003800000 */
.L_x_8100:
[----:B------:R-:W0:Y:S01]  /*5c90*/  F2I.F64.TRUNC R5, R4 ;  /* 0x0000000400057311 */ /* 0x000e22000030d100 */
[----:B------:R-:W-:Y:S01]  /*5ca0*/  IMAD.MOV.U32 R23, RZ, RZ, R27 ;  /* 0x000000ffff177224 */ /* 0x000fe200078e001b */
[----:B0-----:R1:W-:Y:S01]  /*5cb0*/  STG.E.U16 desc[UR36][R8.64], R5 ;  /* 0x0000000508007986 */ /* 0x0013e2000c101524 */
[----:B------:R-:W-:Y:S05]  /*5cc0*/  BRA `(.L_x_8094) ;  /* 0x0000000c00f87947 */ /* 0x000fea0003800000 */
.L_x_8096:
        /* <DEDUP_REMOVED lines=14> */
.L_x_8103:
        /* <DEDUP_REMOVED lines=9> */
.L_x_8102:
        /* <DEDUP_REMOVED lines=15> */
.L_x_8105:
        /* <DEDUP_REMOVED lines=10> */
.L_x_8104:
[----:B------:R0:W-:Y:S01]  /*5fd0*/  STG.E.64 desc[UR36][R8.64], R4 ;  /* 0x0000000408007986 */ /* 0x0001e2000c101b24 */
[----:B------:R-:W-:Y:S01]  /*5fe0*/  IMAD.MOV.U32 R23, RZ, RZ, R27 ;  /* 0x000000ffff177224 */ /* 0x000fe200078e001b */
[----:B------:R-:W-:Y:S06]  /*5ff0*/  BRA `(.L_x_8094) ;  /* 0x0000000c002c7947 */ /* 0x000fec0003800000 */
.L_x_8095:
        /* <DEDUP_REMOVED lines=13> */
.L_x_8108:
[----:B------:R-:W-:Y:S01]  /*60d0*/  CS2R R6, SRZ ;  /* 0x0000000000067805 */ /* 0x000fe2000001ff00 */
[----:B------:R-:W-:-:S04]  /*60e0*/  IMAD.MOV.U32 R23, RZ, RZ, R27 ;  /* 0x000000ffff177224 */ /* 0x000fc800078e001b */
[----:B------:R0:W-:Y:S01]  /*60f0*/  STG.E.128 desc[UR36][R8.64], R4 ;  /* 0x0000000408007986 */ /* 0x0001e2000c101d24 */
[----:B------:R-:W-:Y:S05]  /*6100*/  BRA `(.L_x_8094) ;  /* 0x0000000800e87947 */ /* 0x000fea0003800000 */
.L_x_8107:
        /* <DEDUP_REMOVED lines=25> */
.L_x_8112:
[----:B------:R-:W-:Y:S05]  /*62a0*/  BSYNC B0 ;  /* 0x0000000000007941 */ /* 0x000fea0003800000 */
.L_x_8111:
[----:B------:R-:W-:Y:S01]  /*62b0*/  LOP3.LUT R7, R0, R7, RZ, 0xfc, !PT ;  /* 0x0000000700077212 */ /* 0x000fe200078efcff */
[----:B------:R-:W-:-:S04]  /*62c0*/  IMAD.MOV.U32 R23, RZ, RZ, R27 ;  /* 0x000000ffff177224 */ /* 0x000fc800078e001b */
[----:B------:R0:W-:Y:S01]  /*62d0*/  STG.E.U8 desc[UR36][R8.64], R7 ;  /* 0x0000000708007986 */ /* 0x0001e2000c101124 */
[----:B------:R-:W-:Y:S05]  /*62e0*/  BRA `(.L_x_8094) ;  /* 0x0000000800707947 */ /* 0x000fea0003800000 */
.L_x_8110:
        /* <DEDUP_REMOVED lines=17> */
.L_x_8114:
[----:B------:R-:W-:Y:S01]  /*6400*/  IMAD.MOV.U32 R0, RZ, RZ, 0x7f ;  /* 0x0000007fff007424 */ /* 0x000fe200078e00ff */
[----:B------:R-:W-:-:S04]  /*6410*/  ISETP.GT.U32.AND P0, PT, R3, 0x7f800000, PT ;  /* 0x7f8000000300780c */ /* 0x000fc80003f04070 */
[----:B------:R-:W-:-:S09]  /*6420*/  SEL R0, R0, 0x7c, P0 ;  /* 0x0000007c00007807 */ /* 0x000fd20000000000 */
.L_x_8115:
[----:B------:R-:W-:Y:S05]  /*6430*/  BSYNC B0 ;  /* 0x0000000000007941 */ /* 0x000fea0003800000 */
.L_x_8113:
[----:B------:R-:W-:Y:S01]  /*6440*/  LOP3.LUT R3, R7, 0x80000000, RZ, 0xc0, !PT ;  /* 0x8000000007037812 */ /* 0x000fe200078ec0ff */
[----:B------:R-:W-:-:S03]  /*6450*/  IMAD.MOV.U32 R23, RZ, RZ, R27 ;  /* 0x000000ffff177224 */ /* 0x000fc600078e001b */
[----:B------:R-:W-:-:S04]  /*6460*/  SHF.R.U32.HI R3, RZ, 0x18, R3 ;  /* 0x00000018ff037819 */ /* 0x000fc80000011603 */
[----:B------:R-:W-:-:S05]  /*6470*/  LOP3.LUT R3, R0, R3, RZ, 0xfc, !PT ;  /* 0x0000000300037212 */ /* 0x000fca00078efcff */
[----:B------:R0:W-:Y:S01]  /*6480*/  STG.E.U8 desc[UR36][R8.64], R3 ;  /* 0x0000000308007986 */ /* 0x0001e2000c101124 */
[----:B------:R-:W-:Y:S05]  /*6490*/  BRA `(.L_x_8094) ;  /* 0x0000000800047947 */ /* 0x000fea0003800000 */
.L_x_8109:
        /* <DEDUP_REMOVED lines=9> */
.L_x_8106:
        /* <DEDUP_REMOVED lines=12> */
.L_x_8118:
        /* <DEDUP_REMOVED lines=21> */
.L_x_8121:
[----:B------:R-:W-:-:S04]  /*6740*/  LOP3.LUT R0, R7, 0x80000000, RZ, 0xc0, !PT ;  /* 0x8000000007007812 */ /* 0x000fc800078ec0ff */
[----:B------:R-:W-:-:S04]  /*6750*/  SHF.R.U32.HI R0, RZ, 0x18, R0 ;  /* 0x00000018ff007819 */ /* 0x000fc80000011600 */
[----:B------:R-:W-:-:S07]  /*6760*/  LOP3.LUT R0, R3, R0, RZ, 0xfc, !PT ;  /* 0x0000000003007212 */ /* 0x000fce00078efcff */
.L_x_8120:
[----:B------:R-:W-:Y:S05]  /*6770*/  BSYNC B0 ;  /* 0x0000000000007941 */ /* 0x000fea0003800000 */
.L_x_8119:
[----:B------:R0:W-:Y:S01]  /*6780*/  STG.E.U8 desc[UR36][R8.64], R0 ;  /* 0x0000000008007986 */ /* 0x0001e2000c101124 */
[----:B------:R-:W-:Y:S01]  /*6790*/  IMAD.MOV.U32 R23, RZ, RZ, R27 ;  /* 0x000000ffff177224 */ /* 0x000fe200078e001b */
[----:B------:R-:W-:Y:S06]  /*67a0*/  BRA `(.L_x_8094) ;  /* 0x0000000400407947 */ /* 0x000fec0003800000 */
.L_x_8117:
        /* <DEDUP_REMOVED lines=21> */
.L_x_8124:
[----:B------:R-:W-:-:S04]  /*6900*/  LOP3.LUT R0, R7, 0x80000000, RZ, 0xc0, !PT ;  /* 0x8000000007007812 */ /* 0x000fc800078ec0ff */
[----:B------:R-:W-:-:S04]  /*6910*/  SHF.R.U32.HI R0, RZ, 0x18, R0 ;  /* 0x00000018ff007819 */ /* 0x000fc80000011600 */
[----:B------:R-:W-:-:S07]  /*6920*/  LOP3.LUT R0, R3, R0, RZ, 0xfc, !PT ;  /* 0x0000000003007212 */ /* 0x000fce00078efcff */
.L_x_8123:
[----:B------:R-:W-:Y:S05]  /*6930*/  BSYNC B0 ;  /* 0x0000000000007941 */ /* 0x000fea0003800000 */
.L_x_8122:
[----:B------:R0:W-:Y:S01]  /*6940*/  STG.E.U8 desc[UR36][R8.64], R0 ;  /* 0x0000000008007986 */ /* 0x0001e2000c101124 */
[----:B------:R-:W-:Y:S01]  /*6950*/  IMAD.MOV.U32 R23, RZ, RZ, R27 ;  /* 0x000000ffff177224 */ /* 0x000fe200078e001b */
[----:B------:R-:W-:Y:S06]  /*6960*/  BRA `(.L_x_8094) ;  /* 0x0000000000d07947 */ /* 0x000fec0003800000 */
.L_x_8116:
        /* <DEDUP_REMOVED lines=27> */
.L_x_8099:
        /* <DEDUP_REMOVED lines=16> */
.L_x_8127:
[----:B------:R-:W-:Y:S01]  /*6c20*/  IMAD.MOV.U32 R23, RZ, RZ, R27 ;  /* 0x000000ffff177224 */ /* 0x000fe200078e001b */
[----:B------:R-:W-:Y:S06]  /*6c30*/  BRA `(.L_x_8094) ;  /* 0x00000000001c7947 */ /* 0x000fec0003800000 */
.L_x_8126:
[----:B------:R-:W0:Y:S01]  /*6c40*/  F2I.U64.F64.TRUNC R4, R4 ;  /* 0x0000000400047311 */ /* 0x000e22000030d800 */
[----:B------:R-:W-:Y:S01]  /*6c50*/  IMAD.MOV.U32 R23, RZ, RZ, R27 ;  /* 0x000000ffff177224 */ /* 0x000fe200078e001b */
[----:B0-----:R0:W-:Y:S01]  /*6c60*/  STG.E.64 desc[UR36][R8.64], R4 ;  /* 0x0000000408007986 */ /* 0x0011e2000c101b24 */
[----:B------:R-:W-:Y:S05]  /*6c70*/  BRA `(.L_x_8094) ;  /* 0x00000000000c7947 */ /* 0x000fea0003800000 */
.L_x_8125:
[----:B------:R-:W0:Y:S01]  /*6c80*/  F2I.U32.F64.TRUNC R5, R4 ;  /* 0x0000000400057311 */ /* 0x000e22000030d000 */
[----:B------:R-:W-:Y:S01]  /*6c90*/  IMAD.MOV.U32 R23, RZ, RZ, R27 ;  /* 0x000000ffff177224 */ /* 0x000fe200078e001b */
[----:B0-----:R0:W-:Y:S06]  /*6ca0*/  STG.E desc[UR36][R8.64], R5 ;  /* 0x0000000508007986 */ /* 0x0011ec000c101924 */
.L_x_8094:
[----:B------:R-:W-:Y:S05]  /*6cb0*/  BSYNC B6 ;  /* 0x0000000000067941 */ /* 0x000fea0003800000 */
.L_x_8093:
[----:B------:R-:W-:Y:S01]  /*6cc0*/  ISETP.GE.AND P0, PT, R23, R2, PT ;  /* 0x000000021700720c */ /* 0x000fe20003f06270 */
[----:B------:R-:W-:-:S12]  /*6cd0*/  BSSY B6, `(.L_x_8128) ;  /* 0x0000230000067945 */ /* 0x000fd80003800000 */
[----:B------:R-:W-:Y:S05]  /*6ce0*/  @P0 BRA `(.L_x_8129) ;  /* 0x0000002000b80947 */ /* 0x000fea0003800000 */
[----:B012-4-:R-:W0:Y:S01]  /*6cf0*/  LDC.64 R4, c[0x0][0x218] ;  /* 0x00008600ff047b82 */ /* 0x017e220000000a00 */
        /* <DEDUP_REMOVED lines=20> */
.L_x_8133:
[----:B------:R-:W0:Y:S02]  /*6e40*/  F2I.S64.F64.TRUNC R28, R28 ;  /* 0x0000001c001c7311 */ /* 0x000e24000030d900 */
[----:B0-----:R-:W-:-:S05]  /*6e50*/  IMAD.MOV.U32 R3, RZ, RZ, R28 ;  /* 0x000000ffff037224 */ /* 0x001fca00078e001c */
[----:B------:R4:W-:Y:S01]  /*6e60*/  STG.E.U8 desc[UR36][R4.64], R3 ;  /* 0x0000000304007986 */ /* 0x0009e2000c101124 */
[----:B------:R-:W-:Y:S05]  /*6e70*/  BRA `(.L_x_8135) ;  /* 0x0000000c00f07947 */ /* 0x000fea0003800000 */
.L_x_8132:
        /* <DEDUP_REMOVED lines=9> */
.L_x_8137:
[----:B------:R-:W0:Y:S02]  /*6f10*/  F2I.F64.TRUNC R29, R28 ;  /* 0x0000001c001d7311 */ /* 0x000e24000030d100 */
[----:B0-----:R2:W-:Y:S01]  /*6f20*/  STG.E desc[UR36][R4.64], R29 ;  /* 0x0000001d04007986 */ /* 0x0015e2000c101924 */
[----:B------:R-:W-:Y:S05]  /*6f30*/  BRA `(.L_x_8135) ;  /* 0x0000000c00c07947 */ /* 0x000fea0003800000 */
.L_x_8136:
[----:B------:R-:W0:Y:S02]  /*6f40*/  F2I.F64.TRUNC R29, R28 ;  /* 0x0000001c001d7311 */ /* 0x000e24000030d100 */
[----:B0-----:R0:W-:Y:S01]  /*6f50*/  STG.E.U16 desc[UR36][R4.64], R29 ;  /* 0x0000001d04007986 */ /* 0x0011e2000c101524 */
[----:B------:R-:W-:Y:S05]  /*6f60*/  BRA `(.L_x_8135) ;  /* 0x0000000c00b47947 */ /* 0x000fea0003800000 */
.L_x_8131:
        /* <DEDUP_REMOVED lines=13> */
.L_x_8139:
        /* <DEDUP_REMOVED lines=8> */
.L_x_8138:
        /* <DEDUP_REMOVED lines=14> */
.L_x_8141:
        /* <DEDUP_REMOVED lines=9> */
.L_x_8140:
[----:B------:R0:W-:Y:S01]  /*7230*/  STG.E.64 desc[UR36][R4.64], R28 ;  /* 0x0000001c04007986 */ /* 0x0001e2000c101b24 */
[----:B------:R-:W-:Y:S05]  /*7240*/  BRA `(.L_x_8135) ;  /* 0x0000000800fc7947 */ /* 0x000fea0003800000 */
.L_x_8130:
        /* <DEDUP_REMOVED lines=12> */
.L_x_8144:
[----:B------:R-:W-:-:S05]  /*7310*/  CS2R R30, SRZ ;  /* 0x00000000001e7805 */ /* 0x000fca000001ff00 */
[----:B------:R0:W-:Y:S01]  /*7320*/  STG.E.128 desc[UR36][R4.64], R28 ;  /* 0x0000001c04007986 */ /* 0x0001e2000c101d24 */
[----:B------:R-:W-:Y:S05]  /*7330*/  BRA `(.L_x_8135) ;  /* 0x0000000800c07947 */ /* 0x000fea0003800000 */
.L_x_8143:
        /* <DEDUP_REMOVED lines=25> */
.L_x_8148:
[----:B------:R-:W-:Y:S05]  /*74d0*/  BSYNC B0 ;  /* 0x0000000000007941 */ /* 0x000fea0003800000 */
.L_x_8147:
[----:B------:R-:W-:-:S05]  /*74e0*/  LOP3.LUT R7, R0, R7, RZ, 0xfc, !PT ;  /* 0x0000000700077212 */ /* 0x000fca00078efcff */
[----:B------:R0:W-:Y:S01]  /*74f0*/  STG.E.U8 desc[UR36][R4.64], R7 ;  /* 0x0000000704007986 */ /* 0x0001e2000c101124 */
[----:B------:R-:W-:Y:S05]  /*7500*/  BRA `(.L_x_8135) ;  /* 0x00000008004c7947 */ /* 0x000fea0003800000 */
.L_x_8146:
        /* <DEDUP_REMOVED lines=17> */
.L_x_8150:
[----:B------:R-:W-:Y:S01]  /*7620*/  IMAD.MOV.U32 R0, RZ, RZ, 0x7f ;  /* 0x0000007fff007424 */ /* 0x000fe200078e00ff */
[----:B------:R-:W-:-:S04]  /*7630*/  ISETP.GT.U32.AND P0, PT, R3, 0x7f800000, PT ;  /* 0x7f8000000300780c */ /* 0x000fc80003f04070 */
[----:B------:R-:W-:-:S09]  /*7640*/  SEL R0, R0, 0x7c, P0 ;  /* 0x0000007c00007807 */ /* 0x000fd20000000000 */
.L_x_8151:
[----:B------:R-:W-:Y:S05]  /*7650*/  BSYNC B0 ;  /* 0x0000000000007941 */ /* 0x000fea0003800000 */
.L_x_8149:
[----:B------:R-:W-:-:S04]  /*7660*/  LOP3.LUT R3, R7, 0x80000000, RZ, 0xc0, !PT ;  /* 0x8000000007037812 */ /* 0x000fc800078ec0ff */
[----:B------:R-:W-:-:S04]  /*7670*/  SHF.R.U32.HI R3, RZ, 0x18, R3 ;  /* 0x00000018ff037819 */ /* 0x000fc80000011603 */
[----:B------:R-:W-:-:S05]  /*7680*/  LOP3.LUT R3, R0, R3, RZ, 0xfc, !PT ;  /* 0x0000000300037212 */ /* 0x000fca00078efcff */
[----:B------:R0:W-:Y:S01]  /*7690*/  STG.E.U8 desc[UR36][R4.64], R3 ;  /* 0x0000000304007986 */ /* 0x0001e2000c101124 */
[----:B------:R-:W-:Y:S05]  /*76a0*/  BRA `(.L_x_8135) ;  /* 0x0000000400e47947 */ /* 0x000fea0003800000 */
.L_x_8145:
        /* <DEDUP_REMOVED lines=8> */
.L_x_8142:
        /* <DEDUP_REMOVED lines=11> */
.L_x_8154:
        /* <DEDUP_REMOVED lines=21> */
.L_x_8157:
[----:B------:R-:W-:-:S04]  /*7930*/  LOP3.LUT R0, R7, 0x80000000, RZ, 0xc0, !PT ;  /* 0x8000000007007812 */ /* 0x000fc800078ec0ff */
[----:B------:R-:W-:-:S04]  /*7940*/  SHF.R.U32.HI R0, RZ, 0x18, R0 ;  /* 0x00000018ff007819 */ /* 0x000fc80000011600 */
[----:B------:R-:W-:-:S07]  /*7950*/  LOP3.LUT R0, R3, R0, RZ, 0xfc, !PT ;  /* 0x0000000003007212 */ /* 0x000fce00078efcff */
.L_x_8156:
[----:B------:R-:W-:Y:S05]  /*7960*/  BSYNC B0 ;  /* 0x0000000000007941 */ /* 0x000fea0003800000 */
.L_x_8155:
[----:B------:R0:W-:Y:S01]  /*7970*/  STG.E.U8 desc[UR36][R4.64], R0 ;  /* 0x0000000004007986 */ /* 0x0001e2000c101124 */
[----:B------:R-:W-:Y:S05]  /*7980*/  BRA `(.L_x_8135) ;  /* 0x00000004002c7947 */ /* 0x000fea0003800000 */
.L_x_8153:
        /* <DEDUP_REMOVED lines=21> */
.L_x_8160:
[----:B------:R-:W-:-:S04]  /*7ae0*/  LOP3.LUT R0, R7, 0x80000000, RZ, 0xc0, !PT ;  /* 0x8000000007007812 */ /* 0x000fc800078ec0ff */
[----:B------:R-:W-:-:S04]  /*7af0*/  SHF.R.U32.HI R0, RZ, 0x18, R0 ;  /* 0x00000018ff007819 */ /* 0x000fc80000011600 */
[----:B------:R-:W-:-:S07]  /*7b00*/  LOP3.LUT R0, R3, R0, RZ, 0xfc, !PT ;  /* 0x0000000003007212 */ /* 0x000fce00078efcff */
.L_x_8159:
[----:B------:R-:W-:Y:S05]  /*7b10*/  BSYNC B0 ;  /* 0x0000000000007941 */ /* 0x000fea0003800000 */
.L_x_8158:
[----:B------:R0:W-:Y:S01]  /*7b20*/  STG.E.U8 desc[UR36][R4.64], R0 ;  /* 0x0000000004007986 */ /* 0x0001e2000c101124 */
[----:B------:R-:W-:Y:S05]  /*7b30*/  BRA `(.L_x_8135) ;  /* 0x0000000000c07947 */ /* 0x000fea0003800000 */
.L_x_8152:
        /* <DEDUP_REMOVED lines=26> */
.L_x_8134:
        /* <DEDUP_REMOVED lines=16> */
.L_x_8163:
[----:B------:R-:W-:Y:S05]  /*7de0*/  BRA `(.L_x_8135) ;  /* 0x0000000000147947 */ /* 0x000fea0003800000 */
.L_x_8162:
[----:B------:R-:W0:Y:S02]  /*7df0*/  F2I.U64.F64.TRUNC R28, R28 ;  /* 0x0000001c001c7311 */ /* 0x000e24000030d800 */
[----:B0-----:R0:W-:Y:S01]  /*7e00*/  STG.E.64 desc[UR36][R4.64], R28 ;  /* 0x0000001c04007986 */ /* 0x0011e2000c101b24 */
[----:B------:R-:W-:Y:S05]  /*7e10*/  BRA `(.L_x_8135) ;  /* 0x0000000000087947 */ /* 0x000fea0003800000 */
.L_x_8161:
[----:B------:R-:W0:Y:S02]  /*7e20*/  F2I.U32.F64.TRUNC R29, R28 ;  /* 0x0000001c001d7311 */ /* 0x000e24000030d000 */
[----:B0-----:R0:W-:Y:S02]  /*7e30*/  STG.E desc[UR36][R4.64], R29 ;  /* 0x0000001d04007986 */ /* 0x0011e4000c101924 */
.L_x_8135:
        /* <DEDUP_REMOVED lines=24> */
.L_x_8167:
[----:B------:R-:W0:Y:S02]  /*7fc0*/  F2I.S64.F64.TRUNC R24, R24 ;  /* 0x0000001800187311 */ /* 0x000e24000030d900 */
[----:B0-----:R-:W-:-:S05]  /*7fd0*/  IMAD.MOV.U32 R3, RZ, RZ, R24 ;  /* 0x000000ffff037224 */ /* 0x001fca00078e0018 */
[----:B------:R0:W-:Y:S01]  /*7fe0*/  STG.E.U8 desc[UR36][R4.64], R3 ;  /* 0x0000000304007986 */ /* 0x0001e2000c101124 */
[----:B------:R-:W-:Y:S05]  /*7ff0*/  BRA `(.L_x_8169) ;  /* 0x0000000c00f07947 */ /* 0x000fea0003800000 */
.L_x_8166:
        /* <DEDUP_REMOVED lines=9> */
.L_x_8171:
[----:B------:R-:W0:Y:S02]  /*8090*/  F2I.F64.TRUNC R25, R24 ;  /* 0x0000001800197311 */ /* 0x000e24000030d100 */
[----:B0-----:R0:W-:Y:S01]  /*80a0*/  STG.E desc[UR36][R4.64], R25 ;  /* 0x0000001904007986 */ /* 0x0011e2000c101924 */
[----:B------:R-:W-:Y:S05]  /*80b0*/  BRA `(.L_x_8169) ;  /* 0x0000000c00c07947 */ /* 0x000fea0003800000 */
.L_x_8170:
[----:B------:R-:W0:Y:S02]  /*80c0*/  F2I.F64.TRUNC R25, R24 ;  /* 0x0000001800197311 */ /* 0x000e24000030d100 */
[----:B0-----:R0:W-:Y:S01]  /*80d0*/  STG.E.U16 desc[UR36][R4.64], R25 ;  /* 0x0000001904007986 */ /* 0x0011e2000c101524 */
[----:B------:R-:W-:Y:S05]  /*80e0*/  BRA `(.L_x_8169) ;  /* 0x0000000c00b47947 */ /* 0x000fea0003800000 */
.L_x_8165:
        /* <DEDUP_REMOVED lines=13> */
.L_x_8173:
        /* <DEDUP_REMOVED lines=8> */
.L_x_8172:
        /* <DEDUP_REMOVED lines=14> */
.L_x_8175:
        /* <DEDUP_REMOVED lines=9> */
.L_x_8174:
[----:B------:R0:W-:Y:S01]  /*83b0*/  STG.E.64 desc[UR36][R4.64], R24 ;  /* 0x0000001804007986 */ /* 0x0001e2000c101b24 */
[----:B------:R-:W-:Y:S05]  /*83c0*/  BRA `(.L_x_8169) ;  /* 0x0000000800fc7947 */ /* 0x000fea0003800000 */
.L_x_8164:
        /* <DEDUP_REMOVED lines=12> */
.L_x_8178:
[----:B------:R-:W-:-:S05]  /*8490*/  CS2R R26, SRZ ;  /* 0x00000000001a7805 */ /* 0x000fca000001ff00 */
[----:B------:R0:W-:Y:S01]  /*84a0*/  STG.E.128 desc[UR36][R4.64], R24 ;  /* 0x0000001804007986 */ /* 0x0001e2000c101d24 */
[----:B------:R-:W-:Y:S05]  /*84b0*/  BRA `(.L_x_8169) ;  /* 0x0000000800c07947 */ /* 0x000fea0003800000 */
.L_x_8177:
        /* <DEDUP_REMOVED lines=25> */
.L_x_8182:
[----:B------:R-:W-:Y:S05]  /*8650*/  BSYNC B0 ;  /* 0x0000000000007941 */ /* 0x000fea0003800000 */
.L_x_8181:
[----:B------:R-:W-:-:S05]  /*8660*/  LOP3.LUT R7, R0, R7, RZ, 0xfc, !PT ;  /* 0x0000000700077212 */ /* 0x000fca00078efcff */
[----:B------:R0:W-:Y:S01]  /*8670*/  STG.E.U8 desc[UR36][R4.64], R7 ;  /* 0x0000000704007986 */ /* 0x0001e2000c101124 */
[----:B------:R-:W-:Y:S05]  /*8680*/  BRA `(.L_x_8169) ;  /* 0x00000008004c7947 */ /* 0x000fea0003800000 */
.L_x_8180:
        /* <DEDUP_REMOVED lines=17> */
.L_x_8184:
[----:B------:R-:W-:Y:S01]  /*87a0*/  IMAD.MOV.U32 R0, RZ, RZ, 0x7f ;  /* 0x0000007fff007424 */ /* 0x000fe200078e00ff */
[----:B------:R-:W-:-:S04]  /*87b0*/  ISETP.GT.U32.AND P0, PT, R3, 0x7f800000, PT ;  /* 0x7f8000000300780c */ /* 0x000fc80003f04070 */
[----:B------:R-:W-:-:S09]  /*87c0*/  SEL R0, R0, 0x7c, P0 ;  /* 0x0000007c00007807 */ /* 0x000fd20000000000 */
.L_x_8185:
[----:B------:R-:W-:Y:S05]  /*87d0*/  BSYNC B0 ;  /* 0x0000000000007941 */ /* 0x000fea0003800000 */
.L_x_8183:
[----:B------:R-:W-:-:S04]  /*87e0*/  LOP3.LUT R3, R7, 0x80000000, RZ, 0xc0, !PT ;  /* 0x8000000007037812 */ /* 0x000fc800078ec0ff */
[----:B------:R-:W-:-:S04]  /*87f0*/  SHF.R.U32.HI R3, RZ, 0x18, R3 ;  /* 0x00000018ff037819 */ /* 0x000fc80000011603 */
[----:B------:R-:W-:-:S05]  /*8800*/  LOP3.LUT R3, R0, R3, RZ, 0xfc, !PT ;  /* 0x0000000300037212 */ /* 0x000fca00078efcff */
[----:B------:R0:W-:Y:S01]  /*8810*/  STG.E.U8 desc[UR36][R4.64], R3 ;  /* 0x0000000304007986 */ /* 0x0001e2000c101124 */
[----:B------:R-:W-:Y:S05]  /*8820*/  BRA `(.L_x_8169) ;  /* 0x0000000400e47947 */ /* 0x000fea0003800000 */
.L_x_8179:
        /* <DEDUP_REMOVED lines=8> */
.L_x_8176:
        /* <DEDUP_REMOVED lines=11> */
.L_x_8188:
        /* <DEDUP_REMOVED lines=21> */
.L_x_8191:
[----:B------:R-:W-:-:S04]  /*8ab0*/  LOP3.LUT R0, R7, 0x80000000, RZ, 0xc0, !PT ;  /* 0x8000000007007812 */ /* 0x000fc800078ec0ff */
[----:B------:R-:W-:-:S04]  /*8ac0*/  SHF.R.U32.HI R0, RZ, 0x18, R0 ;  /* 0x00000018ff007819 */ /* 0x000fc80000011600 */
[----:B------:R-:W-:-:S07]  /*8ad0*/  LOP3.LUT R0, R3, R0, RZ, 0xfc, !PT ;  /* 0x0000000003007212 */ /* 0x000fce00078efcff */
.L_x_8190:
[----:B------:R-:W-:Y:S05]  /*8ae0*/  BSYNC B0 ;  /* 0x0000000000007941 */ /* 0x000fea0003800000 */
.L_x_8189:
[----:B------:R0:W-:Y:S01]  /*8af0*/  STG.E.U8 desc[UR36][R4.64], R0 ;  /* 0x0000000004007986 */ /* 0x0001e2000c101124 */
[----:B------:R-:W-:Y:S05]  /*8b00*/  BRA `(.L_x_8169) ;  /* 0x00000004002c7947 */ /* 0x000fea0003800000 */
.L_x_8187:
        /* <DEDUP_REMOVED lines=21> */
.L_x_8194:
[----:B------:R-:W-:-:S04]  /*8c60*/  LOP3.LUT R0, R7, 0x80000000, RZ, 0xc0, !PT ;  /* 0x8000000007007812 */ /* 0x000fc800078ec0ff */
[----:B------:R-:W-:-:S04]  /*8c70*/  SHF.R.U32.HI R0, RZ, 0x18, R0 ;  /* 0x00000018ff007819 */ /* 0x000fc80000011600 */
[----:B------:R-:W-:-:S07]  /*8c80*/  LOP3.LUT R0, R3, R0, RZ, 0xfc, !PT ;  /* 0x0000000003007212 */ /* 0x000fce00078efcff */
.L_x_8193:
[----:B------:R-:W-:Y:S05]  /*8c90*/  BSYNC B0 ;  /* 0x0000000000007941 */ /* 0x000fea0003800000 */
.L_x_8192:
[----:B------:R3:W-:Y:S01]  /*8ca0*/  STG.E.U8 desc[UR36][R4.64], R0 ;  /* 0x0000000004007986 */ /* 0x0007e2000c101124 */
[----:B------:R-:W-:Y:S05]  /*8cb0*/  BRA `(.L_x_8169) ;  /* 0x0000000000c07947 */ /* 0x000fea0003800000 */
.L_x_8186:
        /* <DEDUP_REMOVED lines=26> */
.L_x_8168:
        /* <DEDUP_REMOVED lines=16> */
.L_x_8197:
[----:B------:R-:W-:Y:S05]  /*8f60*/  BRA `(.L_x_8169) ;  /* 0x0000000000147947 */ /* 0x000fea0003800000 */
.L_x_8196:
[----:B------:R-:W0:Y:S02]  /*8f70*/  F2I.U64.F64.TRUNC R24, R24 ;  /* 0x0000001800187311 */ /* 0x000e24000030d800 */
[----:B0-----:R2:W-:Y:S01]  /*8f80*/  STG.E.64 desc[UR36][R4.64], R24 ;  /* 0x0000001804007986 */ /* 0x0015e2000c101b24 */
[----:B------:R-:W-:Y:S05]  /*8f90*/  BRA `(.L_x_8169) ;  /* 0x0000000000087947 */ /* 0x000fea0003800000 */
.L_x_8195:
[----:B------:R-:W0:Y:S02]  /*8fa0*/  F2I.U32.F64.TRUNC R25, R24 ;  /* 0x0000001800197311 */ /* 0x000e24000030d000 */
[----:B0-----:R0:W-:Y:S02]  /*8fb0*/  STG.E desc[UR36][R4.64], R25 ;  /* 0x0000001904007986 */ /* 0x0011e4000c101924 */
.L_x_8169:
[----:B------:R-:W-:-:S07]  /*8fc0*/  VIADD R23, R23, 0x80 ;  /* 0x0000008017177836 */ /* 0x000fce0000000000 */
.L_x_8129:
[----:B------:R-:W-:Y:S05]  /*8fd0*/  BSYNC B6 ;  /* 0x0000000000067941 */ /* 0x000fea0003800000 */
.L_x_8128:
[----:B------:R-:W-:-:S13]  /*8fe0*/  ISETP.GE.AND P0, PT, R23, R2, PT ;  /* 0x000000021700720c */ /* 0x000fda0003f06270 */
[----:B------:R-:W-:Y:S05]  /*8ff0*/  @P0 EXIT ;  /* 0x000000000000094d */ /* 0x000fea0003800000 */
[----:B01--4-:R-:W0:Y:S01]  /*9000*/  LDC.64 R2, c[0x0][0x218] ;  /* 0x00008600ff027b82 */ /* 0x013e220000000a00 */
[----:B---3--:R-:W-:Y:S01]  /*9010*/  PRMT R0, R18, 0x9910, RZ ;  /* 0x0000991012007816 */ /* 0x008fe200000000ff */
        /* <DEDUP_REMOVED lines=18> */
.L_x_8201:
[----:B------:R-:W0:Y:S02]  /*9140*/  F2I.S64.F64.TRUNC R16, R16 ;  /* 0x0000001000107311 */ /* 0x000e24000030d900 */
[----:B0-----:R-:W-:-:S05]  /*9150*/  IMAD.MOV.U32 R5, RZ, RZ, R16 ;  /* 0x000000ffff057224 */ /* 0x001fca00078e0010 */
[----:B------:R-:W-:Y:S01]  /*9160*/  STG.E.U8 desc[UR36][R2.64], R5 ;  /* 0x0000000502007986 */ /* 0x000fe2000c101124 */
[----:B------:R-:W-:Y:S05]  /*9170*/  EXIT ;  /* 0x000000000000794d */ /* 0x000fea0003800000 */
.L_x_8200:
        /* <DEDUP_REMOVED lines=9> */
.L_x_8204:
[----:B------:R-:W0:Y:S02]  /*9210*/  F2I.F64.TRUNC R17, R16 ;  /* 0x0000001000117311 */ /* 0x000e24000030d100 */
[----:B0-----:R-:W-:Y:S01]  /*9220*/  STG.E desc[UR36][R2.64], R17 ;  /* 0x0000001102007986 */ /* 0x001fe2000c101924 */
[----:B------:R-:W-:Y:S05]  /*9230*/  EXIT ;  /* 0x000000000000794d */ /* 0x000fea0003800000 */
.L_x_8203:
[----:B------:R-:W0:Y:S02]  /*9240*/  F2I.F64.TRUNC R17, R16 ;  /* 0x0000001000117311 */ /* 0x000e24000030d100 */
[----:B0-----:R-:W-:Y:S01]  /*9250*/  STG.E.U16 desc[UR36][R2.64], R17 ;  /* 0x0000001102007986 */ /* 0x001fe2000c101524 */
[----:B------:R-:W-:Y:S05]  /*9260*/  EXIT ;  /* 0x000000000000794d */ /* 0x000fea0003800000 */
.L_x_8199:
        /* <DEDUP_REMOVED lines=13> */
.L_x_8206:
        /* <DEDUP_REMOVED lines=8> */
.L_x_8205:
        /* <DEDUP_REMOVED lines=14> */
.L_x_8208:
        /* <DEDUP_REMOVED lines=9> */
.L_x_8207:
[----:B------:R-:W-:Y:S01]  /*9530*/  STG.E.64 desc[UR36][R2.64], R16 ;  /* 0x0000001002007986 */ /* 0x000fe2000c101b24 */
[----:B------:R-:W-:Y:S05]  /*9540*/  EXIT ;  /* 0x000000000000794d */ /* 0x000fea0003800000 */
.L_x_8198:
        /* <DEDUP_REMOVED lines=12> */
.L_x_8211:
[----:B------:R-:W-:-:S05]  /*9610*/  CS2R R18, SRZ ;  /* 0x0000000000127805 */ /* 0x000fca000001ff00 */
[----:B------:R-:W-:Y:S01]  /*9620*/  STG.E.128 desc[UR36][R2.64], R16 ;  /* 0x0000001002007986 */ /* 0x000fe2000c101d24 */
[----:B------:R-:W-:Y:S05]  /*9630*/  EXIT ;  /* 0x000000000000794d */ /* 0x000fea0003800000 */
.L_x_8210:
        /* <DEDUP_REMOVED lines=25> */
.L_x_8215:
[----:B------:R-:W-:Y:S05]  /*97d0*/  BSYNC B0 ;  /* 0x0000000000007941 */ /* 0x000fea0003800000 */
.L_x_8214:
[----:B------:R-:W-:-:S05]  /*97e0*/  LOP3.LUT R5, R0, R5, RZ, 0xfc, !PT ;  /* 0x0000000500057212 */ /* 0x000fca00078efcff */
[----:B------:R-:W-:Y:S01]  /*97f0*/  STG.E.U8 desc[UR36][R2.64], R5 ;  /* 0x0000000502007986 */ /* 0x000fe2000c101124 */
[----:B------:R-:W-:Y:S05]  /*9800*/  EXIT ;  /* 0x000000000000794d */ /* 0x000fea0003800000 */
.L_x_8213:
        /* <DEDUP_REMOVED lines=17> */
.L_x_8217:
[----:B------:R-:W-:Y:S01]  /*9920*/  IMAD.MOV.U32 R0, RZ, RZ, 0x7f ;  /* 0x0000007fff007424 */ /* 0x000fe200078e00ff */
[----:B------:R-:W-:-:S04]  /*9930*/  ISETP.GT.U32.AND P0, PT, R4, 0x7f800000, PT ;  /* 0x7f8000000400780c */ /* 0x000fc80003f04070 */
[----:B------:R-:W-:-:S09]  /*9940*/  SEL R0, R0, 0x7c, P0 ;  /* 0x0000007c00007807 */ /* 0x000fd20000000000 */
.L_x_8218:
[----:B------:R-:W-:Y:S05]  /*9950*/  BSYNC B0 ;  /* 0x0000000000007941 */ /* 0x000fea0003800000 */
.L_x_8216:
[----:B------:R-:W-:-:S04]  /*9960*/  LOP3.LUT R4, R5, 0x80000000, RZ, 0xc0, !PT ;  /* 0x8000000005047812 */ /* 0x000fc800078ec0ff */
[----:B------:R-:W-:-:S04]  /*9970*/  SHF.R.U32.HI R5, RZ, 0x18, R4 ;  /* 0x00000018ff057819 */ /* 0x000fc80000011604 */
[----:B------:R-:W-:-:S05]  /*9980*/  LOP3.LUT R5, R0, R5, RZ, 0xfc, !PT ;  /* 0x0000000500057212 */ /* 0x000fca00078efcff */
[----:B------:R-:W-:Y:S01]  /*9990*/  STG.E.U8 desc[UR36][R2.64], R5 ;  /* 0x0000000502007986 */ /* 0x000fe2000c101124 */
[----:B------:R-:W-:Y:S05]  /*99a0*/  EXIT ;  /* 0x000000000000794d */ /* 0x000fea0003800000 */
.L_x_8212:
        /* <DEDUP_REMOVED lines=8> */
.L_x_8209:
        /* <DEDUP_REMOVED lines=11> */
.L_x_8221:
        /* <DEDUP_REMOVED lines=21> */
.L_x_8224:
[----:B------:R-:W-:-:S04]  /*9c30*/  LOP3.LUT R0, R7, 0x80000000, RZ, 0xc0, !PT ;  /* 0x8000000007007812 */ /* 0x000fc800078ec0ff */
[----:B------:R-:W-:-:S04]  /*9c40*/  SHF.R.U32.HI R5, RZ, 0x18, R0 ;  /* 0x00000018ff057819 */ /* 0x000fc80000011600 */
[----:B------:R-:W-:-:S04]  /*9c50*/  LOP3.LUT R4, R4, R5, RZ, 0xfc, !PT ;  /* 0x0000000504047212 */ /* 0x000fc800078efcff */
[----:B------:R-:W-:-:S07]  /*9c60*/  PRMT R0, R4, 0x7610, R0 ;  /* 0x0000761004007816 */ /* 0x000fce0000000000 */
.L_x_8223:
[----:B------:R-:W-:Y:S05]  /*9c70*/  BSYNC B0 ;  /* 0x0000000000007941 */ /* 0x000fea0003800000 */
.L_x_8222:
[----:B------:R-:W-:Y:S01]  /*9c80*/  STG.E.U8 desc[UR36][R2.64], R0 ;  /* 0x0000000002007986 */ /* 0x000fe2000c101124 */
[----:B------:R-:W-:Y:S05]  /*9c90*/  EXIT ;  /* 0x000000000000794d */ /* 0x000fea0003800000 */
.L_x_8220:
        /* <DEDUP_REMOVED lines=21> */
.L_x_8227:
[----:B------:R-:W-:-:S04]  /*9df0*/  LOP3.LUT R0, R7, 0x80000000, RZ, 0xc0, !PT ;  /* 0x8000000007007812 */ /* 0x000fc800078ec0ff */
[----:B------:R-:W-:-:S04]  /*9e00*/  SHF.R.U32.HI R5, RZ, 0x18, R0 ;  /* 0x00000018ff057819 */ /* 0x000fc80000011600 */
[----:B------:R-:W-:-:S04]  /*9e10*/  LOP3.LUT R4, R4, R5, RZ, 0xfc, !PT ;  /* 0x0000000504047212 */ /* 0x000fc800078efcff */
[----:B------:R-:W-:-:S07]  /*9e20*/  PRMT R0, R4, 0x7610, R0 ;  /* 0x0000761004007816 */ /* 0x000fce0000000000 */
.L_x_8226:
[----:B------:R-:W-:Y:S05]  /*9e30*/  BSYNC B0 ;  /* 0x0000000000007941 */ /* 0x000fea0003800000 */
.L_x_8225:
[----:B------:R-:W-:Y:S01]  /*9e40*/  STG.E.U8 desc[UR36][R2.64], R0 ;  /* 0x0000000002007986 */ /* 0x000fe2000c101124 */
[----:B------:R-:W-:Y:S05]  /*9e50*/  EXIT ;  /* 0x000000000000794d */ /* 0x000fea0003800000 */
.L_x_8219:
        /* <DEDUP_REMOVED lines=26> */
.L_x_8202:
        /* <DEDUP_REMOVED lines=16> */
.L_x_8230:
[----:B------:R-:W-:Y:S05]  /*a100*/  EXIT ;  /* 0x000000000000794d */ /* 0x000fea0003800000 */
.L_x_8229:
[----:B------:R-:W0:Y:S02]  /*a110*/  F2I.U64.F64.TRUNC R16, R16 ;  /* 0x0000001000107311 */ /* 0x000e24000030d800 */
[----:B0-----:R-:W-:Y:S01]  /*a120*/  STG.E.64 desc[UR36][R2.64], R16 ;  /* 0x0000001002007986 */ /* 0x001fe2000c101b24 */
[----:B------:R-:W-:Y:S05]  /*a130*/  EXIT ;  /* 0x000000000000794d */ /* 0x000fea0003800000 */
.L_x_8228:
[----:B------:R-:W0:Y:S02]  /*a140*/  F2I.U32.F64.TRUNC R17, R16 ;  /* 0x0000001000117311 */ /* 0x000e24000030d000 */
[----:B0-----:R-:W-:Y:S01]  /*a150*/  STG.E desc[UR36][R2.64], R17 ;  /* 0x0000001102007986 */ /* 0x001fe2000c101924 */
[----:B------:R-:W-:Y:S05]  /*a160*/  EXIT ;  /* 0x000000000000794d */ /* 0x000fea0003800000 */
        .weak           $__internal_8_$__cuda_sm20_div_rn_f64_full
        .type           $__internal_8_$__cuda_sm20_div_rn_f64_full,@function
        .size           $__internal_8_$__cuda_sm20_div_rn_f64_full,(.L_x_11133 - $__internal_8_$__cuda_sm20_div_rn_f64_full)
$__internal_8_$__cuda_sm20_div_rn_f64_full:
[C---:B------:R-:W-:Y:S01]  /*a170*/  FSETP.GEU.AND P0, PT, |R9|.reuse, 1.469367938527859385e-39, PT ;  /* 0x001000000900780b */ /* 0x040fe20003f0e200 */
[----:B------:R-:W-:Y:S01]  /*a180*/  IMAD.MOV.U32 R7, RZ, RZ, R3 ;  /* 0x000000ffff077224 */ /* 0x000fe200078e0003 */
[C---:B------:R-:W-:Y:S01]  /*a190*/  LOP3.LUT R10, R9.reuse, 0x800fffff, RZ, 0xc0, !PT ;  /* 0x800fffff090a7812 */ /* 0x040fe200078ec0ff */
[----:B------:R-:W-:Y:S01]  /*a1a0*/  IMAD.MOV.U32 R12, RZ, RZ, 0x1 ;  /* 0x00000001ff0c7424 */ /* 0x000fe200078e00ff */
[----:B------:R-:W-:Y:S01]  /*a1b0*/  LOP3.LUT R32, R9, 0x7ff00000, RZ, 0xc0, !PT ;  /* 0x7ff0000009207812 */ /* 0x000fe200078ec0ff */
[----:B------:R-:W-:Y:S01]  /*a1c0*/  IMAD.MOV.U32 R6, RZ, RZ, R26 ;  /* 0x000000ffff067224 */ /* 0x000fe200078e001a */
[----:B------:R-:W-:Y:S01]  /*a1d0*/  LOP3.LUT R11, R10, 0x3ff00000, RZ, 0xfc, !PT ;  /* 0x3ff000000a0b7812 */ /* 0x000fe200078efcff */
[----:B------:R-:W-:Y:S01]  /*a1e0*/  IMAD.MOV.U32 R10, RZ, RZ, R8 ;  /* 0x000000ffff0a7224 */ /* 0x000fe200078e0008 */
[C---:B------:R-:W-:Y:S01]  /*a1f0*/  FSETP.GEU.AND P3, PT, |R7|.reuse, 1.469367938527859385e-39, PT ;  /* 0x001000000700780b */ /* 0x040fe20003f6e200 */
[----:B------:R-:W-:Y:S01]  /*a200*/  IMAD.MOV.U32 R26, RZ, RZ, 0x1ca00000 ;  /* 0x1ca00000ff1a7424 */ /* 0x000fe200078e00ff */
[----:B------:R-:W-:Y:S01]  /*a210*/  LOP3.LUT R3, R7, 0x7ff00000, RZ, 0xc0, !PT ;  /* 0x7ff0000007037812 */ /* 0x000fe200078ec0ff */
[----:B------:R-:W-:Y:S02]  /*a220*/  BSSY B2, `(.L_x_8231) ;  /* 0x000004e000027945 */ /* 0x000fe40003800000 */
[----:B------:R-:W-:Y:S01]  /*a230*/  @!P0 DMUL R10, R8, 8.98846567431157953865e+307 ;  /* 0x7fe00000080a8828 */ /* 0x000fe20000000000 */
[----:B------:R-:W-:Y:S01]  /*a240*/  ISETP.GE.U32.AND P2, PT, R3, R32, PT ;  /* 0x000000200300720c */ /* 0x000fe20003f46070 */
[----:B------:R-:W-:-:S04]  /*a250*/  IMAD.MOV.U32 R33, RZ, RZ, R3 ;  /* 0x000000ffff217224 */ /* 0x000fc800078e0003 */
[----:B------:R-:W0:Y:S02]  /*a260*/  MUFU.RCP64H R13, R11 ;  /* 0x0000000b000d7308 */ /* 0x000e240000001800 */
[----:B------:R-:W-:Y:S02]  /*a270*/  @!P3 LOP3.LUT R20, R9, 0x7ff00000, RZ, 0xc0, !PT ;  /* 0x7ff000000914b812 */ /* 0x000fe400078ec0ff */
[----:B------:R-:W-:Y:S02]  /*a280*/  @!P0 LOP3.LUT R32, R11, 0x7ff00000, RZ, 0xc0, !PT ;  /* 0x7ff000000b208812 */ /* 0x000fe400078ec0ff */
[----:B------:R-:W-:-:S04]  /*a290*/  @!P3 ISETP.GE.U32.AND P4, PT, R3, R20, PT ;  /* 0x000000140300b20c */ /* 0x000fc80003f86070 */
[----:B------:R-:W-:-:S04]  /*a2a0*/  @!P3 SEL R21, R26, 0x63400000, !P4 ;  /* 0x634000001a15b807 */ /* 0x000fc80006000000 */
[----:B------:R-:W-:Y:S01]  /*a2b0*/  @!P3 LOP3.LUT R30, R21, 0x80000000, R7, 0xf8, !PT ;  /* 0x80000000151eb812 */ /* 0x000fe200078ef807 */
[----:B0-----:R-:W-:-:S03]  /*a2c0*/  DFMA R14, R12, -R10, 1 ;  /* 0x3ff000000c0e742b */ /* 0x001fc6000000080a */
[----:B------:R-:W-:Y:S01]  /*a2d0*/  @!P3 LOP3.LUT R31, R30, 0x100000, RZ, 0xfc, !PT ;  /* 0x001000001e1fb812 */ /* 0x000fe200078efcff */
[----:B------:R-:W-:-:S04]  /*a2e0*/  @!P3 IMAD.MOV.U32 R30, RZ, RZ, RZ ;  /* 0x000000ffff1eb224 */ /* 0x000fc800078e00ff */
        /* <DEDUP_REMOVED lines=12> */
[----:B------:R-:W-:Y:S01]  /*a3b0*/  VIADD R34, R32, 0xffffffff ;  /* 0xffffffff20227836 */ /* 0x000fe20000000000 */
[----:B------:R-:W-:-:S04]  /*a3c0*/  DFMA R30, R14, -R10, R12 ;  /* 0x8000000a0e1e722b */ /* 0x000fc8000000000c */
[----:B------:R-:W-:-:S04]  /*a3d0*/  ISETP.GT.U32.OR P0, PT, R34, 0x7feffffe, P0 ;  /* 0x7feffffe2200780c */ /* 0x000fc80000704470 */
[----:B------:R-:W-:-:S09]  /*a3e0*/  DFMA R30, R20, R30, R14 ;  /* 0x0000001e141e722b */ /* 0x000fd2000000000e */
        /* <DEDUP_REMOVED lines=28> */
.L_x_8232:
        /* <DEDUP_REMOVED lines=16> */
.L_x_8235:
[----:B------:R-:W-:Y:S01]  /*a6b0*/  LOP3.LUT R15, R9, 0x80000, RZ, 0xfc, !PT ;  /* 0x00080000090f7812 */ /* 0x000fe200078efcff */
[----:B------:R-:W-:Y:S01]  /*a6c0*/  IMAD.MOV.U32 R14, RZ, RZ, R8 ;  /* 0x000000ffff0e7224 */ /* 0x000fe200078e0008 */
[----:B------:R-:W-:Y:S06]  /*a6d0*/  BRA `(.L_x_8233) ;  /* 0x0000000000087947 */ /* 0x000fec0003800000 */
.L_x_8234:
[----:B------:R-:W-:Y:S01]  /*a6e0*/  LOP3.LUT R15, R7, 0x80000, RZ, 0xfc, !PT ;  /* 0x00080000070f7812 */ /* 0x000fe200078efcff */
[----:B------:R-:W-:-:S07]  /*a6f0*/  IMAD.MOV.U32 R14, RZ, RZ, R6 ;  /* 0x000000ffff0e7224 */ /* 0x000fce00078e0006 */
.L_x_8233:
[----:B------:R-:W-:Y:S05]  /*a700*/  BSYNC B2 ;  /* 0x0000000000027941 */ /* 0x000fea0003800000 */
.L_x_8231:
[----:B------:R-:W-:Y:S02]  /*a710*/  IMAD.MOV.U32 R6, RZ, RZ, R0 ;  /* 0x000000ffff067224 */ /* 0x000fe400078e0000 */
[----:B------:R-:W-:-:S04]  /*a720*/  IMAD.MOV.U32 R7, RZ, RZ, 0x0 ;  /* 0x00000000ff077424 */ /* 0x000fc800078e00ff */
[----:B------:R-:W-:Y:S05]  /*a730*/  RET.REL.NODEC R6 `(_ZN2at6native27unrolled_elementwise_kernelIZZZNS0_17logit_kernel_cudaERNS_18TensorIteratorBaseERKN3c106ScalarEENKUlvE_clEvENKUlvE_clEvEUldE_St5arrayIPcLm2EELi4E23TrivialOffsetCalculatorILi1EjESF_NS0_6memory12LoadWithCastILi1EEENSG_13StoreWithCastILi1EEEEEviT_T0_T2_T3_T4_T5_) ;  /* 0xffffff5806307950 */ /* 0x000fea0003c3ffff */
.L_x_8236:
        /* <DEDUP_REMOVED lines=12> */
.L_x_11133:


//--------------------- .text._ZN2at6native18elementwise_kernelILi128ELi2EZNS0_22gpu_kernel_impl_nocastIZZZNS0_17logit_kernel_cudaERNS_18TensorIteratorBaseERKN3c106ScalarEENKUlvE_clEvENKUlvE_clEvEUldE_EEvS4_RKT_EUliE_EEviT1_ --------------------------
	.section	.text._ZN2at6native18elementwise_kernelILi128ELi2EZNS0_22gpu_kernel_impl_nocastIZZZNS0_17logit_kernel_cudaERNS_18TensorIteratorBaseERKN3c106ScalarEENKUlvE_clEvENKUlvE_clEvEUldE_EEvS4_RKT_EUliE_EEviT1_,"ax",@progbits
	.align	128
        .global         _ZN2at6native18elementwise_kernelILi128ELi2EZNS0_22gpu_kernel_impl_nocastIZZZNS0_17logit_kernel_cudaERNS_18TensorIteratorBaseERKN3c106ScalarEENKUlvE_clEvENKUlvE_clEvEUldE_EEvS4_RKT_EUliE_EEviT1_
        .type           _ZN2at6native18elementwise_kernelILi128ELi2EZNS0_22gpu_kernel_impl_nocastIZZZNS0_17logit_kernel_cudaERNS_18TensorIteratorBaseERKN3c106ScalarEENKUlvE_clEvENKUlvE_clEvEUldE_EEvS4_RKT_EUliE_EEviT1_,@function
        .size           _ZN2at6native18elementwise_kernelILi128ELi2EZNS0_22gpu_kernel_impl_nocastIZZZNS0_17logit_kernel_cudaERNS_18TensorIteratorBaseERKN3c106ScalarEENKUlvE_clEvENKUlvE_clEvEUldE_EEvS4_RKT_EUliE_EEviT1_,(.L_x_11134 - _ZN2at6native18elementwise_kernelILi128ELi2EZNS0_22gpu_kernel_impl_nocastIZZZNS0_17logit_kernel_cudaERNS_18TensorIteratorBaseERKN3c106ScalarEENKUlvE_clEvENKUlvE_clEvEUldE_EEvS4_RKT_EUliE_EEviT1_)
        .other          _ZN2at6native18elementwise_kernelILi128ELi2EZNS0_22gpu_kernel_impl_nocastIZZZNS0_17logit_kernel_cudaERNS_18TensorIteratorBaseERKN3c106ScalarEENKUlvE_clEvENKUlvE_clEvEUldE_EEvS4_RKT_EUliE_EEviT1_,@"STO_CUDA_ENTRY STV_DEFAULT"
_ZN2at6native18elementwise_kernelILi128ELi2EZNS0_22gpu_kernel_impl_nocastIZZZNS0_17logit_kernel_cudaERNS_18TensorIteratorBaseERKN3c106ScalarEENKUlvE_clEvENKUlvE_clEvEUldE_EEvS4_RKT_EUliE_EEviT1_:
.text._ZN2at6native18elementwise_kernelILi128ELi2EZNS0_22gpu_kernel_impl_nocastIZZZNS0_17logit_kernel_cudaERNS_18TensorIteratorBaseERKN3c106ScalarEENKUlvE_clEvENKUlvE_clEvEUldE_EEvS4_RKT_EUliE_EEviT1_:
[----:B------:R-:W-:Y:S01]  /*0000*/  LDC R1, c[0x0][0x28] ;  /* 0x00000a00ff017b82 */ /* 0x000fe20000000800 */
[----:B------:R-:W0:Y:S01]  /*0010*/  S2R R14, SR_CTAID.X ;  /* 0x00000000000e7919 */ /* 0x000e220000002500 */
[----:B------:R-:W-:Y:S01]  /*0020*/  ULDC UR4, c[0x0][0x210] ;  /* 0x0000840000047ab9 */ /* 0x000fe20000000800 */
[----:B------:R-:W-:Y:S01]  /*0030*/  BSSY B0, `(.L_x_8237) ;  /* 0x00001a8000007945 */ /* 0x000fe20003800000 */
[----:B------:R-:W0:Y:S02]  /*0040*/  S2R R13, SR_TID.X ;  /* 0x00000000000d7919 */ /* 0x000e240000002100 */
[----:B0-----:R-:W-:-:S04]  /*0050*/  LEA R9, R14, R13, 0x8 ;  /* 0x0000000d0e097211 */ /* 0x001fc800078e40ff */
[----:B------:R-:W-:Y:S01]  /*0060*/  ISETP.GE.AND P0, PT, R9, UR4, PT ;  /* 0x0000000409007c0c */ /* 0x000fe2000bf06270 */
[----:B------:R-:W-:-:S12]  /*0070*/  ULDC.64 UR4, c[0x0][0x208] ;  /* 0x0000820000047ab9 */ /* 0x000fd80000000a00 */
        /* <DEDUP_REMOVED lines=301> */
[----:B------:R-:W-:Y:S02]  /*1350*/  IMAD R5, R2, UR6, R5 ;  /* 0x0000000602057c24 */ /* 0x000fe4000f8e0205 */
[----:B-1----:R-:W-:Y:S02]  /*1360*/  @P0 IMAD R8, R8, R15, R9 ;  /* 0x0000000f08080224 */ /* 0x002fe400078e0209 */
[----:B------:R-:W-:Y:S02]  /*1370*/  IMAD R0, R2, UR7, R0 ;  /* 0x0000000702007c24 */ /* 0x000fe4000f8e0200 */
[C---:B--2---:R-:W-:Y:S02]  /*1380*/  @P0 IMAD R5, R8.reuse, R6, R5 ;  /* 0x0000000608050224 */ /* 0x044fe400078e0205 */
[----:B------:R-:W-:-:S07]  /*1390*/  @P0 IMAD R0, R8, R7, R0 ;  /* 0x0000000708000224 */ /* 0x000fce00078e0200 */
.L_x_8239:
[----:B------:R-:W-:Y:S02]  /*13a0*/  ULDC.64 UR6, c[0x0][0x418] ;  /* 0x0001060000067ab9 */ /* 0x000fe40000000a00 */
[----:B------:R-:W-:-:S04]  /*13b0*/  IADD3 R6, P0, R0, UR6, RZ ;  /* 0x0000000600067c10 */ /* 0x000fc8000ff1e0ff */
[----:B------:R-:W-:Y:S01]  /*13c0*/  IADD3.X R7, RZ, UR7, RZ, P0, !PT ;  /* 0x00000007ff077c10 */ /* 0x000fe200087fe4ff */
[----:B------:R-:W-:Y:S01]  /*13d0*/  IMAD.MOV.U32 R2, RZ, RZ, 0x1 ;  /* 0x00000001ff027424 */ /* 0x000fe200078e00ff */
[----:B------:R-:W-:-:S04]  /*13e0*/  ULDC.64 UR6, c[0x0][0x410] ;  /* 0x0001040000067ab9 */ /* 0x000fc80000000a00 */
[----:B------:R-:W2:Y:S01]  /*13f0*/  LDG.E.64 R6, desc[UR4][R6.64] ;  /* 0x0000000406067981 */ /* 0x000ea2000c1e1b00 */
[----:B------:R-:W-:Y:S01]  /*1400*/  IADD3 R4, P1, R5, UR6, RZ ;  /* 0x0000000605047c10 */ /* 0x000fe2000ff3e0ff */
[----:B------:R-:W-:Y:S03]  /*1410*/  BSSY B1, `(.L_x_8240) ;  /* 0x0000015000017945 */ /* 0x000fe60003800000 */
[----:B------:R-:W-:Y:S01]  /*1420*/  IADD3.X R5, RZ, UR7, RZ, P1, !PT ;  /* 0x00000007ff057c10 */ /* 0x000fe20008ffe4ff */
[----:B--2---:R-:W-:Y:S01]  /*1430*/  DADD R8, -R6, 1 ;  /* 0x3ff0000006087429 */ /* 0x004fe20000000100 */
[----:B------:R-:W-:-:S05]  /*1440*/  FSETP.GEU.AND P2, PT, |R7|, 6.5827683646048100446e-37, PT ;  /* 0x036000000700780b */ /* 0x000fca0003f4e200 */
        /* <DEDUP_REMOVED lines=14> */
[----:B------:R-:W-:Y:S01]  /*1530*/  MOV R16, 0x1560 ;  /* 0x0000156000107802 */ /* 0x000fe20000000f00 */
[----:B------:R-:W-:-:S07]  /*1540*/  IMAD.MOV.U32 R7, RZ, RZ, R9 ;  /* 0x000000ffff077224 */ /* 0x000fce00078e0009 */
[----:B------:R-:W-:Y:S05]  /*1550*/  CALL.REL.NOINC `($__internal_9_$__cuda_sm20_div_rn_f64_full) ;  /* 0x0000001c00e07944 */ /* 0x000fea0003c00000 */
.L_x_8241:
[----:B------:R-:W-:Y:S05]  /*1560*/  BSYNC B1 ;  /* 0x0000000000017941 */ /* 0x000fea0003800000 */
.L_x_8240:
[----:B------:R-:W-:Y:S01]  /*1570*/  ISETP.GT.AND P0, PT, R3, 0xfffff, PT ;  /* 0x000fffff0300780c */ /* 0x000fe20003f04270 */
[----:B------:R-:W-:Y:S01]  /*1580*/  IMAD.MOV.U32 R7, RZ, RZ, R3 ;  /* 0x000000ffff077224 */ /* 0x000fe200078e0003 */
[----:B------:R-:W-:Y:S01]  /*1590*/  MOV R6, R2 ;  /* 0x0000000200067202 */ /* 0x000fe20000000f00 */
[----:B------:R-:W-:Y:S10]  /*15a0*/  BSSY B1, `(.L_x_8242) ;  /* 0x000004d000017945 */ /* 0x000ff40003800000 */
[----:B------:R-:W-:-:S10]  /*15b0*/  @!P0 DMUL R6, R6, 1.80143985094819840000e+16 ;  /* 0x4350000006068828 */ /* 0x000fd40000000000 */
[----:B------:R-:W-:Y:S01]  /*15c0*/  @!P0 MOV R3, R7 ;  /* 0x0000000700038202 */ /* 0x000fe20000000f00 */
[----:B------:R-:W-:-:S04]  /*15d0*/  @!P0 IMAD.MOV.U32 R2, RZ, RZ, R6 ;  /* 0x000000ffff028224 */ /* 0x000fc800078e0006 */
[----:B------:R-:W-:-:S05]  /*15e0*/  VIADD R0, R3, 0xffffffff ;  /* 0xffffffff03007836 */ /* 0x000fca0000000000 */
[----:B------:R-:W-:Y:S02]  /*15f0*/  ISETP.GE.U32.AND P1, PT, R0, 0x7fefffff, PT ;  /* 0x7fefffff0000780c */ /* 0x000fe40003f26070 */
[----:B------:R-:W-:Y:S02]  /*1600*/  MOV R0, 0xfffffc01 ;  /* 0xfffffc0100007802 */ /* 0x000fe40000000f00 */
[----:B------:R-:W-:-:S09]  /*1610*/  @!P0 MOV R0, 0xfffffbcb ;  /* 0xfffffbcb00008802 */ /* 0x000fd20000000f00 */
        /* <DEDUP_REMOVED lines=69> */
.L_x_8243:
[----:B------:R-:W-:Y:S05]  /*1a70*/  BSYNC B1 ;  /* 0x0000000000017941 */ /* 0x000fea0003800000 */
.L_x_8242:
[----:B------:R0:W-:Y:S01]  /*1a80*/  STG.E.64 desc[UR4][R4.64], R18 ;  /* 0x0000001204007986 */ /* 0x0001e2000c101b04 */
[----:B------:R-:W-:-:S05]  /*1a90*/  IMAD R9, R14, 0x100, R13 ;  /* 0x000001000e097824 */ /* 0x000fca00078e020d */
[----:B------:R-:W-:-:S07]  /*1aa0*/  IADD3 R9, R9, 0x80, RZ ;  /* 0x0000008009097810 */ /* 0x000fce0007ffe0ff */
.L_x_8238:
[----:B------:R-:W-:Y:S05]  /*1ab0*/  BSYNC B0 ;  /* 0x0000000000007941 */ /* 0x000fea0003800000 */
.L_x_8237:
[----:B------:R-:W-:Y:S02]  /*1ac0*/  ULDC UR6, c[0x0][0x210] ;  /* 0x0000840000067ab9 */ /* 0x000fe40000000800 */
[----:B------:R-:W-:-:S13]  /*1ad0*/  ISETP.GE.AND P0, PT, R9, UR6, PT ;  /* 0x0000000609007c0c */ /* 0x000fda000bf06270 */
[----:B------:R-:W-:Y:S05]  /*1ae0*/  @P0 EXIT ;  /* 0x000000000000094d */ /* 0x000fea0003800000 */
[----:B0-----:R-:W0:Y:S01]  /*1af0*/  LDC R4, c[0x0][0x218] ;  /* 0x00008600ff047b82 */ /* 0x001e220000000800 */
[----:B------:R-:W-:Y:S01]  /*1b00*/  IMAD.MOV.U32 R0, RZ, RZ, RZ ;  /* 0x000000ffff007224 */ /* 0x000fe200078e00ff */
[----:B------:R-:W-:Y:S02]  /*1b10*/  MOV R5, RZ ;  /* 0x000000ff00057202 */ /* 0x000fe40000000f00 */
        /* <DEDUP_REMOVED lines=300> */
.L_x_8244:
[----:B------:R-:W-:Y:S02]  /*2de0*/  ULDC.64 UR6, c[0x0][0x418] ;  /* 0x0001060000067ab9 */ /* 0x000fe40000000a00 */
[----:B------:R-:W-:-:S04]  /*2df0*/  IADD3 R6, P0, R0, UR6, RZ ;  /* 0x0000000600067c10 */ /* 0x000fc8000ff1e0ff */
[----:B------:R-:W-:Y:S01]  /*2e00*/  IADD3.X R7, RZ, UR7, RZ, P0, !PT ;  /* 0x00000007ff077c10 */ /* 0x000fe200087fe4ff */
[----:B------:R-:W-:-:S05]  /*2e10*/  ULDC.64 UR6, c[0x0][0x410] ;  /* 0x0001040000067ab9 */ /* 0x000fca0000000a00 */
[----:B------:R-:W2:Y:S01]  /*2e20*/  LDG.E.64 R6, desc[UR4][R6.64] ;  /* 0x0000000406067981 */ /* 0x000ea2000c1e1b00 */
[----:B------:R-:W-:Y:S01]  /*2e30*/  MOV R2, 0x1 ;  /* 0x0000000100027802 */ /* 0x000fe20000000f00 */
[----:B------:R-:W-:Y:S01]  /*2e40*/  BSSY B0, `(.L_x_8245) ;  /* 0x0000016000007945 */ /* 0x000fe20003800000 */
[----:B------:R-:W-:-:S05]  /*2e50*/  IADD3 R4, P1, R5, UR6, RZ ;  /* 0x0000000605047c10 */ /* 0x000fca000ff3e0ff */
[----:B------:R-:W-:Y:S01]  /*2e60*/  IMAD.X R5, RZ, RZ, UR7, P1 ;  /* 0x00000007ff057e24 */ /* 0x000fe200088e06ff */
        /* <DEDUP_REMOVED lines=16> */
[----:B------:R-:W-:Y:S02]  /*2f70*/  MOV R0, R6 ;  /* 0x0000000600007202 */ /* 0x000fe40000000f00 */
[----:B------:R-:W-:-:S07]  /*2f80*/  MOV R16, 0x2fa0 ;  /* 0x00002fa000107802 */ /* 0x000fce0000000f00 */
[----:B------:R-:W-:Y:S05]  /*2f90*/  CALL.REL.NOINC `($__internal_9_$__cuda_sm20_div_rn_f64_full) ;  /* 0x0000000400507944 */ /* 0x000fea0003c00000 */
.L_x_8246:
[----:B------:R-:W-:Y:S05]  /*2fa0*/  BSYNC B0 ;  /* 0x0000000000007941 */ /* 0x000fea0003800000 */
.L_x_8245:
        /* <DEDUP_REMOVED lines=80> */
.L_x_8248:
[----:B------:R-:W-:Y:S05]  /*34b0*/  BSYNC B0 ;  /* 0x0000000000007941 */ /* 0x000fea0003800000 */
.L_x_8247:
[----:B------:R-:W-:Y:S01]  /*34c0*/  STG.E.64 desc[UR4][R4.64], R14 ;  /* 0x0000000e04007986 */ /* 0x000fe2000c101b04 */
[----:B------:R-:W-:Y:S05]  /*34d0*/  EXIT ;  /* 0x000000000000794d */ /* 0x000fea0003800000 */
        .weak           $__internal_9_$__cuda_sm20_div_rn_f64_full
        .type           $__internal_9_$__cuda_sm20_div_rn_f64_full,@function
        .size           $__internal_9_$__cuda_sm20_div_rn_f64_full,(.L_x_11134 - $__internal_9_$__cuda_sm20_div_rn_f64_full)
$__internal_9_$__cuda_sm20_div_rn_f64_full:
[C---:B------:R-:W-:Y:S01]  /*34e0*/  FSETP.GEU.AND P0, PT, |R7|.reuse, 1.469367938527859385e-39, PT ;  /* 0x001000000700780b */ /* 0x040fe20003f0e200 */
[----:B------:R-:W-:Y:S01]  /*34f0*/  IMAD.MOV.U32 R6, RZ, RZ, R8 ;  /* 0x000000ffff067224 */ /* 0x000fe200078e0008 */
[C---:B------:R-:W-:Y:S01]  /*3500*/  LOP3.LUT R2, R7.reuse, 0x800fffff, RZ, 0xc0, !PT ;  /* 0x800fffff07027812 */ /* 0x040fe200078ec0ff */
[----:B------:R-:W-:Y:S01]  /*3510*/  IMAD.MOV.U32 R9, RZ, RZ, R11 ;  /* 0x000000ffff097224 */ /* 0x000fe200078e000b */
[----:B------:R-:W-:Y:S01]  /*3520*/  HFMA2.MMA R18, -RZ, RZ, 0, 5.9604644775390625e-08 ;  /* 0x00000001ff127435 */ /* 0x000fe200000001ff */
[----:B------:R-:W-:Y:S01]  /*3530*/  LOP3.LUT R15, R7, 0x7ff00000, RZ, 0xc0, !PT ;  /* 0x7ff00000070f7812 */ /* 0x000fe200078ec0ff */
[----:B------:R-:W-:Y:S01]  /*3540*/  BSSY B2, `(.L_x_8249) ;  /* 0x0000054000027945 */ /* 0x000fe20003800000 */
[----:B------:R-:W-:Y:S02]  /*3550*/  LOP3.LUT R3, R2, 0x3ff00000, RZ, 0xfc, !PT ;  /* 0x3ff0000002037812 */ /* 0x000fe400078efcff */
[----:B------:R-:W-:Y:S02]  /*3560*/  MOV R2, R8 ;  /* 0x0000000800027202 */ /* 0x000fe40000000f00 */
[----:B------:R-:W-:-:S02]  /*3570*/  FSETP.GEU.AND P2, PT, |R9|, 1.469367938527859385e-39, PT ;  /* 0x001000000900780b */ /* 0x000fc40003f4e200 */
[----:B------:R-:W-:Y:S01]  /*3580*/  @!P0 DMUL R2, R6, 8.98846567431157953865e+307 ;  /* 0x7fe0000006028828 */ /* 0x000fe20000000000 */
[----:B------:R-:W-:Y:S02]  /*3590*/  LOP3.LUT R12, R9, 0x7ff00000, RZ, 0xc0, !PT ;  /* 0x7ff00000090c7812 */ /* 0x000fe400078ec0ff */
[----:B------:R-:W-:Y:S02]  /*35a0*/  MOV R8, R0 ;  /* 0x0000000000087202 */ /* 0x000fe40000000f00 */
[----:B------:R-:W-:Y:S01]  /*35b0*/  MOV R0, 0x1ca00000 ;  /* 0x1ca0000000007802 */ /* 0x000fe20000000f00 */
[----:B------:R-:W0:Y:S01]  /*35c0*/  MUFU.RCP64H R19, R3 ;  /* 0x0000000300137308 */ /* 0x000e220000001800 */
[----:B------:R-:W-:-:S03]  /*35d0*/  ISETP.GE.U32.AND P1, PT, R12, R15, PT ;  /* 0x0000000f0c00720c */ /* 0x000fc60003f26070 */
[----:B------:R-:W-:Y:S02]  /*35e0*/  @!P0 LOP3.LUT R15, R3, 0x7ff00000, RZ, 0xc0, !PT ;  /* 0x7ff00000030f8812 */ /* 0x000fe400078ec0ff */
[----:B------:R-:W-:Y:S02]  /*35f0*/  @!P2 LOP3.LUT R17, R7, 0x7ff00000, RZ, 0xc0, !PT ;  /* 0x7ff000000711a812 */ /* 0x000fe400078ec0ff */
[----:B------:R-:W-:Y:S02]  /*3600*/  @!P2 MOV R22, RZ ;  /* 0x000000ff0016a202 */ /* 0x000fe40000000f00 */
[----:B------:R-:W-:Y:S02]  /*3610*/  @!P2 ISETP.GE.U32.AND P3, PT, R12, R17, PT ;  /* 0x000000110c00a20c */ /* 0x000fe40003f66070 */
[----:B------:R-:W-:Y:S02]  /*3620*/  IADD3 R25, R15, -0x1, RZ ;  /* 0xffffffff0f197810 */ /* 0x000fe40007ffe0ff */
[----:B------:R-:W-:Y:S01]  /*3630*/  @!P2 SEL R17, R0, 0x63400000, !P3 ;  /* 0x634000000011a807 */ /* 0x000fe20005800000 */
[----:B0-----:R-:W-:-:S03]  /*3640*/  DFMA R10, R18, -R2, 1 ;  /* 0x3ff00000120a742b */ /* 0x001fc60000000802 */
[----:B------:R-:W-:-:S04]  /*3650*/  @!P2 LOP3.LUT R17, R17, 0x80000000, R9, 0xf8, !PT ;  /* 0x800000001111a812 */ /* 0x000fc800078ef809 */
[----:B------:R-:W-:Y:S02]  /*3660*/  @!P2 LOP3.LUT R23, R17, 0x100000, RZ, 0xfc, !PT ;  /* 0x001000001117a812 */ /* 0x000fe400078efcff */
[----:B------:R-:W-:Y:S01]  /*3670*/  MOV R17, R12 ;  /* 0x0000000c00117202 */ /* 0x000fe20000000f00 */
        /* <DEDUP_REMOVED lines=20> */
[----:B------:R-:W-:-:S04]  /*37c0*/  SEL R9, R0, 0x63400000, !P0 ;  /* 0x6340000000097807 */ /* 0x000fc80004000000 */
[----:B------:R-:W-:Y:S02]  /*37d0*/  IADD3 R0, -R9, R8, RZ ;  /* 0x0000000809007210 */ /* 0x000fe40007ffe1ff */
[----:B------:R-:W-:-:S03]  /*37e0*/  MOV R8, RZ ;  /* 0x000000ff00087202 */ /* 0x000fc60000000f00 */
        /* <DEDUP_REMOVED lines=20> */
.L_x_8250:
        /* <DEDUP_REMOVED lines=16> */
.L_x_8253:
[----:B------:R-:W-:Y:S02]  /*3a30*/  LOP3.LUT R19, R7, 0x80000, RZ, 0xfc, !PT ;  /* 0x0008000007137812 */ /* 0x000fe400078efcff */
[----:B------:R-:W-:Y:S01]  /*3a40*/  MOV R18, R6 ;  /* 0x0000000600127202 */ /* 0x000fe20000000f00 */
[----:B------:R-:W-:Y:S06]  /*3a50*/  BRA `(.L_x_8251) ;  /* 0x0000000000087947 */ /* 0x000fec0003800000 */
.L_x_8252:
[----:B------:R-:W-:Y:S02]  /*3a60*/  LOP3.LUT R19, R9, 0x80000, RZ, 0xfc, !PT ;  /* 0x0008000009137812 */ /* 0x000fe400078efcff */
[----:B------:R-:W-:-:S07]  /*3a70*/  MOV R18, R8 ;  /* 0x0000000800127202 */ /* 0x000fce0000000f00 */
.L_x_8251:
[----:B------:R-:W-:Y:S05]  /*3a80*/  BSYNC B2 ;  /* 0x0000000000027941 */ /* 0x000fea0003800000 */
.L_x_8249:
[----:B------:R-:W-:Y:S01]  /*3a90*/  HFMA2.MMA R17, -RZ, RZ, 0, 0 ;  /* 0x00000000ff117435 */ /* 0x000fe200000001ff */
[----:B------:R-:W-:Y:S01]  /*3aa0*/  IMAD.MOV.U32 R2, RZ, RZ, R18 ;  /* 0x000000ffff027224 */ /* 0x000fe200078e0012 */
[----:B------:R-:W-:-:S04]  /*3ab0*/  MOV R3, R19 ;  /* 0x0000001300037202 */ /* 0x000fc80000000f00 */
[----:B------:R-:W-:Y:S05]  /*3ac0*/  RET.REL.NODEC R16 `(_ZN2at6native18elementwise_kernelILi128ELi2EZNS0_22gpu_kernel_impl_nocastIZZZNS0_17logit_kernel_cudaERNS_18TensorIteratorBaseERKN3c106ScalarEENKUlvE_clEvENKUlvE_clEvEUldE_EEvS4_RKT_EUliE_EEviT1_) ;  /* 0xffffffc4104c7950 */ /* 0x000fea0003c3ffff */
.L_x_8254:
        /* <DEDUP_REMOVED lines=11> */
.L_x_11134:


//--------------------- .text._ZN2at6native27unrolled_elementwise_kernelIZZZNS0_17logit_kernel_cudaERNS_18TensorIteratorBaseERKN3c106ScalarEENKUlvE_clEvENKUlvE_clEvEUldE_St5arrayIPcLm2EELi4E23TrivialOffsetCalculatorILi1EjESF_NS0_6memory15LoadWithoutCastENSG_16StoreWithoutCastEEEviT_T0_T2_T3_T4_T5_ --------------------------
	.section	.text._ZN2at6native27unrolled_elementwise_kernelIZZZNS0_17logit_kernel_cudaERNS_18TensorIteratorBaseERKN3c106ScalarEENKUlvE_clEvENKUlvE_clEvEUldE_St5arrayIPcLm2EELi4E23TrivialOffsetCalculatorILi1EjESF_NS0_6memory15LoadWithoutCastENSG_16StoreWithoutCastEEEviT_T0_T2_T3_T4_T5_,"ax",@progbits
	.align	128
        .global         _ZN2at6native27unrolled_elementwise_kernelIZZZNS0_17logit_kernel_cudaERNS_18TensorIteratorBaseERKN3c106ScalarEENKUlvE_clEvENKUlvE_clEvEUldE_St5arrayIPcLm2EELi4E23TrivialOffsetCalculatorILi1EjESF_NS0_6memory15LoadWithoutCastENSG_16StoreWithoutCastEEEviT_T0_T2_T3_T4_T5_
        .type           _ZN2at6native27unrolled_elementwise_kernelIZZZNS0_17logit_kernel_cudaERNS_18TensorIteratorBaseERKN3c106ScalarEENKUlvE_clEvENKUlvE_clEvEUldE_St5arrayIPcLm2EELi4E23TrivialOffsetCalculatorILi1EjESF_NS0_6memory15LoadWithoutCastENSG_16StoreWithoutCastEEEviT_T0_T2_T3_T4_T5_,@function
        .size           _ZN2at6native27unrolled_elementwise_kernelIZZZNS0_17logit_kernel_cudaERNS_18TensorIteratorBaseERKN3c106ScalarEENKUlvE_clEvENKUlvE_clEvEUldE_St5arrayIPcLm2EELi4E23TrivialOffsetCalculatorILi1EjESF_NS0_6memory15LoadWithoutCastENSG_16StoreWithoutCastEEEviT_T0_T2_T3_T4_T5_,(.L_x_11135 - _ZN2at6native27unrolled_elementwise_kernelIZZZNS0_17logit_kernel_cudaERNS_18TensorIteratorBaseERKN3c106ScalarEENKUlvE_clEvENKUlvE_clEvEUldE_St5arrayIPcLm2EELi4E23TrivialOffsetCalculatorILi1EjESF_NS0_6memory15LoadWithoutCastENSG_16StoreWithoutCastEEEviT_T0_T2_T3_T4_T5_)
        .other          _ZN2at6native27unrolled_elementwise_kernelIZZZNS0_17logit_kernel_cudaERNS_18TensorIteratorBaseERKN3c106ScalarEENKUlvE_clEvENKUlvE_clEvEUldE_St5arrayIPcLm2EELi4E23TrivialOffsetCalculatorILi1EjESF_NS0_6memory15LoadWithoutCastENSG_16StoreWithoutCastEEEviT_T0_T2_T3_T4_T5_,@"STO_CUDA_ENTRY STV_DEFAULT"
_ZN2at6native27unrolled_elementwise_kernelIZZZNS0_17logit_kernel_cudaERNS_18TensorIteratorBaseERKN3c106ScalarEENKUlvE_clEvENKUlvE_clEvEUldE_St5arrayIPcLm2EELi4E23TrivialOffsetCalculatorILi1EjESF_NS0_6memory15LoadWithoutCastENSG_16StoreWithoutCastEEEviT_T0_T2_T3_T4_T5_:
.text._ZN2at6native27unrolled_elementwise_kernelIZZZNS0_17logit_kernel_cudaERNS_18TensorIteratorBaseERKN3c106ScalarEENKUlvE_clEvENKUlvE_clEvEUldE_St5arrayIPcLm2EELi4E23TrivialOffsetCalculatorILi1EjESF_NS0_6memory15LoadWithoutCastENSG_16StoreWithoutCastEEEviT_T0_T2_T3_T4_T5_:
[----:B------:R-:W-:Y:S01]  /*0000*/  LDC R1, c[0x0][0x28] ;  /* 0x00000a00ff017b82 */ /* 0x000fe20000000800 */
[----:B------:R-:W0:Y:S07]  /*0010*/  S2R R2, SR_CTAID.X ;  /* 0x0000000000027919 */ /* 0x000e2e0000002500 */
[----:B------:R-:W0:Y:S01]  /*0020*/  LDC R5, c[0x0][0x210] ;  /* 0x00008400ff057b82 */ /* 0x000e220000000800 */
[----:B------:R-:W-:Y:S01]  /*0030*/  CS2R R24, SRZ ;  /* 0x0000000000187805 */ /* 0x000fe2000001ff00 */
[----:B------:R-:W-:Y:S01]  /*0040*/  ULDC.64 UR4, c[0x0][0x208] ;  /* 0x0000820000047ab9 */ /* 0x000fe20000000a00 */
[----:B------:R-:W1:Y:S01]  /*0050*/  S2R R3, SR_TID.X ;  /* 0x0000000000037919 */ /* 0x000e620000002100 */
[----:B0-----:R-:W-:-:S02]  /*0060*/  IMAD R4, R2, -0x200, R5 ;  /* 0xfffffe0002047824 */ /* 0x001fc400078e0205 */
[----:B-1----:R-:W-:-:S03]  /*0070*/  IMAD.MOV.U32 R5, RZ, RZ, R3 ;  /* 0x000000ffff057224 */ /* 0x002fc600078e0003 */
[----:B------:R-:W-:-:S13]  /*0080*/  ISETP.GE.AND P1, PT, R3, R4, PT ;  /* 0x000000040300720c */ /* 0x000fda0003f26270 */
        /* <DEDUP_REMOVED lines=10> */
[----:B------:R-:W-:Y:S01]  /*0130*/  @!P3 LEA R19, R2, R5, 0x9 ;  /* 0x000000050213b211 */ /* 0x000fe200078e48ff */
[----:B------:R-:W-:Y:S01]  /*0140*/  @!P3 VIADD R5, R5, 0x80 ;  /* 0x000000800505b836 */ /* 0x000fe20000000000 */
[----:B------:R-:W0:Y:S01]  /*0150*/  @!P3 LDC.64 R10, c[0x0][0x220] ;  /* 0x00008800ff0abb82 */ /* 0x000e220000000a00 */
[----:B-1----:R-:W-:-:S03]  /*0160*/  @!P0 IMAD.WIDE.U32 R16, R17, 0x8, R8 ;  /* 0x0000000811108825 */ /* 0x002fc600078e0008 */
[----:B------:R-:W-:Y:S02]  /*0170*/  ISETP.GE.AND P2, PT, R5, R4, PT ;  /* 0x000000040500720c */ /* 0x000fe40003f46270 */
[----:B------:R-:W-:Y:S01]  /*0180*/  CS2R R8, SRZ ;  /* 0x0000000000087805 */ /* 0x000fe2000001ff00 */
[----:B------:R1:W5:Y:S05]  /*0190*/  @!P0 LDG.E.64 R24, desc[UR4][R16.64] ;  /* 0x0000000410188981 */ /* 0x00036a000c1e1b00 */
[----:B------:R1:W5:Y:S05]  /*01a0*/  @!P1 LDG.E.64 R8, desc[UR4][R6.64] ;  /* 0x0000000406089981 */ /* 0x00036a000c1e1b00 */
[----:B------:R-:W2:Y:S01]  /*01b0*/  @!P2 LDC.64 R14, c[0x0][0x220] ;  /* 0x00008800ff0eab82 */ /* 0x000ea20000000a00 */
[----:B------:R-:W-:-:S02]  /*01c0*/  @!P2 IMAD R5, R2, 0x200, R5 ;  /* 0x000002000205a824 */ /* 0x000fc400078e0205 */
[----:B0-----:R-:W-:Y:S01]  /*01d0*/  @!P3 IMAD.WIDE.U32 R18, R19, 0x8, R10 ;  /* 0x000000081312b825 */ /* 0x001fe200078e000a */
[----:B------:R-:W-:-:S06]  /*01e0*/  CS2R R10, SRZ ;  /* 0x00000000000a7805 */ /* 0x000fcc000001ff00 */
[----:B------:R1:W5:Y:S01]  /*01f0*/  @!P3 LDG.E.64 R10, desc[UR4][R18.64] ;  /* 0x00000004120ab981 */ /* 0x000362000c1e1b00 */
[----:B--2---:R-:W-:-:S05]  /*0200*/  @!P2 IMAD.WIDE.U32 R14, R5, 0x8, R14 ;  /* 0x00000008050ea825 */ /* 0x004fca00078e000e */
[----:B------:R1:W5:Y:S01]  /*0210*/  @!P2 LDG.E.64 R12, desc[UR4][R14.64] ;  /* 0x000000040e0ca981 */ /* 0x000362000c1e1b00 */
[----:B------:R-:W-:Y:S04]  /*0220*/  BSSY B0, `(.L_x_8255) ;  /* 0x000006a000007945 */ /* 0x000fe80003800000 */
[----:B------:R-:W-:Y:S05]  /*0230*/  @P1 BRA `(.L_x_8256) ;  /* 0x0000000400a01947 */ /* 0x000fea0003800000 */
[----:B-1---5:R-:W-:Y:S01]  /*0240*/  DADD R14, -R8, 1 ;  /* 0x3ff00000080e7429 */ /* 0x022fe20000000100 */
        /* <DEDUP_REMOVED lines=20> */
[----:B------:R-:W-:Y:S05]  /*0390*/  CALL.REL.NOINC `($__internal_10_$__cuda_sm20_div_rn_f64_full) ;  /* 0x0000001800c87944 */ /* 0x000fea0003c00000 */
[----:B------:R-:W-:Y:S02]  /*03a0*/  IMAD.MOV.U32 R6, RZ, RZ, R8 ;  /* 0x000000ffff067224 */ /* 0x000fe400078e0008 */
[----:B------:R-:W-:-:S07]  /*03b0*/  IMAD.MOV.U32 R7, RZ, RZ, R9 ;  /* 0x000000ffff077224 */ /* 0x000fce00078e0009 */
.L_x_8258:
[----:B------:R-:W-:Y:S05]  /*03c0*/  BSYNC B1 ;  /* 0x0000000000017941 */ /* 0x000fea0003800000 */
.L_x_8257:
[----:B------:R-:W-:Y:S01]  /*03d0*/  ISETP.GT.AND P0, PT, R7, 0xfffff, PT ;  /* 0x000fffff0700780c */ /* 0x000fe20003f04270 */
[----:B------:R-:W-:Y:S02]  /*03e0*/  IMAD.MOV.U32 R8, RZ, RZ, R6 ;  /* 0x000000ffff087224 */ /* 0x000fe400078e0006 */
[----:B------:R-:W-:-:S10]  /*03f0*/  IMAD.MOV.U32 R9, RZ, RZ, R7 ;  /* 0x000000ffff097224 */ /* 0x000fd400078e0007 */
[----:B------:R-:W-:-:S10]  /*0400*/  @!P0 DMUL R8, R8, 1.80143985094819840000e+16 ;  /* 0x4350000008088828 */ /* 0x000fd40000000000 */
[----:B------:R-:W-:Y:S01]  /*0410*/  @!P0 MOV R7, R9 ;  /* 0x0000000900078202 */ /* 0x000fe20000000f00 */
[----:B------:R-:W-:-:S04]  /*0420*/  @!P0 IMAD.MOV.U32 R6, RZ, RZ, R8 ;  /* 0x000000ffff068224 */ /* 0x000fc800078e0008 */
[----:B------:R-:W-:-:S05]  /*0430*/  VIADD R0, R7, 0xffffffff ;  /* 0xffffffff07007836 */ /* 0x000fca0000000000 */
[----:B------:R-:W-:Y:S01]  /*0440*/  ISETP.GE.U32.AND P2, PT, R0, 0x7fefffff, PT ;  /* 0x7fefffff0000780c */ /* 0x000fe20003f46070 */
[----:B------:R-:W-:Y:S01]  /*0450*/  IMAD.MOV.U32 R0, RZ, RZ, -0x3ff ;  /* 0xfffffc01ff007424 */ /* 0x000fe200078e00ff */
[----:B------:R-:W-:-:S11]  /*0460*/  @!P0 MOV R0, 0xfffffbcb ;  /* 0xfffffbcb00008802 */ /* 0x000fd60000000f00 */
        /* <DEDUP_REMOVED lines=69> */
.L_x_8256:
[----:B------:R-:W-:Y:S05]  /*08c0*/  BSYNC B0 ;  /* 0x0000000000007941 */ /* 0x000fea0003800000 */
.L_x_8255:
[----:B------:R-:W-:Y:S01]  /*08d0*/  VIADD R5, R3, 0x80 ;  /* 0x0000008003057836 */ /* 0x000fe20000000000 */
[----:B------:R-:W-:Y:S04]  /*08e0*/  BSSY B0, `(.L_x_8259) ;  /* 0x000006a000007945 */ /* 0x000fe80003800000 */
[----:B------:R-:W-:-:S13]  /*08f0*/  ISETP.GE.AND P0, PT, R5, R4, PT ;  /* 0x000000040500720c */ /* 0x000fda0003f06270 */
[----:B------:R-:W-:Y:S05]  /*0900*/  @P0 BRA `(.L_x_8260) ;  /* 0x00000004009c0947 */ /* 0x000fea0003800000 */
[----:B-----5:R-:W-:Y:S01]  /*0910*/  DADD R8, -R24, 1 ;  /* 0x3ff0000018087429 */ /* 0x020fe20000000100 */
        /* <DEDUP_REMOVED lines=18> */
[----:B------:R-:W-:-:S07]  /*0a40*/  MOV R0, 0xa60 ;  /* 0x00000a6000007802 */ /* 0x000fce0000000f00 */
[----:B------:R-:W-:Y:S05]  /*0a50*/  CALL.REL.NOINC `($__internal_10_$__cuda_sm20_div_rn_f64_full) ;  /* 0x0000001400187944 */ /* 0x000fea0003c00000 */
[----:B------:R-:W-:Y:S02]  /*0a60*/  IMAD.MOV.U32 R6, RZ, RZ, R8 ;  /* 0x000000ffff067224 */ /* 0x000fe400078e0008 */
[----:B------:R-:W-:-:S07]  /*0a70*/  IMAD.MOV.U32 R7, RZ, RZ, R9 ;  /* 0x000000ffff077224 */ /* 0x000fce00078e0009 */
.L_x_8262:
[----:B------:R-:W-:Y:S05]  /*0a80*/  BSYNC B1 ;  /* 0x0000000000017941 */ /* 0x000fea0003800000 */
.L_x_8261:
        /* <DEDUP_REMOVED lines=79> */
.L_x_8260:
[----:B------:R-:W-:Y:S05]  /*0f80*/  BSYNC B0 ;  /* 0x0000000000007941 */ /* 0x000fea0003800000 */
.L_x_8259:
        /* <DEDUP_REMOVED lines=27> */
.L_x_8266:
[----:B------:R-:W-:Y:S05]  /*1140*/  BSYNC B1 ;  /* 0x0000000000017941 */ /* 0x000fea0003800000 */
.L_x_8265:
        /* <DEDUP_REMOVED lines=79> */
.L_x_8264:
[----:B------:R-:W-:Y:S05]  /*1640*/  BSYNC B0 ;  /* 0x0000000000007941 */ /* 0x000fea0003800000 */
.L_x_8263:
        /* <DEDUP_REMOVED lines=27> */
.L_x_8270:
[----:B------:R-:W-:Y:S05]  /*1800*/  BSYNC B1 ;  /* 0x0000000000017941 */ /* 0x000fea0003800000 */
.L_x_8269:
        /* <DEDUP_REMOVED lines=79> */
.L_x_8268:
[----:B------:R-:W-:Y:S05]  /*1d00*/  BSYNC B0 ;  /* 0x0000000000007941 */ /* 0x000fea0003800000 */
.L_x_8267:
[----:B------:R-:W0:Y:S01]  /*1d10*/  @!P1 S2R R5, SR_TID.X ;  /* 0x0000000000059919 */ /* 0x000e220000002100 */
[----:B-1----:R-:W1:Y:S01]  /*1d20*/  @!P1 LDC.64 R6, c[0x0][0x218] ;  /* 0x00008600ff069b82 */ /* 0x002e620000000a00 */
[----:B------:R-:W-:Y:S01]  /*1d30*/  BSSY B0, `(.L_x_8271) ;  /* 0x0000011000007945 */ /* 0x000fe20003800000 */
[----:B0-----:R-:W-:Y:S02]  /*1d40*/  @!P1 VIADD R3, R5, 0x80 ;  /* 0x0000008005039836 */ /* 0x001fe40000000000 */
[----:B------:R-:W-:-:S03]  /*1d50*/  @!P1 IMAD R5, R2, 0x200, R5 ;  /* 0x0000020002059824 */ /* 0x000fc600078e0205 */
[----:B------:R-:W-:Y:S01]  /*1d60*/  ISETP.GE.AND P0, PT, R3, R4, PT ;  /* 0x000000040300720c */ /* 0x000fe20003f06270 */
[----:B-1----:R-:W-:-:S05]  /*1d70*/  @!P1 IMAD.WIDE.U32 R6, R5, 0x8, R6 ;  /* 0x0000000805069825 */ /* 0x002fca00078e0006 */
[----:B------:R0:W-:Y:S07]  /*1d80*/  @!P1 STG.E.64 desc[UR4][R6.64], R14 ;  /* 0x0000000e06009986 */ /* 0x0001ee000c101b04 */
[----:B------:R-:W-:Y:S05]  /*1d90*/  @P0 BRA `(.L_x_8272) ;  /* 0x0000000000280947 */ /* 0x000fea0003800000 */
[----:B-----5:R-:W1:Y:S01]  /*1da0*/  LDC.64 R12, c[0x0][0x218] ;  /* 0x00008600ff0c7b82 */ /* 0x020e620000000a00 */
[----:B0-----:R-:W-:Y:S01]  /*1db0*/  LEA R7, R2, R3, 0x9 ;  /* 0x0000000302077211 */ /* 0x001fe200078e48ff */
[----:B------:R-:W-:-:S05]  /*1dc0*/  VIADD R3, R3, 0x80 ;  /* 0x0000008003037836 */ /* 0x000fca0000000000 */
[----:B------:R-:W-:-:S13]  /*1dd0*/  ISETP.GE.AND P0, PT, R3, R4, PT ;  /* 0x000000040300720c */ /* 0x000fda0003f06270 */
[----:B------:R-:W-:Y:S02]  /*1de0*/  @!P0 IMAD R5, R2, 0x200, R3 ;  /* 0x0000020002058824 */ /* 0x000fe400078e0203 */
[----:B------:R-:W-:Y:S02]  /*1df0*/  @!P0 VIADD R3, R3, 0x80 ;  /* 0x0000008003038836 */ /* 0x000fe40000000000 */
[----:B-1----:R-:W-:-:S04]  /*1e00*/  IMAD.WIDE.U32 R6, R7, 0x8, R12 ;  /* 0x0000000807067825 */ /* 0x002fc800078e000c */
[----:B------:R-:W-:Y:S01]  /*1e10*/  @!P0 IMAD.WIDE.U32 R12, R5, 0x8, R12 ;  /* 0x00000008050c8825 */ /* 0x000fe200078e000c */
[----:B------:R1:W-:Y:S04]  /*1e20*/  STG.E.64 desc[UR4][R6.64], R24 ;  /* 0x0000001806007986 */ /* 0x0003e8000c101b04 */
[----:B------:R1:W-:Y:S02]  /*1e30*/  @!P0 STG.E.64 desc[UR4][R12.64], R10 ;  /* 0x0000000a0c008986 */ /* 0x0003e4000c101b04 */
.L_x_8272:
[----:B------:R-:W-:Y:S05]  /*1e40*/  BSYNC B0 ;  /* 0x0000000000007941 */ /* 0x000fea0003800000 */
.L_x_8271:
[----:B------:R-:W-:-:S13]  /*1e50*/  ISETP.GE.AND P0, PT, R3, R4, PT ;  /* 0x000000040300720c */ /* 0x000fda0003f06270 */
[----:B------:R-:W-:Y:S05]  /*1e60*/  @P0 EXIT ;  /* 0x000000000000094d */ /* 0x000fea0003800000 */
[----:B------:R-:W2:Y:S01]  /*1e70*/  LDC.64 R4, c[0x0][0x218] ;  /* 0x00008600ff047b82 */ /* 0x000ea20000000a00 */
[----:B------:R-:W-:-:S04]  /*1e80*/  IMAD R3, R2, 0x200, R3 ;  /* 0x0000020002037824 */ /* 0x000fc800078e0203 */
[----:B--2---:R-:W-:-:S05]  /*1e90*/  IMAD.WIDE.U32 R2, R3, 0x8, R4 ;  /* 0x0000000803027825 */ /* 0x004fca00078e0004 */
[----:B-----5:R-:W-:Y:S01]  /*1ea0*/  STG.E.64 desc[UR4][R2.64], R8 ;  /* 0x0000000802007986 */ /* 0x020fe2000c101b04 */
[----:B------:R-:W-:Y:S05]  /*1eb0*/  EXIT ;  /* 0x000000000000794d */ /* 0x000fea0003800000 */
        .weak           $__internal_10_$__cuda_sm20_div_rn_f64_full
        .type           $__internal_10_$__cuda_sm20_div_rn_f64_full,@function
        .size           $__internal_10_$__cuda_sm20_div_rn_f64_full,(.L_x_11135 - $__internal_10_$__cuda_sm20_div_rn_f64_full)
$__internal_10_$__cuda_sm20_div_rn_f64_full:
[C---:B------:R-:W-:Y:S01]  /*1ec0*/  FSETP.GEU.AND P0, PT, |R19|.reuse, 1.469367938527859385e-39, PT ;  /* 0x001000001300780b */ /* 0x040fe20003f0e200 */
[----:B------:R-:W-:Y:S01]  /*1ed0*/  BSSY B2, `(.L_x_8273) ;  /* 0x0000057000027945 */ /* 0x000fe20003800000 */
[----:B------:R-:W-:Y:S02]  /*1ee0*/  LOP3.LUT R16, R19, 0x800fffff, RZ, 0xc0, !PT ;  /* 0x800fffff13107812 */ /* 0x000fe400078ec0ff */
[----:B------:R-:W-:Y:S02]  /*1ef0*/  MOV R18, R8 ;  /* 0x0000000800127202 */ /* 0x000fe40000000f00 */
[----:B------:R-:W-:Y:S01]  /*1f00*/  LOP3.LUT R17, R16, 0x3ff00000, RZ, 0xfc, !PT ;  /* 0x3ff0000010117812 */ /* 0x000fe200078efcff */
[----:B------:R-:W-:Y:S01]  /*1f10*/  IMAD.MOV.U32 R16, RZ, RZ, R8 ;  /* 0x000000ffff107224 */ /* 0x000fe200078e0008 */
[C---:B------:R-:W-:Y:S01]  /*1f20*/  FSETP.GEU.AND P3, PT, |R21|.reuse, 1.469367938527859385e-39, PT ;  /* 0x001000001500780b */ /* 0x040fe20003f6e200 */
[----:B------:R-:W-:Y:S01]  /*1f30*/  IMAD.MOV.U32 R8, RZ, RZ, 0x1 ;  /* 0x00000001ff087424 */ /* 0x000fe200078e00ff */
        /* <DEDUP_REMOVED lines=10> */
[----:B------:R-:W-:-:S04]  /*1fe0*/  @!P3 SEL R7, R6, 0x63400000, !P4 ;  /* 0x634000000607b807 */ /* 0x000fc80006000000 */
        /* <DEDUP_REMOVED lines=48> */
.L_x_8274:
        /* <DEDUP_REMOVED lines=16> */
.L_x_8277:
[----:B------:R-:W-:Y:S02]  /*23f0*/  LOP3.LUT R9, R19, 0x80000, RZ, 0xfc, !PT ;  /* 0x0008000013097812 */ /* 0x000fe400078efcff */
[----:B------:R-:W-:Y:S01]  /*2400*/  MOV R8, R18 ;  /* 0x0000001200087202 */ /* 0x000fe20000000f00 */
[----:B------:R-:W-:Y:S06]  /*2410*/  BRA `(.L_x_8275) ;  /* 0x0000000000087947 */ /* 0x000fec0003800000 */
.L_x_8276:
[----:B------:R-:W-:Y:S01]  /*2420*/  LOP3.LUT R9, R21, 0x80000, RZ, 0xfc, !PT ;  /* 0x0008000015097812 */ /* 0x000fe200078efcff */
[----:B------:R-:W-:-:S07]  /*2430*/  IMAD.MOV.U32 R8, RZ, RZ, R20 ;  /* 0x000000ffff087224 */ /* 0x000fce00078e0014 */
.L_x_8275:
[----:B------:R-:W-:Y:S05]  /*2440*/  BSYNC B2 ;  /* 0x0000000000027941 */ /* 0x000fea0003800000 */
.L_x_8273:
[----:B------:R-:W-:Y:S02]  /*2450*/  IMAD.MOV.U32 R6, RZ, RZ, R0 ;  /* 0x000000ffff067224 */ /* 0x000fe400078e0000 */
[----:B------:R-:W-:-:S04]  /*2460*/  IMAD.MOV.U32 R7, RZ, RZ, 0x0 ;  /* 0x00000000ff077424 */ /* 0x000fc800078e00ff */
[----:B------:R-:W-:Y:S05]  /*2470*/  RET.REL.NODEC R6 `(_ZN2at6native27unrolled_elementwise_kernelIZZZNS0_17logit_kernel_cudaERNS_18TensorIteratorBaseERKN3c106ScalarEENKUlvE_clEvENKUlvE_clEvEUldE_St5arrayIPcLm2EELi4E23TrivialOffsetCalculatorILi1EjESF_NS0_6memory15LoadWithoutCastENSG_16StoreWithoutCastEEEviT_T0_T2_T3_T4_T5_) ;  /* 0xffffffd806e07950 */ /* 0x000fea0003c3ffff */
.L_x_8278:
        /* <DEDUP_REMOVED lines=16> */
.L_x_11135:


//--------------------- .text._ZN2at6native29vectorized_elementwise_kernelILi2EZZZNS0_17logit_kernel_cudaERNS_18TensorIteratorBaseERKN3c106ScalarEENKUlvE_clEvENKUlvE_clEvEUldE_St5arrayIPcLm2EEEEviT0_T1_ --------------------------
	.section	.text._ZN2at6native29vectorized_elementwise_kernelILi2EZZZNS0_17logit_kernel_cudaERNS_18TensorIteratorBaseERKN3c106ScalarEENKUlvE_clEvENKUlvE_clEvEUldE_St5arrayIPcLm2EEEEviT0_T1_,"ax",@progbits
	.align	128
        .global         _ZN2at6native29vectorized_elementwise_kernelILi2EZZZNS0_17logit_kernel_cudaERNS_18TensorIteratorBaseERKN3c106ScalarEENKUlvE_clEvENKUlvE_clEvEUldE_St5arrayIPcLm2EEEEviT0_T1_
        .type           _ZN2at6native29vectorized_elementwise_kernelILi2EZZZNS0_17logit_kernel_cudaERNS_18TensorIteratorBaseERKN3c106ScalarEENKUlvE_clEvENKUlvE_clEvEUldE_St5arrayIPcLm2EEEEviT0_T1_,@function
        .size           _ZN2at6native29vectorized_elementwise_kernelILi2EZZZNS0_17logit_kernel_cudaERNS_18TensorIteratorBaseERKN3c106ScalarEENKUlvE_clEvENKUlvE_clEvEUldE_St5arrayIPcLm2EEEEviT0_T1_,(.L_x_11136 - _ZN2at6native29vectorized_elementwise_kernelILi2EZZZNS0_17logit_kernel_cudaERNS_18TensorIteratorBaseERKN3c106ScalarEENKUlvE_clEvENKUlvE_clEvEUldE_St5arrayIPcLm2EEEEviT0_T1_)
        .other          _ZN2at6native29vectorized_elementwise_kernelILi2EZZZNS0_17logit_kernel_cudaERNS_18TensorIteratorBaseERKN3c106ScalarEENKUlvE_clEvENKUlvE_clEvEUldE_St5arrayIPcLm2EEEEviT0_T1_,@"STO_CUDA_ENTRY STV_DEFAULT"
_ZN2at6native29vectorized_elementwise_kernelILi2EZZZNS0_17logit_kernel_cudaERNS_18TensorIteratorBaseERKN3c106ScalarEENKUlvE_clEvENKUlvE_clEvEUldE_St5arrayIPcLm2EEEEviT0_T1_:
.text._ZN2at6native29vectorized_elementwise_kernelILi2EZZZNS0_17logit_kernel_cudaERNS_18TensorIteratorBaseERKN3c106ScalarEENKUlvE_clEvENKUlvE_clEvEUldE_St5arrayIPcLm2EEEEviT0_T1_:
        /* <DEDUP_REMOVED lines=13> */
[----:B------:R-:W-:-:S03]  /*00d0*/  IMAD.MOV.U32 R4, RZ, RZ, 0x1 ;  /* 0x00000001ff047424 */ /* 0x000fc600078e00ff */
[----:B------:R-:W5:Y:S04]  /*00e0*/  LDG.E.128 R8, desc[UR4][R2.64+0x800] ;  /* 0x0008000402087981 */ /* 0x000f68000c1e1d00 */
[----:B------:R-:W5:Y:S04]  /*00f0*/  LDG.E.128 R20, desc[UR4][R2.64+0x1000] ;  /* 0x0010000402147981 */ /* 0x000f68000c1e1d00 */
[----:B------:R0:W5:Y:S01]  /*0100*/  LDG.E.128 R16, desc[UR4][R2.64+0x1800] ;  /* 0x0018000402107981 */ /* 0x000162000c1e1d00 */
[----:B------:R-:W-:Y:S01]  /*0110*/  BSSY B1, `(.L_x_8280) ;  /* 0x0000014000017945 */ /* 0x000fe20003800000 */
[----:B--2---:R-:W-:Y:S01]  /*0120*/  DADD R24, -R12, 1 ;  /* 0x3ff000000c187429 */ /* 0x004fe20000000100 */
[----:B------:R-:W-:-:S05]  /*0130*/  FSETP.GEU.AND P1, PT, |R13|, 6.5827683646048100446e-37, PT ;  /* 0x036000000d00780b */ /* 0x000fca0003f2e200 */
[----:B------:R-:W1:Y:S02]  /*0140*/  MUFU.RCP64H R5, R25 ;  /* 0x0000001900057308 */ /* 0x000e640000001800 */
[----:B-1----:R-:W-:-:S08]  /*0150*/  DFMA R6, -R24, R4, 1 ;  /* 0x3ff000001806742b */ /* 0x002fd00000000104 */
[----:B------:R-:W-:-:S08]  /*0160*/  DFMA R6, R6, R6, R6 ;  /* 0x000000060606722b */ /* 0x000fd00000000006 */
[----:B------:R-:W-:-:S08]  /*0170*/  DFMA R6, R4, R6, R4 ;  /* 0x000000060406722b */ /* 0x000fd00000000004 */
[----:B------:R-:W-:-:S08]  /*0180*/  DFMA R4, -R24, R6, 1 ;  /* 0x3ff000001804742b */ /* 0x000fd00000000106 */
[----:B------:R-:W-:-:S08]  /*0190*/  DFMA R4, R6, R4, R6 ;  /* 0x000000040604722b */ /* 0x000fd00000000006 */
[----:B------:R-:W-:-:S08]  /*01a0*/  DMUL R6, R12, R4 ;  /* 0x000000040c067228 */ /* 0x000fd00000000000 */
[----:B------:R-:W-:-:S08]  /*01b0*/  DFMA R26, -R24, R6, R12 ;  /* 0x00000006181a722b */ /* 0x000fd0000000010c */
[----:B0-----:R-:W-:-:S10]  /*01c0*/  DFMA R2, R4, R26, R6 ;  /* 0x0000001a0402722b */ /* 0x001fd40000000006 */
[----:B------:R-:W-:-:S05]  /*01d0*/  FFMA R4, RZ, R25, R3 ;  /* 0x00000019ff047223 */ /* 0x000fca0000000003 */
[----:B------:R-:W-:-:S13]  /*01e0*/  FSETP.GT.AND P0, PT, |R4|, 1.469367938527859385e-39, PT ;  /* 0x001000000400780b */ /* 0x000fda0003f04200 */
[----:B------:R-:W-:Y:S05]  /*01f0*/  @P0 BRA P1, `(.L_x_8281) ;  /* 0x0000000000140947 */ /* 0x000fea0000800000 */
[----:B------:R-:W-:Y:S01]  /*0200*/  IMAD.MOV.U32 R28, RZ, RZ, R12 ;  /* 0x000000ffff1c7224 */ /* 0x000fe200078e000c */
[----:B------:R-:W-:Y:S01]  /*0210*/  MOV R2, 0x240 ;  /* 0x0000024000027802 */ /* 0x000fe20000000f00 */
[----:B------:R-:W-:-:S07]  /*0220*/  IMAD.MOV.U32 R29, RZ, RZ, R13 ;  /* 0x000000ffff1d7224 */ /* 0x000fce00078e000d */
[----:B-----5:R-:W-:Y:S05]  /*0230*/  CALL.REL.NOINC `($__internal_11_$__cuda_sm20_div_rn_f64_full) ;  /* 0x0000007000107944 */ /* 0x020fea0003c00000 */
[----:B------:R-:W-:-:S07]  /*0240*/  MOV R2, R4 ;  /* 0x0000000400027202 */ /* 0x000fce0000000f00 */
.L_x_8281:
[----:B------:R-:W-:Y:S05]  /*0250*/  BSYNC B1 ;  /* 0x0000000000017941 */ /* 0x000fea0003800000 */
.L_x_8280:
[----:B------:R-:W-:Y:S01]  /*0260*/  DADD R24, -R14, 1 ;  /* 0x3ff000000e187429 */ /* 0x000fe20000000100 */
[----:B------:R-:W-:Y:S01]  /*0270*/  IMAD.MOV.U32 R4, RZ, RZ, 0x1 ;  /* 0x00000001ff047424 */ /* 0x000fe200078e00ff */
[----:B------:R-:W-:Y:S01]  /*0280*/  ISETP.GT.AND P0, PT, R3, 0xfffff, PT ;  /* 0x000fffff0300780c */ /* 0x000fe20003f04270 */
[----:B------:R-:W-:Y:S01]  /*0290*/  BSSY B0, `(.L_x_8282) ;  /* 0x000005c000007945 */ /* 0x000fe20003800000 */
[----:B------:R-:W-:Y:S02]  /*02a0*/  FSETP.GEU.AND P4, PT, |R15|, 6.5827683646048100446e-37, PT ;  /* 0x036000000f00780b */ /* 0x000fe40003f8e200 */
[----:B------:R-:W0:Y:S02]  /*02b0*/  MUFU.RCP64H R5, R25 ;  /* 0x0000001900057308 */ /* 0x000e240000001800 */
[----:B0-----:R-:W-:-:S08]  /*02c0*/  DFMA R6, -R24, R4, 1 ;  /* 0x3ff000001806742b */ /* 0x001fd00000000104 */
[----:B------:R-:W-:-:S08]  /*02d0*/  DFMA R6, R6, R6, R6 ;  /* 0x000000060606722b */ /* 0x000fd00000000006 */
[----:B------:R-:W-:Y:S01]  /*02e0*/  DFMA R4, R4, R6, R4 ;  /* 0x000000060404722b */ /* 0x000fe20000000004 */
[----:B------:R-:W-:Y:S02]  /*02f0*/  IMAD.MOV.U32 R6, RZ, RZ, R2 ;  /* 0x000000ffff067224 */ /* 0x000fe400078e0002 */
[----:B------:R-:W-:-:S05]  /*0300*/  IMAD.MOV.U32 R7, RZ, RZ, R3 ;  /* 0x000000ffff077224 */ /* 0x000fca00078e0003 */
[----:B------:R-:W-:Y:S02]  /*0310*/  DFMA R12, -R24, R4, 1 ;  /* 0x3ff00000180c742b */ /* 0x000fe40000000104 */
[----:B------:R-:W-:-:S06]  /*0320*/  @!P0 DMUL R6, R6, 1.80143985094819840000e+16 ;  /* 0x4350000006068828 */ /* 0x000fcc0000000000 */
[----:B------:R-:W-:-:S04]  /*0330*/  DFMA R4, R4, R12, R4 ;  /* 0x0000000c0404722b */ /* 0x000fc80000000004 */
[----:B------:R-:W-:-:S04]  /*0340*/  @!P0 IMAD.MOV.U32 R3, RZ, RZ, R7 ;  /* 0x000000ffff038224 */ /* 0x000fc800078e0007 */
[----:B------:R-:W-:Y:S01]  /*0350*/  DMUL R12, R14, R4 ;  /* 0x000000040e0c7228 */ /* 0x000fe20000000000 */
[----:B------:R-:W-:-:S04]  /*0360*/  IADD3 R26, R3, -0x1, RZ ;  /* 0xffffffff031a7810 */ /* 0x000fc80007ffe0ff */
[----:B------:R-:W-:-:S03]  /*0370*/  ISETP.GE.U32.AND P1, PT, R26, 0x7fefffff, PT ;  /* 0x7fefffff1a00780c */ /* 0x000fc60003f26070 */
[----:B------:R-:W-:-:S08]  /*0380*/  DFMA R26, -R24, R12, R14 ;  /* 0x0000000c181a722b */ /* 0x000fd0000000010e */
[----:B------:R-:W-:Y:S02]  /*0390*/  DFMA R4, R4, R26, R12 ;  /* 0x0000001a0404722b */ /* 0x000fe4000000000c */
[----:B------:R-:W-:Y:S01]  /*03a0*/  @P1 IMAD.MOV.U32 R12, RZ, RZ, 0x0 ;  /* 0x00000000ff0c1424 */ /* 0x000fe200078e00ff */
[----:B------:R-:W-:Y:S01]  /*03b0*/  @P1 FSETP.NEU.FTZ.AND P2, PT, R7, RZ, PT ;  /* 0x000000ff0700120b */ /* 0x000fe20003f5d000 */
[----:B------:R-:W-:Y:S02]  /*03c0*/  @P1 IMAD.MOV.U32 R13, RZ, RZ, 0x7ff00000 ;  /* 0x7ff00000ff0d1424 */ /* 0x000fe400078e00ff */
[----:B------:R-:W-:Y:S01]  /*03d0*/  IMAD.MOV.U32 R26, RZ, RZ, R2 ;  /* 0x000000ffff1a7224 */ /* 0x000fe200078e0002 */
[----:B------:R-:W-:Y:S01]  /*03e0*/  @!P0 MOV R26, R6 ;  /* 0x00000006001a8202 */ /* 0x000fe20000000f00 */
[----:B------:R-:W-:Y:S02]  /*03f0*/  IMAD.MOV.U32 R2, RZ, RZ, -0x3ff ;  /* 0xfffffc01ff027424 */ /* 0x000fe400078e00ff */
[----:B------:R-:W-:Y:S01]  /*0400*/  @P1 DFMA R12, R6, R12, +INF ;  /* 0x7ff00000060c142b */ /* 0x000fe2000000000c */
[----:B------:R-:W-:Y:S01]  /*0410*/  FFMA R27, RZ, R25, R5 ;  /* 0x00000019ff1b7223 */ /* 0x000fe20000000005 */
[----:B------:R-:W-:-:S04]  /*0420*/  @!P0 IMAD.MOV.U32 R2, RZ, RZ, -0x435 ;  /* 0xfffffbcbff028424 */ /* 0x000fc800078e00ff */
[----:B------:R-:W-:-:S04]  /*0430*/  FSETP.GT.AND P3, PT, |R27|, 1.469367938527859385e-39, PT ;  /* 0x001000001b00780b */ /* 0x000fc80003f64200 */
[----:B------:R-:W-:Y:S02]  /*0440*/  @P1 FSEL R12, R12, RZ, P2 ;  /* 0x000000ff0c0c1208 */ /* 0x000fe40001000000 */
[----:B------:R-:W-:Y:S01]  /*0450*/  @P1 FSEL R13, R13, -QNAN , P2 ;  /* 0xfff000000d0d1808 */ /* 0x000fe20001000000 */
[----:B------:R-:W-:Y:S06]  /*0460*/  @P1 BRA `(.L_x_8283) ;  /* 0x0000000000f81947 */ /* 0x000fec0003800000 */
[----:B------:R-:W-:Y:S01]  /*0470*/  LOP3.LUT R6, R3, 0x800fffff, RZ, 0xc0, !PT ;  /* 0x800fffff03067812 */ /* 0x000fe200078ec0ff */
[----:B------:R-:W-:Y:S01]  /*0480*/  IMAD.MOV.U32 R34, RZ, RZ, -0x748574fc ;  /* 0x8b7a8b04ff227424 */ /* 0x000fe200078e00ff */
[----:B------:R-:W-:Y:S01]  /*0490*/  MOV R12, RZ ;  /* 0x000000ff000c7202 */ /* 0x000fe20000000f00 */
[----:B------:R-:W-:Y:S01]  /*04a0*/  IMAD.MOV.U32 R35, RZ, RZ, 0x3ed0ee25 ;  /* 0x3ed0ee25ff237424 */ /* 0x000fe200078e00ff */
[----:B------:R-:W-:Y:S01]  /*04b0*/  LOP3.LUT R7, R6, 0x3ff00000, RZ, 0xfc, !PT ;  /* 0x3ff0000006077812 */ /* 0x000fe200078efcff */
[----:B------:R-:W-:Y:S01]  /*04c0*/  IMAD.MOV.U32 R6, RZ, RZ, R26 ;  /* 0x000000ffff067224 */ /* 0x000fe200078e001a */
        /* <DEDUP_REMOVED lines=56> */
.L_x_8283:
[----:B------:R-:W-:Y:S05]  /*0850*/  BSYNC B0 ;  /* 0x0000000000007941 */ /* 0x000fea0003800000 */
.L_x_8282:
[----:B------:R-:W-:Y:S04]  /*0860*/  BSSY B1, `(.L_x_8284) ;  /* 0x0000007000017945 */ /* 0x000fe80003800000 */
[----:B------:R-:W-:Y:S05]  /*0870*/  @P3 BRA P4, `(.L_x_8285) ;  /* 0x0000000000143947 */ /* 0x000fea0002000000 */
[----:B------:R-:W-:Y:S01]  /*0880*/  MOV R28, R14 ;  /* 0x0000000e001c7202 */ /* 0x000fe20000000f00 */
[----:B------:R-:W-:Y:S01]  /*0890*/  IMAD.MOV.U32 R29, RZ, RZ, R15 ;  /* 0x000000ffff1d7224 */ /* 0x000fe200078e000f */
[----:B------:R-:W-:-:S07]  /*08a0*/  MOV R2, 0x8c0 ;  /* 0x000008c000027802 */ /* 0x000fce0000000f00 */
[----:B-----5:R-:W-:Y:S05]  /*08b0*/  CALL.REL.NOINC `($__internal_11_$__cuda_sm20_div_rn_f64_full) ;  /* 0x0000006800707944 */ /* 0x020fea0003c00000 */
[----:B------:R-:W-:-:S07]  /*08c0*/  IMAD.MOV.U32 R5, RZ, RZ, R3 ;  /* 0x000000ffff057224 */ /* 0x000fce00078e0003 */
.L_x_8285:
[----:B------:R-:W-:Y:S05]  /*08d0*/  BSYNC B1 ;  /* 0x0000000000017941 */ /* 0x000fea0003800000 */
.L_x_8284:
[----:B-----5:R-:W-:Y:S01]  /*08e0*/  DADD R24, -R8, 1 ;  /* 0x3ff0000008187429 */ /* 0x020fe20000000100 */
        /* <DEDUP_REMOVED lines=8> */
[----:B------:R-:W-:Y:S01]  /*0970*/  IMAD.MOV.U32 R6, RZ, RZ, R4 ;  /* 0x000000ffff067224 */ /* 0x000fe200078e0004 */
[----:B------:R-:W-:-:S06]  /*0980*/  MOV R7, R5 ;  /* 0x0000000500077202 */ /* 0x000fcc0000000f00 */
[----:B------:R-:W-:Y:S02]  /*0990*/  DFMA R14, -R24, R2, 1 ;  /* 0x3ff00000180e742b */ /* 0x000fe40000000102 */
[----:B------:R-:W-:-:S06]  /*09a0*/  @!P0 DMUL R6, R6, 1.80143985094819840000e+16 ;  /* 0x4350000006068828 */ /* 0x000fcc0000000000 */
[----:B------:R-:W-:-:S04]  /*09b0*/  DFMA R2, R2, R14, R2 ;  /* 0x0000000e0202722b */ /* 0x000fc80000000002 */
[----:B------:R-:W-:-:S04]  /*09c0*/  @!P0 IMAD.MOV.U32 R5, RZ, RZ, R7 ;  /* 0x000000ffff058224 */ /* 0x000fc800078e0007 */
[----:B------:R-:W-:Y:S01]  /*09d0*/  VIADD R26, R5, 0xffffffff ;  /* 0xffffffff051a7836 */ /* 0x000fe20000000000 */
[----:B------:R-:W-:-:S04]  /*09e0*/  DMUL R14, R8, R2 ;  /* 0x00000002080e7228 */ /* 0x000fc80000000000 */
[----:B------:R-:W-:-:S04]  /*09f0*/  ISETP.GE.U32.AND P1, PT, R26, 0x7fefffff, PT ;  /* 0x7fefffff1a00780c */ /* 0x000fc80003f26070 */
[----:B------:R-:W-:-:S08]  /*0a00*/  DFMA R26, -R24, R14, R8 ;  /* 0x0000000e181a722b */ /* 0x000fd00000000108 */
[----:B------:R-:W-:Y:S01]  /*0a10*/  DFMA R2, R2, R26, R14 ;  /* 0x0000001a0202722b */ /* 0x000fe2000000000e */
[----:B------:R-:W-:Y:S01]  /*0a20*/  @P1 FSETP.NEU.FTZ.AND P2, PT, R7, RZ, PT ;  /* 0x000000ff0700120b */ /* 0x000fe20003f5d000 */
[----:B------:R-:W-:Y:S01]  /*0a30*/  @P1 IMAD.MOV.U32 R14, RZ, RZ, 0x0 ;  /* 0x00000000ff0e1424 */ /* 0x000fe200078e00ff */
[----:B------:R-:W-:Y:S01]  /*0a40*/  MOV R26, R4 ;  /* 0x00000004001a7202 */ /* 0x000fe20000000f00 */
[----:B------:R-:W-:Y:S02]  /*0a50*/  @P1 IMAD.MOV.U32 R15, RZ, RZ, 0x7ff00000 ;  /* 0x7ff00000ff0f1424 */ /* 0x000fe400078e00ff */
[----:B------:R-:W-:Y:S02]  /*0a60*/  IMAD.MOV.U32 R4, RZ, RZ, -0x3ff ;  /* 0xfffffc01ff047424 */ /* 0x000fe400078e00ff */
[----:B------:R-:W-:Y:S02]  /*0a70*/  @!P0 IMAD.MOV.U32 R26, RZ, RZ, R6 ;  /* 0x000000ffff1a8224 */ /* 0x000fe400078e0006 */
        /* <DEDUP_REMOVED lines=69> */
.L_x_8287:
[----:B------:R-:W-:Y:S05]  /*0ed0*/  BSYNC B0 ;  /* 0x0000000000007941 */ /* 0x000fea0003800000 */
.L_x_8286:
[----:B------:R-:W-:Y:S04]  /*0ee0*/  BSSY B1, `(.L_x_8288) ;  /* 0x0000007000017945 */ /* 0x000fe80003800000 */
[----:B------:R-:W-:Y:S05]  /*0ef0*/  @P3 BRA P4, `(.L_x_8289) ;  /* 0x0000000000143947 */ /* 0x000fea0002000000 */
[----:B------:R-:W-:Y:S01]  /*0f00*/  IMAD.MOV.U32 R28, RZ, RZ, R8 ;  /* 0x000000ffff1c7224 */ /* 0x000fe200078e0008 */
[----:B------:R-:W-:Y:S01]  /*0f10*/  MOV R2, 0xf40 ;  /* 0x00000f4000027802 */ /* 0x000fe20000000f00 */
[----:B------:R-:W-:-:S07]  /*0f20*/  IMAD.MOV.U32 R29, RZ, RZ, R9 ;  /* 0x000000ffff1d7224 */ /* 0x000fce00078e0009 */
[----:B------:R-:W-:Y:S05]  /*0f30*/  CALL.REL.NOINC `($__internal_11_$__cuda_sm20_div_rn_f64_full) ;  /* 0x0000006000d07944 */ /* 0x000fea0003c00000 */
[----:B------:R-:W-:-:S07]  /*0f40*/  IMAD.MOV.U32 R2, RZ, RZ, R4 ;  /* 0x000000ffff027224 */ /* 0x000fce00078e0004 */
.L_x_8289:
[----:B------:R-:W-:Y:S05]  /*0f50*/  BSYNC B1 ;  /* 0x0000000000017941 */ /* 0x000fea0003800000 */
.L_x_8288:
[----:B------:R-:W-:Y:S01]  /*0f60*/  DADD R24, -R10, 1 ;  /* 0x3ff000000a187429 */ /* 0x000fe20000000100 */
[----:B------:R-:W-:Y:S01]  /*0f70*/  MOV R4, 0x1 ;  /* 0x0000000100047802 */ /* 0x000fe20000000f00 */
[----:B------:R-:W-:Y:S01]  /*0f80*/  BSSY B0, `(.L_x_8290) ;  /* 0x000005d000007945 */ /* 0x000fe20003800000 */
[----:B------:R-:W-:Y:S02]  /*0f90*/  ISETP.GT.AND P0, PT, R3, 0xfffff, PT ;  /* 0x000fffff0300780c */ /* 0x000fe40003f04270 */
[----:B------:R-:W-:Y:S01]  /*0fa0*/  FSETP.GEU.AND P4, PT, |R11|, 6.5827683646048100446e-37, PT ;  /* 0x036000000b00780b */ /* 0x000fe20003f8e200 */
        /* <DEDUP_REMOVED lines=17> */
[----:B------:R-:W-:Y:S01]  /*10c0*/  @P1 MOV R8, 0x0 ;  /* 0x0000000000081802 */ /* 0x000fe20000000f00 */
[----:B------:R-:W-:Y:S02]  /*10d0*/  IMAD.MOV.U32 R26, RZ, RZ, R2 ;  /* 0x000000ffff1a7224 */ /* 0x000fe400078e0002 */
[----:B------:R-:W-:Y:S01]  /*10e0*/  IMAD.MOV.U32 R2, RZ, RZ, -0x3ff ;  /* 0xfffffc01ff027424 */ /* 0x000fe200078e00ff */
[----:B------:R-:W-:Y:S01]  /*10f0*/  @!P0 MOV R2, 0xfffffbcb ;  /* 0xfffffbcb00028802 */ /* 0x000fe20000000f00 */
[----:B------:R-:W-:Y:S01]  /*1100*/  @!P0 IMAD.MOV.U32 R26, RZ, RZ, R6 ;  /* 0x000000ffff1a8224 */ /* 0x000fe200078e0006 */
[----:B------:R-:W-:Y:S01]  /*1110*/  @P1 DFMA R8, R6, R8, +INF ;  /* 0x7ff000000608142b */ /* 0x000fe20000000008 */
[----:B------:R-:W-:-:S05]  /*1120*/  FFMA R27, RZ, R25, R5 ;  /* 0x00000019ff1b7223 */ /* 0x000fca0000000005 */
[----:B------:R-:W-:-:S04]  /*1130*/  FSETP.GT.AND P3, PT, |R27|, 1.469367938527859385e-39, PT ;  /* 0x001000001b00780b */ /* 0x000fc80003f64200 */
[----:B------:R-:W-:Y:S02]  /*1140*/  @P1 FSEL R8, R8, RZ, P2 ;  /* 0x000000ff08081208 */ /* 0x000fe40001000000 */
[----:B------:R-:W-:Y:S01]  /*1150*/  @P1 FSEL R9, R9, -QNAN , P2 ;  /* 0xfff0000009091808 */ /* 0x000fe20001000000 */
[----:B------:R-:W-:Y:S06]  /*1160*/  @P1 BRA `(.L_x_8291) ;  /* 0x0000000000f81947 */ /* 0x000fec0003800000 */
[----:B------:R-:W-:Y:S01]  /*1170*/  LOP3.LUT R6, R3, 0x800fffff, RZ, 0xc0, !PT ;  /* 0x800fffff03067812 */ /* 0x000fe200078ec0ff */
[----:B------:R-:W-:Y:S01]  /*1180*/  IMAD.MOV.U32 R8, RZ, RZ, RZ ;  /* 0x000000ffff087224 */ /* 0x000fe200078e00ff */
[----:B------:R-:W-:Y:S01]  /*1190*/  MOV R34, 0x8b7a8b04 ;  /* 0x8b7a8b0400227802 */ /* 0x000fe20000000f00 */
        /* <DEDUP_REMOVED lines=59> */
.L_x_8291:
[----:B------:R-:W-:Y:S05]  /*1550*/  BSYNC B0 ;  /* 0x0000000000007941 */ /* 0x000fea0003800000 */
.L_x_8290:
[----:B------:R-:W-:Y:S04]  /*1560*/  BSSY B1, `(.L_x_8292) ;  /* 0x0000007000017945 */ /* 0x000fe80003800000 */
[----:B------:R-:W-:Y:S05]  /*1570*/  @P3 BRA P4, `(.L_x_8293) ;  /* 0x0000000000143947 */ /* 0x000fea0002000000 */
[----:B------:R-:W-:Y:S01]  /*1580*/  IMAD.MOV.U32 R28, RZ, RZ, R10 ;  /* 0x000000ffff1c7224 */ /* 0x000fe200078e000a */
[----:B------:R-:W-:Y:S02]  /*1590*/  MOV R29, R11 ;  /* 0x0000000b001d7202 */ /* 0x000fe40000000f00 */
[----:B------:R-:W-:-:S07]  /*15a0*/  MOV R2, 0x15c0 ;  /* 0x000015c000027802 */ /* 0x000fce0000000f00 */
[----:B------:R-:W-:Y:S05]  /*15b0*/  CALL.REL.NOINC `($__internal_11_$__cuda_sm20_div_rn_f64_full) ;  /* 0x0000005c00307944 */ /* 0x000fea0003c00000 */
[----:B------:R-:W-:-:S07]  /*15c0*/  IMAD.MOV.U32 R5, RZ, RZ, R3 ;  /* 0x000000ffff057224 */ /* 0x000fce00078e0003 */
.L_x_8293:
[----:B------:R-:W-:Y:S05]  /*15d0*/  BSYNC B1 ;  /* 0x0000000000017941 */ /* 0x000fea0003800000 */
.L_x_8292:
        /* <DEDUP_REMOVED lines=14> */
[----:B------:R-:W-:-:S04]  /*16c0*/  @!P0 MOV R5, R7 ;  /* 0x0000000700058202 */ /* 0x000fc80000000f00 */
[----:B------:R-:W-:Y:S01]  /*16d0*/  DMUL R10, R20, R2 ;  /* 0x00000002140a7228 */ /* 0x000fe20000000000 */
[----:B------:R-:W-:-:S05]  /*16e0*/  VIADD R26, R5, 0xffffffff ;  /* 0xffffffff051a7836 */ /* 0x000fca0000000000 */
[----:B------:R-:W-:Y:S02]  /*16f0*/  ISETP.GE.U32.AND P1, PT, R26, 0x7fefffff, PT ;  /* 0x7fefffff1a00780c */ /* 0x000fe40003f26070 */
[----:B------:R-:W-:-:S08]  /*1700*/  DFMA R26, -R24, R10, R20 ;  /* 0x0000000a181a722b */ /* 0x000fd00000000114 */
[----:B------:R-:W-:Y:S01]  /*1710*/  DFMA R2, R2, R26, R10 ;  /* 0x0000001a0202722b */ /* 0x000fe2000000000a */
[----:B------:R-:W-:Y:S02]  /*1720*/  IMAD.MOV.U32 R26, RZ, RZ, R4 ;  /* 0x000000ffff1a7224 */ /* 0x000fe400078e0004 */
[----:B------:R-:W-:Y:S01]  /*1730*/  @P1 FSETP.NEU.FTZ.AND P2, PT, R7, RZ, PT ;  /* 0x000000ff0700120b */ /* 0x000fe20003f5d000 */
[----:B------:R-:W-:Y:S01]  /*1740*/  @P1 IMAD.MOV.U32 R10, RZ, RZ, 0x0 ;  /* 0x00000000ff0a1424 */ /* 0x000fe200078e00ff */
[----:B------:R-:W-:Y:S01]  /*1750*/  MOV R4, 0xfffffc01 ;  /* 0xfffffc0100047802 */ /* 0x000fe20000000f00 */
[----:B------:R-:W-:Y:S02]  /*1760*/  @P1 IMAD.MOV.U32 R11, RZ, RZ, 0x7ff00000 ;  /* 0x7ff00000ff0b1424 */ /* 0x000fe400078e00ff */
[----:B------:R-:W-:Y:S02]  /*1770*/  @!P0 IMAD.MOV.U32 R26, RZ, RZ, R6 ;  /* 0x000000ffff1a8224 */ /* 0x000fe400078e0006 */
[----:B------:R-:W-:Y:S01]  /*1780*/  FFMA R27, RZ, R25, R3 ;  /* 0x00000019ff1b7223 */ /* 0x000fe20000000003 */
[----:B------:R-:W-:Y:S01]  /*1790*/  @!P0 IMAD.MOV.U32 R4, RZ, RZ, -0x435 ;  /* 0xfffffbcbff048424 */ /* 0x000fe200078e00ff */
[----:B------:R-:W-:-:S03]  /*17a0*/  @P1 DFMA R10, R6, R10, +INF ;  /* 0x7ff00000060a142b */ /* 0x000fc6000000000a */
[----:B------:R-:W-:-:S07]  /*17b0*/  FSETP.GT.AND P3, PT, |R27|, 1.469367938527859385e-39, PT ;  /* 0x001000001b00780b */ /* 0x000fce0003f64200 */
        /* <DEDUP_REMOVED lines=65> */
.L_x_8295:
[----:B------:R-:W-:Y:S05]  /*1bd0*/  BSYNC B0 ;  /* 0x0000000000007941 */ /* 0x000fea0003800000 */
.L_x_8294:
[----:B------:R-:W-:Y:S04]  /*1be0*/  BSSY B1, `(.L_x_8296) ;  /* 0x0000007000017945 */ /* 0x000fe80003800000 */
[----:B------:R-:W-:Y:S05]  /*1bf0*/  @P3 BRA P4, `(.L_x_8297) ;  /* 0x0000000000143947 */ /* 0x000fea0002000000 */
[----:B------:R-:W-:Y:S01]  /*1c00*/  IMAD.MOV.U32 R28, RZ, RZ, R20 ;  /* 0x000000ffff1c7224 */ /* 0x000fe200078e0014 */
[----:B------:R-:W-:Y:S01]  /*1c10*/  MOV R2, 0x1c40 ;  /* 0x00001c4000027802 */ /* 0x000fe20000000f00 */
[----:B------:R-:W-:-:S07]  /*1c20*/  IMAD.MOV.U32 R29, RZ, RZ, R21 ;  /* 0x000000ffff1d7224 */ /* 0x000fce00078e0015 */
[----:B------:R-:W-:Y:S05]  /*1c30*/  CALL.REL.NOINC `($__internal_11_$__cuda_sm20_div_rn_f64_full) ;  /* 0x0000005400907944 */ /* 0x000fea0003c00000 */
[----:B------:R-:W-:-:S07]  /*1c40*/  IMAD.MOV.U32 R2, RZ, RZ, R4 ;  /* 0x000000ffff027224 */ /* 0x000fce00078e0004 */
.L_x_8297:
[----:B------:R-:W-:Y:S05]  /*1c50*/  BSYNC B1 ;  /* 0x0000000000017941 */ /* 0x000fea0003800000 */
.L_x_8296:
        /* <DEDUP_REMOVED lines=9> */
[----:B------:R-:W-:Y:S01]  /*1cf0*/  MOV R6, R2 ;  /* 0x0000000200067202 */ /* 0x000fe20000000f00 */
[----:B------:R-:W-:-:S06]  /*1d00*/  IMAD.MOV.U32 R7, RZ, RZ, R3 ;  /* 0x000000ffff077224 */ /* 0x000fcc00078e0003 */
        /* <DEDUP_REMOVED lines=13> */
[----:B------:R-:W-:Y:S02]  /*1de0*/  IMAD.MOV.U32 R2, RZ, RZ, -0x3ff ;  /* 0xfffffc01ff027424 */ /* 0x000fe400078e00ff */
[----:B------:R-:W-:Y:S01]  /*1df0*/  @!P0 IMAD.MOV.U32 R26, RZ, RZ, R6 ;  /* 0x000000ffff1a8224 */ /* 0x000fe200078e0006 */
        /* <DEDUP_REMOVED lines=9> */
[----:B------:R-:W-:Y:S01]  /*1e90*/  MOV R35, 0x3ed0ee25 ;  /* 0x3ed0ee2500237802 */ /* 0x000fe20000000f00 */
[----:B------:R-:W-:Y:S01]  /*1ea0*/  IMAD.MOV.U32 R34, RZ, RZ, -0x748574fc ;  /* 0x8b7a8b04ff227424 */ /* 0x000fe200078e00ff */
[----:B------:R-:W-:Y:S01]  /*1eb0*/  LOP3.LUT R7, R6, 0x3ff00000, RZ, 0xfc, !PT ;  /* 0x3ff0000006077812 */ /* 0x000fe200078efcff */
[----:B------:R-:W-:Y:S01]  /*1ec0*/  UMOV UR6, 0x3ae80f1e ;  /* 0x3ae80f1e00067882 */ /* 0x000fe20000000000 */
        /* <DEDUP_REMOVED lines=56> */
.L_x_8299:
[----:B------:R-:W-:Y:S05]  /*2250*/  BSYNC B0 ;  /* 0x0000000000007941 */ /* 0x000fea0003800000 */
.L_x_8298:
[----:B------:R-:W-:Y:S04]  /*2260*/  BSSY B1, `(.L_x_8300) ;  /* 0x0000007000017945 */ /* 0x000fe80003800000 */
[----:B------:R-:W-:Y:S05]  /*2270*/  @P3 BRA P4, `(.L_x_8301) ;  /* 0x0000000000143947 */ /* 0x000fea0002000000 */
[----:B------:R-:W-:Y:S01]  /*2280*/  IMAD.MOV.U32 R28, RZ, RZ, R22 ;  /* 0x000000ffff1c7224 */ /* 0x000fe200078e0016 */
[----:B------:R-:W-:Y:S01]  /*2290*/  MOV R2, 0x22c0 ;  /* 0x000022c000027802 */ /* 0x000fe20000000f00 */
[----:B------:R-:W-:-:S07]  /*22a0*/  IMAD.MOV.U32 R29, RZ, RZ, R23 ;  /* 0x000000ffff1d7224 */ /* 0x000fce00078e0017 */
[----:B------:R-:W-:Y:S05]  /*22b0*/  CALL.REL.NOINC `($__internal_11_$__cuda_sm20_div_rn_f64_full) ;  /* 0x0000004c00f07944 */ /* 0x000fea0003c00000 */
[----:B------:R-:W-:-:S07]  /*22c0*/  MOV R5, R3 ;  /* 0x0000000300057202 */ /* 0x000fce0000000f00 */
.L_x_8301:
[----:B------:R-:W-:Y:S05]  /*22d0*/  BSYNC B1 ;  /* 0x0000000000017941 */ /* 0x000fea0003800000 */
.L_x_8300:
        /* <DEDUP_REMOVED lines=95> */
.L_x_8303:
[----:B------:R-:W-:Y:S05]  /*28d0*/  BSYNC B0 ;  /* 0x0000000000007941 */ /* 0x000fea0003800000 */
.L_x_8302:
[----:B------:R-:W-:Y:S04]  /*28e0*/  BSSY B1, `(.L_x_8304) ;  /* 0x0000007000017945 */ /* 0x000fe80003800000 */
[----:B------:R-:W-:Y:S05]  /*28f0*/  @P3 BRA P4, `(.L_x_8305) ;  /* 0x0000000000143947 */ /* 0x000fea0002000000 */
[----:B------:R-:W-:Y:S01]  /*2900*/  MOV R28, R16 ;  /* 0x00000010001c7202 */ /* 0x000fe20000000f00 */
[----:B------:R-:W-:Y:S01]  /*2910*/  IMAD.MOV.U32 R29, RZ, RZ, R17 ;  /* 0x000000ffff1d7224 */ /* 0x000fe200078e0011 */
[----:B------:R-:W-:-:S07]  /*2920*/  MOV R2, 0x2940 ;  /* 0x0000294000027802 */ /* 0x000fce0000000f00 */
[----:B------:R-:W-:Y:S05]  /*2930*/  CALL.REL.NOINC `($__internal_11_$__cuda_sm20_div_rn_f64_full) ;  /* 0x0000004800507944 */ /* 0x000fea0003c00000 */
[----:B------:R-:W-:-:S07]  /*2940*/  IMAD.MOV.U32 R2, RZ, RZ, R4 ;  /* 0x000000ffff027224 */ /* 0x000fce00078e0004 */
.L_x_8305:
[----:B------:R-:W-:Y:S05]  /*2950*/  BSYNC B1 ;  /* 0x0000000000017941 */ /* 0x000fea0003800000 */
.L_x_8304:
        /* <DEDUP_REMOVED lines=95> */
.L_x_8307:
[----:B------:R-:W-:Y:S05]  /*2f50*/  BSYNC B0 ;  /* 0x0000000000007941 */ /* 0x000fea0003800000 */
.L_x_8306:
[----:B------:R-:W-:Y:S04]  /*2f60*/  BSSY B1, `(.L_x_8308) ;  /* 0x0000007000017945 */ /* 0x000fe80003800000 */
[----:B------:R-:W-:Y:S05]  /*2f70*/  @P3 BRA P4, `(.L_x_8309) ;  /* 0x0000000000143947 */ /* 0x000fea0002000000 */
[----:B------:R-:W-:Y:S01]  /*2f80*/  IMAD.MOV.U32 R28, RZ, RZ, R18 ;  /* 0x000000ffff1c7224 */ /* 0x000fe200078e0012 */
[----:B------:R-:W-:Y:S01]  /*2f90*/  MOV R2, 0x2fc0 ;  /* 0x00002fc000027802 */ /* 0x000fe20000000f00 */
[----:B------:R-:W-:-:S07]  /*2fa0*/  IMAD.MOV.U32 R29, RZ, RZ, R19 ;  /* 0x000000ffff1d7224 */ /* 0x000fce00078e0013 */
[----:B------:R-:W-:Y:S05]  /*2fb0*/  CALL.REL.NOINC `($__internal_11_$__cuda_sm20_div_rn_f64_full) ;  /* 0x0000004000b07944 */ /* 0x000fea0003c00000 */
[----:B------:R-:W-:-:S07]  /*2fc0*/  IMAD.MOV.U32 R5, RZ, RZ, R3 ;  /* 0x000000ffff057224 */ /* 0x000fce00078e0003 */
.L_x_8309:
[----:B------:R-:W-:Y:S05]  /*2fd0*/  BSYNC B1 ;  /* 0x0000000000017941 */ /* 0x000fea0003800000 */
.L_x_8308:
[----:B------:R-:W-:Y:S01]  /*2fe0*/  ISETP.GT.AND P0, PT, R5, 0xfffff, PT ;  /* 0x000fffff0500780c */ /* 0x000fe20003f04270 */
[----:B------:R-:W0:Y:S01]  /*2ff0*/  LDC.64 R6, c[0x0][0x218] ;  /* 0x00008600ff067b82 */ /* 0x000e220000000a00 */
[----:B------:R-:W-:Y:S01]  /*3000*/  MOV R2, R4 ;  /* 0x0000000400027202 */ /* 0x000fe20000000f00 */
[----:B------:R-:W-:Y:S01]  /*3010*/  IMAD.MOV.U32 R3, RZ, RZ, R5 ;  /* 0x000000ffff037224 */ /* 0x000fe200078e0005 */
[----:B------:R-:W-:Y:S09]  /*3020*/  BSSY B0, `(.L_x_8310) ;  /* 0x0000051000007945 */ /* 0x000ff20003800000 */
[----:B------:R-:W-:-:S10]  /*3030*/  @!P0 DMUL R2, R2, 1.80143985094819840000e+16 ;  /* 0x4350000002028828 */ /* 0x000fd40000000000 */
[----:B------:R-:W-:Y:S02]  /*3040*/  @!P0 IMAD.MOV.U32 R5, RZ, RZ, R3 ;  /* 0x000000ffff058224 */ /* 0x000fe400078e0003 */
[----:B0-----:R-:W-:-:S04]  /*3050*/  IMAD.WIDE.U32 R6, R0, 0x8, R6 ;  /* 0x0000000800067825 */ /* 0x001fc800078e0006 */
[----:B------:R-:W-:Y:S02]  /*3060*/  VIADD R18, R5, 0xffffffff ;  /* 0xffffffff05127836 */ /* 0x000fe40000000000 */
[----:B------:R-:W-:-:S03]  /*3070*/  IMAD.WIDE R30, R30, 0x10, R6 ;  /* 0x000000101e1e7825 */ /* 0x000fc600078e0206 */
[----:B------:R-:W-:Y:S01]  /*3080*/  ISETP.GE.U32.AND P1, PT, R18, 0x7fefffff, PT ;  /* 0x7fefffff1200780c */ /* 0x000fe20003f26070 */
[----:B------:R-:W-:Y:S01]  /*3090*/  IMAD.MOV.U32 R0, RZ, RZ, -0x3ff ;  /* 0xfffffc01ff007424 */ /* 0x000fe200078e00ff */
[----:B------:R0:W-:Y:S01]  /*30a0*/  STG.E.128 desc[UR4][R30.64], R12 ;  /* 0x0000000c1e007986 */ /* 0x0001e2000c101d04 */
[----:B------:R-:W-:Y:S02]  /*30b0*/  @!P0 IMAD.MOV.U32 R4, RZ, RZ, R2 ;  /* 0x000000ffff048224 */ /* 0x000fe400078e0002 */
[----:B------:R-:W-:Y:S01]  /*30c0*/  @!P0 IMAD.MOV.U32 R0, RZ, RZ, -0x435 ;  /* 0xfffffbcbff008424 */ /* 0x000fe200078e00ff */
[----:B------:R0:W-:Y:S07]  /*30d0*/  STG.E.128 desc[UR4][R30.64+0x800], R8 ;  /* 0x000800081e007986 */ /* 0x0001ee000c101d04 */
[----:B------:R-:W-:Y:S01]  /*30e0*/  @P1 IMAD.MOV.U32 R6, RZ, RZ, 0x0 ;  /* 0x00000000ff061424 */ /* 0x000fe200078e00ff */
[----:B------:R-:W-:-:S02]  /*30f0*/  @P1 MOV R7, 0x7ff00000 ;  /* 0x7ff0000000071802 */ /* 0x000fc40000000f00 */
[----:B------:R-:W-:-:S04]  /*3100*/  @P1 FSETP.NEU.FTZ.AND P2, PT, R3, RZ, PT ;  /* 0x000000ff0300120b */ /* 0x000fc80003f5d000 */
[----:B------:R-:W-:-:S10]  /*3110*/  @P1 DFMA R6, R2, R6, +INF ;  /* 0x7ff000000206142b */ /* 0x000fd40000000006 */
[----:B------:R-:W-:Y:S02]  /*3120*/  @P1 FSEL R18, R6, RZ, P2 ;  /* 0x000000ff06121208 */ /* 0x000fe40001000000 */
[----:B------:R-:W-:Y:S01]  /*3130*/  @P1 FSEL R19, R7, -QNAN , P2 ;  /* 0xfff0000007131808 */ /* 0x000fe20001000000 */
[----:B0-----:R-:W-:Y:S06]  /*3140*/  @P1 BRA `(.L_x_8311) ;  /* 0x0000000000f81947 */ /* 0x001fec0003800000 */
        /* <DEDUP_REMOVED lines=11> */
[----:B------:R-:W-:-:S10]  /*3200*/  UMOV UR9, 0x43300000 ;  /* 0x4330000000097882 */ /* 0x000fd40000000000 */
[----:B------:R-:W-:Y:S02]  /*3210*/  @P0 IADD3 R7, R3, -0x100000, RZ ;  /* 0xfff0000003070810 */ /* 0x000fe40007ffe0ff */
[----:B------:R-:W-:-:S03]  /*3220*/  @P0 IADD3 R0, R0, 0x1, RZ ;  /* 0x0000000100000810 */ /* 0x000fc60007ffe0ff */
        /* <DEDUP_REMOVED lines=48> */
.L_x_8311:
[----:B------:R-:W-:Y:S05]  /*3530*/  BSYNC B0 ;  /* 0x0000000000007941 */ /* 0x000fea0003800000 */
.L_x_8310:
[----:B------:R-:W-:Y:S04]  /*3540*/  STG.E.128 desc[UR4][R30.64+0x1000], R20 ;  /* 0x001000141e007986 */ /* 0x000fe8000c101d04 */
[----:B------:R-:W-:Y:S01]  /*3550*/  STG.E.128 desc[UR4][R30.64+0x1800], R16 ;  /* 0x001800101e007986 */ /* 0x000fe2000c101d04 */
[----:B------:R-:W-:Y:S05]  /*3560*/  EXIT ;  /* 0x000000000000794d */ /* 0x000fea0003800000 */
.L_x_8279:
[----:B------:R-:W0:Y:S01]  /*3570*/  S2R R25, SR_TID.X ;  /* 0x0000000000197919 */ /* 0x000e220000002100 */
[----:B------:R-:W-:Y:S02]  /*3580*/  CS2R R12, SRZ ;  /* 0x00000000000c7805 */ /* 0x000fe4000001ff00 */
[----:B0-----:R-:W-:-:S13]  /*3590*/  ISETP.GE.AND P0, PT, R25, R30, PT ;  /* 0x0000001e1900720c */ /* 0x001fda0003f06270 */
[----:B------:R-:W-:Y:S02]  /*35a0*/  @!P0 IMAD.IADD R31, R0, 0x1, R25 ;  /* 0x00000001001f8824 */ /* 0x000fe400078e0219 */
        /* <DEDUP_REMOVED lines=10> */
[----:B0-----:R-:W-:Y:S02]  /*3650*/  @!P6 IMAD.WIDE.U32 R4, R5, 0x8, R2 ;  /* 0x000000080504e825 */ /* 0x001fe400078e0002 */
[----:B------:R-:W0:Y:S03]  /*3660*/  @!P0 LDC.64 R2, c[0x0][0x220] ;  /* 0x00008800ff028b82 */ /* 0x000e260000000a00 */
[----:B------:R2:W5:Y:S07]  /*3670*/  @!P6 LDG.E.64 R12, desc[UR4][R4.64] ;  /* 0x00000004040ce981 */ /* 0x00056e000c1e1b00 */
[----:B------:R-:W-:Y:S01]  /*3680*/  @!P4 IMAD.IADD R17, R0, 0x1, R25 ;  /* 0x000000010011c824 */ /* 0x000fe200078e0219 */
[----:B------:R-:W3:Y:S01]  /*3690*/  @!P4 LDC.64 R8, c[0x0][0x220] ;  /* 0x00008800ff08cb82 */ /* 0x000ee20000000a00 */
[----:B------:R-:W-:-:S05]  /*36a0*/  @!P4 VIADD R25, R25, 0x80 ;  /* 0x000000801919c836 */ /* 0x000fca0000000000 */
[----:B------:R-:W-:-:S13]  /*36b0*/  ISETP.GE.AND P3, PT, R25, R30, PT ;  /* 0x0000001e1900720c */ /* 0x000fda0003f66270 */
[----:B------:R-:W-:Y:S01]  /*36c0*/  @!P3 IADD3 R27, R0, R25, RZ ;  /* 0x00000019001bb210 */ /* 0x000fe20007ffe0ff */
[----:B------:R-:W-:Y:S01]  /*36d0*/  @!P3 VIADD R25, R25, 0x80 ;  /* 0x000000801919b836 */ /* 0x000fe20000000000 */
[----:B------:R-:W4:Y:S04]  /*36e0*/  @!P3 LDC.64 R18, c[0x0][0x220] ;  /* 0x00008800ff12bb82 */ /* 0x000f280000000a00 */
[----:B------:R-:W-:-:S13]  /*36f0*/  ISETP.GE.AND P2, PT, R25, R30, PT ;  /* 0x0000001e1900720c */ /* 0x000fda0003f46270 */
[----:B------:R-:W-:Y:S01]  /*3700*/  @!P2 IMAD.IADD R33, R0, 0x1, R25 ;  /* 0x000000010021a824 */ /* 0x000fe200078e0219 */
[----:B------:R-:W0:Y:S01]  /*3710*/  @!P2 LDC.64 R20, c[0x0][0x220] ;  /* 0x00008800ff14ab82 */ /* 0x000e220000000a00 */
[----:B------:R-:W-:-:S05]  /*3720*/  @!P2 VIADD R25, R25, 0x80 ;  /* 0x000000801919a836 */ /* 0x000fca0000000000 */
[----:B------:R-:W-:-:S13]  /*3730*/  ISETP.GE.AND P1, PT, R25, R30, PT ;  /* 0x0000001e1900720c */ /* 0x000fda0003f26270 */
[----:B------:R-:W-:Y:S01]  /*3740*/  @!P1 IMAD.IADD R35, R0, 0x1, R25 ;  /* 0x0000000100239824 */ /* 0x000fe200078e0219 */
[----:B------:R-:W-:Y:S01]  /*3750*/  @!P1 IADD3 R25, R25, 0x80, RZ ;  /* 0x0000008019199810 */ /* 0x000fe20007ffe0ff */
[----:B------:R-:W3:Y:S03]  /*3760*/  @!P1 LDC.64 R22, c[0x0][0x220] ;  /* 0x00008800ff169b82 */ /* 0x000ee60000000a00 */
[----:B------:R-:W-:-:S13]  /*3770*/  ISETP.GE.AND P6, PT, R25, R30, PT ;  /* 0x0000001e1900720c */ /* 0x000fda0003fc6270 */
[----:B------:R-:W3:Y:S01]  /*3780*/  @!P6 LDC.64 R28, c[0x0][0x220] ;  /* 0x00008800ff1ceb82 */ /* 0x000ee20000000a00 */
[----:B--2---:R-:W-:Y:S02]  /*3790*/  @!P6 IMAD.IADD R5, R0, 0x1, R25 ;  /* 0x000000010005e824 */ /* 0x004fe400078e0219 */
[----:B----4-:R-:W-:Y:S01]  /*37a0*/  @!P3 IMAD.WIDE.U32 R24, R27, 0x8, R18 ;  /* 0x000000081b18b825 */ /* 0x010fe200078e0012 */
[----:B------:R-:W-:Y:S02]  /*37b0*/  CS2R R14, SRZ ;  /* 0x00000000000e7805 */ /* 0x000fe4000001ff00 */
[----:B------:R-:W-:Y:S01]  /*37c0*/  CS2R R18, SRZ ;  /* 0x0000000000127805 */ /* 0x000fe2000001ff00 */
[----:B-1----:R-:W-:-:S04]  /*37d0*/  @!P5 IMAD.WIDE.U32 R6, R11, 0x8, R6 ;  /* 0x000000080b06d825 */ /* 0x002fc800078e0006 */
[----:B0-----:R-:W-:Y:S01]  /*37e0*/  @!P2 IMAD.WIDE.U32 R26, R33, 0x8, R20 ;  /* 0x00000008211aa825 */ /* 0x001fe200078e0014 */
[----:B------:R-:W-:Y:S01]  /*37f0*/  CS2R R20, SRZ ;  /* 0x0000000000147805 */ /* 0x000fe2000001ff00 */
[----:B------:R0:W5:Y:S02]  /*3800*/  @!P5 LDG.E.64 R14, desc[UR4][R6.64] ;  /* 0x00000004060ed981 */ /* 0x000164000c1e1b00 */
[----:B---3--:R-:W-:Y:S01]  /*3810*/  @!P4 IMAD.WIDE.U32 R10, R17, 0x8, R8 ;  /* 0x00000008110ac825 */ /* 0x008fe200078e0008 */
[----:B------:R-:W-:Y:S02]  /*3820*/  CS2R R16, SRZ ;  /* 0x0000000000107805 */ /* 0x000fe4000001ff00 */
[----:B------:R-:W-:Y:S01]  /*3830*/  CS2R R8, SRZ ;  /* 0x0000000000087805 */ /* 0x000fe2000001ff00 */
[----:B------:R0:W5:Y:S01]  /*3840*/  @!P3 LDG.E.64 R18, desc[UR4][R24.64] ;  /* 0x000000041812b981 */ /* 0x000162000c1e1b00 */
[----:B------:R-:W-:Y:S01]  /*3850*/  @!P1 IMAD.WIDE.U32 R32, R35, 0x8, R22 ;  /* 0x0000000823209825 */ /* 0x000fe200078e0016 */
[----:B------:R-:W-:-:S02]  /*3860*/  CS2R R22, SRZ ;  /* 0x0000000000167805 */ /* 0x000fc4000001ff00 */
[----:B------:R0:W5:Y:S01]  /*3870*/  @!P4 LDG.E.64 R16, desc[UR4][R10.64] ;  /* 0x000000040a10c981 */ /* 0x000162000c1e1b00 */
[----:B------:R-:W-:Y:S01]  /*3880*/  @!P6 IMAD.WIDE.U32 R4, R5, 0x8, R28 ;  /* 0x000000080504e825 */ /* 0x000fe200078e001c */
[----:B------:R-:W-:Y:S02]  /*3890*/  CS2R R28, SRZ ;  /* 0x00000000001c7805 */ /* 0x000fe4000001ff00 */
[----:B------:R0:W5:Y:S01]  /*38a0*/  @!P2 LDG.E.64 R20, desc[UR4][R26.64] ;  /* 0x000000041a14a981 */ /* 0x000162000c1e1b00 */
[----:B------:R-:W-:-:S03]  /*38b0*/  @!P0 IMAD.WIDE.U32 R2, R31, 0x8, R2 ;  /* 0x000000081f028825 */ /* 0x000fc600078e0002 */
[----:B------:R0:W5:Y:S04]  /*38c0*/  @!P1 LDG.E.64 R22, desc[UR4][R32.64] ;  /* 0x0000000420169981 */ /* 0x000168000c1e1b00 */
[----:B------:R0:W5:Y:S04]  /*38d0*/  @!P6 LDG.E.64 R8, desc[UR4][R4.64] ;  /* 0x000000040408e981 */ /* 0x000168000c1e1b00 */
[----:B------:R0:W5:Y:S01]  /*38e0*/  @!P0 LDG.E.64 R28, desc[UR4][R2.64] ;  /* 0x00000004021c8981 */ /* 0x000162000c1e1b00 */
[----:B------:R-:W-:Y:S04]  /*38f0*/  BSSY B1, `(.L_x_8312) ;  /* 0x0000066000017945 */ /* 0x000fe80003800000 */
[----:B------:R-:W-:Y:S05]  /*3900*/  @P0 BRA `(.L_x_8313) ;  /* 0x0000000400900947 */ /* 0x000fea0003800000 */
[----:B0----5:R-:W-:Y:S01]  /*3910*/  DADD R24, -R28, 1 ;  /* 0x3ff000001c187429 */ /* 0x021fe20000000100 */
        /* <DEDUP_REMOVED lines=16> */
[----:B------:R-:W-:Y:S05]  /*3a20*/  CALL.REL.NOINC `($__internal_11_$__cuda_sm20_div_rn_f64_full) ;  /* 0x0000003800147944 */ /* 0x000fea0003c00000 */
[----:B------:R-:W-:-:S07]  /*3a30*/  IMAD.MOV.U32 R5, RZ, RZ, R3 ;  /* 0x000000ffff057224 */ /* 0x000fce00078e0003 */
.L_x_8315:
[----:B------:R-:W-:Y:S05]  /*3a40*/  BSYNC B2 ;  /* 0x0000000000027941 */ /* 0x000fea0003800000 */
.L_x_8314:
        /* <DEDUP_REMOVED lines=28> */
[----:B------:R-:W-:-:S11]  /*3c10*/  UMOV UR9, 0x43300000 ;  /* 0x4330000000097882 */ /* 0x000fd60000000000 */
[----:B------:R-:W-:-:S05]  /*3c20*/  @P0 IADD3 R3, R11, -0x100000, RZ ;  /* 0xfff000000b030810 */ /* 0x000fca0007ffe0ff */
        /* <DEDUP_REMOVED lines=13> */
[----:B------:R-:W-:Y:S01]  /*3d00*/  LEA.HI R28, R24, R25, RZ, 0xc ;  /* 0x00000019181c7211 */ /* 0x000fe200078f60ff */
[----:B------:R-:W-:Y:S01]  /*3d10*/  DADD R24, R10, -R2 ;  /* 0x000000000a187229 */ /* 0x000fe20000000802 */
[----:B------:R-:W-:Y:S02]  /*3d20*/  IMAD.MOV.U32 R29, RZ, RZ, 0x43300000 ;  /* 0x43300000ff1d7424 */ /* 0x000fe400078e00ff */
[----:B------:R-:W-:Y:S01]  /*3d30*/  @P0 IADD3 R28, R28, 0x1, RZ ;  /* 0x000000011c1c0810 */ /* 0x000fe20007ffe0ff */
[----:B------:R-:W-:Y:S01]  /*3d40*/  DFMA R26, R6, R26, UR6 ;  /* 0x00000006061a7e2b */ /* 0x000fe2000800001a */
[----:B------:R-:W-:Y:S01]  /*3d50*/  UMOV UR6, 0xa9ab0956 ;  /* 0xa9ab095600067882 */ /* 0x000fe20000000000 */
[----:B------:R-:W-:Y:S01]  /*3d60*/  UMOV UR7, 0x3f1745cb ;  /* 0x3f1745cb00077882 */ /* 0x000fe20000000000 */
[----:B------:R-:W-:Y:S01]  /*3d70*/  LOP3.LUT R28, R28, 0x80000000, RZ, 0x3c, !PT ;  /* 0x800000001c1c7812 */ /* 0x000fe200078e3cff */
[----:B------:R-:W-:-:S04]  /*3d80*/  DADD R24, R24, R24 ;  /* 0x0000000018187229 */ /* 0x000fc80000000018 */
        /* <DEDUP_REMOVED lines=28> */
.L_x_8313:
[----:B------:R-:W-:Y:S05]  /*3f50*/  BSYNC B1 ;  /* 0x0000000000017941 */ /* 0x000fea0003800000 */
.L_x_8312:
[----:B0-----:R-:W0:Y:S01]  /*3f60*/  S2R R3, SR_TID.X ;  /* 0x0000000000037919 */ /* 0x001e220000002100 */
[----:B------:R-:W-:Y:S01]  /*3f70*/  BSSY B1, `(.L_x_8316) ;  /* 0x000006a000017945 */ /* 0x000fe20003800000 */
[----:B0-----:R-:W-:-:S05]  /*3f80*/  VIADD R3, R3, 0x80 ;  /* 0x0000008003037836 */ /* 0x001fca0000000000 */
[----:B------:R-:W-:-:S13]  /*3f90*/  ISETP.GE.AND P0, PT, R3, R30, PT ;  /* 0x0000001e0300720c */ /* 0x000fda0003f06270 */
[----:B------:R-:W-:Y:S05]  /*3fa0*/  @P0 BRA `(.L_x_8317) ;  /* 0x0000000400980947 */ /* 0x000fea0003800000 */
[----:B-----5:R-:W-:Y:S01]  /*3fb0*/  DADD R24, -R12, 1 ;  /* 0x3ff000000c187429 */ /* 0x020fe20000000100 */
        /* <DEDUP_REMOVED lines=18> */
[----:B------:R-:W-:Y:S05]  /*40e0*/  CALL.REL.NOINC `($__internal_11_$__cuda_sm20_div_rn_f64_full) ;  /* 0x0000003000647944 */ /* 0x000fea0003c00000 */
[----:B------:R-:W-:-:S07]  /*40f0*/  IMAD.MOV.U32 R5, RZ, RZ, R3 ;  /* 0x000000ffff057224 */ /* 0x000fce00078e0003 */
.L_x_8319:
[----:B------:R-:W-:Y:S05]  /*4100*/  BSYNC B2 ;  /* 0x0000000000027941 */ /* 0x000fea0003800000 */
.L_x_8318:
[----:B------:R-:W-:Y:S01]  /*4110*/  ISETP.GT.AND P0, PT, R5, 0xfffff, PT ;  /* 0x000fffff0500780c */ /* 0x000fe20003f04270 */
[----:B------:R-:W-:Y:S02]  /*4120*/  IMAD.MOV.U32 R2, RZ, RZ, R4 ;  /* 0x000000ffff027224 */ /* 0x000fe400078e0004 */
        /* <DEDUP_REMOVED lines=26> */
[----:B------:R-:W-:-:S11]  /*42d0*/  UMOV UR9, 0x43300000 ;  /* 0x4330000000097882 */ /* 0x000fd60000000000 */
        /* <DEDUP_REMOVED lines=16> */
[----:B------:R-:W-:-:S03]  /*43e0*/  IMAD.MOV.U32 R29, RZ, RZ, 0x43300000 ;  /* 0x43300000ff1d7424 */ /* 0x000fc600078e00ff */
[----:B------:R-:W-:Y:S01]  /*43f0*/  DFMA R26, R6, R26, UR6 ;  /* 0x00000006061a7e2b */ /* 0x000fe2000800001a */
[----:B------:R-:W-:Y:S01]  /*4400*/  UMOV UR6, 0xa9ab0956 ;  /* 0xa9ab095600067882 */ /* 0x000fe20000000000 */
[----:B------:R-:W-:Y:S01]  /*4410*/  UMOV UR7, 0x3f1745cb ;  /* 0x3f1745cb00077882 */ /* 0x000fe20000000000 */
[----:B------:R-:W-:Y:S01]  /*4420*/  @P0 VIADD R28, R28, 0x1 ;  /* 0x000000011c1c0836 */ /* 0x000fe20000000000 */
[----:B------:R-:W-:-:S04]  /*4430*/  DADD R24, R24, R24 ;  /* 0x0000000018187229 */ /* 0x000fc80000000018 */
[----:B------:R-:W-:Y:S01]  /*4440*/  DFMA R26, R6, R26, UR6 ;  /* 0x00000006061a7e2b */ /* 0x000fe2000800001a */
[----:B------:R-:W-:Y:S01]  /*4450*/  UMOV UR6, 0x2d1b5154 ;  /* 0x2d1b515400067882 */ /* 0x000fe20000000000 */
[----:B------:R-:W-:Y:S01]  /*4460*/  UMOV UR7, 0x3f3c71c7 ;  /* 0x3f3c71c700077882 */ /* 0x000fe20000000000 */
[----:B------:R-:W-:Y:S01]  /*4470*/  LOP3.LUT R28, R28, 0x80000000, RZ, 0x3c, !PT ;  /* 0x800000001c1c7812 */ /* 0x000fe200078e3cff */
[----:B------:R-:W-:-:S04]  /*4480*/  DFMA R24, R12, -R2, R24 ;  /* 0x800000020c18722b */ /* 0x000fc80000000018 */
[----:B------:R-:W-:Y:S01]  /*4490*/  DFMA R26, R6, R26, UR6 ;  /* 0x00000006061a7e2b */ /* 0x000fe2000800001a */
[----:B------:R-:W-:Y:S01]  /*44a0*/  UMOV UR6, 0x923be72d ;  /* 0x923be72d00067882 */ /* 0x000fe20000000000 */
[----:B------:R-:W-:Y:S01]  /*44b0*/  UMOV UR7, 0x3f624924 ;  /* 0x3f62492400077882 */ /* 0x000fe20000000000 */
[----:B------:R-:W-:Y:S01]  /*44c0*/  DADD R28, R28, -UR8 ;  /* 0x800000081c1c7e29 */ /* 0x000fe20008000000 */
[----:B------:R-:W-:Y:S01]  /*44d0*/  UMOV UR8, 0xfefa39ef ;  /* 0xfefa39ef00087882 */ /* 0x000fe20000000000 */
[----:B------:R-:W-:Y:S01]  /*44e0*/  UMOV UR9, 0x3fe62e42 ;  /* 0x3fe62e4200097882 */ /* 0x000fe20000000000 */
[----:B------:R-:W-:Y:S02]  /*44f0*/  DMUL R24, R4, R24 ;  /* 0x0000001804187228 */ /* 0x000fe40000000000 */
        /* <DEDUP_REMOVED lines=12> */
[----:B------:R-:W-:-:S08]  /*45c0*/  DMUL R26, R6, R26 ;  /* 0x0000001a061a7228 */ /* 0x000fd00000000000 */
[----:B------:R-:W-:-:S08]  /*45d0*/  DFMA R24, R2, R26, R24 ;  /* 0x0000001a0218722b */ /* 0x000fd00000000018 */
[----:B------:R-:W-:-:S08]  /*45e0*/  DADD R24, R24, -R32 ;  /* 0x0000000018187229 */ /* 0x000fd00000000820 */
[----:B------:R-:W-:-:S08]  /*45f0*/  DFMA R24, R28, UR6, R24 ;  /* 0x000000061c187c2b */ /* 0x000fd00008000018 */
[----:B------:R-:W-:-:S11]  /*4600*/  DADD R12, R12, R24 ;  /* 0x000000000c0c7229 */ /* 0x000fd60000000018 */
.L_x_8317:
[----:B------:R-:W-:Y:S05]  /*4610*/  BSYNC B1 ;  /* 0x0000000000017941 */ /* 0x000fea0003800000 */
.L_x_8316:
[----:B------:R-:W0:Y:S01]  /*4620*/  S2R R3, SR_TID.X ;  /* 0x0000000000037919 */ /* 0x000e220000002100 */
[----:B------:R-:W-:Y:S01]  /*4630*/  BSSY B1, `(.L_x_8320) ;  /* 0x000006a000017945 */ /* 0x000fe20003800000 */
[----:B0-----:R-:W-:-:S04]  /*4640*/  IADD3 R3, R3, 0x100, RZ ;  /* 0x0000010003037810 */ /* 0x001fc80007ffe0ff */
        /* <DEDUP_REMOVED lines=21> */
[----:B------:R-:W-:Y:S05]  /*47a0*/  CALL.REL.NOINC `($__internal_11_$__cuda_sm20_div_rn_f64_full) ;  /* 0x0000002800b47944 */ /* 0x000fea0003c00000 */
[----:B------:R-:W-:-:S07]  /*47b0*/  IMAD.MOV.U32 R5, RZ, RZ, R3 ;  /* 0x000000ffff057224 */ /* 0x000fce00078e0003 */
.L_x_8323:
[----:B------:R-:W-:Y:S05]  /*47c0*/  BSYNC B2 ;  /* 0x0000000000027941 */ /* 0x000fea0003800000 */
.L_x_8322:
[----:B------:R-:W-:Y:S01]  /*47d0*/  ISETP.GT.AND P0, PT, R5, 0xfffff, PT ;  /* 0x000fffff0500780c */ /* 0x000fe20003f04270 */
[--C-:B------:R-:W-:Y:S01]  /*47e0*/  IMAD.MOV.U32 R3, RZ, RZ, R5.reuse ;  /* 0x000000ffff037224 */ /* 0x100fe200078e0005 */
        /* <DEDUP_REMOVED lines=78> */
.L_x_8321:
[----:B------:R-:W-:Y:S05]  /*4cd0*/  BSYNC B1 ;  /* 0x0000000000017941 */ /* 0x000fea0003800000 */
.L_x_8320:
[----:B------:R-:W0:Y:S01]  /*4ce0*/  S2R R3, SR_TID.X ;  /* 0x0000000000037919 */ /* 0x000e220000002100 */
        /* <DEDUP_REMOVED lines=23> */
[----:B------:R-:W-:Y:S05]  /*4e60*/  CALL.REL.NOINC `($__internal_11_$__cuda_sm20_div_rn_f64_full) ;  /* 0x0000002400047944 */ /* 0x000fea0003c00000 */
[----:B------:R-:W-:-:S07]  /*4e70*/  IMAD.MOV.U32 R5, RZ, RZ, R3 ;  /* 0x000000ffff057224 */ /* 0x000fce00078e0003 */
.L_x_8327:
[----:B------:R-:W-:Y:S05]  /*4e80*/  BSYNC B2 ;  /* 0x0000000000027941 */ /* 0x000fea0003800000 */
.L_x_8326:
[----:B------:R-:W-:Y:S01]  /*4e90*/  ISETP.GT.AND P0, PT, R5, 0xfffff, PT ;  /* 0x000fffff0500780c */ /* 0x000fe20003f04270 */
[----:B------:R-:W-:Y:S01]  /*4ea0*/  IMAD.MOV.U32 R2, RZ, RZ, R4 ;  /* 0x000000ffff027224 */ /* 0x000fe200078e0004 */
[----:B------:R-:W-:Y:S01]  /*4eb0*/  MOV R24, R5 ;  /* 0x0000000500187202 */ /* 0x000fe20000000f00 */
[----:B------:R-:W-:Y:S01]  /*4ec0*/  IMAD.MOV.U32 R3, RZ, RZ, R5 ;  /* 0x000000ffff037224 */ /* 0x000fe200078e0005 */
[----:B------:R-:W-:-:S09]  /*4ed0*/  MOV R25, 0xfffffc01 ;  /* 0xfffffc0100197802 */ /* 0x000fd20000000f00 */
        /* <DEDUP_REMOVED lines=24> */
[----:B------:R-:W-:-:S05]  /*5060*/  @P0 VIADD R3, R17, 0xfff00000 ;  /* 0xfff0000011030836 */ /* 0x000fca0000000000 */
        /* <DEDUP_REMOVED lines=15> */
[----:B------:R-:W-:-:S03]  /*5160*/  MOV R29, 0x43300000 ;  /* 0x43300000001d7802 */ /* 0x000fc60000000f00 */
        /* <DEDUP_REMOVED lines=34> */
.L_x_8325:
[----:B------:R-:W-:Y:S05]  /*5390*/  BSYNC B1 ;  /* 0x0000000000017941 */ /* 0x000fea0003800000 */
.L_x_8324:
        /* <DEDUP_REMOVED lines=25> */
[----:B------:R-:W-:-:S07]  /*5530*/  MOV R5, R3 ;  /* 0x0000000300057202 */ /* 0x000fce0000000f00 */
.L_x_8331:
[----:B------:R-:W-:Y:S05]  /*5540*/  BSYNC B2 ;  /* 0x0000000000027941 */ /* 0x000fea0003800000 */
.L_x_8330:
[----:B------:R-:W-:Y:S01]  /*5550*/  ISETP.GT.AND P0, PT, R5, 0xfffff, PT ;  /* 0x000fffff0500780c */ /* 0x000fe20003f04270 */
[----:B------:R-:W-:Y:S02]  /*5560*/  IMAD.MOV.U32 R2, RZ, RZ, R4 ;  /* 0x000000ffff027224 */ /* 0x000fe400078e0004 */
        /* <DEDUP_REMOVED lines=78> */
.L_x_8329:
[----:B------:R-:W-:Y:S05]  /*5a50*/  BSYNC B1 ;  /* 0x0000000000017941 */ /* 0x000fea0003800000 */
.L_x_8328:
[----:B------:R-:W0:Y:S01]  /*5a60*/  S2R R3, SR_TID.X ;  /* 0x0000000000037919 */ /* 0x000e220000002100 */
[----:B------:R-:W-:Y:S01]  /*5a70*/  BSSY B1, `(.L_x_8332) ;  /* 0x000006a000017945 */ /* 0x000fe20003800000 */
[----:B0-----:R-:W-:-:S05]  /*5a80*/  VIADD R3, R3, 0x280 ;  /* 0x0000028003037836 */ /* 0x001fca0000000000 */
[----:B------:R-:W-:-:S13]  /*5a90*/  ISETP.GE.AND P0, PT, R3, R30, PT ;  /* 0x0000001e0300720c */ /* 0x000fda0003f06270 */
[----:B------:R-:W-:Y:S05]  /*5aa0*/  @P0 BRA `(.L_x_8333) ;  /* 0x0000000400980947 */ /* 0x000fea0003800000 */
[----:B-----5:R-:W-:Y:S01]  /*5ab0*/  DADD R24, -R20, 1 ;  /* 0x3ff0000014187429 */ /* 0x020fe20000000100 */
        /* <DEDUP_REMOVED lines=20> */
.L_x_8335:
[----:B------:R-:W-:Y:S05]  /*5c00*/  BSYNC B2 ;  /* 0x0000000000027941 */ /* 0x000fea0003800000 */
.L_x_8334:
        /* <DEDUP_REMOVED lines=80> */
.L_x_8333:
[----:B------:R-:W-:Y:S05]  /*6110*/  BSYNC B1 ;  /* 0x0000000000017941 */ /* 0x000fea0003800000 */
.L_x_8332:
        /* <DEDUP_REMOVED lines=26> */
.L_x_8339:
[----:B------:R-:W-:Y:S05]  /*62c0*/  BSYNC B2 ;  /* 0x0000000000027941 */ /* 0x000fea0003800000 */
.L_x_8338:
        /* <DEDUP_REMOVED lines=80> */
.L_x_8337:
[----:B------:R-:W-:Y:S05]  /*67d0*/  BSYNC B1 ;  /* 0x0000000000017941 */ /* 0x000fea0003800000 */
.L_x_8336:
        /* <DEDUP_REMOVED lines=26> */
.L_x_8343:
[----:B------:R-:W-:Y:S05]  /*6980*/  BSYNC B2 ;  /* 0x0000000000027941 */ /* 0x000fea0003800000 */
.L_x_8342:
[----:B------:R-:W-:Y:S01]  /*6990*/  ISETP.GT.AND P0, PT, R5, 0xfffff, PT ;  /* 0x000fffff0500780c */ /* 0x000fe20003f04270 */
[--C-:B------:R-:W-:Y:S01]  /*69a0*/  IMAD.MOV.U32 R6, RZ, RZ, R4.reuse ;  /* 0x000000ffff067224 */ /* 0x100fe200078e0004 */
[----:B------:R-:W-:Y:S01]  /*69b0*/  MOV R7, R5 ;  /* 0x0000000500077202 */ /* 0x000fe20000000f00 */
[----:B------:R-:W-:Y:S02]  /*69c0*/  IMAD.MOV.U32 R24, RZ, RZ, R5 ;  /* 0x000000ffff187224 */ /* 0x000fe400078e0005 */
[----:B------:R-:W-:Y:S02]  /*69d0*/  IMAD.MOV.U32 R8, RZ, RZ, R4 ;  /* 0x000000ffff087224 */ /* 0x000fe400078e0004 */
[----:B------:R-:W-:-:S06]  /*69e0*/  IMAD.MOV.U32 R25, RZ, RZ, -0x3ff ;  /* 0xfffffc01ff197424 */ /* 0x000fcc00078e00ff */
[----:B------:R-:W-:Y:S01]  /*69f0*/  @!P0 DMUL R6, R6, 1.80143985094819840000e+16 ;  /* 0x4350000006068828 */ /* 0x000fe20000000000 */
[----:B------:R-:W-:-:S09]  /*6a00*/  @!P0 IMAD.MOV.U32 R25, RZ, RZ, -0x435 ;  /* 0xfffffbcbff198424 */ /* 0x000fd200078e00ff */
[----:B------:R-:W-:Y:S01]  /*6a10*/  @!P0 IMAD.MOV.U32 R24, RZ, RZ, R7 ;  /* 0x000000ffff188224 */ /* 0x000fe200078e0007 */
[----:B------:R-:W-:-:S03]  /*6a20*/  @!P0 MOV R8, R6 ;  /* 0x0000000600088202 */ /* 0x000fc60000000f00 */
        /* <DEDUP_REMOVED lines=14> */
[----:B------:R-:W-:Y:S01]  /*6b10*/  UMOV UR6, 0x3ae80f1e ;  /* 0x3ae80f1e00067882 */ /* 0x000fe20000000000 */
[----:B------:R-:W-:Y:S01]  /*6b20*/  UMOV UR7, 0x3eb1380b ;  /* 0x3eb1380b00077882 */ /* 0x000fe20000000000 */
[----:B------:R-:W-:Y:S01]  /*6b30*/  UMOV UR8, 0x80000000 ;  /* 0x8000000000087882 */ /* 0x000fe20000000000 */
[----:B------:R-:W-:Y:S01]  /*6b40*/  ISETP.GE.AND P0, PT, R9, 0x3ff6a09f, PT ;  /* 0x3ff6a09f0900780c */ /* 0x000fe20003f06270 */
[----:B------:R-:W-:-:S12]  /*6b50*/  UMOV UR9, 0x43300000 ;  /* 0x4330000000097882 */ /* 0x000fd80000000000 */
        /* <DEDUP_REMOVED lines=51> */
.L_x_8341:
[----:B------:R-:W-:Y:S05]  /*6e90*/  BSYNC B1 ;  /* 0x0000000000017941 */ /* 0x000fea0003800000 */
.L_x_8340:
[----:B-----5:R-:W0:Y:S01]  /*6ea0*/  S2R R9, SR_TID.X ;  /* 0x0000000000097919 */ /* 0x020e220000002100 */
[----:B------:R-:W-:Y:S04]  /*6eb0*/  BSSY B0, `(.L_x_8344) ;  /* 0x0000034000007945 */ /* 0x000fe80003800000 */
[----:B------:R-:W-:Y:S01]  /*6ec0*/  BSSY B1, `(.L_x_8345) ;  /* 0x000002c000017945 */ /* 0x000fe20003800000 */
[----:B0-----:R-:W-:-:S13]  /*6ed0*/  ISETP.GE.AND P0, PT, R9, R30, PT ;  /* 0x0000001e0900720c */ /* 0x001fda0003f06270 */
[----:B------:R-:W0:Y:S01]  /*6ee0*/  @!P0 LDC.64 R4, c[0x0][0x218] ;  /* 0x00008600ff048b82 */ /* 0x000e220000000a00 */
[----:B------:R-:W-:-:S04]  /*6ef0*/  @!P0 IMAD.IADD R7, R0, 0x1, R9 ;  /* 0x0000000100078824 */ /* 0x000fc800078e0209 */
[----:B0-----:R-:W-:-:S04]  /*6f00*/  @!P0 IMAD.WIDE.U32 R4, R7, 0x8, R4 ;  /* 0x0000000807048825 */ /* 0x001fc800078e0004 */
[----:B------:R-:W-:Y:S01]  /*6f10*/  IMAD.MOV.U32 R7, RZ, RZ, R9 ;  /* 0x000000ffff077224 */ /* 0x000fe200078e0009 */
[----:B------:R0:W-:Y:S01]  /*6f20*/  @!P0 STG.E.64 desc[UR4][R4.64], R10 ;  /* 0x0000000a04008986 */ /* 0x0001e2000c101b04 */
[----:B------:R-:W-:-:S05]  /*6f30*/  @!P0 VIADD R7, R9, 0x80 ;  /* 0x0000008009078836 */ /* 0x000fca0000000000 */
[----:B------:R-:W-:-:S13]  /*6f40*/  ISETP.GE.AND P0, PT, R7, R30, PT ;  /* 0x0000001e0700720c */ /* 0x000fda0003f06270 */
[----:B0-----:R-:W-:Y:S05]  /*6f50*/  @P0 BRA `(.L_x_8346) ;  /* 0x0000000000300947 */ /* 0x001fea0003800000 */
[----:B------:R-:W0:Y:S01]  /*6f60*/  LDC.64 R4, c[0x0][0x218] ;  /* 0x00008600ff047b82 */ /* 0x000e220000000a00 */
[----:B------:R-:W-:Y:S01]  /*6f70*/  IADD3 R9, R0, R7, RZ ;  /* 0x0000000700097210 */ /* 0x000fe20007ffe0ff */
        /* <DEDUP_REMOVED lines=10> */
.L_x_8346:
[----:B------:R-:W-:-:S13]  /*7020*/  ISETP.GE.AND P0, PT, R7, R30, PT ;  /* 0x0000001e0700720c */ /* 0x000fda0003f06270 */
[----:B------:R-:W-:Y:S05]  /*7030*/  @P0 BRA `(.L_x_8348) ;  /* 0x0000000000300947 */ /* 0x000fea0003800000 */
[----:B0-----:R-:W0:Y:S01]  /*7040*/  LDC.64 R4, c[0x0][0x218] ;  /* 0x00008600ff047b82 */ /* 0x001e220000000a00 */
[----:B------:R-:W-:Y:S01]  /*7050*/  IADD3 R9, R0, R7, RZ ;  /* 0x0000000700097210 */ /* 0x000fe20007ffe0ff */
[----:B------:R-:W-:-:S04]  /*7060*/  VIADD R7, R7, 0x80 ;  /* 0x0000008007077836 */ /* 0x000fc80000000000 */
[----:B0-----:R-:W-:-:S05]  /*7070*/  IMAD.WIDE.U32 R4, R9, 0x8, R4 ;  /* 0x0000000809047825 */ /* 0x001fca00078e0004 */
[----:B------:R1:W-:Y:S02]  /*7080*/  STG.E.64 desc[UR4][R4.64], R16 ;  /* 0x0000001004007986 */ /* 0x0003e4000c101b04 */
.L_x_8347:
[----:B------:R-:W-:-:S13]  /*7090*/  ISETP.GE.AND P0, PT, R7, R30, PT ;  /* 0x0000001e0700720c */ /* 0x000fda0003f06270 */
[----:B------:R-:W-:Y:S05]  /*70a0*/  @P0 BRA `(.L_x_8349) ;  /* 0x0000000000340947 */ /* 0x000fea0003800000 */
[----:B01----:R-:W0:Y:S01]  /*70b0*/  LDC.64 R4, c[0x0][0x218] ;  /* 0x00008600ff047b82 */ /* 0x003e220000000a00 */
[----:B------:R-:W-:Y:S02]  /*70c0*/  IMAD.IADD R9, R0, 0x1, R7 ;  /* 0x0000000100097824 */ /* 0x000fe400078e0207 */
[----:B------:R-:W-:Y:S02]  /*70d0*/  VIADD R7, R7, 0x80 ;  /* 0x0000008007077836 */ /* 0x000fe40000000000 */
[----:B0-----:R-:W-:-:S05]  /*70e0*/  IMAD.WIDE.U32 R4, R9, 0x8, R4 ;  /* 0x0000000809047825 */ /* 0x001fca00078e0004 */
[----:B------:R1:W-:Y:S02]  /*70f0*/  STG.E.64 desc[UR4][R4.64], R18 ;  /* 0x0000001204007986 */ /* 0x0003e4000c101b04 */
.L_x_8348:
[----:B------:R-:W-:-:S13]  /*7100*/  ISETP.GE.AND P0, PT, R7, R30, PT ;  /* 0x0000001e0700720c */ /* 0x000fda0003f06270 */
[----:B------:R-:W-:Y:S05]  /*7110*/  @P0 BREAK B1 ;  /* 0x0000000000010942 */ /* 0x000fea0003800000 */
[----:B------:R-:W-:Y:S05]  /*7120*/  @P0 BRA `(.L_x_8350) ;  /* 0x0000000000300947 */ /* 0x000fea0003800000 */
[----:B01----:R-:W0:Y:S01]  /*7130*/  LDC.64 R4, c[0x0][0x218] ;  /* 0x00008600ff047b82 */ /* 0x003e220000000a00 */
[----:B------:R-:W-:Y:S01]  /*7140*/  IADD3 R9, R0, R7, RZ ;  /* 0x0000000700097210 */ /* 0x000fe20007ffe0ff */
[----:B------:R-:W-:-:S04]  /*7150*/  VIADD R7, R7, 0x80 ;  /* 0x0000008007077836 */ /* 0x000fc80000000000 */
[----:B0-----:R-:W-:-:S05]  /*7160*/  IMAD.WIDE.U32 R4, R9, 0x8, R4 ;  /* 0x0000000809047825 */ /* 0x001fca00078e0004 */
[----:B------:R2:W-:Y:S02]  /*7170*/  STG.E.64 desc[UR4][R4.64], R20 ;  /* 0x0000001404007986 */ /* 0x0005e4000c101b04 */
.L_x_8349:
[----:B------:R-:W-:Y:S05]  /*7180*/  BSYNC B1 ;  /* 0x0000000000017941 */ /* 0x000fea0003800000 */
.L_x_8345:
[----:B------:R-:W-:-:S13]  /*7190*/  ISETP.GE.AND P0, PT, R7, R30, PT ;  /* 0x0000001e0700720c */ /* 0x000fda0003f06270 */
[----:B012---:R-:W0:Y:S01]  /*71a0*/  @!P0 LDC.64 R4, c[0x0][0x218] ;  /* 0x00008600ff048b82 */ /* 0x007e220000000a00 */
[----:B------:R-:W-:Y:S02]  /*71b0*/  @!P0 IMAD.IADD R9, R0, 0x1, R7 ;  /* 0x0000000100098824 */ /* 0x000fe400078e0207 */
[----:B------:R-:W-:Y:S02]  /*71c0*/  @!P0 VIADD R7, R7, 0x80 ;  /* 0x0000008007078836 */ /* 0x000fe40000000000 */
[----:B0-----:R-:W-:-:S05]  /*71d0*/  @!P0 IMAD.WIDE.U32 R4, R9, 0x8, R4 ;  /* 0x0000000809048825 */ /* 0x001fca00078e0004 */
[----:B------:R2:W-:Y:S02]  /*71e0*/  @!P0 STG.E.64 desc[UR4][R4.64], R22 ;  /* 0x0000001604008986 */ /* 0x0005e4000c101b04 */
.L_x_8350:
[----:B------:R-:W-:Y:S05]  /*71f0*/  BSYNC B0 ;  /* 0x0000000000007941 */ /* 0x000fea0003800000 */
.L_x_8344:
[----:B------:R-:W-:Y:S05]  /*7200*/  WARPSYNC.ALL ;  /* 0x0000000000007948 */ /* 0x000fea0003800000 */
[----:B------:R-:W-:-:S13]  /*7210*/  ISETP.GE.AND P0, PT, R7, R30, PT ;  /* 0x0000001e0700720c */ /* 0x000fda0003f06270 */
[----:B------:R-:W-:Y:S05]  /*7220*/  @P0 EXIT ;  /* 0x000000000000094d */ /* 0x000fea0003800000 */
[----:B012---:R-:W0:Y:S01]  /*7230*/  LDC.64 R4, c[0x0][0x218] ;  /* 0x00008600ff047b82 */ /* 0x007e220000000a00 */
[----:B------:R-:W-:-:S05]  /*7240*/  IADD3 R7, R0, R7, RZ ;  /* 0x0000000700077210 */ /* 0x000fca0007ffe0ff */
[----:B0-----:R-:W-:-:S05]  /*7250*/  IMAD.WIDE.U32 R4, R7, 0x8, R4 ;  /* 0x0000000807047825 */ /* 0x001fca00078e0004 */
[----:B------:R-:W-:Y:S01]  /*7260*/  STG.E.64 desc[UR4][R4.64], R2 ;  /* 0x0000000204007986 */ /* 0x000fe2000c101b04 */
[----:B------:R-:W-:Y:S05]  /*7270*/  EXIT ;  /* 0x000000000000794d */ /* 0x000fea0003800000 */
        .weak           $__internal_11_$__cuda_sm20_div_rn_f64_full
        .type           $__internal_11_$__cuda_sm20_div_rn_f64_full,@function
        .size           $__internal_11_$__cuda_sm20_div_rn_f64_full,(.L_x_11136 - $__internal_11_$__cuda_sm20_div_rn_f64_full)
$__internal_11_$__cuda_sm20_div_rn_f64_full:
[----:B------:R-:W-:Y:S01]  /*7280*/  FSETP.GEU.AND P2, PT, |R29|, 1.469367938527859385e-39, PT ;  /* 0x001000001d00780b */ /* 0x000fe20003f4e200 */
[----:B------:R-:W-:Y:S01]  /*7290*/  IMAD.MOV.U32 R34, RZ, RZ, R28 ;  /* 0x000000ffff227224 */ /* 0x000fe200078e001c */
[C---:B------:R-:W-:Y:S01]  /*72a0*/  FSETP.GEU.AND P0, PT, |R25|.reuse, 1.469367938527859385e-39, PT ;  /* 0x001000001900780b */ /* 0x040fe20003f0e200 */
[----:B------:R-:W-:Y:S01]  /*72b0*/  IMAD.MOV.U32 R32, RZ, RZ, 0x1 ;  /* 0x00000001ff207424 */ /* 0x000fe200078e00ff */
[----:B------:R-:W-:Y:S01]  /*72c0*/  LOP3.LUT R26, R25, 0x800fffff, RZ, 0xc0, !PT ;  /* 0x800fffff191a7812 */ /* 0x000fe200078ec0ff */
[----:B------:R-:W-:Y:S01]  /*72d0*/  BSSY B0, `(.L_x_8351) ;  /* 0x0000057000007945 */ /* 0x000fe20003800000 */
[----:B------:R-:W-:Y:S02]  /*72e0*/  LOP3.LUT R3, R29, 0x7ff00000, RZ, 0xc0, !PT ;  /* 0x7ff000001d037812 */ /* 0x000fe400078ec0ff */
[----:B------:R-:W-:Y:S01]  /*72f0*/  LOP3.LUT R27, R26, 0x3ff00000, RZ, 0xfc, !PT ;  /* 0x3ff000001a1b7812 */ /* 0x000fe200078efcff */
[----:B------:R-:W-:Y:S01]  /*7300*/  IMAD.MOV.U32 R26, RZ, RZ, R24 ;  /* 0x000000ffff1a7224 */ /* 0x000fe200078e0018 */
[----:B------:R-:W-:-:S03]  /*7310*/  LOP3.LUT R6, R25, 0x7ff00000, RZ, 0xc0, !PT ;  /* 0x7ff0000019067812 */ /* 0x000fc600078ec0ff */
[----:B------:R-:W-:Y:S02]  /*7320*/  @!P2 LOP3.LUT R4, R25, 0x7ff00000, RZ, 0xc0, !PT ;  /* 0x7ff000001904a812 */ /* 0x000fe400078ec0ff */
[----:B------:R-:W-:Y:S01]  /*7330*/  @!P0 DMUL R26, R24, 8.98846567431157953865e+307 ;  /* 0x7fe00000181a8828 */ /* 0x000fe20000000000 */
[C---:B------:R-:W-:Y:S02]  /*7340*/  ISETP.GE.U32.AND P1, PT, R3.reuse, R6, PT ;  /* 0x000000060300720c */ /* 0x040fe40003f26070 */
[----:B------:R-:W-:Y:S01]  /*7350*/  @!P2 ISETP.GE.U32.AND P3, PT, R3, R4, PT ;  /* 0x000000040300a20c */ /* 0x000fe20003f66070 */
[----:B------:R-:W-:Y:S01]  /*7360*/  IMAD.MOV.U32 R4, RZ, RZ, 0x1ca00000 ;  /* 0x1ca00000ff047424 */ /* 0x000fe200078e00ff */
[----:B------:R-:W-:Y:S01]  /*7370*/  @!P2 MOV R36, RZ ;  /* 0x000000ff0024a202 */ /* 0x000fe20000000f00 */
[----:B------:R-:W0:Y:S03]  /*7380*/  MUFU.RCP64H R33, R27 ;  /* 0x0000001b00217308 */ /* 0x000e260000001800 */
[----:B------:R-:W-:-:S02]  /*7390*/  @!P2 SEL R7, R4, 0x63400000, !P3 ;  /* 0x634000000407a807 */ /* 0x000fc40005800000 */
[----:B------:R-:W-:Y:S02]  /*73a0*/  SEL R5, R4, 0x63400000, !P1 ;  /* 0x6340000004057807 */ /* 0x000fe40004800000 */
[--C-:B------:R-:W-:Y:S02]  /*73b0*/  @!P2 LOP3.LUT R7, R7, 0x80000000, R29.reuse, 0xf8, !PT ;  /* 0x800000000707a812 */ /* 0x100fe400078ef81d */
[----:B------:R-:W-:Y:S01]  /*73c0*/  LOP3.LUT R35, R5, 0x800fffff, R29, 0xf8, !PT ;  /* 0x800fffff05237812 */ /* 0x000fe200078ef81d */
[----:B------:R-:W-:Y:S01]  /*73d0*/  IMAD.MOV.U32 R5, RZ, RZ, R3 ;  /* 0x000000ffff057224 */ /* 0x000fe200078e0003 */
[----:B------:R-:W-:Y:S02]  /*73e0*/  @!P2 LOP3.LUT R37, R7, 0x100000, RZ, 0xfc, !PT ;  /* 0x001000000725a812 */ /* 0x000fe400078efcff */
[----:B------:R-:W-:-:S04]  /*73f0*/  @!P0 LOP3.LUT R6, R27, 0x7ff00000, RZ, 0xc0, !PT ;  /* 0x7ff000001b068812 */ /* 0x000fc800078ec0ff */
[----:B------:R-:W-:Y:S02]  /*7400*/  @!P2 DFMA R34, R34, 2, -R36 ;  /* 0x400000002222a82b */ /* 0x000fe40000000824 */
[----:B0-----:R-:W-:-:S08]  /*7410*/  DFMA R36, R32, -R26, 1 ;  /* 0x3ff000002024742b */ /* 0x001fd0000000081a */
[----:B------:R-:W-:Y:S01]  /*7420*/  DFMA R36, R36, R36, R36 ;  /* 0x000000242424722b */ /* 0x000fe20000000024 */
[----:B------:R-:W-:-:S05]  /*7430*/  @!P2 LOP3.LUT R5, R35, 0x7ff00000, RZ, 0xc0, !PT ;  /* 0x7ff000002305a812 */ /* 0x000fca00078ec0ff */
[----:B------:R-:W-:Y:S02]  /*7440*/  VIADD R7, R5, 0xffffffff ;  /* 0xffffffff05077836 */ /* 0x000fe40000000000 */
[----:B------:R-:W-:-:S03]  /*7450*/  DFMA R32, R32, R36, R32 ;  /* 0x000000242020722b */ /* 0x000fc60000000020 */
[----:B------:R-:W-:Y:S02]  /*7460*/  ISETP.GT.U32.AND P0, PT, R7, 0x7feffffe, PT ;  /* 0x7feffffe0700780c */ /* 0x000fe40003f04070 */
[----:B------:R-:W-:-:S03]  /*7470*/  IADD3 R7, R6, -0x1, RZ ;  /* 0xffffffff06077810 */ /* 0x000fc60007ffe0ff */
[----:B------:R-:W-:Y:S01]  /*7480*/  DFMA R38, R32, -R26, 1 ;  /* 0x3ff000002026742b */ /* 0x000fe2000000081a */
[----:B------:R-:W-:-:S07]  /*7490*/  ISETP.GT.U32.OR P0, PT, R7, 0x7feffffe, P0 ;  /* 0x7feffffe0700780c */ /* 0x000fce0000704470 */
[----:B------:R-:W-:-:S08]  /*74a0*/  DFMA R38, R32, R38, R32 ;  /* 0x000000262026722b */ /* 0x000fd00000000020 */
[----:B------:R-:W-:-:S08]  /*74b0*/  DMUL R36, R38, R34 ;  /* 0x0000002226247228 */ /* 0x000fd00000000000 */
[----:B------:R-:W-:-:S08]  /*74c0*/  DFMA R32, R36, -R26, R34 ;  /* 0x8000001a2420722b */ /* 0x000fd00000000022 */
[----:B------:R-:W-:Y:S01]  /*74d0*/  DFMA R32, R38, R32, R36 ;  /* 0x000000202620722b */ /* 0x000fe20000000024 */
[----:B------:R-:W-:Y:S10]  /*74e0*/  @P0 BRA `(.L_x_8352) ;  /* 0x0000000000740947 */ /* 0x000ff40003800000 */
[----:B------:R-:W-:-:S04]  /*74f0*/  LOP3.LUT R6, R25, 0x7ff00000, RZ, 0xc0, !PT ;  /* 0x7ff0000019067812 */ /* 0x000fc800078ec0ff */
[CC--:B------:R-:W-:Y:S02]  /*7500*/  ISETP.GE.U32.AND P0, PT, R3.reuse, R6.reuse, PT ;  /* 0x000000060300720c */ /* 0x0c0fe40003f06070 */
[----:B------:R-:W-:Y:S02]  /*7510*/  VIADDMNMX R3, R3, -R6, 0xb9600000, !PT ;  /* 0xb960000003037446 */ /* 0x000fe40007800906 */
[----:B------:R-:W-:Y:S02]  /*7520*/  SEL R4, R4, 0x63400000, !P0 ;  /* 0x6340000004047807 */ /* 0x000fe40004000000 */
[----:B------:R-:W-:-:S05]  /*7530*/  VIMNMX R3, R3, 0x46a00000, PT ;  /* 0x46a0000003037848 */ /* 0x000fca0003fe0100 */
[----:B------:R-:W-:Y:S02]  /*7540*/  IMAD.IADD R3, R3, 0x1, -R4 ;  /* 0x0000000103037824 */ /* 0x000fe400078e0a04 */
[----:B------:R-:W-:Y:S02]  /*7550*/  IMAD.MOV.U32 R4, RZ, RZ, RZ ;  /* 0x000000ffff047224 */ /* 0x000fe400078e00ff */
        /* <DEDUP_REMOVED lines=22> */
.L_x_8352:
        /* <DEDUP_REMOVED lines=12> */
[----:B------:R-:W-:Y:S01]  /*7780*/  @!P0 IMAD.MOV.U32 R36, RZ, RZ, RZ ;  /* 0x000000ffff248224 */ /* 0x000fe200078e00ff */
[----:B------:R-:W-:Y:S01]  /*7790*/  @!P0 MOV R37, R25 ;  /* 0x0000001900258202 */ /* 0x000fe20000000f00 */
[----:B------:R-:W-:Y:S02]  /*77a0*/  @P0 IMAD.MOV.U32 R36, RZ, RZ, RZ ;  /* 0x000000ffff240224 */ /* 0x000fe400078e00ff */
[----:B------:R-:W-:Y:S01]  /*77b0*/  @P0 IMAD.MOV.U32 R37, RZ, RZ, R3 ;  /* 0x000000ffff250224 */ /* 0x000fe200078e0003 */
[----:B------:R-:W-:Y:S06]  /*77c0*/  BRA `(.L_x_8353) ;  /* 0x00000000001c7947 */ /* 0x000fec0003800000 */
.L_x_8355:
[----:B------:R-:W-:Y:S01]  /*77d0*/  LOP3.LUT R3, R25, 0x80000, RZ, 0xfc, !PT ;  /* 0x0008000019037812 */ /* 0x000fe200078efcff */
[----:B------:R-:W-:-:S03]  /*77e0*/  IMAD.MOV.U32 R36, RZ, RZ, R24 ;  /* 0x000000ffff247224 */ /* 0x000fc600078e0018 */
[----:B------:R-:W-:Y:S01]  /*77f0*/  MOV R37, R3 ;  /* 0x0000000300257202 */ /* 0x000fe20000000f00 */
[----:B------:R-:W-:Y:S06]  /*7800*/  BRA `(.L_x_8353) ;  /* 0x00000000000c7947 */ /* 0x000fec0003800000 */
.L_x_8354:
[----:B------:R-:W-:Y:S01]  /*7810*/  LOP3.LUT R3, R29, 0x80000, RZ, 0xfc, !PT ;  /* 0x000800001d037812 */ /* 0x000fe200078efcff */
[----:B------:R-:W-:-:S04]  /*7820*/  IMAD.MOV.U32 R36, RZ, RZ, R28 ;  /* 0x000000ffff247224 */ /* 0x000fc800078e001c */
[----:B------:R-:W-:-:S07]  /*7830*/  IMAD.MOV.U32 R37, RZ, RZ, R3 ;  /* 0x000000ffff257224 */ /* 0x000fce00078e0003 */
.L_x_8353:
[----:B------:R-:W-:Y:S05]  /*7840*/  BSYNC B0 ;  /* 0x0000000000007941 */ /* 0x000fea0003800000 */
.L_x_8351:
[----:B------:R-:W-:Y:S01]  /*7850*/  IMAD.MOV.U32 R6, RZ, RZ, R2 ;  /* 0x000000ffff067224 */ /* 0x000fe200078e0002 */
[----:B------:R-:W-:Y:S01]  /*7860*/  MOV R3, R37 ;  /* 0x0000002500037202 */ /* 0x000fe20000000f00 */
[----:B------:R-:W-:Y:S02]  /*7870*/  IMAD.MOV.U32 R7, RZ, RZ, 0x0 ;  /* 0x00000000ff077424 */ /* 0x000fe400078e00ff */
[----:B------:R-:W-:Y:S02]  /*7880*/  IMAD.MOV.U32 R4, RZ, RZ, R36 ;  /* 0x000000ffff047224 */ /* 0x000fe400078e0024 */
[----:B------:R-:W-:Y:S05]  /*7890*/  RET.REL.NODEC R6 `(_ZN2at6native29vectorized_elementwise_kernelILi2EZZZNS0_17logit_kernel_cudaERNS_18TensorIteratorBaseERKN3c106ScalarEENKUlvE_clEvENKUlvE_clEvEUldE_St5arrayIPcLm2EEEEviT0_T1_) ;  /* 0xffffff8406d87950 */ /* 0x000fea0003c3ffff */
.L_x_8356:
        /* <DEDUP_REMOVED lines=14> */
.L_x_11136:


//--------------------- .text._ZN2at6native29vectorized_elementwise_kernelILi4EZZZNS0_17logit_kernel_cudaERNS_18TensorIteratorBaseERKN3c106ScalarEENKUlvE_clEvENKUlvE_clEvEUldE_St5arrayIPcLm2EEEEviT0_T1_ --------------------------
	.section	.text._ZN2at6native29vectorized_elementwise_kernelILi4EZZZNS0_17logit_kernel_cudaERNS_18TensorIteratorBaseERKN3c106ScalarEENKUlvE_clEvENKUlvE_clEvEUldE_St5arrayIPcLm2EEEEviT0_T1_,"ax",@progbits
	.align	128
        .global         _ZN2at6native29vectorized_elementwise_kernelILi4EZZZNS0_17logit_kernel_cudaERNS_18TensorIteratorBaseERKN3c106ScalarEENKUlvE_clEvENKUlvE_clEvEUldE_St5arrayIPcLm2EEEEviT0_T1_
        .type           _ZN2at6native29vectorized_elementwise_kernelILi4EZZZNS0_17logit_kernel_cudaERNS_18TensorIteratorBaseERKN3c106ScalarEENKUlvE_clEvENKUlvE_clEvEUldE_St5arrayIPcLm2EEEEviT0_T1_,@function
        .size           _ZN2at6native29vectorized_elementwise_kernelILi4EZZZNS0_17logit_kernel_cudaERNS_18TensorIteratorBaseERKN3c106ScalarEENKUlvE_clEvENKUlvE_clEvEUldE_St5arrayIPcLm2EEEEviT0_T1_,(.L_x_11137 - _ZN2at6native29vectorized_elementwise_kernelILi4EZZZNS0_17logit_kernel_cudaERNS_18TensorIteratorBaseERKN3c106ScalarEENKUlvE_clEvENKUlvE_clEvEUldE_St5arrayIPcLm2EEEEviT0_T1_)
        .other          _ZN2at6native29vectorized_elementwise_kernelILi4EZZZNS0_17logit_kernel_cudaERNS_18TensorIteratorBaseERKN3c106ScalarEENKUlvE_clEvENKUlvE_clEvEUldE_St5arrayIPcLm2EEEEviT0_T1_,@"STO_CUDA_ENTRY STV_DEFAULT"
_ZN2at6native29vectorized_elementwise_kernelILi4EZZZNS0_17logit_kernel_cudaERNS_18TensorIteratorBaseERKN3c106ScalarEENKUlvE_clEvENKUlvE_clEvEUldE_St5arrayIPcLm2EEEEviT0_T1_:
.text._ZN2at6native29vectorized_elementwise_kernelILi4EZZZNS0_17logit_kernel_cudaERNS_18TensorIteratorBaseERKN3c106ScalarEENKUlvE_clEvENKUlvE_clEvEUldE_St5arrayIPcLm2EEEEviT0_T1_:
        /* <DEDUP_REMOVED lines=35> */
[----:B-----5:R-:W-:Y:S05]  /*0230*/  CALL.REL.NOINC `($__internal_12_$__cuda_sm20_div_rn_f64_full) ;  /* 0x0000007000107944 */ /* 0x020fea0003c00000 */
[----:B------:R-:W-:-:S07]  /*0240*/  MOV R2, R4 ;  /* 0x0000000400027202 */ /* 0x000fce0000000f00 */
.L_x_8359:
[----:B------:R-:W-:Y:S05]  /*0250*/  BSYNC B1 ;  /* 0x0000000000017941 */ /* 0x000fea0003800000 */
.L_x_8358:
        /* <DEDUP_REMOVED lines=95> */
.L_x_8361:
[----:B------:R-:W-:Y:S05]  /*0850*/  BSYNC B0 ;  /* 0x0000000000007941 */ /* 0x000fea0003800000 */
.L_x_8360:
[----:B------:R-:W-:Y:S04]  /*0860*/  BSSY B1, `(.L_x_8362) ;  /* 0x0000007000017945 */ /* 0x000fe80003800000 */
[----:B------:R-:W-:Y:S05]  /*0870*/  @P3 BRA P4, `(.L_x_8363) ;  /* 0x0000000000143947 */ /* 0x000fea0002000000 */
[----:B------:R-:W-:Y:S01]  /*0880*/  MOV R28, R14 ;  /* 0x0000000e001c7202 */ /* 0x000fe20000000f00 */
[----:B------:R-:W-:Y:S01]  /*0890*/  IMAD.MOV.U32 R29, RZ, RZ, R15 ;  /* 0x000000ffff1d7224 */ /* 0x000fe200078e000f */
[----:B------:R-:W-:-:S07]  /*08a0*/  MOV R2, 0x8c0 ;  /* 0x000008c000027802 */ /* 0x000fce0000000f00 */
[----:B-----5:R-:W-:Y:S05]  /*08b0*/  CALL.REL.NOINC `($__internal_12_$__cuda_sm20_div_rn_f64_full) ;  /* 0x0000006800707944 */ /* 0x020fea0003c00000 */
[----:B------:R-:W-:-:S07]  /*08c0*/  IMAD.MOV.U32 R5, RZ, RZ, R3 ;  /* 0x000000ffff057224 */ /* 0x000fce00078e0003 */
.L_x_8363:
[----:B------:R-:W-:Y:S05]  /*08d0*/  BSYNC B1 ;  /* 0x0000000000017941 */ /* 0x000fea0003800000 */
.L_x_8362:
        /* <DEDUP_REMOVED lines=95> */
.L_x_8365:
[----:B------:R-:W-:Y:S05]  /*0ed0*/  BSYNC B0 ;  /* 0x0000000000007941 */ /* 0x000fea0003800000 */
.L_x_8364:
[----:B------:R-:W-:Y:S04]  /*0ee0*/  BSSY B1, `(.L_x_8366) ;  /* 0x0000007000017945 */ /* 0x000fe80003800000 */
[----:B------:R-:W-:Y:S05]  /*0ef0*/  @P3 BRA P4, `(.L_x_8367) ;  /* 0x0000000000143947 */ /* 0x000fea0002000000 */
[----:B------:R-:W-:Y:S01]  /*0f00*/  IMAD.MOV.U32 R28, RZ, RZ, R8 ;  /* 0x000000ffff1c7224 */ /* 0x000fe200078e0008 */
[----:B------:R-:W-:Y:S01]  /*0f10*/  MOV R2, 0xf40 ;  /* 0x00000f4000027802 */ /* 0x000fe20000000f00 */
[----:B------:R-:W-:-:S07]  /*0f20*/  IMAD.MOV.U32 R29, RZ, RZ, R9 ;  /* 0x000000ffff1d7224 */ /* 0x000fce00078e0009 */
[----:B------:R-:W-:Y:S05]  /*0f30*/  CALL.REL.NOINC `($__internal_12_$__cuda_sm20_div_rn_f64_full) ;  /* 0x0000006000d07944 */ /* 0x000fea0003c00000 */
[----:B------:R-:W-:-:S07]  /*0f40*/  IMAD.MOV.U32 R2, RZ, RZ, R4 ;  /* 0x000000ffff027224 */ /* 0x000fce00078e0004 */
.L_x_8367:
[----:B------:R-:W-:Y:S05]  /*0f50*/  BSYNC B1 ;  /* 0x0000000000017941 */ /* 0x000fea0003800000 */
.L_x_8366:
        /* <DEDUP_REMOVED lines=95> */
.L_x_8369:
[----:B------:R-:W-:Y:S05]  /*1550*/  BSYNC B0 ;  /* 0x0000000000007941 */ /* 0x000fea0003800000 */
.L_x_8368:
[----:B------:R-:W-:Y:S04]  /*1560*/  BSSY B1, `(.L_x_8370) ;  /* 0x0000007000017945 */ /* 0x000fe80003800000 */
[----:B------:R-:W-:Y:S05]  /*1570*/  @P3 BRA P4, `(.L_x_8371) ;  /* 0x0000000000143947 */ /* 0x000fea0002000000 */
[----:B------:R-:W-:Y:S01]  /*1580*/  IMAD.MOV.U32 R28, RZ, RZ, R10 ;  /* 0x000000ffff1c7224 */ /* 0x000fe200078e000a */
[----:B------:R-:W-:Y:S02]  /*1590*/  MOV R29, R11 ;  /* 0x0000000b001d7202 */ /* 0x000fe40000000f00 */
[----:B------:R-:W-:-:S07]  /*15a0*/  MOV R2, 0x15c0 ;  /* 0x000015c000027802 */ /* 0x000fce0000000f00 */
[----:B------:R-:W-:Y:S05]  /*15b0*/  CALL.REL.NOINC `($__internal_12_$__cuda_sm20_div_rn_f64_full) ;  /* 0x0000005c00307944 */ /* 0x000fea0003c00000 */
[----:B------:R-:W-:-:S07]  /*15c0*/  IMAD.MOV.U32 R5, RZ, RZ, R3 ;  /* 0x000000ffff057224 */ /* 0x000fce00078e0003 */
.L_x_8371:
[----:B------:R-:W-:Y:S05]  /*15d0*/  BSYNC B1 ;  /* 0x0000000000017941 */ /* 0x000fea0003800000 */
.L_x_8370:
        /* <DEDUP_REMOVED lines=95> */
.L_x_8373:
[----:B------:R-:W-:Y:S05]  /*1bd0*/  BSYNC B0 ;  /* 0x0000000000007941 */ /* 0x000fea0003800000 */
.L_x_8372:
[----:B------:R-:W-:Y:S04]  /*1be0*/  BSSY B1, `(.L_x_8374) ;  /* 0x0000007000017945 */ /* 0x000fe80003800000 */
[----:B------:R-:W-:Y:S05]  /*1bf0*/  @P3 BRA P4, `(.L_x_8375) ;  /* 0x0000000000143947 */ /* 0x000fea0002000000 */
[----:B------:R-:W-:Y:S01]  /*1c00*/  IMAD.MOV.U32 R28, RZ, RZ, R20 ;  /* 0x000000ffff1c7224 */ /* 0x000fe200078e0014 */
[----:B------:R-:W-:Y:S01]  /*1c10*/  MOV R2, 0x1c40 ;  /* 0x00001c4000027802 */ /* 0x000fe20000000f00 */
[----:B------:R-:W-:-:S07]  /*1c20*/  IMAD.MOV.U32 R29, RZ, RZ, R21 ;  /* 0x000000ffff1d7224 */ /* 0x000fce00078e0015 */
[----:B------:R-:W-:Y:S05]  /*1c30*/  CALL.REL.NOINC `($__internal_12_$__cuda_sm20_div_rn_f64_full) ;  /* 0x0000005400907944 */ /* 0x000fea0003c00000 */
[----:B------:R-:W-:-:S07]  /*1c40*/  IMAD.MOV.U32 R2, RZ, RZ, R4 ;  /* 0x000000ffff027224 */ /* 0x000fce00078e0004 */
.L_x_8375:
[----:B------:R-:W-:Y:S05]  /*1c50*/  BSYNC B1 ;  /* 0x0000000000017941 */ /* 0x000fea0003800000 */
.L_x_8374:
        /* <DEDUP_REMOVED lines=95> */
.L_x_8377:
[----:B------:R-:W-:Y:S05]  /*2250*/  BSYNC B0 ;  /* 0x0000000000007941 */ /* 0x000fea0003800000 */
.L_x_8376:
[----:B------:R-:W-:Y:S04]  /*2260*/  BSSY B1, `(.L_x_8378) ;  /* 0x0000007000017945 */ /* 0x000fe80003800000 */
[----:B------:R-:W-:Y:S05]  /*2270*/  @P3 BRA P4, `(.L_x_8379) ;  /* 0x0000000000143947 */ /* 0x000fea0002000000 */
[----:B------:R-:W-:Y:S01]  /*2280*/  IMAD.MOV.U32 R28, RZ, RZ, R22 ;  /* 0x000000ffff1c7224 */ /* 0x000fe200078e0016 */
[----:B------:R-:W-:Y:S01]  /*2290*/  MOV R2, 0x22c0 ;  /* 0x000022c000027802 */ /* 0x000fe20000000f00 */
[----:B------:R-:W-:-:S07]  /*22a0*/  IMAD.MOV.U32 R29, RZ, RZ, R23 ;  /* 0x000000ffff1d7224 */ /* 0x000fce00078e0017 */
[----:B------:R-:W-:Y:S05]  /*22b0*/  CALL.REL.NOINC `($__internal_12_$__cuda_sm20_div_rn_f64_full) ;  /* 0x0000004c00f07944 */ /* 0x000fea0003c00000 */
[----:B------:R-:W-:-:S07]  /*22c0*/  MOV R5, R3 ;  /* 0x0000000300057202 */ /* 0x000fce0000000f00 */
.L_x_8379:
[----:B------:R-:W-:Y:S05]  /*22d0*/  BSYNC B1 ;  /* 0x0000000000017941 */ /* 0x000fea0003800000 */
.L_x_8378:
        /* <DEDUP_REMOVED lines=95> */
.L_x_8381:
[----:B------:R-:W-:Y:S05]  /*28d0*/  BSYNC B0 ;  /* 0x0000000000007941 */ /* 0x000fea0003800000 */
.L_x_8380:
[----:B------:R-:W-:Y:S04]  /*28e0*/  BSSY B1, `(.L_x_8382) ;  /* 0x0000007000017945 */ /* 0x000fe80003800000 */
[----:B------:R-:W-:Y:S05]  /*28f0*/  @P3 BRA P4, `(.L_x_8383) ;  /* 0x0000000000143947 */ /* 0x000fea0002000000 */
[----:B------:R-:W-:Y:S01]  /*2900*/  MOV R28, R16 ;  /* 0x00000010001c7202 */ /* 0x000fe20000000f00 */
[----:B------:R-:W-:Y:S01]  /*2910*/  IMAD.MOV.U32 R29, RZ, RZ, R17 ;  /* 0x000000ffff1d7224 */ /* 0x000fe200078e0011 */
[----:B------:R-:W-:-:S07]  /*2920*/  MOV R2, 0x2940 ;  /* 0x0000294000027802 */ /* 0x000fce0000000f00 */
[----:B------:R-:W-:Y:S05]  /*2930*/  CALL.REL.NOINC `($__internal_12_$__cuda_sm20_div_rn_f64_full) ;  /* 0x0000004800507944 */ /* 0x000fea0003c00000 */
[----:B------:R-:W-:-:S07]  /*2940*/  IMAD.MOV.U32 R2, RZ, RZ, R4 ;  /* 0x000000ffff027224 */ /* 0x000fce00078e0004 */
.L_x_8383:
[----:B------:R-:W-:Y:S05]  /*2950*/  BSYNC B1 ;  /* 0x0000000000017941 */ /* 0x000fea0003800000 */
.L_x_8382:
        /* <DEDUP_REMOVED lines=95> */
.L_x_8385:
[----:B------:R-:W-:Y:S05]  /*2f50*/  BSYNC B0 ;  /* 0x0000000000007941 */ /* 0x000fea0003800000 */
.L_x_8384:
[----:B------:R-:W-:Y:S04]  /*2f60*/  BSSY B1, `(.L_x_8386) ;  /* 0x0000007000017945 */ /* 0x000fe80003800000 */
[----:B------:R-:W-:Y:S05]  /*2f70*/  @P3 BRA P4, `(.L_x_8387) ;  /* 0x0000000000143947 */ /* 0x000fea0002000000 */
[----:B------:R-:W-:Y:S01]  /*2f80*/  IMAD.MOV.U32 R28, RZ, RZ, R18 ;  /* 0x000000ffff1c7224 */ /* 0x000fe200078e0012 */
[----:B------:R-:W-:Y:S01]  /*2f90*/  MOV R2, 0x2fc0 ;  /* 0x00002fc000027802 */ /* 0x000fe20000000f00 */
[----:B------:R-:W-:-:S07]  /*2fa0*/  IMAD.MOV.U32 R29, RZ, RZ, R19 ;  /* 0x000000ffff1d7224 */ /* 0x000fce00078e0013 */
[----:B------:R-:W-:Y:S05]  /*2fb0*/  CALL.REL.NOINC `($__internal_12_$__cuda_sm20_div_rn_f64_full) ;  /* 0x0000004000b07944 */ /* 0x000fea0003c00000 */
[----:B------:R-:W-:-:S07]  /*2fc0*/  IMAD.MOV.U32 R5, RZ, RZ, R3 ;  /* 0x000000ffff057224 */ /* 0x000fce00078e0003 */
.L_x_8387:
[----:B------:R-:W-:Y:S05]  /*2fd0*/  BSYNC B1 ;  /* 0x0000000000017941 */ /* 0x000fea0003800000 */
.L_x_8386:
        /* <DEDUP_REMOVED lines=85> */
.L_x_8389:
[----:B------:R-:W-:Y:S05]  /*3530*/  BSYNC B0 ;  /* 0x0000000000007941 */ /* 0x000fea0003800000 */
.L_x_8388:
[----:B------:R-:W-:Y:S04]  /*3540*/  STG.E.128 desc[UR4][R30.64+0x1000], R20 ;  /* 0x001000141e007986 */ /* 0x000fe8000c101d04 */
[----:B------:R-:W-:Y:S01]  /*3550*/  STG.E.128 desc[UR4][R30.64+0x1010], R16 ;  /* 0x001010101e007986 */ /* 0x000fe2000c101d04 */
[----:B------:R-:W-:Y:S05]  /*3560*/  EXIT ;  /* 0x000000000000794d */ /* 0x000fea0003800000 */
.L_x_8357:
        /* <DEDUP_REMOVED lines=75> */
[----:B------:R-:W-:Y:S05]  /*3a20*/  CALL.REL.NOINC `($__internal_12_$__cuda_sm20_div_rn_f64_full) ;  /* 0x0000003800147944 */ /* 0x000fea0003c00000 */
[----:B------:R-:W-:-:S07]  /*3a30*/  IMAD.MOV.U32 R5, RZ, RZ, R3 ;  /* 0x000000ffff057224 */ /* 0x000fce00078e0003 */
.L_x_8393:
[----:B------:R-:W-:Y:S05]  /*3a40*/  BSYNC B2 ;  /* 0x0000000000027941 */ /* 0x000fea0003800000 */
.L_x_8392:
        /* <DEDUP_REMOVED lines=80> */
.L_x_8391:
[----:B------:R-:W-:Y:S05]  /*3f50*/  BSYNC B1 ;  /* 0x0000000000017941 */ /* 0x000fea0003800000 */
.L_x_8390:
        /* <DEDUP_REMOVED lines=24> */
[----:B------:R-:W-:Y:S05]  /*40e0*/  CALL.REL.NOINC `($__internal_12_$__cuda_sm20_div_rn_f64_full) ;  /* 0x0000003000647944 */ /* 0x000fea0003c00000 */
[----:B------:R-:W-:-:S07]  /*40f0*/  IMAD.MOV.U32 R5, RZ, RZ, R3 ;  /* 0x000000ffff057224 */ /* 0x000fce00078e0003 */
.L_x_8397:
[----:B------:R-:W-:Y:S05]  /*4100*/  BSYNC B2 ;  /* 0x0000000000027941 */ /* 0x000fea0003800000 */
.L_x_8396:
        /* <DEDUP_REMOVED lines=80> */
.L_x_8395:
[----:B------:R-:W-:Y:S05]  /*4610*/  BSYNC B1 ;  /* 0x0000000000017941 */ /* 0x000fea0003800000 */
.L_x_8394:
        /* <DEDUP_REMOVED lines=24> */
[----:B------:R-:W-:Y:S05]  /*47a0*/  CALL.REL.NOINC `($__internal_12_$__cuda_sm20_div_rn_f64_full) ;  /* 0x0000002800b47944 */ /* 0x000fea0003c00000 */
[----:B------:R-:W-:-:S07]  /*47b0*/  IMAD.MOV.U32 R5, RZ, RZ, R3 ;  /* 0x000000ffff057224 */ /* 0x000fce00078e0003 */
.L_x_8401:
[----:B------:R-:W-:Y:S05]  /*47c0*/  BSYNC B2 ;  /* 0x0000000000027941 */ /* 0x000fea0003800000 */
.L_x_8400:
        /* <DEDUP_REMOVED lines=80> */
.L_x_8399:
[----:B------:R-:W-:Y:S05]  /*4cd0*/  BSYNC B1 ;  /* 0x0000000000017941 */ /* 0x000fea0003800000 */
.L_x_8398:
        /* <DEDUP_REMOVED lines=24> */
[----:B------:R-:W-:Y:S05]  /*4e60*/  CALL.REL.NOINC `($__internal_12_$__cuda_sm20_div_rn_f64_full) ;  /* 0x0000002400047944 */ /* 0x000fea0003c00000 */
[----:B------:R-:W-:-:S07]  /*4e70*/  IMAD.MOV.U32 R5, RZ, RZ, R3 ;  /* 0x000000ffff057224 */ /* 0x000fce00078e0003 */
.L_x_8405:
[----:B------:R-:W-:Y:S05]  /*4e80*/  BSYNC B2 ;  /* 0x0000000000027941 */ /* 0x000fea0003800000 */
.L_x_8404:
        /* <DEDUP_REMOVED lines=80> */
.L_x_8403:
[----:B------:R-:W-:Y:S05]  /*5390*/  BSYNC B1 ;  /* 0x0000000000017941 */ /* 0x000fea0003800000 */
.L_x_8402:
        /* <DEDUP_REMOVED lines=25> */
[----:B------:R-:W-:-:S07]  /*5530*/  MOV R5, R3 ;  /* 0x0000000300057202 */ /* 0x000fce0000000f00 */
.L_x_8409:
[----:B------:R-:W-:Y:S05]  /*5540*/  BSYNC B2 ;  /* 0x0000000000027941 */ /* 0x000fea0003800000 */
.L_x_8408:
        /* <DEDUP_REMOVED lines=80> */
.L_x_8407:
[----:B------:R-:W-:Y:S05]  /*5a50*/  BSYNC B1 ;  /* 0x0000000000017941 */ /* 0x000fea0003800000 */
.L_x_8406:
        /* <DEDUP_REMOVED lines=26> */
.L_x_8413:
[----:B------:R-:W-:Y:S05]  /*5c00*/  BSYNC B2 ;  /* 0x0000000000027941 */ /* 0x000fea0003800000 */
.L_x_8412:
        /* <DEDUP_REMOVED lines=80> */
.L_x_8411:
[----:B------:R-:W-:Y:S05]  /*6110*/  BSYNC B1 ;  /* 0x0000000000017941 */ /* 0x000fea0003800000 */
.L_x_8410:
        /* <DEDUP_REMOVED lines=26> */
.L_x_8417:
[----:B------:R-:W-:Y:S05]  /*62c0*/  BSYNC B2 ;  /* 0x0000000000027941 */ /* 0x000fea0003800000 */
.L_x_8416:
        /* <DEDUP_REMOVED lines=80> */
.L_x_8415:
[----:B------:R-:W-:Y:S05]  /*67d0*/  BSYNC B1 ;  /* 0x0000000000017941 */ /* 0x000fea0003800000 */
.L_x_8414:
        /* <DEDUP_REMOVED lines=26> */
.L_x_8421:
[----:B------:R-:W-:Y:S05]  /*6980*/  BSYNC B2 ;  /* 0x0000000000027941 */ /* 0x000fea0003800000 */
.L_x_8420:
        /* <DEDUP_REMOVED lines=80> */
.L_x_8419:
[----:B------:R-:W-:Y:S05]  /*6e90*/  BSYNC B1 ;  /* 0x0000000000017941 */ /* 0x000fea0003800000 */
.L_x_8418:
        /* <DEDUP_REMOVED lines=24> */
.L_x_8424:
[----:B------:R-:W-:-:S13]  /*7020*/  ISETP.GE.AND P0, PT, R7, R30, PT ;  /* 0x0000001e0700720c */ /* 0x000fda0003f06270 */
[----:B------:R-:W-:Y:S05]  /*7030*/  @P0 BRA `(.L_x_8426) ;  /* 0x0000000000300947 */ /* 0x000fea0003800000 */
[----:B0-----:R-:W0:Y:S01]  /*7040*/  LDC.64 R4, c[0x0][0x218] ;  /* 0x00008600ff047b82 */ /* 0x001e220000000a00 */
[----:B------:R-:W-:Y:S01]  /*7050*/  IADD3 R9, R0, R7, RZ ;  /* 0x0000000700097210 */ /* 0x000fe20007ffe0ff */
[----:B------:R-:W-:-:S04]  /*7060*/  VIADD R7, R7, 0x80 ;  /* 0x0000008007077836 */ /* 0x000fc80000000000 */
[----:B0-----:R-:W-:-:S05]  /*7070*/  IMAD.WIDE.U32 R4, R9, 0x8, R4 ;  /* 0x0000000809047825 */ /* 0x001fca00078e0004 */
[----:B------:R1:W-:Y:S02]  /*7080*/  STG.E.64 desc[UR4][R4.64], R16 ;  /* 0x0000001004007986 */ /* 0x0003e4000c101b04 */
.L_x_8425:
[----:B------:R-:W-:-:S13]  /*7090*/  ISETP.GE.AND P0, PT, R7, R30, PT ;  /* 0x0000001e0700720c */ /* 0x000fda0003f06270 */
[----:B------:R-:W-:Y:S05]  /*70a0*/  @P0 BRA `(.L_x_8427) ;  /* 0x0000000000340947 */ /* 0x000fea0003800000 */
[----:B01----:R-:W0:Y:S01]  /*70b0*/  LDC.64 R4, c[0x0][0x218] ;  /* 0x00008600ff047b82 */ /* 0x003e220000000a00 */
[----:B------:R-:W-:Y:S02]  /*70c0*/  IMAD.IADD R9, R0, 0x1, R7 ;  /* 0x0000000100097824 */ /* 0x000fe400078e0207 */
[----:B------:R-:W-:Y:S02]  /*70d0*/  VIADD R7, R7, 0x80 ;  /* 0x0000008007077836 */ /* 0x000fe40000000000 */
[----:B0-----:R-:W-:-:S05]  /*70e0*/  IMAD.WIDE.U32 R4, R9, 0x8, R4 ;  /* 0x0000000809047825 */ /* 0x001fca00078e0004 */
[----:B------:R1:W-:Y:S02]  /*70f0*/  STG.E.64 desc[UR4][R4.64], R18 ;  /* 0x0000001204007986 */ /* 0x0003e4000c101b04 */
.L_x_8426:
        /* <DEDUP_REMOVED lines=8> */
.L_x_8427:
[----:B------:R-:W-:Y:S05]  /*7180*/  BSYNC B1 ;  /* 0x0000000000017941 */ /* 0x000fea0003800000 */
.L_x_8423:
[----:B------:R-:W-:-:S13]  /*7190*/  ISETP.GE.AND P0, PT, R7, R30, PT ;  /* 0x0000001e0700720c */ /* 0x000fda0003f06270 */
[----:B012---:R-:W0:Y:S01]  /*71a0*/  @!P0 LDC.64 R4, c[0x0][0x218] ;  /* 0x00008600ff048b82 */ /* 0x007e220000000a00 */
[----:B------:R-:W-:Y:S02]  /*71b0*/  @!P0 IMAD.IADD R9, R0, 0x1, R7 ;  /* 0x0000000100098824 */ /* 0x000fe400078e0207 */
[----:B------:R-:W-:Y:S02]  /*71c0*/  @!P0 VIADD R7, R7, 0x80 ;  /* 0x0000008007078836 */ /* 0x000fe40000000000 */
[----:B0-----:R-:W-:-:S05]  /*71d0*/  @!P0 IMAD.WIDE.U32 R4, R9, 0x8, R4 ;  /* 0x0000000809048825 */ /* 0x001fca00078e0004 */
[----:B------:R2:W-:Y:S02]  /*71e0*/  @!P0 STG.E.64 desc[UR4][R4.64], R22 ;  /* 0x0000001604008986 */ /* 0x0005e4000c101b04 */
.L_x_8428:
[----:B------:R-:W-:Y:S05]  /*71f0*/  BSYNC B0 ;  /* 0x0000000000007941 */ /* 0x000fea0003800000 */
.L_x_8422:
        /* <DEDUP_REMOVED lines=8> */
        .weak           $__internal_12_$__cuda_sm20_div_rn_f64_full
        .type           $__internal_12_$__cuda_sm20_div_rn_f64_full,@function
        .size           $__internal_12_$__cuda_sm20_div_rn_f64_full,(.L_x_11137 - $__internal_12_$__cuda_sm20_div_rn_f64_full)
$__internal_12_$__cuda_sm20_div_rn_f64_full:
        /* <DEDUP_REMOVED lines=68> */
.L_x_8430:
        /* <DEDUP_REMOVED lines=17> */
.L_x_8433:
[----:B------:R-:W-:Y:S01]  /*77d0*/  LOP3.LUT R3, R25, 0x80000, RZ, 0xfc, !PT ;  /* 0x0008000019037812 */ /* 0x000fe200078efcff */
[----:B------:R-:W-:-:S03]  /*77e0*/  IMAD.MOV.U32 R36, RZ, RZ, R24 ;  /* 0x000000ffff247224 */ /* 0x000fc600078e0018 */
[----:B------:R-:W-:Y:S01]  /*77f0*/  MOV R37, R3 ;  /* 0x0000000300257202 */ /* 0x000fe20000000f00 */
[----:B------:R-:W-:Y:S06]  /*7800*/  BRA `(.L_x_8431) ;  /* 0x00000000000c7947 */ /* 0x000fec0003800000 */
.L_x_8432:
[----:B------:R-:W-:Y:S01]  /*7810*/  LOP3.LUT R3, R29, 0x80000, RZ, 0xfc, !PT ;  /* 0x000800001d037812 */ /* 0x000fe200078efcff */
[----:B------:R-:W-:-:S04]  /*7820*/  IMAD.MOV.U32 R36, RZ, RZ, R28 ;  /* 0x000000ffff247224 */ /* 0x000fc800078e001c */
[----:B------:R-:W-:-:S07]  /*7830*/  IMAD.MOV.U32 R37, RZ, RZ, R3 ;  /* 0x000000ffff257224 */ /* 0x000fce00078e0003 */
.L_x_8431:
[----:B------:R-:W-:Y:S05]  /*7840*/  BSYNC B0 ;  /* 0x0000000000007941 */ /* 0x000fea0003800000 */
.L_x_8429:
[----:B------:R-:W-:Y:S01]  /*7850*/  IMAD.MOV.U32 R6, RZ, RZ, R2 ;  /* 0x000000ffff067224 */ /* 0x000fe200078e0002 */
[----:B------:R-:W-:Y:S01]  /*7860*/  MOV R3, R37 ;  /* 0x0000002500037202 */ /* 0x000fe20000000f00 */
[----:B------:R-:W-:Y:S02]  /*7870*/  IMAD.MOV.U32 R7, RZ, RZ, 0x0 ;  /* 0x00000000ff077424 */ /* 0x000fe400078e00ff */
[----:B------:R-:W-:Y:S02]  /*7880*/  IMAD.MOV.U32 R4, RZ, RZ, R36 ;  /* 0x000000ffff047224 */ /* 0x000fe400078e0024 */
[----:B------:R-:W-:Y:S05]  /*7890*/  RET.REL.NODEC R6 `(_ZN2at6native29vectorized_elementwise_kernelILi4EZZZNS0_17logit_kernel_cudaERNS_18TensorIteratorBaseERKN3c106ScalarEENKUlvE_clEvENKUlvE_clEvEUldE_St5arrayIPcLm2EEEEviT0_T1_) ;  /* 0xffffff8406d87950 */ /* 0x000fea0003c3ffff */
.L_x_8434:
        /* <DEDUP_REMOVED lines=14> */
.L_x_11137:


//--------------------- .text._ZN2at6native29vectorized_elementwise_kernelILi8EZZZNS0_17logit_kernel_cudaERNS_18TensorIteratorBaseERKN3c106ScalarEENKUlvE_clEvENKUlvE_clEvEUldE_St5arrayIPcLm2EEEEviT0_T1_ --------------------------
	.section	.text._ZN2at6native29vectorized_elementwise_kernelILi8EZZZNS0_17logit_kernel_cudaERNS_18TensorIteratorBaseERKN3c106ScalarEENKUlvE_clEvENKUlvE_clEvEUldE_St5arrayIPcLm2EEEEviT0_T1_,"ax",@progbits
	.align	128
        .global         _ZN2at6native29vectorized_elementwise_kernelILi8EZZZNS0_17logit_kernel_cudaERNS_18TensorIteratorBaseERKN3c106ScalarEENKUlvE_clEvENKUlvE_clEvEUldE_St5arrayIPcLm2EEEEviT0_T1_
        .type           _ZN2at6native29vectorized_elementwise_kernelILi8EZZZNS0_17logit_kernel_cudaERNS_18TensorIteratorBaseERKN3c106ScalarEENKUlvE_clEvENKUlvE_clEvEUldE_St5arrayIPcLm2EEEEviT0_T1_,@function
        .size           _ZN2at6native29vectorized_elementwise_kernelILi8EZZZNS0_17logit_kernel_cudaERNS_18TensorIteratorBaseERKN3c106ScalarEENKUlvE_clEvENKUlvE_clEvEUldE_St5arrayIPcLm2EEEEviT0_T1_,(.L_x_11138 - _ZN2at6native29vectorized_elementwise_kernelILi8EZZZNS0_17logit_kernel_cudaERNS_18TensorIteratorBaseERKN3c106ScalarEENKUlvE_clEvENKUlvE_clEvEUldE_St5arrayIPcLm2EEEEviT0_T1_)
        .other          _ZN2at6native29vectorized_elementwise_kernelILi8EZZZNS0_17logit_kernel_cudaERNS_18TensorIteratorBaseERKN3c106ScalarEENKUlvE_clEvENKUlvE_clEvEUldE_St5arrayIPcLm2EEEEviT0_T1_,@"STO_CUDA_ENTRY STV_DEFAULT"
_ZN2at6native29vectorized_elementwise_kernelILi8EZZZNS0_17logit_kernel_cudaERNS_18TensorIteratorBaseERKN3c106ScalarEENKUlvE_clEvENKUlvE_clEvEUldE_St5arrayIPcLm2EEEEviT0_T1_:
.text._ZN2at6native29vectorized_elementwise_kernelILi8EZZZNS0_17logit_kernel_cudaERNS_18TensorIteratorBaseERKN3c106ScalarEENKUlvE_clEvENKUlvE_clEvEUldE_St5arrayIPcLm2EEEEviT0_T1_:
        /* <DEDUP_REMOVED lines=35> */
[----:B-----5:R-:W-:Y:S05]  /*0230*/  CALL.REL.NOINC `($__internal_13_$__cuda_sm20_div_rn_f64_full) ;  /* 0x0000007000107944 */ /* 0x020fea0003c00000 */
[----:B------:R-:W-:-:S07]  /*0240*/  MOV R2, R4 ;  /* 0x0000000400027202 */ /* 0x000fce0000000f00 */
.L_x_8437:
[----:B------:R-:W-:Y:S05]  /*0250*/  BSYNC B1 ;  /* 0x0000000000017941 */ /* 0x000fea0003800000 */
.L_x_8436:
        /* <DEDUP_REMOVED lines=95> */
.L_x_8439:
[----:B------:R-:W-:Y:S05]  /*0850*/  BSYNC B0 ;  /* 0x0000000000007941 */ /* 0x000fea0003800000 */
.L_x_8438:
[----:B------:R-:W-:Y:S04]  /*0860*/  BSSY B1, `(.L_x_8440) ;  /* 0x0000007000017945 */ /* 0x000fe80003800000 */
[----:B------:R-:W-:Y:S05]  /*0870*/  @P3 BRA P4, `(.L_x_8441) ;  /* 0x0000000000143947 */ /* 0x000fea0002000000 */
[----:B------:R-:W-:Y:S01]  /*0880*/  MOV R28, R14 ;  /* 0x0000000e001c7202 */ /* 0x000fe20000000f00 */
[----:B------:R-:W-:Y:S01]  /*0890*/  IMAD.MOV.U32 R29, RZ, RZ, R15 ;  /* 0x000000ffff1d7224 */ /* 0x000fe200078e000f */
[----:B------:R-:W-:-:S07]  /*08a0*/  MOV R2, 0x8c0 ;  /* 0x000008c000027802 */ /* 0x000fce0000000f00 */
[----:B-----5:R-:W-:Y:S05]  /*08b0*/  CALL.REL.NOINC `($__internal_13_$__cuda_sm20_div_rn_f64_full) ;  /* 0x0000006800707944 */ /* 0x020fea0003c00000 */
[----:B------:R-:W-:-:S07]  /*08c0*/  IMAD.MOV.U32 R5, RZ, RZ, R3 ;  /* 0x000000ffff057224 */ /* 0x000fce00078e0003 */
.L_x_8441:
[----:B------:R-:W-:Y:S05]  /*08d0*/  BSYNC B1 ;  /* 0x0000000000017941 */ /* 0x000fea0003800000 */
.L_x_8440:
        /* <DEDUP_REMOVED lines=95> */
.L_x_8443:
[----:B------:R-:W-:Y:S05]  /*0ed0*/  BSYNC B0 ;  /* 0x0000000000007941 */ /* 0x000fea0003800000 */
.L_x_8442:
[----:B------:R-:W-:Y:S04]  /*0ee0*/  BSSY B1, `(.L_x_8444) ;  /* 0x0000007000017945 */ /* 0x000fe80003800000 */
[----:B------:R-:W-:Y:S05]  /*0ef0*/  @P3 BRA P4, `(.L_x_8445) ;  /* 0x0000000000143947 */ /* 0x000fea0002000000 */
[----:B------:R-:W-:Y:S01]  /*0f00*/  IMAD.MOV.U32 R28, RZ, RZ, R8 ;  /* 0x000000ffff1c7224 */ /* 0x000fe200078e0008 */
[----:B------:R-:W-:Y:S01]  /*0f10*/  MOV R2, 0xf40 ;  /* 0x00000f4000027802 */ /* 0x000fe20000000f00 */
[----:B------:R-:W-:-:S07]  /*0f20*/  IMAD.MOV.U32 R29, RZ, RZ, R9 ;  /* 0x000000ffff1d7224 */ /* 0x000fce00078e0009 */
[----:B------:R-:W-:Y:S05]  /*0f30*/  CALL.REL.NOINC `($__internal_13_$__cuda_sm20_div_rn_f64_full) ;  /* 0x0000006000d07944 */ /* 0x000fea0003c00000 */
[----:B------:R-:W-:-:S07]  /*0f40*/  IMAD.MOV.U32 R2, RZ, RZ, R4 ;  /* 0x000000ffff027224 */ /* 0x000fce00078e0004 */
.L_x_8445:
[----:B------:R-:W-:Y:S05]  /*0f50*/  BSYNC B1 ;  /* 0x0000000000017941 */ /* 0x000fea0003800000 */
.L_x_8444:
        /* <DEDUP_REMOVED lines=95> */
.L_x_8447:
[----:B------:R-:W-:Y:S05]  /*1550*/  BSYNC B0 ;  /* 0x0000000000007941 */ /* 0x000fea0003800000 */
.L_x_8446:
[----:B------:R-:W-:Y:S04]  /*1560*/  BSSY B1, `(.L_x_8448) ;  /* 0x0000007000017945 */ /* 0x000fe80003800000 */
[----:B------:R-:W-:Y:S05]  /*1570*/  @P3 BRA P4, `(.L_x_8449) ;  /* 0x0000000000143947 */ /* 0x000fea0002000000 */
[----:B------:R-:W-:Y:S01]  /*1580*/  IMAD.MOV.U32 R28, RZ, RZ, R10 ;  /* 0x000000ffff1c7224 */ /* 0x000fe200078e000a */
[----:B------:R-:W-:Y:S02]  /*1590*/  MOV R29, R11 ;  /* 0x0000000b001d7202 */ /* 0x000fe40000000f00 */
[----:B------:R-:W-:-:S07]  /*15a0*/  MOV R2, 0x15c0 ;  /* 0x000015c000027802 */ /* 0x000fce0000000f00 */
[----:B------:R-:W-:Y:S05]  /*15b0*/  CALL.REL.NOINC `($__internal_13_$__cuda_sm20_div_rn_f64_full) ;  /* 0x0000005c00307944 */ /* 0x000fea0003c00000 */
[----:B------:R-:W-:-:S07]  /*15c0*/  IMAD.MOV.U32 R5, RZ, RZ, R3 ;  /* 0x000000ffff057224 */ /* 0x000fce00078e0003 */
.L_x_8449:
[----:B------:R-:W-:Y:S05]  /*15d0*/  BSYNC B1 ;  /* 0x0000000000017941 */ /* 0x000fea0003800000 */
.L_x_8448:
        /* <DEDUP_REMOVED lines=95> */
.L_x_8451:
[----:B------:R-:W-:Y:S05]  /*1bd0*/  BSYNC B0 ;  /* 0x0000000000007941 */ /* 0x000fea0003800000 */
.L_x_8450:
[----:B------:R-:W-:Y:S04]  /*1be0*/  BSSY B1, `(.L_x_8452) ;  /* 0x0000007000017945 */ /* 0x000fe80003800000 */
[----:B------:R-:W-:Y:S05]  /*1bf0*/  @P3 BRA P4, `(.L_x_8453) ;  /* 0x0000000000143947 */ /* 0x000fea0002000000 */
[----:B------:R-:W-:Y:S01]  /*1c00*/  IMAD.MOV.U32 R28, RZ, RZ, R20 ;  /* 0x000000ffff1c7224 */ /* 0x000fe200078e0014 */
[----:B------:R-:W-:Y:S01]  /*1c10*/  MOV R2, 0x1c40 ;  /* 0x00001c4000027802 */ /* 0x000fe20000000f00 */
[----:B------:R-:W-:-:S07]  /*1c20*/  IMAD.MOV.U32 R29, RZ, RZ, R21 ;  /* 0x000000ffff1d7224 */ /* 0x000fce00078e0015 */
[----:B------:R-:W-:Y:S05]  /*1c30*/  CALL.REL.NOINC `($__internal_13_$__cuda_sm20_div_rn_f64_full) ;  /* 0x0000005400907944 */ /* 0x000fea0003c00000 */
[----:B------:R-:W-:-:S07]  /*1c40*/  IMAD.MOV.U32 R2, RZ, RZ, R4 ;  /* 0x000000ffff027224 */ /* 0x000fce00078e0004 */
.L_x_8453:
[----:B------:R-:W-:Y:S05]  /*1c50*/  BSYNC B1 ;  /* 0x0000000000017941 */ /* 0x000fea0003800000 */
.L_x_8452:
        /* <DEDUP_REMOVED lines=95> */
.L_x_8455:
[----:B------:R-:W-:Y:S05]  /*2250*/  BSYNC B0 ;  /* 0x0000000000007941 */ /* 0x000fea0003800000 */
.L_x_8454:
[----:B------:R-:W-:Y:S04]  /*2260*/  BSSY B1, `(.L_x_8456) ;  /* 0x0000007000017945 */ /* 0x000fe80003800000 */
[----:B------:R-:W-:Y:S05]  /*2270*/  @P3 BRA P4, `(.L_x_8457) ;  /* 0x0000000000143947 */ /* 0x000fea0002000000 */
[----:B------:R-:W-:Y:S01]  /*2280*/  IMAD.MOV.U32 R28, RZ, RZ, R22 ;  /* 0x000000ffff1c7224 */ /* 0x000fe200078e0016 */
[----:B------:R-:W-:Y:S01]  /*2290*/  MOV R2, 0x22c0 ;  /* 0x000022c000027802 */ /* 0x000fe20000000f00 */
[----:B------:R-:W-:-:S07]  /*22a0*/  IMAD.MOV.U32 R29, RZ, RZ, R23 ;  /* 0x000000ffff1d7224 */ /* 0x000fce00078e0017 */
[----:B------:R-:W-:Y:S05]  /*22b0*/  CALL.REL.NOINC `($__internal_13_$__cuda_sm20_div_rn_f64_full) ;  /* 0x0000004c00f07944 */ /* 0x000fea0003c00000 */
[----:B------:R-:W-:-:S07]  /*22c0*/  MOV R5, R3 ;  /* 0x0000000300057202 */ /* 0x000fce0000000f00 */
.L_x_8457:
[----:B------:R-:W-:Y:S05]  /*22d0*/  BSYNC B1 ;  /* 0x0000000000017941 */ /* 0x000fea0003800000 */
.L_x_8456:
        /* <DEDUP_REMOVED lines=95> */
.L_x_8459:
[----:B------:R-:W-:Y:S05]  /*28d0*/  BSYNC B0 ;  /* 0x0000000000007941 */ /* 0x000fea0003800000 */
.L_x_8458:
[----:B------:R-:W-:Y:S04]  /*28e0*/  BSSY B1, `(.L_x_8460) ;  /* 0x0000007000017945 */ /* 0x000fe80003800000 */
[----:B------:R-:W-:Y:S05]  /*28f0*/  @P3 BRA P4, `(.L_x_8461) ;  /* 0x0000000000143947 */ /* 0x000fea0002000000 */
[----:B------:R-:W-:Y:S01]  /*2900*/  MOV R28, R16 ;  /* 0x00000010001c7202 */ /* 0x000fe20000000f00 */
[----:B------:R-:W-:Y:S01]  /*2910*/  IMAD.MOV.U32 R29, RZ, RZ, R17 ;  /* 0x000000ffff1d7224 */ /* 0x000fe200078e0011 */
[----:B------:R-:W-:-:S07]  /*2920*/  MOV R2, 0x2940 ;  /* 0x0000294000027802 */ /* 0x000fce0000000f00 */
[----:B------:R-:W-:Y:S05]  /*2930*/  CALL.REL.NOINC `($__internal_13_$__cuda_sm20_div_rn_f64_full) ;  /* 0x0000004800507944 */ /* 0x000fea0003c00000 */
[----:B------:R-:W-:-:S07]  /*2940*/  IMAD.MOV.U32 R2, RZ, RZ, R4 ;  /* 0x000000ffff027224 */ /* 0x000fce00078e0004 */
.L_x_8461:
[----:B------:R-:W-:Y:S05]  /*2950*/  BSYNC B1 ;  /* 0x0000000000017941 */ /* 0x000fea0003800000 */
.L_x_8460:
        /* <DEDUP_REMOVED lines=95> */
.L_x_8463:
[----:B------:R-:W-:Y:S05]  /*2f50*/  BSYNC B0 ;  /* 0x0000000000007941 */ /* 0x000fea0003800000 */
.L_x_8462:
[----:B------:R-:W-:Y:S04]  /*2f60*/  BSSY B1, `(.L_x_8464) ;  /* 0x0000007000017945 */ /* 0x000fe80003800000 */
[----:B------:R-:W-:Y:S05]  /*2f70*/  @P3 BRA P4, `(.L_x_8465) ;  /* 0x0000000000143947 */ /* 0x000fea0002000000 */
[----:B------:R-:W-:Y:S01]  /*2f80*/  IMAD.MOV.U32 R28, RZ, RZ, R18 ;  /* 0x000000ffff1c7224 */ /* 0x000fe200078e0012 */
[----:B------:R-:W-:Y:S01]  /*2f90*/  MOV R2, 0x2fc0 ;  /* 0x00002fc000027802 */ /* 0x000fe20000000f00 */
[----:B------:R-:W-:-:S07]  /*2fa0*/  IMAD.MOV.U32 R29, RZ, RZ, R19 ;  /* 0x000000ffff1d7224 */ /* 0x000fce00078e0013 */
[----:B------:R-:W-:Y:S05]  /*2fb0*/  CALL.REL.NOINC `($__internal_13_$__cuda_sm20_div_rn_f64_full) ;  /* 0x0000004000b07944 */ /* 0x000fea0003c00000 */
[----:B------:R-:W-:-:S07]  /*2fc0*/  IMAD.MOV.U32 R5, RZ, RZ, R3 ;  /* 0x000000ffff057224 */ /* 0x000fce00078e0003 */
.L_x_8465:
[----:B------:R-:W-:Y:S05]  /*2fd0*/  BSYNC B1 ;  /* 0x0000000000017941 */ /* 0x000fea0003800000 */
.L_x_8464:
        /* <DEDUP_REMOVED lines=85> */
.L_x_8467:
[----:B------:R-:W-:Y:S05]  /*3530*/  BSYNC B0 ;  /* 0x0000000000007941 */ /* 0x000fea0003800000 */
.L_x_8466:
[----:B------:R-:W-:Y:S04]  /*3540*/  STG.E.128 desc[UR4][R30.64+0x20], R20 ;  /* 0x000020141e007986 */ /* 0x000fe8000c101d04 */
[----:B------:R-:W-:Y:S01]  /*3550*/  STG.E.128 desc[UR4][R30.64+0x30], R16 ;  /* 0x000030101e007986 */ /* 0x000fe2000c101d04 */
[----:B------:R-:W-:Y:S05]  /*3560*/  EXIT ;  /* 0x000000000000794d */ /* 0x000fea0003800000 */
.L_x_8435:
        /* <DEDUP_REMOVED lines=75> */
[----:B------:R-:W-:Y:S05]  /*3a20*/  CALL.REL.NOINC `($__internal_13_$__cuda_sm20_div_rn_f64_full) ;  /* 0x0000003800147944 */ /* 0x000fea0003c00000 */
[----:B------:R-:W-:-:S07]  /*3a30*/  IMAD.MOV.U32 R5, RZ, RZ, R3 ;  /* 0x000000ffff057224 */ /* 0x000fce00078e0003 */
.L_x_8471:
[----:B------:R-:W-:Y:S05]  /*3a40*/  BSYNC B2 ;  /* 0x0000000000027941 */ /* 0x000fea0003800000 */
.L_x_8470:
        /* <DEDUP_REMOVED lines=80> */
.L_x_8469:
[----:B------:R-:W-:Y:S05]  /*3f50*/  BSYNC B1 ;  /* 0x0000000000017941 */ /* 0x000fea0003800000 */
.L_x_8468:
        /* <DEDUP_REMOVED lines=24> */
[----:B------:R-:W-:Y:S05]  /*40e0*/  CALL.REL.NOINC `($__internal_13_$__cuda_sm20_div_rn_f64_full) ;  /* 0x0000003000647944 */ /* 0x000fea0003c00000 */
[----:B------:R-:W-:-:S07]  /*40f0*/  IMAD.MOV.U32 R5, RZ, RZ, R3 ;  /* 0x000000ffff057224 */ /* 0x000fce00078e0003 */
.L_x_8475:
[----:B------:R-:W-:Y:S05]  /*4100*/  BSYNC B2 ;  /* 0x0000000000027941 */ /* 0x000fea0003800000 */
.L_x_8474:
        /* <DEDUP_REMOVED lines=80> */
.L_x_8473:
[----:B------:R-:W-:Y:S05]  /*4610*/  BSYNC B1 ;  /* 0x0000000000017941 */ /* 0x000fea0003800000 */
.L_x_8472:
        /* <DEDUP_REMOVED lines=24> */
[----:B------:R-:W-:Y:S05]  /*47a0*/  CALL.REL.NOINC `($__internal_13_$__cuda_sm20_div_rn_f64_full) ;  /* 0x0000002800b47944 */ /* 0x000fea0003c00000 */
[----:B------:R-:W-:-:S07]  /*47b0*/  IMAD.MOV.U32 R5, RZ, RZ, R3 ;  /* 0x000000ffff057224 */ /* 0x000fce00078e0003 */
.L_x_8479:
[----:B------:R-:W-:Y:S05]  /*47c0*/  BSYNC B2 ;  /* 0x0000000000027941 */ /* 0x000fea0003800000 */
.L_x_8478:
        /* <DEDUP_REMOVED lines=80> */
.L_x_8477:
[----:B------:R-:W-:Y:S05]  /*4cd0*/  BSYNC B1 ;  /* 0x0000000000017941 */ /* 0x000fea0003800000 */
.L_x_8476:
        /* <DEDUP_REMOVED lines=24> */
[----:B------:R-:W-:Y:S05]  /*4e60*/  CALL.REL.NOINC `($__internal_13_$__cuda_sm20_div_rn_f64_full) ;  /* 0x0000002400047944 */ /* 0x000fea0003c00000 */
[----:B------:R-:W-:-:S07]  /*4e70*/  IMAD.MOV.U32 R5, RZ, RZ, R3 ;  /* 0x000000ffff057224 */ /* 0x000fce00078e0003 */
.L_x_8483:
[----:B------:R-:W-:Y:S05]  /*4e80*/  BSYNC B2 ;  /* 0x0000000000027941 */ /* 0x000fea0003800000 */
.L_x_8482:
        /* <DEDUP_REMOVED lines=80> */
.L_x_8481:
[----:B------:R-:W-:Y:S05]  /*5390*/  BSYNC B1 ;  /* 0x0000000000017941 */ /* 0x000fea0003800000 */
.L_x_8480:
        /* <DEDUP_REMOVED lines=25> */
[----:B------:R-:W-:-:S07]  /*5530*/  MOV R5, R3 ;  /* 0x0000000300057202 */ /* 0x000fce0000000f00 */
.L_x_8487:
[----:B------:R-:W-:Y:S05]  /*5540*/  BSYNC B2 ;  /* 0x0000000000027941 */ /* 0x000fea0003800000 */
.L_x_8486:
        /* <DEDUP_REMOVED lines=80> */
.L_x_8485:
[----:B------:R-:W-:Y:S05]  /*5a50*/  BSYNC B1 ;  /* 0x0000000000017941 */ /* 0x000fea0003800000 */
.L_x_8484:
        /* <DEDUP_REMOVED lines=26> */
.L_x_8491:
[----:B------:R-:W-:Y:S05]  /*5c00*/  BSYNC B2 ;  /* 0x0000000000027941 */ /* 0x000fea0003800000 */
.L_x_8490:
        /* <DEDUP_REMOVED lines=80> */
.L_x_8489:
[----:B------:R-:W-:Y:S05]  /*6110*/  BSYNC B1 ;  /* 0x0000000000017941 */ /* 0x000fea0003800000 */
.L_x_8488:
        /* <DEDUP_REMOVED lines=26> */
.L_x_8495:
[----:B------:R-:W-:Y:S05]  /*62c0*/  BSYNC B2 ;  /* 0x0000000000027941 */ /* 0x000fea0003800000 */
.L_x_8494:
        /* <DEDUP_REMOVED lines=80> */
.L_x_8493:
[----:B------:R-:W-:Y:S05]  /*67d0*/  BSYNC B1 ;  /* 0x0000000000017941 */ /* 0x000fea0003800000 */
.L_x_8492:
        /* <DEDUP_REMOVED lines=26> */
.L_x_8499:
[----:B------:R-:W-:Y:S05]  /*6980*/  BSYNC B2 ;  /* 0x0000000000027941 */ /* 0x000fea0003800000 */
.L_x_8498:
        /* <DEDUP_REMOVED lines=80> */
.L_x_8497:
[----:B------:R-:W-:Y:S05]  /*6e90*/  BSYNC B1 ;  /* 0x0000000000017941 */ /* 0x000fea0003800000 */
.L_x_8496:
        /* <DEDUP_REMOVED lines=24> */
.L_x_8502:
[----:B------:R-:W-:-:S13]  /*7020*/  ISETP.GE.AND P0, PT, R7, R30, PT ;  /* 0x0000001e0700720c */ /* 0x000fda0003f06270 */
[----:B------:R-:W-:Y:S05]  /*7030*/  @P0 BRA `(.L_x_8504) ;  /* 0x0000000000300947 */ /* 0x000fea0003800000 */
[----:B0-----:R-:W0:Y:S01]  /*7040*/  LDC.64 R4, c[0x0][0x218] ;  /* 0x00008600ff047b82 */ /* 0x001e220000000a00 */
[----:B------:R-:W-:Y:S01]  /*7050*/  IADD3 R9, R0, R7, RZ ;  /* 0x0000000700097210 */ /* 0x000fe20007ffe0ff */
[----:B------:R-:W-:-:S04]  /*7060*/  VIADD R7, R7, 0x80 ;  /* 0x0000008007077836 */ /* 0x000fc80000000000 */
[----:B0-----:R-:W-:-:S05]  /*7070*/  IMAD.WIDE.U32 R4, R9, 0x8, R4 ;  /* 0x0000000809047825 */ /* 0x001fca00078e0004 */
[----:B------:R1:W-:Y:S02]  /*7080*/  STG.E.64 desc[UR4][R4.64], R16 ;  /* 0x0000001004007986 */ /* 0x0003e4000c101b04 */
.L_x_8503:
[----:B------:R-:W-:-:S13]  /*7090*/  ISETP.GE.AND P0, PT, R7, R30, PT ;  /* 0x0000001e0700720c */ /* 0x000fda0003f06270 */
[----:B------:R-:W-:Y:S05]  /*70a0*/  @P0 BRA `(.L_x_8505) ;  /* 0x0000000000340947 */ /* 0x000fea0003800000 */
[----:B01----:R-:W0:Y:S01]  /*70b0*/  LDC.64 R4, c[0x0][0x218] ;  /* 0x00008600ff047b82 */ /* 0x003e220000000a00 */
[----:B------:R-:W-:Y:S02]  /*70c0*/  IMAD.IADD R9, R0, 0x1, R7 ;  /* 0x0000000100097824 */ /* 0x000fe400078e0207 */
[----:B------:R-:W-:Y:S02]  /*70d0*/  VIADD R7, R7, 0x80 ;  /* 0x0000008007077836 */ /* 0x000fe40000000000 */
[----:B0-----:R-:W-:-:S05]  /*70e0*/  IMAD.WIDE.U32 R4, R9, 0x8, R4 ;  /* 0x0000000809047825 */ /* 0x001fca00078e0004 */
[----:B------:R1:W-:Y:S02]  /*70f0*/  STG.E.64 desc[UR4][R4.64], R18 ;  /* 0x0000001204007986 */ /* 0x0003e4000c101b04 */
.L_x_8504:
        /* <DEDUP_REMOVED lines=8> */
.L_x_8505:
[----:B------:R-:W-:Y:S05]  /*7180*/  BSYNC B1 ;  /* 0x0000000000017941 */ /* 0x000fea0003800000 */
.L_x_8501:
[----:B------:R-:W-:-:S13]  /*7190*/  ISETP.GE.AND P0, PT, R7, R30, PT ;  /* 0x0000001e0700720c */ /* 0x000fda0003f06270 */
[----:B012---:R-:W0:Y:S01]  /*71a0*/  @!P0 LDC.64 R4, c[0x0][0x218] ;  /* 0x00008600ff048b82 */ /* 0x007e220000000a00 */
[----:B------:R-:W-:Y:S02]  /*71b0*/  @!P0 IMAD.IADD R9, R0, 0x1, R7 ;  /* 0x0000000100098824 */ /* 0x000fe400078e0207 */
[----:B------:R-:W-:Y:S02]  /*71c0*/  @!P0 VIADD R7, R7, 0x80 ;  /* 0x0000008007078836 */ /* 0x000fe40000000000 */
[----:B0-----:R-:W-:-:S05]  /*71d0*/  @!P0 IMAD.WIDE.U32 R4, R9, 0x8, R4 ;  /* 0x0000000809048825 */ /* 0x001fca00078e0004 */
[----:B------:R2:W-:Y:S02]  /*71e0*/  @!P0 STG.E.64 desc[UR4][R4.64], R22 ;  /* 0x0000001604008986 */ /* 0x0005e4000c101b04 */
.L_x_8506:
[----:B------:R-:W-:Y:S05]  /*71f0*/  BSYNC B0 ;  /* 0x0000000000007941 */ /* 0x000fea0003800000 */
.L_x_8500:
        /* <DEDUP_REMOVED lines=8> */
        .weak           $__internal_13_$__cuda_sm20_div_rn_f64_full
        .type           $__internal_13_$__cuda_sm20_div_rn_f64_full,@function
        .size           $__internal_13_$__cuda_sm20_div_rn_f64_full,(.L_x_11138 - $__internal_13_$__cuda_sm20_div_rn_f64_full)
$__internal_13_$__cuda_sm20_div_rn_f64_full:
        /* <DEDUP_REMOVED lines=68> */
.L_x_8508:
        /* <DEDUP_REMOVED lines=17> */
.L_x_8511:
[----:B------:R-:W-:Y:S01]  /*77d0*/  LOP3.LUT R3, R25, 0x80000, RZ, 0xfc, !PT ;  /* 0x0008000019037812 */ /* 0x000fe200078efcff */
[----:B------:R-:W-:-:S03]  /*77e0*/  IMAD.MOV.U32 R36, RZ, RZ, R24 ;  /* 0x000000ffff247224 */ /* 0x000fc600078e0018 */
[----:B------:R-:W-:Y:S01]  /*77f0*/  MOV R37, R3 ;  /* 0x0000000300257202 */ /* 0x000fe20000000f00 */
[----:B------:R-:W-:Y:S06]  /*7800*/  BRA `(.L_x_8509) ;  /* 0x00000000000c7947 */ /* 0x000fec0003800000 */
.L_x_8510:
[----:B------:R-:W-:Y:S01]  /*7810*/  LOP3.LUT R3, R29, 0x80000, RZ, 0xfc, !PT ;  /* 0x000800001d037812 */ /* 0x000fe200078efcff */
[----:B------:R-:W-:-:S04]  /*7820*/  IMAD.MOV.U32 R36, RZ, RZ, R28 ;  /* 0x000000ffff247224 */ /* 0x000fc800078e001c */
[----:B------:R-:W-:-:S07]  /*7830*/  IMAD.MOV.U32 R37, RZ, RZ, R3 ;  /* 0x000000ffff257224 */ /* 0x000fce00078e0003 */
.L_x_8509:
[----:B------:R-:W-:Y:S05]  /*7840*/  BSYNC B0 ;  /* 0x0000000000007941 */ /* 0x000fea0003800000 */
.L_x_8507:
[----:B------:R-:W-:Y:S01]  /*7850*/  IMAD.MOV.U32 R6, RZ, RZ, R2 ;  /* 0x000000ffff067224 */ /* 0x000fe200078e0002 */
[----:B------:R-:W-:Y:S01]  /*7860*/  MOV R3, R37 ;  /* 0x0000002500037202 */ /* 0x000fe20000000f00 */
[----:B------:R-:W-:Y:S02]  /*7870*/  IMAD.MOV.U32 R7, RZ, RZ, 0x0 ;  /* 0x00000000ff077424 */ /* 0x000fe400078e00ff */
[----:B------:R-:W-:Y:S02]  /*7880*/  IMAD.MOV.U32 R4, RZ, RZ, R36 ;  /* 0x000000ffff047224 */ /* 0x000fe400078e0024 */
[----:B------:R-:W-:Y:S05]  /*7890*/  RET.REL.NODEC R6 `(_ZN2at6native29vectorized_elementwise_kernelILi8EZZZNS0_17logit_kernel_cudaERNS_18TensorIteratorBaseERKN3c106ScalarEENKUlvE_clEvENKUlvE_clEvEUldE_St5arrayIPcLm2EEEEviT0_T1_) ;  /* 0xffffff8406d87950 */ /* 0x000fea0003c3ffff */
.L_x_8512:
        /* <DEDUP_REMOVED lines=14> */
.L_x_11138:


//--------------------- .text._ZN2at6native18elementwise_kernelILi128ELi4EZNS0_15gpu_kernel_implIZZZNS0_19sigmoid_kernel_cudaERNS_18TensorIteratorBaseEENKUlvE0_clEvENKUlvE2_clEvEUlN3c108BFloat16EE_EEvS4_RKT_EUliE_EEviT1_ --------------------------
	.section	.text._ZN2at6native18elementwise_kernelILi128ELi4EZNS0_15gpu_kernel_implIZZZNS0_19sigmoid_kernel_cudaERNS_18TensorIteratorBaseEENKUlvE0_clEvENKUlvE2_clEvEUlN3c108BFloat16EE_EEvS4_RKT_EUliE_EEviT1_,"ax",@progbits
	.align	128
        .global         _ZN2at6native18elementwise_kernelILi128ELi4EZNS0_15gpu_kernel_implIZZZNS0_19sigmoid_kernel_cudaERNS_18TensorIteratorBaseEENKUlvE0_clEvENKUlvE2_clEvEUlN3c108BFloat16EE_EEvS4_RKT_EUliE_EEviT1_
        .type           _ZN2at6native18elementwise_kernelILi128ELi4EZNS0_15gpu_kernel_implIZZZNS0_19sigmoid_kernel_cudaERNS_18TensorIteratorBaseEENKUlvE0_clEvENKUlvE2_clEvEUlN3c108BFloat16EE_EEvS4_RKT_EUliE_EEviT1_,@function
        .size           _ZN2at6native18elementwise_kernelILi128ELi4EZNS0_15gpu_kernel_implIZZZNS0_19sigmoid_kernel_cudaERNS_18TensorIteratorBaseEENKUlvE0_clEvENKUlvE2_clEvEUlN3c108BFloat16EE_EEvS4_RKT_EUliE_EEviT1_,(.L_x_11230 - _ZN2at6native18elementwise_kernelILi128ELi4EZNS0_15gpu_kernel_implIZZZNS0_19sigmoid_kernel_cudaERNS_18TensorIteratorBaseEENKUlvE0_clEvENKUlvE2_clEvEUlN3c108BFloat16EE_EEvS4_RKT_EUliE_EEviT1_)
        .other          _ZN2at6native18elementwise_kernelILi128ELi4EZNS0_15gpu_kernel_implIZZZNS0_19sigmoid_kernel_cudaERNS_18TensorIteratorBaseEENKUlvE0_clEvENKUlvE2_clEvEUlN3c108BFloat16EE_EEvS4_RKT_EUliE_EEviT1_,@"STO_CUDA_ENTRY STV_DEFAULT"
_ZN2at6native18elementwise_kernelILi128ELi4EZNS0_15gpu_kernel_implIZZZNS0_19sigmoid_kernel_cudaERNS_18TensorIteratorBaseEENKUlvE0_clEvENKUlvE2_clEvEUlN3c108BFloat16EE_EEvS4_RKT_EUliE_EEviT1_:
.text._ZN2at6native18elementwise_kernelILi128ELi4EZNS0_15gpu_kernel_implIZZZNS0_19sigmoid_kernel_cudaERNS_18TensorIteratorBaseEENKUlvE0_clEvENKUlvE2_clEvEUlN3c108BFloat16EE_EEvS4_RKT_EUliE_EEviT1_:
        /* <DEDUP_REMOVED lines=313> */
.L_x_8515:
        /* <DEDUP_REMOVED lines=22> */
.L_x_8519:
[----:B------:R-:W2:Y:S02]  /*14f0*/  LDG.E.U8 R2, desc[UR36][R2.64] ;  /* 0x0000002402027981 */ /* 0x000ea4000c1e1100 */
[----:B--2---:R-:W-:-:S04]  /*1500*/  I2FP.F32.U32 R0, R2 ;  /* 0x0000000200007245 */ /* 0x004fc80000201000 */
[----:B------:R-:W-:Y:S01]  /*1510*/  F2FP.BF16.F32.PACK_AB R0, RZ, R0 ;  /* 0x00000000ff00723e */ /* 0x000fe200000010ff */
[----:B------:R-:W-:Y:S06]  /*1520*/  BRA `(.L_x_8521) ;  /* 0x0000000c00907947 */ /* 0x000fec0003800000 */
.L_x_8518:
        /* <DEDUP_REMOVED lines=10> */
.L_x_8523:
[----:B------:R-:W2:Y:S02]  /*15d0*/  LDG.E R2, desc[UR36][R2.64] ;  /* 0x0000002402027981 */ /* 0x000ea4000c1e1900 */
[----:B--2---:R-:W-:-:S04]  /*15e0*/  I2FP.F32.S32 R0, R2 ;  /* 0x0000000200007245 */ /* 0x004fc80000201400 */
[----:B------:R-:W-:Y:S01]  /*15f0*/  F2FP.BF16.F32.PACK_AB R0, RZ, R0 ;  /* 0x00000000ff00723e */ /* 0x000fe200000010ff */
[----:B------:R-:W-:Y:S06]  /*1600*/  BRA `(.L_x_8521) ;  /* 0x0000000c00587947 */ /* 0x000fec0003800000 */
.L_x_8522:
[----:B------:R-:W2:Y:S02]  /*1610*/  LDG.E.U16 R2, desc[UR36][R2.64] ;  /* 0x0000002402027981 */ /* 0x000ea4000c1e1500 */
[----:B--2---:R-:W0:Y:S02]  /*1620*/  I2F.S16 R0, R2 ;  /* 0x0000000200007306 */ /* 0x004e240000101400 */
[----:B0-----:R-:W-:Y:S01]  /*1630*/  F2FP.BF16.F32.PACK_AB R0, RZ, R0 ;  /* 0x00000000ff00723e */ /* 0x001fe200000010ff */
[----:B------:R-:W-:Y:S06]  /*1640*/  BRA `(.L_x_8521) ;  /* 0x0000000c00487947 */ /* 0x000fec0003800000 */
.L_x_8517:
        /* <DEDUP_REMOVED lines=9> */
.L_x_8525:
[----:B------:R-:W2:Y:S02]  /*16e0*/  LDG.E.U16 R0, desc[UR36][R2.64] ;  /* 0x0000002402007981 */ /* 0x000ea4000c1e1500 */
[----:B--2---:R-:W-:-:S05]  /*16f0*/  HADD2.F32 R0, -RZ, R0.H0_H0 ;  /* 0x20000000ff007230 */ /* 0x004fca0000004100 */
[----:B------:R-:W-:Y:S01]  /*1700*/  F2FP.BF16.F32.PACK_AB R0, RZ, R0 ;  /* 0x00000000ff00723e */ /* 0x000fe200000010ff */
[----:B------:R-:W-:Y:S06]  /*1710*/  BRA `(.L_x_8521) ;  /* 0x0000000c00147947 */ /* 0x000fec0003800000 */
.L_x_8524:
        /* <DEDUP_REMOVED lines=9> */
.L_x_8527:
[----:B------:R-:W2:Y:S02]  /*17b0*/  LDG.E.U16 R2, desc[UR36][R2.64] ;  /* 0x0000002402027981 */ /* 0x000ea4000c1e1500 */
[----:B--2---:R-:W-:-:S05]  /*17c0*/  HADD2.F32 R0, -RZ, R2.H0_H0 ;  /* 0x20000002ff007230 */ /* 0x004fca0000004100 */
[----:B------:R-:W-:Y:S01]  /*17d0*/  F2FP.BF16.F32.PACK_AB R0, RZ, R0 ;  /* 0x00000000ff00723e */ /* 0x000fe200000010ff */
[----:B------:R-:W-:Y:S06]  /*17e0*/  BRA `(.L_x_8521) ;  /* 0x0000000800e07947 */ /* 0x000fec0003800000 */
.L_x_8526:
        /* <DEDUP_REMOVED lines=8> */
.L_x_8516:
        /* <DEDUP_REMOVED lines=13> */
.L_x_8530:
        /* <DEDUP_REMOVED lines=8> */
.L_x_8529:
        /* <DEDUP_REMOVED lines=28> */
.L_x_8532:
        /* <DEDUP_REMOVED lines=15> */
.L_x_8531:
[----:B------:R0:W5:Y:S01]  /*1c70*/  LDG.E.U16 R0, desc[UR36][R2.64] ;  /* 0x0000002402007981 */ /* 0x000162000c1e1500 */
[----:B------:R-:W-:Y:S05]  /*1c80*/  BRA `(.L_x_8521) ;  /* 0x0000000400b87947 */ /* 0x000fea0003800000 */
.L_x_8528:
        /* <DEDUP_REMOVED lines=12> */
.L_x_8535:
        /* <DEDUP_REMOVED lines=21> */
.L_x_8539:
[----:B------:R-:W-:Y:S05]  /*1ea0*/  BSYNC B1 ;  /* 0x0000000000017941 */ /* 0x000fea0003800000 */
.L_x_8538:
[----:B------:R-:W-:Y:S01]  /*1eb0*/  LEA R3, R0, 0x3b800000, 0x17 ;  /* 0x3b80000000037811 */ /* 0x000fe200078eb8ff */
[----:B------:R-:W-:-:S05]  /*1ec0*/  IMAD.SHL.U32 R0, R2, 0x100000, RZ ;  /* 0x0010000002007824 */ /* 0x000fca00078e00ff */
[----:B------:R-:W-:-:S07]  /*1ed0*/  LOP3.LUT R0, R3, R0, R4, 0xfe, !PT ;  /* 0x0000000003007212 */ /* 0x000fce00078efe04 */
.L_x_8537:
[----:B------:R-:W-:Y:S05]  /*1ee0*/  BSYNC B0 ;  /* 0x0000000000007941 */ /* 0x000fea0003800000 */
.L_x_8536:
[----:B------:R-:W-:Y:S01]  /*1ef0*/  F2FP.BF16.F32.PACK_AB R0, RZ, R0 ;  /* 0x00000000ff00723e */ /* 0x000fe200000010ff */
[----:B------:R-:W-:Y:S06]  /*1f00*/  BRA `(.L_x_8521) ;  /* 0x0000000400187947 */ /* 0x000fec0003800000 */
.L_x_8534:
        /* <DEDUP_REMOVED lines=21> */
.L_x_8543:
[----:B------:R-:W-:Y:S05]  /*2060*/  BSYNC B1 ;  /* 0x0000000000017941 */ /* 0x000fea0003800000 */
.L_x_8542:
[----:B------:R-:W-:Y:S01]  /*2070*/  LEA R3, R0, 0x37800000, 0x17 ;  /* 0x3780000000037811 */ /* 0x000fe200078eb8ff */
[----:B------:R-:W-:-:S05]  /*2080*/  IMAD.SHL.U32 R0, R2, 0x200000, RZ ;  /* 0x0020000002007824 */ /* 0x000fca00078e00ff */
[----:B------:R-:W-:-:S07]  /*2090*/  LOP3.LUT R0, R3, R0, R4, 0xfe, !PT ;  /* 0x0000000003007212 */ /* 0x000fce00078efe04 */
.L_x_8541:
[----:B------:R-:W-:Y:S05]  /*20a0*/  BSYNC B0 ;  /* 0x0000000000007941 */ /* 0x000fea0003800000 */
.L_x_8540:
[----:B------:R-:W-:Y:S01]  /*20b0*/  F2FP.BF16.F32.PACK_AB R0, RZ, R0 ;  /* 0x00000000ff00723e */ /* 0x000fe200000010ff */
[----:B------:R-:W-:Y:S06]  /*20c0*/  BRA `(.L_x_8521) ;  /* 0x0000000000a87947 */ /* 0x000fec0003800000 */
.L_x_8533:
        /* <DEDUP_REMOVED lines=14> */
.L_x_8547:
[----:B------:R-:W-:Y:S05]  /*21b0*/  BSYNC B0 ;  /* 0x0000000000007941 */ /* 0x000fea0003800000 */
.L_x_8546:
[----:B------:R-:W-:Y:S01]  /*21c0*/  F2FP.BF16.F32.PACK_AB R0, RZ, R0 ;  /* 0x00000000ff00723e */ /* 0x000fe200000010ff */
[----:B------:R-:W-:Y:S06]  /*21d0*/  BRA `(.L_x_8521) ;  /* 0x0000000000647947 */ /* 0x000fec0003800000 */
.L_x_8520:
        /* <DEDUP_REMOVED lines=16> */
.L_x_8548:
[----:B------:R-:W-:Y:S01]  /*22e0*/  PRMT R0, RZ, 0x7610, R0 ;  /* 0x00007610ff007816 */ /* 0x000fe20000000000 */
[----:B------:R-:W-:Y:S06]  /*22f0*/  BRA `(.L_x_8521) ;  /* 0x00000000001c7947 */ /* 0x000fec0003800000 */
.L_x_8545:
[----:B------:R-:W2:Y:S02]  /*2300*/  LDG.E.64 R2, desc[UR36][R2.64] ;  /* 0x0000002402027981 */ /* 0x000ea4000c1e1b00 */
[----:B--2---:R-:W0:Y:S02]  /*2310*/  I2F.U64 R0, R2 ;  /* 0x0000000200007312 */ /* 0x004e240000301000 */
[----:B0-----:R-:W-:Y:S01]  /*2320*/  F2FP.BF16.F32.PACK_AB R0, RZ, R0 ;  /* 0x00000000ff00723e */ /* 0x001fe200000010ff */
[----:B------:R-:W-:Y:S06]  /*2330*/  BRA `(.L_x_8521) ;  /* 0x00000000000c7947 */ /* 0x000fec0003800000 */
.L_x_8544:
[----:B------:R-:W2:Y:S02]  /*2340*/  LDG.E R2, desc[UR36][R2.64] ;  /* 0x0000002402027981 */ /* 0x000ea4000c1e1900 */
[----:B--2---:R-:W-:-:S04]  /*2350*/  I2FP.F32.U32 R0, R2 ;  /* 0x0000000200007245 */ /* 0x004fc80000201000 */
[----:B------:R-:W-:-:S07]  /*2360*/  F2FP.BF16.F32.PACK_AB R0, RZ, R0 ;  /* 0x00000000ff00723e */ /* 0x000fce00000010ff */
.L_x_8521:
[----:B-----5:R-:W-:Y:S01]  /*2370*/  IMAD.U32 R0, R0, 0x10000, RZ ;  /* 0x0001000000007824 */ /* 0x020fe200078e00ff */
[----:B------:R-:W0:Y:S03]  /*2380*/  LDC.U8 R4, c[0x0][0x421] ;  /* 0x00010840ff047b82 */ /* 0x000e260000000000 */
[----:B------:R-:W-:-:S06]  /*2390*/  FMUL.FTZ R0, R0, -1.4426950216293334961 ;  /* 0xbfb8aa3b00007820 */ /* 0x000fcc0000410000 */
[----:B------:R-:W1:Y:S01]  /*23a0*/  MUFU.EX2 R0, R0 ;  /* 0x0000000000007308 */ /* 0x000e620000000800 */
[----:B0-----:R-:W-:Y:S01]  /*23b0*/  PRMT R3, R4, 0x9910, RZ ;  /* 0x0000991004037816 */ /* 0x001fe200000000ff */
[----:B-1----:R-:W-:-:S03]  /*23c0*/  FADD.FTZ R2, R0, 1 ;  /* 0x3f80000000027421 */ /* 0x002fc60000010000 */
[----:B------:R-:W-:-:S03]  /*23d0*/  ISETP.GT.AND P0, PT, R3, 0x9, PT ;  /* 0x000000090300780c */ /* 0x000fc60003f04270 */
[----:B------:R-:W0:Y:S08]  /*23e0*/  MUFU.RCP R2, R2 ;  /* 0x0000000200027308 */ /* 0x000e300000001000 */
[----:B0-----:R0:W1:Y:S02]  /*23f0*/  F2F.BF16.F32 R5, R2 ;  /* 0x0000000200057304 */ /* 0x0010640000202000 */
        /* <DEDUP_REMOVED lines=10> */
[----:B------:R-:W1:Y:S02]  /*24a0*/  F2I.FTZ.TRUNC.NTZ R3, R0 ;  /* 0x0000000000037305 */ /* 0x000e64000021f100 */
[----:B-1----:R4:W-:Y:S01]  /*24b0*/  STG.E.U8 desc[UR36][R16.64], R3 ;  /* 0x0000000310007986 */ /* 0x0029e2000c101124 */
[----:B------:R-:W-:Y:S05]  /*24c0*/  BRA `(.L_x_8554) ;  /* 0x0000000c00947947 */ /* 0x000fea0003800000 */
.L_x_8552:
[----:B-1----:R-:W-:-:S06]  /*24d0*/  IMAD.U32 R3, R5, 0x10000, RZ ;  /* 0x0001000005037824 */ /* 0x002fcc00078e00ff */
[----:B0-----:R-:W0:Y:S02]  /*24e0*/  F2I.S64.TRUNC R2, R3 ;  /* 0x0000000300027311 */ /* 0x001e24000020d900 */
[----:B0-----:R3:W-:Y:S01]  /*24f0*/  STG.E.U8 desc[UR36][R16.64], R2 ;  /* 0x0000000210007986 */ /* 0x0017e2000c101124 */
[----:B------:R-:W-:Y:S05]  /*2500*/  BRA `(.L_x_8554) ;  /* 0x0000000c00847947 */ /* 0x000fea0003800000 */
.L_x_8551:
[----:B------:R-:W-:-:S13]  /*2510*/  ISETP.NE.AND P0, PT, R3, 0x2, PT ;  /* 0x000000020300780c */ /* 0x000fda0003f05270 */
[----:B------:R-:W-:Y:S05]  /*2520*/  @!P0 BRA `(.L_x_8555) ;  /* 0x0000000000308947 */ /* 0x000fea0003800000 */
[----:B------:R-:W-:-:S13]  /*2530*/  ISETP.NE.AND P0, PT, R3, 0x3, PT ;  /* 0x000000030300780c */ /* 0x000fda0003f05270 */
[----:B------:R-:W-:Y:S05]  /*2540*/  @!P0 BRA `(.L_x_8556) ;  /* 0x0000000000188947 */ /* 0x000fea0003800000 */
[----:B------:R-:W-:-:S13]  /*2550*/  ISETP.NE.AND P0, PT, R3, 0x4, PT ;  /* 0x000000040300780c */ /* 0x000fda0003f05270 */
[----:B------:R-:W-:Y:S05]  /*2560*/  @P0 BRA `(.L_x_8553) ;  /* 0x0000000c000c0947 */ /* 0x000fea0003800000 */
[----:B01----:R-:W-:-:S06]  /*2570*/  IMAD.U32 R2, R5, 0x10000, RZ ;  /* 0x0001000005027824 */ /* 0x003fcc00078e00ff */
[----:B------:R-:W0:Y:S02]  /*2580*/  F2I.S64.TRUNC R2, R2 ;  /* 0x0000000200027311 */ /* 0x000e24000020d900 */
[----:B0-----:R0:W-:Y:S01]  /*2590*/  STG.E.64 desc[UR36][R16.64], R2 ;  /* 0x0000000210007986 */ /* 0x0011e2000c101b24 */
[----:B------:R-:W-:Y:S05]  /*25a0*/  BRA `(.L_x_8554) ;  /* 0x0000000c005c7947 */ /* 0x000fea0003800000 */
.L_x_8556:
[----:B-1----:R-:W-:-:S06]  /*25b0*/  IMAD.U32 R5, R5, 0x10000, RZ ;  /* 0x0001000005057824 */ /* 0x002fcc00078e00ff */
[----:B------:R-:W1:Y:S02]  /*25c0*/  F2I.FTZ.TRUNC.NTZ R5, R5 ;  /* 0x0000000500057305 */ /* 0x000e64000021f100 */
[----:B-1----:R1:W-:Y:S01]  /*25d0*/  STG.E desc[UR36][R16.64], R5 ;  /* 0x0000000510007986 */ /* 0x0023e2000c101924 */
[----:B------:R-:W-:Y:S05]  /*25e0*/  BRA `(.L_x_8554) ;  /* 0x0000000c004c7947 */ /* 0x000fea0003800000 */
.L_x_8555:
[----:B-1----:R-:W-:-:S06]  /*25f0*/  IMAD.U32 R5, R5, 0x10000, RZ ;  /* 0x0001000005057824 */ /* 0x002fcc00078e00ff */
[----:B------:R-:W1:Y:S02]  /*2600*/  F2I.FTZ.TRUNC.NTZ R5, R5 ;  /* 0x0000000500057305 */ /* 0x000e64000021f100 */
[----:B-1----:R2:W-:Y:S01]  /*2610*/  STG.E.U16 desc[UR36][R16.64], R5 ;  /* 0x0000000510007986 */ /* 0x0025e2000c101524 */
[----:B------:R-:W-:Y:S05]  /*2620*/  BRA `(.L_x_8554) ;  /* 0x0000000c003c7947 */ /* 0x000fea0003800000 */
.L_x_8550:
[----:B------:R-:W-:-:S13]  /*2630*/  ISETP.GT.AND P0, PT, R3, 0x6, PT ;  /* 0x000000060300780c */ /* 0x000fda0003f04270 */
[----:B------:R-:W-:Y:S05]  /*2640*/  @P0 BRA `(.L_x_8557) ;  /* 0x00000000002c0947 */ /* 0x000fea0003800000 */
[----:B------:R-:W-:-:S13]  /*2650*/  ISETP.NE.AND P0, PT, R3, 0x5, PT ;  /* 0x000000050300780c */ /* 0x000fda0003f05270 */
[----:B------:R-:W-:Y:S05]  /*2660*/  @!P0 BRA `(.L_x_8558) ;  /* 0x0000000000148947 */ /* 0x000fea0003800000 */
[----:B------:R-:W-:-:S13]  /*2670*/  ISETP.NE.AND P0, PT, R3, 0x6, PT ;  /* 0x000000060300780c */ /* 0x000fda0003f05270 */
[----:B------:R-:W-:Y:S05]  /*2680*/  @P0 BRA `(.L_x_8553) ;  /* 0x0000000800c40947 */ /* 0x000fea0003800000 */
[----:B-1----:R-:W-:-:S05]  /*2690*/  IMAD.U32 R5, R5, 0x10000, RZ ;  /* 0x0001000005057824 */ /* 0x002fca00078e00ff */
[----:B------:R1:W-:Y:S01]  /*26a0*/  STG.E desc[UR36][R16.64], R5 ;  /* 0x0000000510007986 */ /* 0x0003e2000c101924 */
[----:B------:R-:W-:Y:S05]  /*26b0*/  BRA `(.L_x_8554) ;  /* 0x0000000c00187947 */ /* 0x000fea0003800000 */
.L_x_8558:
[----:B-1----:R-:W-:-:S05]  /*26c0*/  IMAD.U32 R0, R5, 0x10000, RZ ;  /* 0x0001000005007824 */ /* 0x002fca00078e00ff */
[----:B------:R-:W-:-:S05]  /*26d0*/  F2FP.F16.F32.PACK_AB R0, RZ, R0 ;  /* 0x00000000ff00723e */ /* 0x000fca00000000ff */
[----:B------:R1:W-:Y:S01]  /*26e0*/  STG.E.U16 desc[UR36][R16.64], R0 ;  /* 0x0000000010007986 */ /* 0x0003e2000c101524 */
[----:B------:R-:W-:Y:S05]  /*26f0*/  BRA `(.L_x_8554) ;  /* 0x0000000c00087947 */ /* 0x000fea0003800000 */
.L_x_8557:
[----:B------:R-:W-:-:S13]  /*2700*/  ISETP.NE.AND P0, PT, R3, 0x7, PT ;  /* 0x000000070300780c */ /* 0x000fda0003f05270 */
[----:B------:R-:W-:Y:S05]  /*2710*/  @!P0 BRA `(.L_x_8559) ;  /* 0x0000000000348947 */ /* 0x000fea0003800000 */
[----:B------:R-:W-:-:S13]  /*2720*/  ISETP.NE.AND P0, PT, R3, 0x8, PT ;  /* 0x000000080300780c */ /* 0x000fda0003f05270 */
[----:B------:R-:W-:Y:S05]  /*2730*/  @!P0 BRA `(.L_x_8560) ;  /* 0x0000000000188947 */ /* 0x000fea0003800000 */
[----:B------:R-:W-:-:S13]  /*2740*/  ISETP.NE.AND P0, PT, R3, 0x9, PT ;  /* 0x000000090300780c */ /* 0x000fda0003f05270 */
[----:B------:R-:W-:Y:S05]  /*2750*/  @P0 BRA `(.L_x_8553) ;  /* 0x0000000800900947 */ /* 0x000fea0003800000 */
[----:B01----:R-:W-:Y:S02]  /*2760*/  IMAD.U32 R2, R5, 0x10000, RZ ;  /* 0x0001000005027824 */ /* 0x003fe400078e00ff */
[----:B------:R-:W-:-:S05]  /*2770*/  IMAD.MOV.U32 R3, RZ, RZ, RZ ;  /* 0x000000ffff037224 */ /* 0x000fca00078e00ff */
[----:B------:R0:W-:Y:S01]  /*2780*/  STG.E.64 desc[UR36][R16.64], R2 ;  /* 0x0000000210007986 */ /* 0x0001e2000c101b24 */
[----:B------:R-:W-:Y:S05]  /*2790*/  BRA `(.L_x_8554) ;  /* 0x0000000800e07947 */ /* 0x000fea0003800000 */
.L_x_8560:
[----:B-1----:R-:W-:-:S05]  /*27a0*/  IMAD.U32 R5, R5, 0x10000, RZ ;  /* 0x0001000005057824 */ /* 0x002fca00078e00ff */
[----:B------:R-:W-:-:S04]  /*27b0*/  F2FP.F16.F32.PACK_AB R3, RZ, R5 ;  /* 0x00000005ff03723e */ /* 0x000fc800000000ff */
[----:B------:R-:W-:-:S05]  /*27c0*/  PRMT R3, R3, 0x5410, RZ ;  /* 0x0000541003037816 */ /* 0x000fca00000000ff */
[----:B------:R1:W-:Y:S01]  /*27d0*/  STG.E desc[UR36][R16.64], R3 ;  /* 0x0000000310007986 */ /* 0x0003e2000c101924 */
[----:B------:R-:W-:Y:S05]  /*27e0*/  BRA `(.L_x_8554) ;  /* 0x0000000800cc7947 */ /* 0x000fea0003800000 */
.L_x_8559:
[----:B01----:R-:W-:-:S04]  /*27f0*/  IMAD.U32 R2, R5, 0x10000, RZ ;  /* 0x0001000005027824 */ /* 0x003fc800078e00ff */
[----:B------:R-:W-:-:S06]  /*2800*/  FMUL.FTZ R2, R2, 1 ;  /* 0x3f80000002027820 */ /* 0x000fcc0000410000 */
[----:B------:R-:W0:Y:S02]  /*2810*/  F2F.F64.F32 R2, R2 ;  /* 0x0000000200027310 */ /* 0x000e240000201800 */
[----:B0-----:R0:W-:Y:S01]  /*2820*/  STG.E.64 desc[UR36][R16.64], R2 ;  /* 0x0000000210007986 */ /* 0x0011e2000c101b24 */
[----:B------:R-:W-:Y:S05]  /*2830*/  BRA `(.L_x_8554) ;  /* 0x0000000800b87947 */ /* 0x000fea0003800000 */
.L_x_8549:
        /* <DEDUP_REMOVED lines=11> */
[----:B------:R1:W-:Y:S01]  /*28f0*/  STG.E.U8 desc[UR36][R16.64], R3 ;  /* 0x0000000310007986 */ /* 0x0003e2000c101124 */
[----:B------:R-:W-:Y:S05]  /*2900*/  BRA `(.L_x_8554) ;  /* 0x0000000800847947 */ /* 0x000fea0003800000 */
.L_x_8563:
[----:B-1----:R-:W-:Y:S01]  /*2910*/  IMAD.U32 R5, R5, 0x10000, RZ ;  /* 0x0001000005057824 */ /* 0x002fe200078e00ff */
[----:B------:R-:W-:-:S03]  /*2920*/  CS2R R6, SRZ ;  /* 0x0000000000067805 */ /* 0x000fc6000001ff00 */
[----:B------:R-:W-:-:S06]  /*2930*/  FMUL.FTZ R5, R5, 1 ;  /* 0x3f80000005057820 */ /* 0x000fcc0000410000 */
[----:B------:R-:W1:Y:S02]  /*2940*/  F2F.F64.F32 R4, R5 ;  /* 0x0000000500047310 */ /* 0x000e640000201800 */
[----:B-1----:R1:W-:Y:S01]  /*2950*/  STG.E.128 desc[UR36][R16.64], R4 ;  /* 0x0000000410007986 */ /* 0x0023e2000c101d24 */
[----:B------:R-:W-:Y:S05]  /*2960*/  BRA `(.L_x_8554) ;  /* 0x00000008006c7947 */ /* 0x000fea0003800000 */
.L_x_8562:
        /* <DEDUP_REMOVED lines=8> */
[C---:B0-----:R-:W-:Y:S02]  /*29f0*/  LOP3.LUT R2, R5.reuse, 0x7fffffff, RZ, 0xc0, !PT ;  /* 0x7fffffff05027812 */ /* 0x041fe400078ec0ff */
        /* <DEDUP_REMOVED lines=12> */
.L_x_8567:
[----:B------:R-:W-:Y:S05]  /*2ac0*/  BSYNC B0 ;  /* 0x0000000000007941 */ /* 0x000fea0003800000 */
.L_x_8566:
[----:B------:R-:W-:-:S05]  /*2ad0*/  LOP3.LUT R3, R0, R3, RZ, 0xfc, !PT ;  /* 0x0000000300037212 */ /* 0x000fca00078efcff */
[----:B------:R0:W-:Y:S01]  /*2ae0*/  STG.E.U8 desc[UR36][R16.64], R3 ;  /* 0x0000000310007986 */ /* 0x0001e2000c101124 */
[----:B------:R-:W-:Y:S05]  /*2af0*/  BRA `(.L_x_8554) ;  /* 0x0000000800087947 */ /* 0x000fea0003800000 */
.L_x_8565:
[----:B-1----:R-:W-:Y:S01]  /*2b00*/  IMAD.U32 R5, R5, 0x10000, RZ ;  /* 0x0001000005057824 */ /* 0x002fe200078e00ff */
[----:B------:R-:W-:Y:S04]  /*2b10*/  BSSY B0, `(.L_x_8568) ;  /* 0x000000f000007945 */ /* 0x000fe80003800000 */
[----:B0-----:R-:W-:-:S04]  /*2b20*/  LOP3.LUT R2, R5, 0x7fffffff, RZ, 0xc0, !PT ;  /* 0x7fffffff05027812 */ /* 0x001fc800078ec0ff */
        /* <DEDUP_REMOVED lines=10> */
.L_x_8569:
[----:B------:R-:W-:Y:S01]  /*2bd0*/  IMAD.MOV.U32 R0, RZ, RZ, 0x7f ;  /* 0x0000007fff007424 */ /* 0x000fe200078e00ff */
[----:B------:R-:W-:-:S04]  /*2be0*/  ISETP.GT.U32.AND P0, PT, R2, 0x7f800000, PT ;  /* 0x7f8000000200780c */ /* 0x000fc80003f04070 */
[----:B------:R-:W-:-:S09]  /*2bf0*/  SEL R0, R0, 0x7c, P0 ;  /* 0x0000007c00007807 */ /* 0x000fd20000000000 */
.L_x_8570:
[----:B------:R-:W-:Y:S05]  /*2c00*/  BSYNC B0 ;  /* 0x0000000000007941 */ /* 0x000fea0003800000 */
.L_x_8568:
[----:B------:R-:W-:-:S04]  /*2c10*/  LOP3.LUT R2, R5, 0x80000000, RZ, 0xc0, !PT ;  /* 0x8000000005027812 */ /* 0x000fc800078ec0ff */
[----:B------:R-:W-:-:S04]  /*2c20*/  SHF.R.U32.HI R3, RZ, 0x18, R2 ;  /* 0x00000018ff037819 */ /* 0x000fc80000011602 */
[----:B------:R-:W-:-:S05]  /*2c30*/  LOP3.LUT R3, R0, R3, RZ, 0xfc, !PT ;  /* 0x0000000300037212 */ /* 0x000fca00078efcff */
[----:B------:R0:W-:Y:S01]  /*2c40*/  STG.E.U8 desc[UR36][R16.64], R3 ;  /* 0x0000000310007986 */ /* 0x0001e2000c101124 */
[----:B------:R-:W-:Y:S05]  /*2c50*/  BRA `(.L_x_8554) ;  /* 0x0000000400b07947 */ /* 0x000fea0003800000 */
.L_x_8564:
[----:B-1----:R1:W-:Y:S01]  /*2c60*/  STG.E.U16 desc[UR36][R16.64], R5 ;  /* 0x0000000510007986 */ /* 0x0023e2000c101524 */
[----:B------:R-:W-:Y:S05]  /*2c70*/  BRA `(.L_x_8554) ;  /* 0x0000000400a87947 */ /* 0x000fea0003800000 */
.L_x_8561:
        /* <DEDUP_REMOVED lines=9> */
[----:B------:R-:W1:Y:S02]  /*2d10*/  F2I.FTZ.U32.TRUNC.NTZ R3, R3 ;  /* 0x0000000300037305 */ /* 0x000e64000021f000 */
[----:B-1----:R1:W-:Y:S01]  /*2d20*/  STG.E.U16 desc[UR36][R16.64], R3 ;  /* 0x0000000310007986 */ /* 0x0023e2000c101524 */
[----:B------:R-:W-:Y:S05]  /*2d30*/  BRA `(.L_x_8554) ;  /* 0x0000000400787947 */ /* 0x000fea0003800000 */
.L_x_8573:
[----:B-1----:R-:W-:Y:S01]  /*2d40*/  IMAD.U32 R5, R5, 0x10000, RZ ;  /* 0x0001000005057824 */ /* 0x002fe200078e00ff */
[----:B------:R-:W-:Y:S01]  /*2d50*/  BSSY B0, `(.L_x_8574) ;  /* 0x0000014000007945 */ /* 0x000fe20003800000 */
[----:B------:R-:W-:-:S03]  /*2d60*/  IMAD.MOV.U32 R8, RZ, RZ, 0x80 ;  /* 0x00000080ff087424 */ /* 0x000fc600078e00ff */
[----:B0-----:R-:W-:-:S04]  /*2d70*/  LOP3.LUT R2, R5, 0x7fffffff, RZ, 0xc0, !PT ;  /* 0x7fffffff05027812 */ /* 0x001fc800078ec0ff */
        /* <DEDUP_REMOVED lines=13> */
.L_x_8576:
[----:B------:R-:W-:-:S04]  /*2e50*/  LOP3.LUT R2, R5, 0x80000000, RZ, 0xc0, !PT ;  /* 0x8000000005027812 */ /* 0x000fc800078ec0ff */
[----:B------:R-:W-:-:S04]  /*2e60*/  SHF.R.U32.HI R3, RZ, 0x18, R2 ;  /* 0x00000018ff037819 */ /* 0x000fc80000011602 */
[----:B------:R-:W-:-:S04]  /*2e70*/  LOP3.LUT R0, R0, R3, RZ, 0xfc, !PT ;  /* 0x0000000300007212 */ /* 0x000fc800078efcff */
[----:B------:R-:W-:-:S07]  /*2e80*/  PRMT R8, R0, 0x7610, R8 ;  /* 0x0000761000087816 */ /* 0x000fce0000000008 */
.L_x_8575:
[----:B------:R-:W-:Y:S05]  /*2e90*/  BSYNC B0 ;  /* 0x0000000000007941 */ /* 0x000fea0003800000 */
.L_x_8574:
[----:B------:R0:W-:Y:S01]  /*2ea0*/  STG.E.U8 desc[UR36][R16.64], R8 ;  /* 0x0000000810007986 */ /* 0x0001e2000c101124 */
[----:B------:R-:W-:Y:S05]  /*2eb0*/  BRA `(.L_x_8554) ;  /* 0x0000000400187947 */ /* 0x000fea0003800000 */
.L_x_8572:
        /* <DEDUP_REMOVED lines=17> */
.L_x_8579:
[----:B------:R-:W-:-:S04]  /*2fd0*/  LOP3.LUT R2, R5, 0x80000000, RZ, 0xc0, !PT ;  /* 0x8000000005027812 */ /* 0x000fc800078ec0ff */
[----:B------:R-:W-:-:S04]  /*2fe0*/  SHF.R.U32.HI R3, RZ, 0x18, R2 ;  /* 0x00000018ff037819 */ /* 0x000fc80000011602 */
[----:B------:R-:W-:-:S04]  /*2ff0*/  LOP3.LUT R0, R0, R3, RZ, 0xfc, !PT ;  /* 0x0000000300007212 */ /* 0x000fc800078efcff */
[----:B------:R-:W-:-:S07]  /*3000*/  PRMT R8, R0, 0x7610, R8 ;  /* 0x0000761000087816 */ /* 0x000fce0000000008 */
.L_x_8578:
[----:B------:R-:W-:Y:S05]  /*3010*/  BSYNC B0 ;  /* 0x0000000000007941 */ /* 0x000fea0003800000 */
.L_x_8577:
[----:B------:R0:W-:Y:S01]  /*3020*/  STG.E.U8 desc[UR36][R16.64], R8 ;  /* 0x0000000810007986 */ /* 0x0001e2000c101124 */
[----:B------:R-:W-:Y:S05]  /*3030*/  BRA `(.L_x_8554) ;  /* 0x0000000000b87947 */ /* 0x000fea0003800000 */
.L_x_8571:
[----:B------:R-:W-:-:S13]  /*3040*/  ISETP.NE.AND P0, PT, R3, 0x1c, PT ;  /* 0x0000001c0300780c */ /* 0x000fda0003f05270 */
[----:B------:R-:W-:Y:S05]  /*3050*/  @!P0 BRA `(.L_x_8580) ;  /* 0x0000000000a48947 */ /* 0x000fea0003800000 */
[----:B------:R-:W-:-:S13]  /*3060*/  ISETP.NE.AND P0, PT, R3, 0x1d, PT ;  /* 0x0000001d0300780c */ /* 0x000fda0003f05270 */
[----:B------:R-:W-:Y:S05]  /*3070*/  @!P0 BRA `(.L_x_8581) ;  /* 0x00000000008c8947 */ /* 0x000fea0003800000 */
[----:B------:R-:W-:-:S13]  /*3080*/  ISETP.NE.AND P0, PT, R3, 0x2c, PT ;  /* 0x0000002c0300780c */ /* 0x000fda0003f05270 */
[----:B------:R-:W-:Y:S05]  /*3090*/  @P0 BRA `(.L_x_8553) ;  /* 0x0000000000400947 */ /* 0x000fea0003800000 */
[----:B-1----:R-:W-:Y:S02]  /*30a0*/  IMAD.U32 R5, R5, 0x10000, RZ ;  /* 0x0001000005057824 */ /* 0x002fe400078e00ff */
[----:B------:R-:W-:-:S03]  /*30b0*/  IMAD.MOV.U32 R3, RZ, RZ, 0xff ;  /* 0x000000ffff037424 */ /* 0x000fc600078e00ff */
[----:B------:R-:W-:-:S04]  /*30c0*/  SHF.R.U32.HI R4, RZ, 0x17, R5 ;  /* 0x00000017ff047819 */ /* 0x000fc80000011605 */
[----:B0-----:R-:W-:-:S04]  /*30d0*/  LOP3.LUT R2, R4, 0xff, RZ, 0xc0, !PT ;  /* 0x000000ff04027812 */ /* 0x001fc800078ec0ff */
        /* <DEDUP_REMOVED lines=12> */
.L_x_8553:
[----:B0-----:R-:W-:Y:S01]  /*31a0*/  MOV R2, 0x0 ;  /* 0x0000000000027802 */ /* 0x001fe20000000f00 */
[----:B------:R-:W-:Y:S01]  /*31b0*/  ULDC.64 UR4, c[0x4][0x128] ;  /* 0x01004a0000047ab9 */ /* 0x000fe20000000a00 */
[----:B------:R-:W-:Y:S01]  /*31c0*/  ULDC.64 UR6, c[0x4][0x130] ;  /* 0x01004c0000067ab9 */ /* 0x000fe20000000a00 */
[----:B------:R-:W-:Y:S02]  /*31d0*/  IMAD.U32 R4, RZ, RZ, UR4 ;  /* 0x00000004ff047e24 */ /* 0x000fe4000f8e00ff */
[----:B-1----:R-:W-:Y:S01]  /*31e0*/  IMAD.U32 R5, RZ, RZ, UR5 ;  /* 0x00000005ff057e24 */ /* 0x002fe2000f8e00ff */
        /* <DEDUP_REMOVED lines=11> */
.L_x_8582:
[----:B------:R-:W-:Y:S05]  /*32a0*/  BRA `(.L_x_8554) ;  /* 0x00000000001c7947 */ /* 0x000fea0003800000 */
.L_x_8581:
[----:B01----:R-:W-:-:S06]  /*32b0*/  IMAD.U32 R2, R5, 0x10000, RZ ;  /* 0x0001000005027824 */ /* 0x003fcc00078e00ff */
[----:B------:R-:W0:Y:S02]  /*32c0*/  F2I.U64.TRUNC R2, R2 ;  /* 0x0000000200027311 */ /* 0x000e24000020d800 */
[----:B0-----:R0:W-:Y:S01]  /*32d0*/  STG.E.64 desc[UR36][R16.64], R2 ;  /* 0x0000000210007986 */ /* 0x0011e2000c101b24 */
[----:B------:R-:W-:Y:S05]  /*32e0*/  BRA `(.L_x_8554) ;  /* 0x00000000000c7947 */ /* 0x000fea0003800000 */
.L_x_8580:
[----:B-1----:R-:W-:-:S06]  /*32f0*/  IMAD.U32 R5, R5, 0x10000, RZ ;  /* 0x0001000005057824 */ /* 0x002fcc00078e00ff */
[----:B------:R-:W1:Y:S02]  /*3300*/  F2I.FTZ.U32.TRUNC.NTZ R5, R5 ;  /* 0x0000000500057305 */ /* 0x000e64000021f000 */
[----:B-1----:R1:W-:Y:S02]  /*3310*/  STG.E desc[UR36][R16.64], R5 ;  /* 0x0000000510007986 */ /* 0x0023e4000c101924 */
.L_x_8554:
[----:B------:R-:W-:-:S04]  /*3320*/  IMAD R18, R23, 0x200, R18 ;  /* 0x0000020017127824 */ /* 0x000fc800078e0212 */
[----:B------:R-:W-:-:S07]  /*3330*/  VIADD R19, R18, 0x80 ;  /* 0x0000008012137836 */ /* 0x000fce0000000000 */
.L_x_8514:
[----:B------:R-:W-:Y:S05]  /*3340*/  BSYNC B6 ;  /* 0x0000000000067941 */ /* 0x000fea0003800000 */
.L_x_8513:
[----:B------:R-:W-:Y:S01]  /*3350*/  ULDC UR4, c[0x0][0x210] ;  /* 0x0000840000047ab9 */ /* 0x000fe20000000800 */
[----:B------:R-:W-:Y:S01]  /*3360*/  BSSY B6, `(.L_x_8583) ;  /* 0x000032c000067945 */ /* 0x000fe20003800000 */
[----:B------:R-:W-:-:S13]  /*3370*/  ISETP.GE.AND P0, PT, R19, UR4, PT ;  /* 0x0000000413007c0c */ /* 0x000fda000bf06270 */
[----:B------:R-:W-:Y:S05]  /*3380*/  @P0 BRA `(.L_x_8584) ;  /* 0x0000003000a40947 */ /* 0x000fea0003800000 */
[----:B-1----:R-:W1:Y:S01]  /*3390*/  LDC R6, c[0x0][0x218] ;  /* 0x00008600ff067b82 */ /* 0x002e620000000800 */
[----:B------:R-:W-:Y:S02]  /*33a0*/  IMAD.MOV.U32 R0, RZ, RZ, RZ ;  /* 0x000000ffff007224 */ /* 0x000fe400078e00ff */
[----:B0-234-:R-:W-:Y:S01]  /*33b0*/  IMAD.MOV.U32 R16, RZ, RZ, RZ ;  /* 0x000000ffff107224 */ /* 0x01dfe200078e00ff */
[----:B-1----:R-:W-:-:S13]  /*33c0*/  ISETP.NE.AND P0, PT, R6, RZ, PT ;  /* 0x000000ff0600720c */ /* 0x002fda0003f05270 */
        /* <DEDUP_REMOVED lines=299> */
.L_x_8585:
        /* <DEDUP_REMOVED lines=22> */
.L_x_8589:
[----:B------:R-:W2:Y:S02]  /*47e0*/  LDG.E.U8 R2, desc[UR36][R2.64] ;  /* 0x0000002402027981 */ /* 0x000ea4000c1e1100 */
[----:B--2---:R-:W-:-:S04]  /*47f0*/  I2FP.F32.U32 R0, R2 ;  /* 0x0000000200007245 */ /* 0x004fc80000201000 */
[----:B------:R-:W-:Y:S01]  /*4800*/  F2FP.BF16.F32.PACK_AB R0, RZ, R0 ;  /* 0x00000000ff00723e */ /* 0x000fe200000010ff */
[----:B------:R-:W-:Y:S06]  /*4810*/  BRA `(.L_x_8591) ;  /* 0x0000000c00907947 */ /* 0x000fec0003800000 */
.L_x_8588:
        /* <DEDUP_REMOVED lines=10> */
.L_x_8593:
[----:B------:R-:W2:Y:S02]  /*48c0*/  LDG.E R2, desc[UR36][R2.64] ;  /* 0x0000002402027981 */ /* 0x000ea4000c1e1900 */
[----:B--2---:R-:W-:-:S04]  /*48d0*/  I2FP.F32.S32 R0, R2 ;  /* 0x0000000200007245 */ /* 0x004fc80000201400 */
[----:B------:R-:W-:Y:S01]  /*48e0*/  F2FP.BF16.F32.PACK_AB R0, RZ, R0 ;  /* 0x00000000ff00723e */ /* 0x000fe200000010ff */
[----:B------:R-:W-:Y:S06]  /*48f0*/  BRA `(.L_x_8591) ;  /* 0x0000000c00587947 */ /* 0x000fec0003800000 */
.L_x_8592:
[----:B------:R-:W2:Y:S02]  /*4900*/  LDG.E.U16 R2, desc[UR36][R2.64] ;  /* 0x0000002402027981 */ /* 0x000ea4000c1e1500 */
[----:B--2---:R-:W0:Y:S02]  /*4910*/  I2F.S16 R0, R2 ;  /* 0x0000000200007306 */ /* 0x004e240000101400 */
[----:B0-----:R-:W-:Y:S01]  /*4920*/  F2FP.BF16.F32.PACK_AB R0, RZ, R0 ;  /* 0x00000000ff00723e */ /* 0x001fe200000010ff */
[----:B------:R-:W-:Y:S06]  /*4930*/  BRA `(.L_x_8591) ;  /* 0x0000000c00487947 */ /* 0x000fec0003800000 */
.L_x_8587:
        /* <DEDUP_REMOVED lines=9> */
.L_x_8595:
[----:B------:R-:W2:Y:S02]  /*49d0*/  LDG.E.U16 R0, desc[UR36][R2.64] ;  /* 0x0000002402007981 */ /* 0x000ea4000c1e1500 */
[----:B--2---:R-:W-:-:S05]  /*49e0*/  HADD2.F32 R0, -RZ, R0.H0_H0 ;  /* 0x20000000ff007230 */ /* 0x004fca0000004100 */
[----:B------:R-:W-:Y:S01]  /*49f0*/  F2FP.BF16.F32.PACK_AB R0, RZ, R0 ;  /* 0x00000000ff00723e */ /* 0x000fe200000010ff */
[----:B------:R-:W-:Y:S06]  /*4a00*/  BRA `(.L_x_8591) ;  /* 0x0000000c00147947 */ /* 0x000fec0003800000 */
.L_x_8594:
        /* <DEDUP_REMOVED lines=9> */
.L_x_8597:
[----:B------:R-:W2:Y:S02]  /*4aa0*/  LDG.E.U16 R2, desc[UR36][R2.64] ;  /* 0x0000002402027981 */ /* 0x000ea4000c1e1500 */
[----:B--2---:R-:W-:-:S05]  /*4ab0*/  HADD2.F32 R0, -RZ, R2.H0_H0 ;  /* 0x20000002ff007230 */ /* 0x004fca0000004100 */
[----:B------:R-:W-:Y:S01]  /*4ac0*/  F2FP.BF16.F32.PACK_AB R0, RZ, R0 ;  /* 0x00000000ff00723e */ /* 0x000fe200000010ff */
[----:B------:R-:W-:Y:S06]  /*4ad0*/  BRA `(.L_x_8591) ;  /* 0x0000000800e07947 */ /* 0x000fec0003800000 */
.L_x_8596:
        /* <DEDUP_REMOVED lines=8> */
.L_x_8586:
        /* <DEDUP_REMOVED lines=13> */
.L_x_8600:
        /* <DEDUP_REMOVED lines=8> */
.L_x_8599:
        /* <DEDUP_REMOVED lines=28> */
.L_x_8602:
        /* <DEDUP_REMOVED lines=15> */
.L_x_8601:
[----:B------:R0:W5:Y:S01]  /*4f60*/  LDG.E.U16 R0, desc[UR36][R2.64] ;  /* 0x0000002402007981 */ /* 0x000162000c1e1500 */
[----:B------:R-:W-:Y:S05]  /*4f70*/  BRA `(.L_x_8591) ;  /* 0x0000000400b87947 */ /* 0x000fea0003800000 */
.L_x_8598:
        /* <DEDUP_REMOVED lines=12> */
.L_x_8605:
        /* <DEDUP_REMOVED lines=21> */
.L_x_8609:
[----:B------:R-:W-:Y:S05]  /*5190*/  BSYNC B1 ;  /* 0x0000000000017941 */ /* 0x000fea0003800000 */
.L_x_8608:
[----:B------:R-:W-:Y:S01]  /*51a0*/  LEA R3, R0, 0x3b800000, 0x17 ;  /* 0x3b80000000037811 */ /* 0x000fe200078eb8ff */
[----:B------:R-:W-:-:S05]  /*51b0*/  IMAD.SHL.U32 R0, R2, 0x100000, RZ ;  /* 0x0010000002007824 */ /* 0x000fca00078e00ff */
[----:B------:R-:W-:-:S07]  /*51c0*/  LOP3.LUT R0, R3, R0, R4, 0xfe, !PT ;  /* 0x0000000003007212 */ /* 0x000fce00078efe04 */
.L_x_8607:
[----:B------:R-:W-:Y:S05]  /*51d0*/  BSYNC B0 ;  /* 0x0000000000007941 */ /* 0x000fea0003800000 */
.L_x_8606:
[----:B------:R-:W-:Y:S01]  /*51e0*/  F2FP.BF16.F32.PACK_AB R0, RZ, R0 ;  /* 0x00000000ff00723e */ /* 0x000fe200000010ff */
[----:B------:R-:W-:Y:S06]  /*51f0*/  BRA `(.L_x_8591) ;  /* 0x0000000400187947 */ /* 0x000fec0003800000 */
.L_x_8604:
        /* <DEDUP_REMOVED lines=21> */
.L_x_8613:
[----:B------:R-:W-:Y:S05]  /*5350*/  BSYNC B1 ;  /* 0x0000000000017941 */ /* 0x000fea0003800000 */
.L_x_8612:
[----:B------:R-:W-:Y:S01]  /*5360*/  LEA R3, R0, 0x37800000, 0x17 ;  /* 0x3780000000037811 */ /* 0x000fe200078eb8ff */
[----:B------:R-:W-:-:S05]  /*5370*/  IMAD.SHL.U32 R0, R2, 0x200000, RZ ;  /* 0x0020000002007824 */ /* 0x000fca00078e00ff */
[----:B------:R-:W-:-:S07]  /*5380*/  LOP3.LUT R0, R3, R0, R4, 0xfe, !PT ;  /* 0x0000000003007212 */ /* 0x000fce00078efe04 */
.L_x_8611:
[----:B------:R-:W-:Y:S05]  /*5390*/  BSYNC B0 ;  /* 0x0000000000007941 */ /* 0x000fea0003800000 */
.L_x_8610:
[----:B------:R-:W-:Y:S01]  /*53a0*/  F2FP.BF16.F32.PACK_AB R0, RZ, R0 ;  /* 0x00000000ff00723e */ /* 0x000fe200000010ff */
[----:B------:R-:W-:Y:S06]  /*53b0*/  BRA `(.L_x_8591) ;  /* 0x0000000000a87947 */ /* 0x000fec0003800000 */
.L_x_8603:
        /* <DEDUP_REMOVED lines=14> */
.L_x_8617:
[----:B------:R-:W-:Y:S05]  /*54a0*/  BSYNC B0 ;  /* 0x0000000000007941 */ /* 0x000fea0003800000 */
.L_x_8616:
[----:B------:R-:W-:Y:S01]  /*54b0*/  F2FP.BF16.F32.PACK_AB R0, RZ, R0 ;  /* 0x00000000ff00723e */ /* 0x000fe200000010ff */
[----:B------:R-:W-:Y:S06]  /*54c0*/  BRA `(.L_x_8591) ;  /* 0x0000000000647947 */ /* 0x000fec0003800000 */
.L_x_8590:
        /* <DEDUP_REMOVED lines=16> */
.L_x_8618:
[----:B------:R-:W-:Y:S01]  /*55d0*/  PRMT R0, RZ, 0x7610, R0 ;  /* 0x00007610ff007816 */ /* 0x000fe20000000000 */
[----:B------:R-:W-:Y:S06]  /*55e0*/  BRA `(.L_x_8591) ;  /* 0x00000000001c7947 */ /* 0x000fec0003800000 */
.L_x_8615:
[----:B------:R-:W2:Y:S02]  /*55f0*/  LDG.E.64 R2, desc[UR36][R2.64] ;  /* 0x0000002402027981 */ /* 0x000ea4000c1e1b00 */
[----:B--2---:R-:W0:Y:S02]  /*5600*/  I2F.U64 R0, R2 ;  /* 0x0000000200007312 */ /* 0x004e240000301000 */
[----:B0-----:R-:W-:Y:S01]  /*5610*/  F2FP.BF16.F32.PACK_AB R0, RZ, R0 ;  /* 0x00000000ff00723e */ /* 0x001fe200000010ff */
[----:B------:R-:W-:Y:S06]  /*5620*/  BRA `(.L_x_8591) ;  /* 0x00000000000c7947 */ /* 0x000fec0003800000 */
.L_x_8614:
[----:B------:R-:W2:Y:S02]  /*5630*/  LDG.E R2, desc[UR36][R2.64] ;  /* 0x0000002402027981 */ /* 0x000ea4000c1e1900 */
[----:B--2---:R-:W-:-:S04]  /*5640*/  I2FP.F32.U32 R0, R2 ;  /* 0x0000000200007245 */ /* 0x004fc80000201000 */
[----:B------:R-:W-:-:S07]  /*5650*/  F2FP.BF16.F32.PACK_AB R0, RZ, R0 ;  /* 0x00000000ff00723e */ /* 0x000fce00000010ff */
.L_x_8591:
[----:B-----5:R-:W-:Y:S01]  /*5660*/  IMAD.U32 R0, R0, 0x10000, RZ ;  /* 0x0001000000007824 */ /* 0x020fe200078e00ff */
[----:B------:R-:W1:Y:S03]  /*5670*/  LDC.U8 R4, c[0x0][0x421] ;  /* 0x00010840ff047b82 */ /* 0x000e660000000000 */
[----:B------:R-:W-:-:S06]  /*5680*/  FMUL.FTZ R0, R0, -1.4426950216293334961 ;  /* 0xbfb8aa3b00007820 */ /* 0x000fcc0000410000 */
[----:B------:R-:W0:Y:S01]  /*5690*/  MUFU.EX2 R0, R0 ;  /* 0x0000000000007308 */ /* 0x000e220000000800 */
[----:B-1----:R-:W-:Y:S01]  /*56a0*/  PRMT R5, R4, 0x9910, RZ ;  /* 0x0000991004057816 */ /* 0x002fe200000000ff */
[----:B0-----:R-:W-:-:S03]  /*56b0*/  FADD.FTZ R2, R0, 1 ;  /* 0x3f80000000027421 */ /* 0x001fc60000010000 */
        /* <DEDUP_REMOVED lines=16> */
.L_x_8622:
[----:B-1----:R-:W-:-:S06]  /*57c0*/  IMAD.U32 R3, R3, 0x10000, RZ ;  /* 0x0001000003037824 */ /* 0x002fcc00078e00ff */
[----:B0-----:R-:W0:Y:S02]  /*57d0*/  F2I.S64.TRUNC R2, R3 ;  /* 0x0000000300027311 */ /* 0x001e24000020d900 */
[----:B0-----:R0:W-:Y:S01]  /*57e0*/  STG.E.U8 desc[UR36][R16.64], R2 ;  /* 0x0000000210007986 */ /* 0x0011e2000c101124 */
[----:B------:R-:W-:Y:S05]  /*57f0*/  BRA `(.L_x_8624) ;  /* 0x0000000c00847947 */ /* 0x000fea0003800000 */
.L_x_8621:
[----:B------:R-:W-:-:S13]  /*5800*/  ISETP.NE.AND P0, PT, R5, 0x2, PT ;  /* 0x000000020500780c */ /* 0x000fda0003f05270 */
[----:B------:R-:W-:Y:S05]  /*5810*/  @!P0 BRA `(.L_x_8625) ;  /* 0x0000000000308947 */ /* 0x000fea0003800000 */
[----:B------:R-:W-:-:S13]  /*5820*/  ISETP.NE.AND P0, PT, R5, 0x3, PT ;  /* 0x000000030500780c */ /* 0x000fda0003f05270 */
[----:B------:R-:W-:Y:S05]  /*5830*/  @!P0 BRA `(.L_x_8626) ;  /* 0x0000000000188947 */ /* 0x000fea0003800000 */
[----:B------:R-:W-:-:S13]  /*5840*/  ISETP.NE.AND P0, PT, R5, 0x4, PT ;  /* 0x000000040500780c */ /* 0x000fda0003f05270 */
[----:B------:R-:W-:Y:S05]  /*5850*/  @P0 BRA `(.L_x_8623) ;  /* 0x0000000c000c0947 */ /* 0x000fea0003800000 */
[----:B-1----:R-:W-:-:S06]  /*5860*/  IMAD.U32 R3, R3, 0x10000, RZ ;  /* 0x0001000003037824 */ /* 0x002fcc00078e00ff */
[----:B0-----:R-:W0:Y:S02]  /*5870*/  F2I.S64.TRUNC R2, R3 ;  /* 0x0000000300027311 */ /* 0x001e24000020d900 */
[----:B0-----:R0:W-:Y:S01]  /*5880*/  STG.E.64 desc[UR36][R16.64], R2 ;  /* 0x0000000210007986 */ /* 0x0011e2000c101b24 */
[----:B------:R-:W-:Y:S05]  /*5890*/  BRA `(.L_x_8624) ;  /* 0x0000000c005c7947 */ /* 0x000fea0003800000 */
.L_x_8626:
[----:B-1----:R-:W-:-:S06]  /*58a0*/  IMAD.U32 R3, R3, 0x10000, RZ ;  /* 0x0001000003037824 */ /* 0x002fcc00078e00ff */
[----:B------:R-:W1:Y:S02]  /*58b0*/  F2I.FTZ.TRUNC.NTZ R3, R3 ;  /* 0x0000000300037305 */ /* 0x000e64000021f100 */
[----:B-1----:R1:W-:Y:S01]  /*58c0*/  STG.E desc[UR36][R16.64], R3 ;  /* 0x0000000310007986 */ /* 0x0023e2000c101924 */
[----:B------:R-:W-:Y:S05]  /*58d0*/  BRA `(.L_x_8624) ;  /* 0x0000000c004c7947 */ /* 0x000fea0003800000 */
.L_x_8625:
[----:B-1----:R-:W-:-:S06]  /*58e0*/  IMAD.U32 R3, R3, 0x10000, RZ ;  /* 0x0001000003037824 */ /* 0x002fcc00078e00ff */
[----:B------:R-:W1:Y:S02]  /*58f0*/  F2I.FTZ.TRUNC.NTZ R3, R3 ;  /* 0x0000000300037305 */ /* 0x000e64000021f100 */
[----:B-1----:R1:W-:Y:S01]  /*5900*/  STG.E.U16 desc[UR36][R16.64], R3 ;  /* 0x0000000310007986 */ /* 0x0023e2000c101524 */
[----:B------:R-:W-:Y:S05]  /*5910*/  BRA `(.L_x_8624) ;  /* 0x0000000c003c7947 */ /* 0x000fea0003800000 */
.L_x_8620:
        /* <DEDUP_REMOVED lines=9> */
.L_x_8628:
[----:B-1----:R-:W-:-:S05]  /*59b0*/  IMAD.U32 R0, R3, 0x10000, RZ ;  /* 0x0001000003007824 */ /* 0x002fca00078e00ff */
[----:B------:R-:W-:-:S05]  /*59c0*/  F2FP.F16.F32.PACK_AB R0, RZ, R0 ;  /* 0x00000000ff00723e */ /* 0x000fca00000000ff */
[----:B------:R1:W-:Y:S01]  /*59d0*/  STG.E.U16 desc[UR36][R16.64], R0 ;  /* 0x0000000010007986 */ /* 0x0003e2000c101524 */
[----:B------:R-:W-:Y:S05]  /*59e0*/  BRA `(.L_x_8624) ;  /* 0x0000000c00087947 */ /* 0x000fea0003800000 */
.L_x_8627:
        /* <DEDUP_REMOVED lines=10> */
.L_x_8630:
[----:B-1----:R-:W-:-:S05]  /*5a90*/  IMAD.U32 R3, R3, 0x10000, RZ ;  /* 0x0001000003037824 */ /* 0x002fca00078e00ff */
[----:B------:R-:W-:-:S04]  /*5aa0*/  F2FP.F16.F32.PACK_AB R3, RZ, R3 ;  /* 0x00000003ff03723e */ /* 0x000fc800000000ff */
[----:B------:R-:W-:-:S05]  /*5ab0*/  PRMT R3, R3, 0x5410, RZ ;  /* 0x0000541003037816 */ /* 0x000fca00000000ff */
[----:B------:R1:W-:Y:S01]  /*5ac0*/  STG.E desc[UR36][R16.64], R3 ;  /* 0x0000000310007986 */ /* 0x0003e2000c101924 */
[----:B------:R-:W-:Y:S05]  /*5ad0*/  BRA `(.L_x_8624) ;  /* 0x0000000800cc7947 */ /* 0x000fea0003800000 */
.L_x_8629:
[----:B01----:R-:W-:-:S04]  /*5ae0*/  IMAD.U32 R2, R3, 0x10000, RZ ;  /* 0x0001000003027824 */ /* 0x003fc800078e00ff */
[----:B------:R-:W-:-:S06]  /*5af0*/  FMUL.FTZ R2, R2, 1 ;  /* 0x3f80000002027820 */ /* 0x000fcc0000410000 */
[----:B------:R-:W0:Y:S02]  /*5b00*/  F2F.F64.F32 R2, R2 ;  /* 0x0000000200027310 */ /* 0x000e240000201800 */
[----:B0-----:R0:W-:Y:S01]  /*5b10*/  STG.E.64 desc[UR36][R16.64], R2 ;  /* 0x0000000210007986 */ /* 0x0011e2000c101b24 */
[----:B------:R-:W-:Y:S05]  /*5b20*/  BRA `(.L_x_8624) ;  /* 0x0000000800b87947 */ /* 0x000fea0003800000 */
.L_x_8619:
        /* <DEDUP_REMOVED lines=13> */
.L_x_8633:
[----:B-1----:R-:W-:Y:S01]  /*5c00*/  IMAD.U32 R3, R3, 0x10000, RZ ;  /* 0x0001000003037824 */ /* 0x002fe200078e00ff */
[----:B------:R-:W-:-:S03]  /*5c10*/  CS2R R6, SRZ ;  /* 0x0000000000067805 */ /* 0x000fc6000001ff00 */
[----:B------:R-:W-:-:S04]  /*5c20*/  FMUL.FTZ R3, R3, 1 ;  /* 0x3f80000003037820 */ /* 0x000fc80000410000 */
[----:B------:R-:W1:Y:S02]  /*5c30*/  F2F.F64.F32 R4, R3 ;  /* 0x0000000300047310 */ /* 0x000e640000201800 */
[----:B-1----:R1:W-:Y:S01]  /*5c40*/  STG.E.128 desc[UR36][R16.64], R4 ;  /* 0x0000000410007986 */ /* 0x0023e2000c101d24 */
[----:B------:R-:W-:Y:S05]  /*5c50*/  BRA `(.L_x_8624) ;  /* 0x00000008006c7947 */ /* 0x000fea0003800000 */
.L_x_8632:
        /* <DEDUP_REMOVED lines=21> */
.L_x_8637:
[----:B------:R-:W-:Y:S05]  /*5db0*/  BSYNC B0 ;  /* 0x0000000000007941 */ /* 0x000fea0003800000 */
.L_x_8636:
[----:B------:R-:W-:-:S05]  /*5dc0*/  LOP3.LUT R3, R0, R3, RZ, 0xfc, !PT ;  /* 0x0000000300037212 */ /* 0x000fca00078efcff */
[----:B------:R0:W-:Y:S01]  /*5dd0*/  STG.E.U8 desc[UR36][R16.64], R3 ;  /* 0x0000000310007986 */ /* 0x0001e2000c101124 */
[----:B------:R-:W-:Y:S05]  /*5de0*/  BRA `(.L_x_8624) ;  /* 0x0000000800087947 */ /* 0x000fea0003800000 */
.L_x_8635:
        /* <DEDUP_REMOVED lines=13> */
.L_x_8639:
[----:B------:R-:W-:Y:S01]  /*5ec0*/  IMAD.MOV.U32 R0, RZ, RZ, 0x7f ;  /* 0x0000007fff007424 */ /* 0x000fe200078e00ff */
[----:B------:R-:W-:-:S04]  /*5ed0*/  ISETP.GT.U32.AND P0, PT, R2, 0x7f800000, PT ;  /* 0x7f8000000200780c */ /* 0x000fc80003f04070 */
[----:B------:R-:W-:-:S09]  /*5ee0*/  SEL R0, R0, 0x7c, P0 ;  /* 0x0000007c00007807 */ /* 0x000fd20000000000 */
.L_x_8640:
[----:B------:R-:W-:Y:S05]  /*5ef0*/  BSYNC B0 ;  /* 0x0000000000007941 */ /* 0x000fea0003800000 */
.L_x_8638:
[----:B------:R-:W-:-:S04]  /*5f00*/  LOP3.LUT R2, R3, 0x80000000, RZ, 0xc0, !PT ;  /* 0x8000000003027812 */ /* 0x000fc800078ec0ff */
[----:B------:R-:W-:-:S04]  /*5f10*/  SHF.R.U32.HI R3, RZ, 0x18, R2 ;  /* 0x00000018ff037819 */ /* 0x000fc80000011602 */
[----:B------:R-:W-:-:S05]  /*5f20*/  LOP3.LUT R3, R0, R3, RZ, 0xfc, !PT ;  /* 0x0000000300037212 */ /* 0x000fca00078efcff */
[----:B------:R0:W-:Y:S01]  /*5f30*/  STG.E.U8 desc[UR36][R16.64], R3 ;  /* 0x0000000310007986 */ /* 0x0001e2000c101124 */
[----:B------:R-:W-:Y:S05]  /*5f40*/  BRA `(.L_x_8624) ;  /* 0x0000000400b07947 */ /* 0x000fea0003800000 */
.L_x_8634:
[----:B-1----:R1:W-:Y:S01]  /*5f50*/  STG.E.U16 desc[UR36][R16.64], R3 ;  /* 0x0000000310007986 */ /* 0x0023e2000c101524 */
[----:B------:R-:W-:Y:S05]  /*5f60*/  BRA `(.L_x_8624) ;  /* 0x0000000400a87947 */ /* 0x000fea0003800000 */
.L_x_8631:
        /* <DEDUP_REMOVED lines=12> */
.L_x_8643:
        /* <DEDUP_REMOVED lines=17> */
.L_x_8646:
[----:B------:R-:W-:-:S04]  /*6140*/  LOP3.LUT R2, R3, 0x80000000, RZ, 0xc0, !PT ;  /* 0x8000000003027812 */ /* 0x000fc800078ec0ff */
[----:B------:R-:W-:-:S04]  /*6150*/  SHF.R.U32.HI R3, RZ, 0x18, R2 ;  /* 0x00000018ff037819 */ /* 0x000fc80000011602 */
[----:B------:R-:W-:-:S04]  /*6160*/  LOP3.LUT R0, R0, R3, RZ, 0xfc, !PT ;  /* 0x0000000300007212 */ /* 0x000fc800078efcff */
[----:B------:R-:W-:-:S07]  /*6170*/  PRMT R8, R0, 0x7610, R8 ;  /* 0x0000761000087816 */ /* 0x000fce0000000008 */
.L_x_8645:
[----:B------:R-:W-:Y:S05]  /*6180*/  BSYNC B0 ;  /* 0x0000000000007941 */ /* 0x000fea0003800000 */
.L_x_8644:
[----:B------:R4:W-:Y:S01]  /*6190*/  STG.E.U8 desc[UR36][R16.64], R8 ;  /* 0x0000000810007986 */ /* 0x0009e2000c101124 */
[----:B------:R-:W-:Y:S05]  /*61a0*/  BRA `(.L_x_8624) ;  /* 0x0000000400187947 */ /* 0x000fea0003800000 */
.L_x_8642:
        /* <DEDUP_REMOVED lines=17> */
.L_x_8649:
[----:B------:R-:W-:-:S04]  /*62c0*/  LOP3.LUT R2, R3, 0x80000000, RZ, 0xc0, !PT ;  /* 0x8000000003027812 */ /* 0x000fc800078ec0ff */
[----:B------:R-:W-:-:S04]  /*62d0*/  SHF.R.U32.HI R3, RZ, 0x18, R2 ;  /* 0x00000018ff037819 */ /* 0x000fc80000011602 */
[----:B------:R-:W-:-:S04]  /*62e0*/  LOP3.LUT R0, R0, R3, RZ, 0xfc, !PT ;  /* 0x0000000300007212 */ /* 0x000fc800078efcff */
[----:B------:R-:W-:-:S07]  /*62f0*/  PRMT R8, R0, 0x7610, R8 ;  /* 0x0000761000087816 */ /* 0x000fce0000000008 */
.L_x_8648:
[----:B------:R-:W-:Y:S05]  /*6300*/  BSYNC B0 ;  /* 0x0000000000007941 */ /* 0x000fea0003800000 */
.L_x_8647:
[----:B------:R0:W-:Y:S01]  /*6310*/  STG.E.U8 desc[UR36][R16.64], R8 ;  /* 0x0000000810007986 */ /* 0x0001e2000c101124 */
[----:B------:R-:W-:Y:S05]  /*6320*/  BRA `(.L_x_8624) ;  /* 0x0000000000b87947 */ /* 0x000fea0003800000 */
.L_x_8641:
        /* <DEDUP_REMOVED lines=8> */
[----:B0-----:R-:W-:-:S04]  /*63b0*/  LOP3.LUT R2, R4, 0xff, RZ, 0xc0, !PT ;  /* 0x000000ff04027812 */ /* 0x001fc800078ec0ff */
        /* <DEDUP_REMOVED lines=13> */
.L_x_8623:
[----:B------:R-:W-:Y:S01]  /*6490*/  MOV R0, 0x0 ;  /* 0x0000000000007802 */ /* 0x000fe20000000f00 */
[----:B------:R-:W-:Y:S01]  /*64a0*/  ULDC.64 UR4, c[0x4][0x128] ;  /* 0x01004a0000047ab9 */ /* 0x000fe20000000a00 */
[----:B------:R-:W-:Y:S01]  /*64b0*/  ULDC.64 UR6, c[0x4][0x40] ;  /* 0x0100100000067ab9 */ /* 0x000fe20000000a00 */
[----:B------:R-:W-:Y:S01]  /*64c0*/  IMAD.U32 R4, RZ, RZ, UR4 ;  /* 0x00000004ff047e24 */ /* 0x000fe2000f8e00ff */
[----:B01----:R0:W1:Y:S01]  /*64d0*/  LDC.64 R2, c[0x4][R0] ;  /* 0x0100000000027b82 */ /* 0x0030620000000a00 */
        /* <DEDUP_REMOVED lines=11> */
.L_x_8652:
[----:B------:R-:W-:Y:S05]  /*6590*/  BRA `(.L_x_8624) ;  /* 0x00000000001c7947 */ /* 0x000fea0003800000 */
.L_x_8651:
[----:B-1----:R-:W-:-:S06]  /*65a0*/  IMAD.U32 R3, R3, 0x10000, RZ ;  /* 0x0001000003037824 */ /* 0x002fcc00078e00ff */
[----:B0-----:R-:W0:Y:S02]  /*65b0*/  F2I.U64.TRUNC R2, R3 ;  /* 0x0000000300027311 */ /* 0x001e24000020d800 */
[----:B0-----:R3:W-:Y:S01]  /*65c0*/  STG.E.64 desc[UR36][R16.64], R2 ;  /* 0x0000000210007986 */ /* 0x0017e2000c101b24 */
[----:B------:R-:W-:Y:S05]  /*65d0*/  BRA `(.L_x_8624) ;  /* 0x00000000000c7947 */ /* 0x000fea0003800000 */
.L_x_8650:
[----:B-1----:R-:W-:-:S06]  /*65e0*/  IMAD.U32 R3, R3, 0x10000, RZ ;  /* 0x0001000003037824 */ /* 0x002fcc00078e00ff */
[----:B------:R-:W1:Y:S02]  /*65f0*/  F2I.FTZ.U32.TRUNC.NTZ R3, R3 ;  /* 0x0000000300037305 */ /* 0x000e64000021f000 */
[----:B-1----:R1:W-:Y:S02]  /*6600*/  STG.E desc[UR36][R16.64], R3 ;  /* 0x0000000310007986 */ /* 0x0023e4000c101924 */
.L_x_8624:
[----:B------:R-:W-:-:S07]  /*6610*/  VIADD R19, R19, 0x80 ;  /* 0x0000008013137836 */ /* 0x000fce0000000000 */
.L_x_8584:
[----:B------:R-:W-:Y:S05]  /*6620*/  BSYNC B6 ;  /* 0x0000000000067941 */ /* 0x000fea0003800000 */
.L_x_8583:
        /* <DEDUP_REMOVED lines=307> */
.L_x_8655:
        /* <DEDUP_REMOVED lines=22> */
.L_x_8659:
[----:B------:R-:W2:Y:S02]  /*7ac0*/  LDG.E.U8 R2, desc[UR36][R2.64] ;  /* 0x0000002402027981 */ /* 0x000ea4000c1e1100 */
[----:B--2---:R-:W-:-:S04]  /*7ad0*/  I2FP.F32.U32 R0, R2 ;  /* 0x0000000200007245 */ /* 0x004fc80000201000 */
[----:B------:R-:W-:Y:S01]  /*7ae0*/  F2FP.BF16.F32.PACK_AB R0, RZ, R0 ;  /* 0x00000000ff00723e */ /* 0x000fe200000010ff */
[----:B------:R-:W-:Y:S06]  /*7af0*/  BRA `(.L_x_8661) ;  /* 0x0000000c00907947 */ /* 0x000fec0003800000 */
.L_x_8658:
        /* <DEDUP_REMOVED lines=10> */
.L_x_8663:
[----:B------:R-:W2:Y:S02]  /*7ba0*/  LDG.E R2, desc[UR36][R2.64] ;  /* 0x0000002402027981 */ /* 0x000ea4000c1e1900 */
[----:B--2---:R-:W-:-:S04]  /*7bb0*/  I2FP.F32.S32 R0, R2 ;  /* 0x0000000200007245 */ /* 0x004fc80000201400 */
[----:B------:R-:W-:Y:S01]  /*7bc0*/  F2FP.BF16.F32.PACK_AB R0, RZ, R0 ;  /* 0x00000000ff00723e */ /* 0x000fe200000010ff */
[----:B------:R-:W-:Y:S06]  /*7bd0*/  BRA `(.L_x_8661) ;  /* 0x0000000c00587947 */ /* 0x000fec0003800000 */
.L_x_8662:
[----:B------:R-:W2:Y:S02]  /*7be0*/  LDG.E.U16 R2, desc[UR36][R2.64] ;  /* 0x0000002402027981 */ /* 0x000ea4000c1e1500 */
[----:B--2---:R-:W0:Y:S02]  /*7bf0*/  I2F.S16 R0, R2 ;  /* 0x0000000200007306 */ /* 0x004e240000101400 */
[----:B0-----:R-:W-:Y:S01]  /*7c00*/  F2FP.BF16.F32.PACK_AB R0, RZ, R0 ;  /* 0x00000000ff00723e */ /* 0x001fe200000010ff */
[----:B------:R-:W-:Y:S06]  /*7c10*/  BRA `(.L_x_8661) ;  /* 0x0000000c00487947 */ /* 0x000fec0003800000 */
.L_x_8657:
        /* <DEDUP_REMOVED lines=9> */
.L_x_8665:
[----:B------:R-:W2:Y:S02]  /*7cb0*/  LDG.E.U16 R0, desc[UR36][R2.64] ;  /* 0x0000002402007981 */ /* 0x000ea4000c1e1500 */
[----:B--2---:R-:W-:-:S05]  /*7cc0*/  HADD2.F32 R0, -RZ, R0.H0_H0 ;  /* 0x20000000ff007230 */ /* 0x004fca0000004100 */
[----:B------:R-:W-:Y:S01]  /*7cd0*/  F2FP.BF16.F32.PACK_AB R0, RZ, R0 ;  /* 0x00000000ff00723e */ /* 0x000fe200000010ff */
[----:B------:R-:W-:Y:S06]  /*7ce0*/  BRA `(.L_x_8661) ;  /* 0x0000000c00147947 */ /* 0x000fec0003800000 */
.L_x_8664:
        /* <DEDUP_REMOVED lines=9> */
.L_x_8667:
[----:B------:R-:W2:Y:S02]  /*7d80*/  LDG.E.U16 R2, desc[UR36][R2.64] ;  /* 0x0000002402027981 */ /* 0x000ea4000c1e1500 */
[----:B--2---:R-:W-:-:S05]  /*7d90*/  HADD2.F32 R0, -RZ, R2.H0_H0 ;  /* 0x20000002ff007230 */ /* 0x004fca0000004100 */
[----:B------:R-:W-:Y:S01]  /*7da0*/  F2FP.BF16.F32.PACK_AB R0, RZ, R0 ;  /* 0x00000000ff00723e */ /* 0x000fe200000010ff */
[----:B------:R-:W-:Y:S06]  /*7db0*/  BRA `(.L_x_8661) ;  /* 0x0000000800e07947 */ /* 0x000fec0003800000 */
.L_x_8666:
        /* <DEDUP_REMOVED lines=8> */
.L_x_8656:
        /* <DEDUP_REMOVED lines=13> */
.L_x_8670:
        /* <DEDUP_REMOVED lines=8> */
.L_x_8669:
        /* <DEDUP_REMOVED lines=28> */
.L_x_8672:
        /* <DEDUP_REMOVED lines=15> */
.L_x_8671:
[----:B------:R0:W5:Y:S01]  /*8240*/  LDG.E.U16 R0, desc[UR36][R2.64] ;  /* 0x0000002402007981 */ /* 0x000162000c1e1500 */
[----:B------:R-:W-:Y:S05]  /*8250*/  BRA `(.L_x_8661) ;  /* 0x0000000400b87947 */ /* 0x000fea0003800000 */
.L_x_8668:
        /* <DEDUP_REMOVED lines=12> */
.L_x_8675:
        /* <DEDUP_REMOVED lines=21> */
.L_x_8679:
[----:B------:R-:W-:Y:S05]  /*8470*/  BSYNC B1 ;  /* 0x0000000000017941 */ /* 0x000fea0003800000 */
.L_x_8678:
[----:B------:R-:W-:Y:S01]  /*8480*/  LEA R3, R0, 0x3b800000, 0x17 ;  /* 0x3b80000000037811 */ /* 0x000fe200078eb8ff */
[----:B------:R-:W-:-:S05]  /*8490*/  IMAD.SHL.U32 R0, R2, 0x100000, RZ ;  /* 0x0010000002007824 */ /* 0x000fca00078e00ff */
[----:B------:R-:W-:-:S07]  /*84a0*/  LOP3.LUT R0, R3, R0, R4, 0xfe, !PT ;  /* 0x0000000003007212 */ /* 0x000fce00078efe04 */
.L_x_8677:
[----:B------:R-:W-:Y:S05]  /*84b0*/  BSYNC B0 ;  /* 0x0000000000007941 */ /* 0x000fea0003800000 */
.L_x_8676:
[----:B------:R-:W-:Y:S01]  /*84c0*/  F2FP.BF16.F32.PACK_AB R0, RZ, R0 ;  /* 0x00000000ff00723e */ /* 0x000fe200000010ff */
[----:B------:R-:W-:Y:S06]  /*84d0*/  BRA `(.L_x_8661) ;  /* 0x0000000400187947 */ /* 0x000fec0003800000 */
.L_x_8674:
        /* <DEDUP_REMOVED lines=21> */
.L_x_8683:
[----:B------:R-:W-:Y:S05]  /*8630*/  BSYNC B1 ;  /* 0x0000000000017941 */ /* 0x000fea0003800000 */
.L_x_8682:
[----:B------:R-:W-:Y:S01]  /*8640*/  LEA R3, R0, 0x37800000, 0x17 ;  /* 0x3780000000037811 */ /* 0x000fe200078eb8ff */
[----:B------:R-:W-:-:S05]  /*8650*/  IMAD.SHL.U32 R0, R2, 0x200000, RZ ;  /* 0x0020000002007824 */ /* 0x000fca00078e00ff */
[----:B------:R-:W-:-:S07]  /*8660*/  LOP3.LUT R0, R3, R0, R4, 0xfe, !PT ;  /* 0x0000000003007212 */ /* 0x000fce00078efe04 */
.L_x_8681:
[----:B------:R-:W-:Y:S05]  /*8670*/  BSYNC B0 ;  /* 0x0000000000007941 */ /* 0x000fea0003800000 */
.L_x_8680:
[----:B------:R-:W-:Y:S01]  /*8680*/  F2FP.BF16.F32.PACK_AB R0, RZ, R0 ;  /* 0x00000000ff00723e */ /* 0x000fe200000010ff */
[----:B------:R-:W-:Y:S06]  /*8690*/  BRA `(.L_x_8661) ;  /* 0x0000000000a87947 */ /* 0x000fec0003800000 */
.L_x_8673:
        /* <DEDUP_REMOVED lines=14> */
.L_x_8687:
[----:B------:R-:W-:Y:S05]  /*8780*/  BSYNC B0 ;  /* 0x0000000000007941 */ /* 0x000fea0003800000 */
.L_x_8686:
[----:B------:R-:W-:Y:S01]  /*8790*/  F2FP.BF16.F32.PACK_AB R0, RZ, R0 ;  /* 0x00000000ff00723e */ /* 0x000fe200000010ff */
[----:B------:R-:W-:Y:S06]  /*87a0*/  BRA `(.L_x_8661) ;  /* 0x0000000000647947 */ /* 0x000fec0003800000 */
.L_x_8660:
        /* <DEDUP_REMOVED lines=16> */
.L_x_8688:
[----:B------:R-:W-:Y:S01]  /*88b0*/  PRMT R0, RZ, 0x7610, R0 ;  /* 0x00007610ff007816 */ /* 0x000fe20000000000 */
[----:B------:R-:W-:Y:S06]  /*88c0*/  BRA `(.L_x_8661) ;  /* 0x00000000001c7947 */ /* 0x000fec0003800000 */
.L_x_8685:
[----:B------:R-:W2:Y:S02]  /*88d0*/  LDG.E.64 R2, desc[UR36][R2.64] ;  /* 0x0000002402027981 */ /* 0x000ea4000c1e1b00 */
[----:B--2---:R-:W0:Y:S02]  /*88e0*/  I2F.U64 R0, R2 ;  /* 0x0000000200007312 */ /* 0x004e240000301000 */
[----:B0-----:R-:W-:Y:S01]  /*88f0*/  F2FP.BF16.F32.PACK_AB R0, RZ, R0 ;  /* 0x00000000ff00723e */ /* 0x001fe200000010ff */
[----:B------:R-:W-:Y:S06]  /*8900*/  BRA `(.L_x_8661) ;  /* 0x00000000000c7947 */ /* 0x000fec0003800000 */
.L_x_8684:
[----:B------:R-:W2:Y:S02]  /*8910*/  LDG.E R2, desc[UR36][R2.64] ;  /* 0x0000002402027981 */ /* 0x000ea4000c1e1900 */
[----:B--2---:R-:W-:-:S04]  /*8920*/  I2FP.F32.U32 R0, R2 ;  /* 0x0000000200007245 */ /* 0x004fc80000201000 */
[----:B------:R-:W-:-:S07]  /*8930*/  F2FP.BF16.F32.PACK_AB R0, RZ, R0 ;  /* 0x00000000ff00723e */ /* 0x000fce00000010ff */
.L_x_8661:
        /* <DEDUP_REMOVED lines=22> */
.L_x_8692:
[----:B-1----:R-:W-:-:S06]  /*8aa0*/  IMAD.U32 R3, R3, 0x10000, RZ ;  /* 0x0001000003037824 */ /* 0x002fcc00078e00ff */
[----:B0-----:R-:W0:Y:S02]  /*8ab0*/  F2I.S64.TRUNC R2, R3 ;  /* 0x0000000300027311 */ /* 0x001e24000020d900 */
[----:B0-----:R4:W-:Y:S01]  /*8ac0*/  STG.E.U8 desc[UR36][R16.64], R2 ;  /* 0x0000000210007986 */ /* 0x0019e2000c101124 */
[----:B------:R-:W-:Y:S05]  /*8ad0*/  BRA `(.L_x_8694) ;  /* 0x0000000c00847947 */ /* 0x000fea0003800000 */
.L_x_8691:
        /* <DEDUP_REMOVED lines=10> */
.L_x_8696:
[----:B-1----:R-:W-:-:S06]  /*8b80*/  IMAD.U32 R3, R3, 0x10000, RZ ;  /* 0x0001000003037824 */ /* 0x002fcc00078e00ff */
[----:B------:R-:W1:Y:S02]  /*8b90*/  F2I.FTZ.TRUNC.NTZ R3, R3 ;  /* 0x0000000300037305 */ /* 0x000e64000021f100 */
[----:B-1----:R3:W-:Y:S01]  /*8ba0*/  STG.E desc[UR36][R16.64], R3 ;  /* 0x0000000310007986 */ /* 0x0027e2000c101924 */
[----:B------:R-:W-:Y:S05]  /*8bb0*/  BRA `(.L_x_8694) ;  /* 0x0000000c004c7947 */ /* 0x000fea0003800000 */
.L_x_8695:
[----:B-1----:R-:W-:-:S06]  /*8bc0*/  IMAD.U32 R3, R3, 0x10000, RZ ;  /* 0x0001000003037824 */ /* 0x002fcc00078e00ff */
[----:B------:R-:W1:Y:S02]  /*8bd0*/  F2I.FTZ.TRUNC.NTZ R3, R3 ;  /* 0x0000000300037305 */ /* 0x000e64000021f100 */
[----:B-1----:R1:W-:Y:S01]  /*8be0*/  STG.E.U16 desc[UR36][R16.64], R3 ;  /* 0x0000000310007986 */ /* 0x0023e2000c101524 */
[----:B------:R-:W-:Y:S05]  /*8bf0*/  BRA `(.L_x_8694) ;  /* 0x0000000c003c7947 */ /* 0x000fea0003800000 */
.L_x_8690:
        /* <DEDUP_REMOVED lines=9> */
.L_x_8698:
[----:B-1----:R-:W-:-:S05]  /*8c90*/  IMAD.U32 R0, R3, 0x10000, RZ ;  /* 0x0001000003007824 */ /* 0x002fca00078e00ff */
[----:B------:R-:W-:-:S05]  /*8ca0*/  F2FP.F16.F32.PACK_AB R0, RZ, R0 ;  /* 0x00000000ff00723e */ /* 0x000fca00000000ff */
[----:B------:R1:W-:Y:S01]  /*8cb0*/  STG.E.U16 desc[UR36][R16.64], R0 ;  /* 0x0000000010007986 */ /* 0x0003e2000c101524 */
[----:B------:R-:W-:Y:S05]  /*8cc0*/  BRA `(.L_x_8694) ;  /* 0x0000000c00087947 */ /* 0x000fea0003800000 */
.L_x_8697:
        /* <DEDUP_REMOVED lines=10> */
.L_x_8700:
[----:B-1----:R-:W-:-:S05]  /*8d70*/  IMAD.U32 R3, R3, 0x10000, RZ ;  /* 0x0001000003037824 */ /* 0x002fca00078e00ff */
[----:B------:R-:W-:-:S04]  /*8d80*/  F2FP.F16.F32.PACK_AB R3, RZ, R3 ;  /* 0x00000003ff03723e */ /* 0x000fc800000000ff */
[----:B------:R-:W-:-:S05]  /*8d90*/  PRMT R3, R3, 0x5410, RZ ;  /* 0x0000541003037816 */ /* 0x000fca00000000ff */
[----:B------:R1:W-:Y:S01]  /*8da0*/  STG.E desc[UR36][R16.64], R3 ;  /* 0x0000000310007986 */ /* 0x0003e2000c101924 */
[----:B------:R-:W-:Y:S05]  /*8db0*/  BRA `(.L_x_8694) ;  /* 0x0000000800cc7947 */ /* 0x000fea0003800000 */
.L_x_8699:
[----:B01----:R-:W-:-:S04]  /*8dc0*/  IMAD.U32 R2, R3, 0x10000, RZ ;  /* 0x0001000003027824 */ /* 0x003fc800078e00ff */
[----:B------:R-:W-:-:S06]  /*8dd0*/  FMUL.FTZ R2, R2, 1 ;  /* 0x3f80000002027820 */ /* 0x000fcc0000410000 */
[----:B------:R-:W0:Y:S02]  /*8de0*/  F2F.F64.F32 R2, R2 ;  /* 0x0000000200027310 */ /* 0x000e240000201800 */
[----:B0-----:R0:W-:Y:S01]  /*8df0*/  STG.E.64 desc[UR36][R16.64], R2 ;  /* 0x0000000210007986 */ /* 0x0011e2000c101b24 */
[----:B------:R-:W-:Y:S05]  /*8e00*/  BRA `(.L_x_8694) ;  /* 0x0000000800b87947 */ /* 0x000fea0003800000 */
.L_x_8689:
        /* <DEDUP_REMOVED lines=13> */
.L_x_8703:
[----:B-1----:R-:W-:Y:S01]  /*8ee0*/  IMAD.U32 R3, R3, 0x10000, RZ ;  /* 0x0001000003037824 */ /* 0x002fe200078e00ff */
[----:B------:R-:W-:-:S03]  /*8ef0*/  CS2R R6, SRZ ;  /* 0x0000000000067805 */ /* 0x000fc6000001ff00 */
[----:B------:R-:W-:-:S04]  /*8f00*/  FMUL.FTZ R3, R3, 1 ;  /* 0x3f80000003037820 */ /* 0x000fc80000410000 */
[----:B------:R-:W1:Y:S02]  /*8f10*/  F2F.F64.F32 R4, R3 ;  /* 0x0000000300047310 */ /* 0x000e640000201800 */
[----:B-1----:R1:W-:Y:S01]  /*8f20*/  STG.E.128 desc[UR36][R16.64], R4 ;  /* 0x0000000410007986 */ /* 0x0023e2000c101d24 */
[----:B------:R-:W-:Y:S05]  /*8f30*/  BRA `(.L_x_8694) ;  /* 0x00000008006c7947 */ /* 0x000fea0003800000 */
.L_x_8702:
        /* <DEDUP_REMOVED lines=21> */
.L_x_8707:
[----:B------:R-:W-:Y:S05]  /*9090*/  BSYNC B0 ;  /* 0x0000000000007941 */ /* 0x000fea0003800000 */
.L_x_8706:
[----:B------:R-:W-:-:S05]  /*90a0*/  LOP3.LUT R3, R0, R3, RZ, 0xfc, !PT ;  /* 0x0000000300037212 */ /* 0x000fca00078efcff */
[----:B------:R0:W-:Y:S01]  /*90b0*/  STG.E.U8 desc[UR36][R16.64], R3 ;  /* 0x0000000310007986 */ /* 0x0001e2000c101124 */
[----:B------:R-:W-:Y:S05]  /*90c0*/  BRA `(.L_x_8694) ;  /* 0x0000000800087947 */ /* 0x000fea0003800000 */
.L_x_8705:
        /* <DEDUP_REMOVED lines=13> */
.L_x_8709:
[----:B------:R-:W-:Y:S01]  /*91a0*/  IMAD.MOV.U32 R0, RZ, RZ, 0x7f ;  /* 0x0000007fff007424 */ /* 0x000fe200078e00ff */
[----:B------:R-:W-:-:S04]  /*91b0*/  ISETP.GT.U32.AND P0, PT, R2, 0x7f800000, PT ;  /* 0x7f8000000200780c */ /* 0x000fc80003f04070 */
[----:B------:R-:W-:-:S09]  /*91c0*/  SEL R0, R0, 0x7c, P0 ;  /* 0x0000007c00007807 */ /* 0x000fd20000000000 */
.L_x_8710:
[----:B------:R-:W-:Y:S05]  /*91d0*/  BSYNC B0 ;  /* 0x0000000000007941 */ /* 0x000fea0003800000 */
.L_x_8708:
[----:B------:R-:W-:-:S04]  /*91e0*/  LOP3.LUT R2, R3, 0x80000000, RZ, 0xc0, !PT ;  /* 0x8000000003027812 */ /* 0x000fc800078ec0ff */
[----:B------:R-:W-:-:S04]  /*91f0*/  SHF.R.U32.HI R3, RZ, 0x18, R2 ;  /* 0x00000018ff037819 */ /* 0x000fc80000011602 */
[----:B------:R-:W-:-:S05]  /*9200*/  LOP3.LUT R3, R0, R3, RZ, 0xfc, !PT ;  /* 0x0000000300037212 */ /* 0x000fca00078efcff */
[----:B------:R0:W-:Y:S01]  /*9210*/  STG.E.U8 desc[UR36][R16.64], R3 ;  /* 0x0000000310007986 */ /* 0x0001e2000c101124 */
[----:B------:R-:W-:Y:S05]  /*9220*/  BRA `(.L_x_8694) ;  /* 0x0000000400b07947 */ /* 0x000fea0003800000 */
.L_x_8704:
[----:B-1----:R1:W-:Y:S01]  /*9230*/  STG.E.U16 desc[UR36][R16.64], R3 ;  /* 0x0000000310007986 */ /* 0x0023e2000c101524 */
[----:B------:R-:W-:Y:S05]  /*9240*/  BRA `(.L_x_8694) ;  /* 0x0000000400a87947 */ /* 0x000fea0003800000 */
.L_x_8701:
        /* <DEDUP_REMOVED lines=12> */
.L_x_8713:
        /* <DEDUP_REMOVED lines=17> */
.L_x_8716:
[----:B------:R-:W-:-:S04]  /*9420*/  LOP3.LUT R2, R3, 0x80000000, RZ, 0xc0, !PT ;  /* 0x8000000003027812 */ /* 0x000fc800078ec0ff */
[----:B------:R-:W-:-:S04]  /*9430*/  SHF.R.U32.HI R3, RZ, 0x18, R2 ;  /* 0x00000018ff037819 */ /* 0x000fc80000011602 */
[----:B------:R-:W-:-:S04]  /*9440*/  LOP3.LUT R0, R0, R3, RZ, 0xfc, !PT ;  /* 0x0000000300007212 */ /* 0x000fc800078efcff */
[----:B------:R-:W-:-:S07]  /*9450*/  PRMT R8, R0, 0x7610, R8 ;  /* 0x0000761000087816 */ /* 0x000fce0000000008 */
.L_x_8715:
[----:B------:R-:W-:Y:S05]  /*9460*/  BSYNC B0 ;  /* 0x0000000000007941 */ /* 0x000fea0003800000 */
.L_x_8714:
[----:B------:R0:W-:Y:S01]  /*9470*/  STG.E.U8 desc[UR36][R16.64], R8 ;  /* 0x0000000810007986 */ /* 0x0001e2000c101124 */
[----:B------:R-:W-:Y:S05]  /*9480*/  BRA `(.L_x_8694) ;  /* 0x0000000400187947 */ /* 0x000fea0003800000 */
.L_x_8712:
        /* <DEDUP_REMOVED lines=17> */
.L_x_8719:
[----:B------:R-:W-:-:S04]  /*95a0*/  LOP3.LUT R2, R3, 0x80000000, RZ, 0xc0, !PT ;  /* 0x8000000003027812 */ /* 0x000fc800078ec0ff */
[----:B------:R-:W-:-:S04]  /*95b0*/  SHF.R.U32.HI R3, RZ, 0x18, R2 ;  /* 0x00000018ff037819 */ /* 0x000fc80000011602 */
[----:B------:R-:W-:-:S04]  /*95c0*/  LOP3.LUT R0, R0, R3, RZ, 0xfc, !PT ;  /* 0x0000000300007212 */ /* 0x000fc800078efcff */
[----:B------:R-:W-:-:S07]  /*95d0*/  PRMT R8, R0, 0x7610, R8 ;  /* 0x0000761000087816 */ /* 0x000fce0000000008 */
.L_x_8718:
[----:B------:R-:W-:Y:S05]  /*95e0*/  BSYNC B0 ;  /* 0x0000000000007941 */ /* 0x000fea0003800000 */
.L_x_8717:
[----:B------:R0:W-:Y:S01]  /*95f0*/  STG.E.U8 desc[UR36][R16.64], R8 ;  /* 0x0000000810007986 */ /* 0x0001e2000c101124 */
[----:B------:R-:W-:Y:S05]  /*9600*/  BRA `(.L_x_8694) ;  /* 0x0000000000b87947 */ /* 0x000fea0003800000 */
.L_x_8711:
        /* <DEDUP_REMOVED lines=22> */
.L_x_8693:
        /* <DEDUP_REMOVED lines=16> */
.L_x_8722:
[----:B------:R-:W-:Y:S05]  /*9870*/  BRA `(.L_x_8694) ;  /* 0x00000000001c7947 */ /* 0x000fea0003800000 */
.L_x_8721:
[----:B-1----:R-:W-:-:S06]  /*9880*/  IMAD.U32 R3, R3, 0x10000, RZ ;  /* 0x0001000003037824 */ /* 0x002fcc00078e00ff */
[----:B0-----:R-:W0:Y:S02]  /*9890*/  F2I.U64.TRUNC R2, R3 ;  /* 0x0000000300027311 */ /* 0x001e24000020d800 */
[----:B0-----:R0:W-:Y:S01]  /*98a0*/  STG.E.64 desc[UR36][R16.64], R2 ;  /* 0x0000000210007986 */ /* 0x0011e2000c101b24 */
[----:B------:R-:W-:Y:S05]  /*98b0*/  BRA `(.L_x_8694) ;  /* 0x00000000000c7947 */ /* 0x000fea0003800000 */
.L_x_8720:
[----:B-1----:R-:W-:-:S06]  /*98c0*/  IMAD.U32 R3, R3, 0x10000, RZ ;  /* 0x0001000003037824 */ /* 0x002fcc00078e00ff */
[----:B------:R-:W1:Y:S02]  /*98d0*/  F2I.FTZ.U32.TRUNC.NTZ R3, R3 ;  /* 0x0000000300037305 */ /* 0x000e64000021f000 */
[----:B-1----:R1:W-:Y:S02]  /*98e0*/  STG.E desc[UR36][R16.64], R3 ;  /* 0x0000000310007986 */ /* 0x0023e4000c101924 */
.L_x_8694:
[----:B------:R-:W-:-:S07]  /*98f0*/  VIADD R19, R19, 0x80 ;  /* 0x0000008013137836 */ /* 0x000fce0000000000 */
.L_x_8654:
[----:B------:R-:W-:Y:S05]  /*9900*/  BSYNC B6 ;  /* 0x0000000000067941 */ /* 0x000fea0003800000 */
.L_x_8653:
[----:B------:R-:W-:Y:S02]  /*9910*/  ULDC UR4, c[0x0][0x210] ;  /* 0x0000840000047ab9 */ /* 0x000fe40000000800 */
[----:B------:R-:W-:-:S13]  /*9920*/  ISETP.GE.AND P0, PT, R19, UR4, PT ;  /* 0x0000000413007c0c */ /* 0x000fda000bf06270 */
[----:B------:R-:W-:Y:S05]  /*9930*/  @P0 EXIT ;  /* 0x000000000000094d */ /* 0x000fea0003800000 */
        /* <DEDUP_REMOVED lines=303> */
.L_x_8723:
        /* <DEDUP_REMOVED lines=22> */
.L_x_8727:
[----:B------:R-:W2:Y:S02]  /*ad90*/  LDG.E.U8 R2, desc[UR36][R2.64] ;  /* 0x0000002402027981 */ /* 0x000ea4000c1e1100 */
[----:B--2---:R-:W-:-:S04]  /*ada0*/  I2FP.F32.U32 R0, R2 ;  /* 0x0000000200007245 */ /* 0x004fc80000201000 */
[----:B------:R-:W-:Y:S01]  /*adb0*/  F2FP.BF16.F32.PACK_AB R0, RZ, R0 ;  /* 0x00000000ff00723e */ /* 0x000fe200000010ff */
[----:B------:R-:W-:Y:S06]  /*adc0*/  BRA `(.L_x_8729) ;  /* 0x0000000c00907947 */ /* 0x000fec0003800000 */
.L_x_8726:
        /* <DEDUP_REMOVED lines=10> */
.L_x_8731:
[----:B------:R-:W2:Y:S02]  /*ae70*/  LDG.E R2, desc[UR36][R2.64] ;  /* 0x0000002402027981 */ /* 0x000ea4000c1e1900 */
[----:B--2---:R-:W-:-:S04]  /*ae80*/  I2FP.F32.S32 R0, R2 ;  /* 0x0000000200007245 */ /* 0x004fc80000201400 */
[----:B------:R-:W-:Y:S01]  /*ae90*/  F2FP.BF16.F32.PACK_AB R0, RZ, R0 ;  /* 0x00000000ff00723e */ /* 0x000fe200000010ff */
[----:B------:R-:W-:Y:S06]  /*aea0*/  BRA `(.L_x_8729) ;  /* 0x0000000c00587947 */ /* 0x000fec0003800000 */
.L_x_8730:
[----:B------:R-:W2:Y:S02]  /*aeb0*/  LDG.E.U16 R2, desc[UR36][R2.64] ;  /* 0x0000002402027981 */ /* 0x000ea4000c1e1500 */
[----:B--2---:R-:W0:Y:S02]  /*aec0*/  I2F.S16 R0, R2 ;  /* 0x0000000200007306 */ /* 0x004e240000101400 */
[----:B0-----:R-:W-:Y:S01]  /*aed0*/  F2FP.BF16.F32.PACK_AB R0, RZ, R0 ;  /* 0x00000000ff00723e */ /* 0x001fe200000010ff */
[----:B------:R-:W-:Y:S06]  /*aee0*/  BRA `(.L_x_8729) ;  /* 0x0000000c00487947 */ /* 0x000fec0003800000 */
.L_x_8725:
        /* <DEDUP_REMOVED lines=9> */
.L_x_8733:
[----:B------:R-:W2:Y:S02]  /*af80*/  LDG.E.U16 R0, desc[UR36][R2.64] ;  /* 0x0000002402007981 */ /* 0x000ea4000c1e1500 */
[----:B--2---:R-:W-:-:S05]  /*af90*/  HADD2.F32 R0, -RZ, R0.H0_H0 ;  /* 0x20000000ff007230 */ /* 0x004fca0000004100 */
[----:B------:R-:W-:Y:S01]  /*afa0*/  F2FP.BF16.F32.PACK_AB R0, RZ, R0 ;  /* 0x00000000ff00723e */ /* 0x000fe200000010ff */
[----:B------:R-:W-:Y:S06]  /*afb0*/  BRA `(.L_x_8729) ;  /* 0x0000000c00147947 */ /* 0x000fec0003800000 */
.L_x_8732:
        /* <DEDUP_REMOVED lines=9> */
.L_x_8735:
[----:B------:R-:W2:Y:S02]  /*b050*/  LDG.E.U16 R2, desc[UR36][R2.64] ;  /* 0x0000002402027981 */ /* 0x000ea4000c1e1500 */
[----:B--2---:R-:W-:-:S05]  /*b060*/  HADD2.F32 R0, -RZ, R2.H0_H0 ;  /* 0x20000002ff007230 */ /* 0x004fca0000004100 */
[----:B------:R-:W-:Y:S01]  /*b070*/  F2FP.BF16.F32.PACK_AB R0, RZ, R0 ;  /* 0x00000000ff00723e */ /* 0x000fe200000010ff */
[----:B------:R-:W-:Y:S06]  /*b080*/  BRA `(.L_x_8729) ;  /* 0x0000000800e07947 */ /* 0x000fec0003800000 */
.L_x_8734:
        /* <DEDUP_REMOVED lines=8> */
.L_x_8724:
        /* <DEDUP_REMOVED lines=13> */
.L_x_8738:
        /* <DEDUP_REMOVED lines=8> */
.L_x_8737:
        /* <DEDUP_REMOVED lines=28> */
.L_x_8740:
        /* <DEDUP_REMOVED lines=15> */
.L_x_8739:
[----:B------:R0:W5:Y:S01]  /*b510*/  LDG.E.U16 R0, desc[UR36][R2.64] ;  /* 0x0000002402007981 */ /* 0x000162000c1e1500 */
[----:B------:R-:W-:Y:S05]  /*b520*/  BRA `(.L_x_8729) ;  /* 0x0000000400b87947 */ /* 0x000fea0003800000 */
.L_x_8736:
        /* <DEDUP_REMOVED lines=12> */
.L_x_8743:
        /* <DEDUP_REMOVED lines=21> */
.L_x_8747:
[----:B------:R-:W-:Y:S05]  /*b740*/  BSYNC B1 ;  /* 0x0000000000017941 */ /* 0x000fea0003800000 */
.L_x_8746:
[----:B------:R-:W-:Y:S01]  /*b750*/  LEA R3, R0, 0x3b800000, 0x17 ;  /* 0x3b80000000037811 */ /* 0x000fe200078eb8ff */
[----:B------:R-:W-:-:S05]  /*b760*/  IMAD.SHL.U32 R0, R2, 0x100000, RZ ;  /* 0x0010000002007824 */ /* 0x000fca00078e00ff */
[----:B------:R-:W-:-:S07]  /*b770*/  LOP3.LUT R0, R3, R0, R4, 0xfe, !PT ;  /* 0x0000000003007212 */ /* 0x000fce00078efe04 */
.L_x_8745:
[----:B------:R-:W-:Y:S05]  /*b780*/  BSYNC B0 ;  /* 0x0000000000007941 */ /* 0x000fea0003800000 */
.L_x_8744:
[----:B------:R-:W-:Y:S01]  /*b790*/  F2FP.BF16.F32.PACK_AB R0, RZ, R0 ;  /* 0x00000000ff00723e */ /* 0x000fe200000010ff */
[----:B------:R-:W-:Y:S06]  /*b7a0*/  BRA `(.L_x_8729) ;  /* 0x0000000400187947 */ /* 0x000fec0003800000 */
.L_x_8742:
        /* <DEDUP_REMOVED lines=21> */
.L_x_8751:
[----:B------:R-:W-:Y:S05]  /*b900*/  BSYNC B1 ;  /* 0x0000000000017941 */ /* 0x000fea0003800000 */
.L_x_8750:
[----:B------:R-:W-:Y:S01]  /*b910*/  LEA R3, R0, 0x37800000, 0x17 ;  /* 0x3780000000037811 */ /* 0x000fe200078eb8ff */
[----:B------:R-:W-:-:S05]  /*b920*/  IMAD.SHL.U32 R0, R2, 0x200000, RZ ;  /* 0x0020000002007824 */ /* 0x000fca00078e00ff */
[----:B------:R-:W-:-:S07]  /*b930*/  LOP3.LUT R0, R3, R0, R4, 0xfe, !PT ;  /* 0x0000000003007212 */ /* 0x000fce00078efe04 */
.L_x_8749:
[----:B------:R-:W-:Y:S05]  /*b940*/  BSYNC B0 ;  /* 0x0000000000007941 */ /* 0x000fea0003800000 */
.L_x_8748:
[----:B------:R-:W-:Y:S01]  /*b950*/  F2FP.BF16.F32.PACK_AB R0, RZ, R0 ;  /* 0x00000000ff00723e */ /* 0x000fe200000010ff */
[----:B------:R-:W-:Y:S06]  /*b960*/  BRA `(.L_x_8729) ;  /* 0x0000000000a87947 */ /* 0x000fec0003800000 */
.L_x_8741:
        /* <DEDUP_REMOVED lines=14> */
.L_x_8755:
[----:B------:R-:W-:Y:S05]  /*ba50*/  BSYNC B0 ;  /* 0x0000000000007941 */ /* 0x000fea0003800000 */
.L_x_8754:
[----:B------:R-:W-:Y:S01]  /*ba60*/  F2FP.BF16.F32.PACK_AB R0, RZ, R0 ;  /* 0x00000000ff00723e */ /* 0x000fe200000010ff */
[----:B------:R-:W-:Y:S06]  /*ba70*/  BRA `(.L_x_8729) ;  /* 0x0000000000647947 */ /* 0x000fec0003800000 */
.L_x_8728:
        /* <DEDUP_REMOVED lines=16> */
.L_x_8756:
[----:B------:R-:W-:Y:S01]  /*bb80*/  PRMT R0, RZ, 0x7610, R0 ;  /* 0x00007610ff007816 */ /* 0x000fe20000000000 */
[----:B------:R-:W-:Y:S06]  /*bb90*/  BRA `(.L_x_8729) ;  /* 0x00000000001c7947 */ /* 0x000fec0003800000 */
.L_x_8753:
[----:B------:R-:W2:Y:S02]  /*bba0*/  LDG.E.64 R2, desc[UR36][R2.64] ;  /* 0x0000002402027981 */ /* 0x000ea4000c1e1b00 */
[----:B--2---:R-:W0:Y:S02]  /*bbb0*/  I2F.U64 R0, R2 ;  /* 0x0000000200007312 */ /* 0x004e240000301000 */
[----:B0-----:R-:W-:Y:S01]  /*bbc0*/  F2FP.BF16.F32.PACK_AB R0, RZ, R0 ;  /* 0x00000000ff00723e */ /* 0x001fe200000010ff */
[----:B------:R-:W-:Y:S06]  /*bbd0*/  BRA `(.L_x_8729) ;  /* 0x00000000000c7947 */ /* 0x000fec0003800000 */
.L_x_8752:
[----:B------:R-:W2:Y:S02]  /*bbe0*/  LDG.E R2, desc[UR36][R2.64] ;  /* 0x0000002402027981 */ /* 0x000ea4000c1e1900 */
[----:B--2---:R-:W-:-:S04]  /*bbf0*/  I2FP.F32.U32 R0, R2 ;  /* 0x0000000200007245 */ /* 0x004fc80000201000 */
[----:B------:R-:W-:-:S07]  /*bc00*/  F2FP.BF16.F32.PACK_AB R0, RZ, R0 ;  /* 0x00000000ff00723e */ /* 0x000fce00000010ff */
.L_x_8729:
        /* <DEDUP_REMOVED lines=20> */
[----:B-1----:R-:W-:Y:S01]  /*bd50*/  STG.E.U8 desc[UR36][R16.64], R3 ;  /* 0x0000000310007986 */ /* 0x002fe2000c101124 */
[----:B------:R-:W-:Y:S05]  /*bd60*/  EXIT ;  /* 0x000000000000794d */ /* 0x000fea0003800000 */
.L_x_8760:
[----:B-1----:R-:W-:-:S06]  /*bd70*/  IMAD.U32 R3, R3, 0x10000, RZ ;  /* 0x0001000003037824 */ /* 0x002fcc00078e00ff */
[----:B0-----:R-:W0:Y:S02]  /*bd80*/  F2I.S64.TRUNC R2, R3 ;  /* 0x0000000300027311 */ /* 0x001e24000020d900 */
[----:B0-----:R-:W-:Y:S01]  /*bd90*/  STG.E.U8 desc[UR36][R16.64], R2 ;  /* 0x0000000210007986 */ /* 0x001fe2000c101124 */
[----:B------:R-:W-:Y:S05]  /*bda0*/  EXIT ;  /* 0x000000000000794d */ /* 0x000fea0003800000 */
.L_x_8759:
        /* <DEDUP_REMOVED lines=8> */
[----:B0-----:R-:W-:Y:S01]  /*be30*/  STG.E.64 desc[UR36][R16.64], R2 ;  /* 0x0000000210007986 */ /* 0x001fe2000c101b24 */
[----:B------:R-:W-:Y:S05]  /*be40*/  EXIT ;  /* 0x000000000000794d */ /* 0x000fea0003800000 */
.L_x_8763:
[----:B-1----:R-:W-:-:S06]  /*be50*/  IMAD.U32 R3, R3, 0x10000, RZ ;  /* 0x0001000003037824 */ /* 0x002fcc00078e00ff */
[----:B------:R-:W1:Y:S02]  /*be60*/  F2I.FTZ.TRUNC.NTZ R3, R3 ;  /* 0x0000000300037305 */ /* 0x000e64000021f100 */
[----:B-1----:R-:W-:Y:S01]  /*be70*/  STG.E desc[UR36][R16.64], R3 ;  /* 0x0000000310007986 */ /* 0x002fe2000c101924 */
[----:B------:R-:W-:Y:S05]  /*be80*/  EXIT ;  /* 0x000000000000794d */ /* 0x000fea0003800000 */
.L_x_8762:
[----:B-1----:R-:W-:-:S06]  /*be90*/  IMAD.U32 R3, R3, 0x10000, RZ ;  /* 0x0001000003037824 */ /* 0x002fcc00078e00ff */
[----:B------:R-:W1:Y:S02]  /*bea0*/  F2I.FTZ.TRUNC.NTZ R3, R3 ;  /* 0x0000000300037305 */ /* 0x000e64000021f100 */
[----:B-1----:R-:W-:Y:S01]  /*beb0*/  STG.E.U16 desc[UR36][R16.64], R3 ;  /* 0x0000000310007986 */ /* 0x002fe2000c101524 */
[----:B------:R-:W-:Y:S05]  /*bec0*/  EXIT ;  /* 0x000000000000794d */ /* 0x000fea0003800000 */
.L_x_8758:
        /* <DEDUP_REMOVED lines=9> */
.L_x_8765:
[----:B-1----:R-:W-:-:S05]  /*bf60*/  IMAD.U32 R0, R3, 0x10000, RZ ;  /* 0x0001000003007824 */ /* 0x002fca00078e00ff */
[----:B------:R-:W-:-:S05]  /*bf70*/  F2FP.F16.F32.PACK_AB R0, RZ, R0 ;  /* 0x00000000ff00723e */ /* 0x000fca00000000ff */
[----:B------:R-:W-:Y:S01]  /*bf80*/  STG.E.U16 desc[UR36][R16.64], R0 ;  /* 0x0000000010007986 */ /* 0x000fe2000c101524 */
[----:B------:R-:W-:Y:S05]  /*bf90*/  EXIT ;  /* 0x000000000000794d */ /* 0x000fea0003800000 */
.L_x_8764:
        /* <DEDUP_REMOVED lines=8> */
[----:B------:R-:W-:Y:S01]  /*c020*/  STG.E.64 desc[UR36][R16.64], R2 ;  /* 0x0000000210007986 */ /* 0x000fe2000c101b24 */
[----:B------:R-:W-:Y:S05]  /*c030*/  EXIT ;  /* 0x000000000000794d */ /* 0x000fea0003800000 */
.L_x_8767:
[----:B-1----:R-:W-:-:S05]  /*c040*/  IMAD.U32 R3, R3, 0x10000, RZ ;  /* 0x0001000003037824 */ /* 0x002fca00078e00ff */
[----:B------:R-:W-:-:S04]  /*c050*/  F2FP.F16.F32.PACK_AB R3, RZ, R3 ;  /* 0x00000003ff03723e */ /* 0x000fc800000000ff */
[----:B------:R-:W-:-:S05]  /*c060*/  PRMT R3, R3, 0x5410, RZ ;  /* 0x0000541003037816 */ /* 0x000fca00000000ff */
[----:B------:R-:W-:Y:S01]  /*c070*/  STG.E desc[UR36][R16.64], R3 ;  /* 0x0000000310007986 */ /* 0x000fe2000c101924 */
[----:B------:R-:W-:Y:S05]  /*c080*/  EXIT ;  /* 0x000000000000794d */ /* 0x000fea0003800000 */
.L_x_8766:
[----:B01----:R-:W-:-:S04]  /*c090*/  IMAD.U32 R2, R3, 0x10000, RZ ;  /* 0x0001000003027824 */ /* 0x003fc800078e00ff */
[----:B------:R-:W-:-:S06]  /*c0a0*/  FMUL.FTZ R2, R2, 1 ;  /* 0x3f80000002027820 */ /* 0x000fcc0000410000 */
[----:B------:R-:W0:Y:S02]  /*c0b0*/  F2F.F64.F32 R2, R2 ;  /* 0x0000000200027310 */ /* 0x000e240000201800 */
[----:B0-----:R-:W-:Y:S01]  /*c0c0*/  STG.E.64 desc[UR36][R16.64], R2 ;  /* 0x0000000210007986 */ /* 0x001fe2000c101b24 */
[----:B------:R-:W-:Y:S05]  /*c0d0*/  EXIT ;  /* 0x000000000000794d */ /* 0x000fea0003800000 */
.L_x_8757:
        /* <DEDUP_REMOVED lines=13> */
.L_x_8770:
[----:B-1----:R-:W-:Y:S01]  /*c1b0*/  IMAD.U32 R3, R3, 0x10000, RZ ;  /* 0x0001000003037824 */ /* 0x002fe200078e00ff */
[----:B------:R-:W-:-:S03]  /*c1c0*/  CS2R R6, SRZ ;  /* 0x0000000000067805 */ /* 0x000fc6000001ff00 */
[----:B------:R-:W-:-:S04]  /*c1d0*/  FMUL.FTZ R3, R3, 1 ;  /* 0x3f80000003037820 */ /* 0x000fc80000410000 */
[----:B------:R-:W1:Y:S02]  /*c1e0*/  F2F.F64.F32 R4, R3 ;  /* 0x0000000300047310 */ /* 0x000e640000201800 */
[----:B-1----:R-:W-:Y:S01]  /*c1f0*/  STG.E.128 desc[UR36][R16.64], R4 ;  /* 0x0000000410007986 */ /* 0x002fe2000c101d24 */
[----:B------:R-:W-:Y:S05]  /*c200*/  EXIT ;  /* 0x000000000000794d */ /* 0x000fea0003800000 */
.L_x_8769:
        /* <DEDUP_REMOVED lines=21> */
.L_x_8774:
[----:B------:R-:W-:Y:S05]  /*c360*/  BSYNC B0 ;  /* 0x0000000000007941 */ /* 0x000fea0003800000 */
.L_x_8773:
[----:B------:R-:W-:-:S05]  /*c370*/  LOP3.LUT R3, R0, R3, RZ, 0xfc, !PT ;  /* 0x0000000300037212 */ /* 0x000fca00078efcff */
[----:B------:R-:W-:Y:S01]  /*c380*/  STG.E.U8 desc[UR36][R16.64], R3 ;  /* 0x0000000310007986 */ /* 0x000fe2000c101124 */
[----:B------:R-:W-:Y:S05]  /*c390*/  EXIT ;  /* 0x000000000000794d */ /* 0x000fea0003800000 */
.L_x_8772:
        /* <DEDUP_REMOVED lines=13> */
.L_x_8776:
[----:B------:R-:W-:Y:S01]  /*c470*/  IMAD.MOV.U32 R0, RZ, RZ, 0x7f ;  /* 0x0000007fff007424 */ /* 0x000fe200078e00ff */
[----:B------:R-:W-:-:S04]  /*c480*/  ISETP.GT.U32.AND P0, PT, R2, 0x7f800000, PT ;  /* 0x7f8000000200780c */ /* 0x000fc80003f04070 */
[----:B------:R-:W-:-:S09]  /*c490*/  SEL R0, R0, 0x7c, P0 ;  /* 0x0000007c00007807 */ /* 0x000fd20000000000 */
.L_x_8777:
[----:B------:R-:W-:Y:S05]  /*c4a0*/  BSYNC B0 ;  /* 0x0000000000007941 */ /* 0x000fea0003800000 */
.L_x_8775:
[----:B------:R-:W-:-:S04]  /*c4b0*/  LOP3.LUT R2, R3, 0x80000000, RZ, 0xc0, !PT ;  /* 0x8000000003027812 */ /* 0x000fc800078ec0ff */
[----:B------:R-:W-:-:S04]  /*c4c0*/  SHF.R.U32.HI R3, RZ, 0x18, R2 ;  /* 0x00000018ff037819 */ /* 0x000fc80000011602 */
[----:B------:R-:W-:-:S05]  /*c4d0*/  LOP3.LUT R3, R0, R3, RZ, 0xfc, !PT ;  /* 0x0000000300037212 */ /* 0x000fca00078efcff */
[----:B------:R-:W-:Y:S01]  /*c4e0*/  STG.E.U8 desc[UR36][R16.64], R3 ;  /* 0x0000000310007986 */ /* 0x000fe2000c101124 */
[----:B------:R-:W-:Y:S05]  /*c4f0*/  EXIT ;  /* 0x000000000000794d */ /* 0x000fea0003800000 */
.L_x_8771:
[----:B-1----:R-:W-:Y:S01]  /*c500*/  STG.E.U16 desc[UR36][R16.64], R3 ;  /* 0x0000000310007986 */ /* 0x002fe2000c101524 */
[----:B------:R-:W-:Y:S05]  /*c510*/  EXIT ;  /* 0x000000000000794d */ /* 0x000fea0003800000 */
.L_x_8768:
        /* <DEDUP_REMOVED lines=10> */
[----:B-1----:R-:W-:Y:S01]  /*c5c0*/  STG.E.U16 desc[UR36][R16.64], R3 ;  /* 0x0000000310007986 */ /* 0x002fe2000c101524 */
[----:B------:R-:W-:Y:S05]  /*c5d0*/  EXIT ;  /* 0x000000000000794d */ /* 0x000fea0003800000 */
.L_x_8780:
        /* <DEDUP_REMOVED lines=17> */
.L_x_8783:
[----:B------:R-:W-:-:S04]  /*c6f0*/  LOP3.LUT R2, R3, 0x80000000, RZ, 0xc0, !PT ;  /* 0x8000000003027812 */ /* 0x000fc800078ec0ff */
[----:B------:R-:W-:-:S04]  /*c700*/  SHF.R.U32.HI R3, RZ, 0x18, R2 ;  /* 0x00000018ff037819 */ /* 0x000fc80000011602 */
[----:B------:R-:W-:-:S04]  /*c710*/  LOP3.LUT R0, R0, R3, RZ, 0xfc, !PT ;  /* 0x0000000300007212 */ /* 0x000fc800078efcff */
[----:B------:R-:W-:-:S07]  /*c720*/  PRMT R8, R0, 0x7610, R8 ;  /* 0x0000761000087816 */ /* 0x000fce0000000008 */
.L_x_8782:
[----:B------:R-:W-:Y:S05]  /*c730*/  BSYNC B0 ;  /* 0x0000000000007941 */ /* 0x000fea0003800000 */
.L_x_8781:
[----:B------:R-:W-:Y:S01]  /*c740*/  STG.E.U8 desc[UR36][R16.64], R8 ;  /* 0x0000000810007986 */ /* 0x000fe2000c101124 */
[----:B------:R-:W-:Y:S05]  /*c750*/  EXIT ;  /* 0x000000000000794d */ /* 0x000fea0003800000 */
.L_x_8779:
        /* <DEDUP_REMOVED lines=17> */
.L_x_8786:
[----:B------:R-:W-:-:S04]  /*c870*/  LOP3.LUT R2, R3, 0x80000000, RZ, 0xc0, !PT ;  /* 0x8000000003027812 */ /* 0x000fc800078ec0ff */
[----:B------:R-:W-:-:S04]  /*c880*/  SHF.R.U32.HI R3, RZ, 0x18, R2 ;  /* 0x00000018ff037819 */ /* 0x000fc80000011602 */
[----:B------:R-:W-:-:S04]  /*c890*/  LOP3.LUT R0, R0, R3, RZ, 0xfc, !PT ;  /* 0x0000000300007212 */ /* 0x000fc800078efcff */
[----:B------:R-:W-:-:S07]  /*c8a0*/  PRMT R8, R0, 0x7610, R8 ;  /* 0x0000761000087816 */ /* 0x000fce0000000008 */
.L_x_8785:
[----:B------:R-:W-:Y:S05]  /*c8b0*/  BSYNC B0 ;  /* 0x0000000000007941 */ /* 0x000fea0003800000 */
.L_x_8784:
[----:B------:R-:W-:Y:S01]  /*c8c0*/  STG.E.U8 desc[UR36][R16.64], R8 ;  /* 0x0000000810007986 */ /* 0x000fe2000c101124 */
[----:B------:R-:W-:Y:S05]  /*c8d0*/  EXIT ;  /* 0x000000000000794d */ /* 0x000fea0003800000 */
.L_x_8778:
        /* <DEDUP_REMOVED lines=22> */
.L_x_8761:
        /* <DEDUP_REMOVED lines=16> */
.L_x_8789:
[----:B------:R-:W-:Y:S05]  /*cb40*/  EXIT ;  /* 0x000000000000794d */ /* 0x000fea0003800000 */
.L_x_8788:
[----:B-1----:R-:W-:-:S06]  /*cb50*/  IMAD.U32 R3, R3, 0x10000, RZ ;  /* 0x0001000003037824 */ /* 0x002fcc00078e00ff */
[----:B0-----:R-:W0:Y:S02]  /*cb60*/  F2I.U64.TRUNC R2, R3 ;  /* 0x0000000300027311 */ /* 0x001e24000020d800 */
[----:B0-----:R-:W-:Y:S01]  /*cb70*/  STG.E.64 desc[UR36][R16.64], R2 ;  /* 0x0000000210007986 */ /* 0x001fe2000c101b24 */
[----:B------:R-:W-:Y:S05]  /*cb80*/  EXIT ;  /* 0x000000000000794d */ /* 0x000fea0003800000 */
.L_x_8787:
[----:B-1----:R-:W-:-:S06]  /*cb90*/  IMAD.U32 R3, R3, 0x10000, RZ ;  /* 0x0001000003037824 */ /* 0x002fcc00078e00ff */
[----:B------:R-:W1:Y:S02]  /*cba0*/  F2I.FTZ.U32.TRUNC.NTZ R3, R3 ;  /* 0x0000000300037305 */ /* 0x000e64000021f000 */
[----:B-1----:R-:W-:Y:S01]  /*cbb0*/  STG.E desc[UR36][R16.64], R3 ;  /* 0x0000000310007986 */ /* 0x002fe2000c101924 */
[----:B------:R-:W-:Y:S05]  /*cbc0*/  EXIT ;  /* 0x000000000000794d */ /* 0x000fea0003800000 */
.L_x_8790:
        /* <DEDUP_REMOVED lines=11> */
.L_x_11230:


//--------------------- .text._ZN2at6native27unrolled_elementwise_kernelIZZZNS0_19sigmoid_kernel_cudaERNS_18TensorIteratorBaseEENKUlvE0_clEvENKUlvE2_clEvEUlN3c108BFloat16EE_St5arrayIPcLm2EELi4E23TrivialOffsetCalculatorILi1EjESD_NS0_6memory12LoadWithCastILi1EEENSE_13StoreWithCastILi1EEEEEviT_T0_T2_T3_T4_T5_ --------------------------
	.section	.text._ZN2at6native27unrolled_elementwise_kernelIZZZNS0_19sigmoid_kernel_cudaERNS_18TensorIteratorBaseEENKUlvE0_clEvENKUlvE2_clEvEUlN3c108BFloat16EE_St5arrayIPcLm2EELi4E23TrivialOffsetCalculatorILi1EjESD_NS0_6memory12LoadWithCastILi1EEENSE_13StoreWithCastILi1EEEEEviT_T0_T2_T3_T4_T5_,"ax",@progbits
	.align	128
        .global         _ZN2at6native27unrolled_elementwise_kernelIZZZNS0_19sigmoid_kernel_cudaERNS_18TensorIteratorBaseEENKUlvE0_clEvENKUlvE2_clEvEUlN3c108BFloat16EE_St5arrayIPcLm2EELi4E23TrivialOffsetCalculatorILi1EjESD_NS0_6memory12LoadWithCastILi1EEENSE_13StoreWithCastILi1EEEEEviT_T0_T2_T3_T4_T5_
        .type           _ZN2at6native27unrolled_elementwise_kernelIZZZNS0_19sigmoid_kernel_cudaERNS_18TensorIteratorBaseEENKUlvE0_clEvENKUlvE2_clEvEUlN3c108BFloat16EE_St5arrayIPcLm2EELi4E23TrivialOffsetCalculatorILi1EjESD_NS0_6memory12LoadWithCastILi1EEENSE_13StoreWithCastILi1EEEEEviT_T0_T2_T3_T4_T5_,@function
        .size           _ZN2at6native27unrolled_elementwise_kernelIZZZNS0_19sigmoid_kernel_cudaERNS_18TensorIteratorBaseEENKUlvE0_clEvENKUlvE2_clEvEUlN3c108BFloat16EE_St5arrayIPcLm2EELi4E23TrivialOffsetCalculatorILi1EjESD_NS0_6memory12LoadWithCastILi1EEENSE_13StoreWithCastILi1EEEEEviT_T0_T2_T3_T4_T5_,(.L_x_11231 - _ZN2at6native27unrolled_elementwise_kernelIZZZNS0_19sigmoid_kernel_cudaERNS_18TensorIteratorBaseEENKUlvE0_clEvENKUlvE2_clEvEUlN3c108BFloat16EE_St5arrayIPcLm2EELi4E23TrivialOffsetCalculatorILi1EjESD_NS0_6memory12LoadWithCastILi1EEENSE_13StoreWithCastILi1EEEEEviT_T0_T2_T3_T4_T5_)
        .other          _ZN2at6native27unrolled_elementwise_kernelIZZZNS0_19sigmoid_kernel_cudaERNS_18TensorIteratorBaseEENKUlvE0_clEvENKUlvE2_clEvEUlN3c108BFloat16EE_St5arrayIPcLm2EELi4E23TrivialOffsetCalculatorILi1EjESD_NS0_6memory12LoadWithCastILi1EEENSE_13StoreWithCastILi1EEEEEviT_T0_T2_T3_T4_T5_,@"STO_CUDA_ENTRY STV_DEFAULT"
_ZN2at6native27unrolled_elementwise_kernelIZZZNS0_19sigmoid_kernel_cudaERNS_18TensorIteratorBaseEENKUlvE0_clEvENKUlvE2_clEvEUlN3c108BFloat16EE_St5arrayIPcLm2EELi4E23TrivialOffsetCalculatorILi1EjESD_NS0_6memory12LoadWithCastILi1EEENSE_13StoreWithCastILi1EEEEEviT_T0_T2_T3_T4_T5_:
.text._ZN2at6native27unrolled_elementwise_kernelIZZZNS0_19sigmoid_kernel_cudaERNS_18TensorIteratorBaseEENKUlvE0_clEvENKUlvE2_clEvEUlN3c108BFloat16EE_St5arrayIPcLm2EELi4E23TrivialOffsetCalculatorILi1EjESD_NS0_6memory12LoadWithCastILi1EEENSE_13StoreWithCastILi1EEEEEviT_T0_T2_T3_T4_T5_:
        /* <DEDUP_REMOVED lines=34> */
.L_x_8796:
[----:B------:R-:W2:Y:S02]  /*0220*/  LDG.E.U8 R4, desc[UR36][R4.64] ;  /* 0x0000002404047981 */ /* 0x000ea4000c1e1100 */
[----:B--2---:R-:W-:-:S04]  /*0230*/  I2FP.F32.U32 R0, R4 ;  /* 0x0000000400007245 */ /* 0x004fc80000201000 */
[----:B------:R-:W-:-:S04]  /*0240*/  F2FP.BF16.F32.PACK_AB R0, RZ, R0 ;  /* 0x00000000ff00723e */ /* 0x000fc800000010ff */
[----:B------:R-:W-:Y:S01]  /*0250*/  PRMT R19, R0, 0x7610, R19 ;  /* 0x0000761000137816 */ /* 0x000fe20000000013 */
[----:B------:R-:W-:Y:S06]  /*0260*/  BRA `(.L_x_8798) ;  /* 0x0000000c00cc7947 */ /* 0x000fec0003800000 */
.L_x_8795:
        /* <DEDUP_REMOVED lines=11> */
.L_x_8800:
[----:B------:R-:W2:Y:S02]  /*0320*/  LDG.E R4, desc[UR36][R4.64] ;  /* 0x0000002404047981 */ /* 0x000ea4000c1e1900 */
[----:B--2---:R-:W-:-:S04]  /*0330*/  I2FP.F32.S32 R0, R4 ;  /* 0x0000000400007245 */ /* 0x004fc80000201400 */
[----:B------:R-:W-:-:S04]  /*0340*/  F2FP.BF16.F32.PACK_AB R0, RZ, R0 ;  /* 0x00000000ff00723e */ /* 0x000fc800000010ff */
[----:B------:R-:W-:Y:S01]  /*0350*/  PRMT R19, R0, 0x7610, R19 ;  /* 0x0000761000137816 */ /* 0x000fe20000000013 */
[----:B------:R-:W-:Y:S06]  /*0360*/  BRA `(.L_x_8798) ;  /* 0x0000000c008c7947 */ /* 0x000fec0003800000 */
.L_x_8799:
[----:B------:R-:W2:Y:S02]  /*0370*/  LDG.E.U16 R4, desc[UR36][R4.64] ;  /* 0x0000002404047981 */ /* 0x000ea4000c1e1500 */
[----:B--2---:R-:W0:Y:S02]  /*0380*/  I2F.S16 R0, R4 ;  /* 0x0000000400007306 */ /* 0x004e240000101400 */
[----:B0-----:R-:W-:-:S04]  /*0390*/  F2FP.BF16.F32.PACK_AB R0, RZ, R0 ;  /* 0x00000000ff00723e */ /* 0x001fc800000010ff */
[----:B------:R-:W-:Y:S01]  /*03a0*/  PRMT R19, R0, 0x7610, R19 ;  /* 0x0000761000137816 */ /* 0x000fe20000000013 */
[----:B------:R-:W-:Y:S06]  /*03b0*/  BRA `(.L_x_8798) ;  /* 0x0000000c00787947 */ /* 0x000fec0003800000 */
.L_x_8794:
        /* <DEDUP_REMOVED lines=9> */
.L_x_8802:
[----:B------:R-:W2:Y:S02]  /*0450*/  LDG.E.U16 R0, desc[UR36][R4.64] ;  /* 0x0000002404007981 */ /* 0x000ea4000c1e1500 */
[----:B--2---:R-:W-:-:S05]  /*0460*/  HADD2.F32 R0, -RZ, R0.H0_H0 ;  /* 0x20000000ff007230 */ /* 0x004fca0000004100 */
[----:B------:R-:W-:-:S04]  /*0470*/  F2FP.BF16.F32.PACK_AB R0, RZ, R0 ;  /* 0x00000000ff00723e */ /* 0x000fc800000010ff */
[----:B------:R-:W-:Y:S01]  /*0480*/  PRMT R19, R0, 0x7610, R19 ;  /* 0x0000761000137816 */ /* 0x000fe20000000013 */
[----:B------:R-:W-:Y:S06]  /*0490*/  BRA `(.L_x_8798) ;  /* 0x0000000c00407947 */ /* 0x000fec0003800000 */
.L_x_8801:
        /* <DEDUP_REMOVED lines=9> */
.L_x_8804:
[----:B------:R-:W2:Y:S02]  /*0530*/  LDG.E.U16 R4, desc[UR36][R4.64] ;  /* 0x0000002404047981 */ /* 0x000ea4000c1e1500 */
[----:B--2---:R-:W-:-:S05]  /*0540*/  HADD2.F32 R0, -RZ, R4.H0_H0 ;  /* 0x20000004ff007230 */ /* 0x004fca0000004100 */
[----:B------:R-:W-:-:S04]  /*0550*/  F2FP.BF16.F32.PACK_AB R0, RZ, R0 ;  /* 0x00000000ff00723e */ /* 0x000fc800000010ff */
[----:B------:R-:W-:Y:S01]  /*0560*/  PRMT R19, R0, 0x7610, R19 ;  /* 0x0000761000137816 */ /* 0x000fe20000000013 */
[----:B------:R-:W-:Y:S06]  /*0570*/  BRA `(.L_x_8798) ;  /* 0x0000000c00087947 */ /* 0x000fec0003800000 */
.L_x_8803:
        /* <DEDUP_REMOVED lines=9> */
.L_x_8793:
        /* <DEDUP_REMOVED lines=14> */
.L_x_8807:
        /* <DEDUP_REMOVED lines=9> */
.L_x_8806:
        /* <DEDUP_REMOVED lines=28> */
.L_x_8809:
        /* <DEDUP_REMOVED lines=16> */
.L_x_8808:
[----:B------:R0:W5:Y:S01]  /*0a40*/  LDG.E.U16 R19, desc[UR36][R4.64] ;  /* 0x0000002404137981 */ /* 0x000162000c1e1500 */
[----:B------:R-:W-:Y:S05]  /*0a50*/  BRA `(.L_x_8798) ;  /* 0x0000000400d07947 */ /* 0x000fea0003800000 */
.L_x_8805:
        /* <DEDUP_REMOVED lines=13> */
.L_x_8812:
        /* <DEDUP_REMOVED lines=21> */
.L_x_8816:
[----:B------:R-:W-:Y:S05]  /*0c80*/  BSYNC B1 ;  /* 0x0000000000017941 */ /* 0x000fea0003800000 */
.L_x_8815:
[----:B------:R-:W-:Y:S01]  /*0c90*/  LEA R5, R0, 0x3b800000, 0x17 ;  /* 0x3b80000000057811 */ /* 0x000fe200078eb8ff */
[----:B------:R-:W-:-:S05]  /*0ca0*/  IMAD.SHL.U32 R0, R3, 0x100000, RZ ;  /* 0x0010000003007824 */ /* 0x000fca00078e00ff */
[----:B------:R-:W-:-:S07]  /*0cb0*/  LOP3.LUT R0, R5, R0, R6, 0xfe, !PT ;  /* 0x0000000005007212 */ /* 0x000fce00078efe06 */
.L_x_8814:
[----:B------:R-:W-:Y:S05]  /*0cc0*/  BSYNC B0 ;  /* 0x0000000000007941 */ /* 0x000fea0003800000 */
.L_x_8813:
[----:B------:R-:W-:-:S04]  /*0cd0*/  F2FP.BF16.F32.PACK_AB R0, RZ, R0 ;  /* 0x00000000ff00723e */ /* 0x000fc800000010ff */
[----:B------:R-:W-:Y:S01]  /*0ce0*/  PRMT R19, R0, 0x7610, R19 ;  /* 0x0000761000137816 */ /* 0x000fe20000000013 */
[----:B------:R-:W-:Y:S06]  /*0cf0*/  BRA `(.L_x_8798) ;  /* 0x0000000400287947 */ /* 0x000fec0003800000 */
.L_x_8811:
        /* <DEDUP_REMOVED lines=21> */
.L_x_8820:
[----:B------:R-:W-:Y:S05]  /*0e50*/  BSYNC B1 ;  /* 0x0000000000017941 */ /* 0x000fea0003800000 */
.L_x_8819:
[----:B------:R-:W-:Y:S01]  /*0e60*/  LEA R5, R0, 0x37800000, 0x17 ;  /* 0x3780000000057811 */ /* 0x000fe200078eb8ff */
[----:B------:R-:W-:-:S05]  /*0e70*/  IMAD.SHL.U32 R0, R3, 0x200000, RZ ;  /* 0x0020000003007824 */ /* 0x000fca00078e00ff */
[----:B------:R-:W-:-:S07]  /*0e80*/  LOP3.LUT R0, R5, R0, R6, 0xfe, !PT ;  /* 0x0000000005007212 */ /* 0x000fce00078efe06 */
.L_x_8818:
[----:B------:R-:W-:Y:S05]  /*0e90*/  BSYNC B0 ;  /* 0x0000000000007941 */ /* 0x000fea0003800000 */
.L_x_8817:
[----:B------:R-:W-:-:S04]  /*0ea0*/  F2FP.BF16.F32.PACK_AB R0, RZ, R0 ;  /* 0x00000000ff00723e */ /* 0x000fc800000010ff */
[----:B------:R-:W-:Y:S01]  /*0eb0*/  PRMT R19, R0, 0x7610, R19 ;  /* 0x0000761000137816 */ /* 0x000fe20000000013 */
[----:B------:R-:W-:Y:S06]  /*0ec0*/  BRA `(.L_x_8798) ;  /* 0x0000000000b47947 */ /* 0x000fec0003800000 */
.L_x_8810:
        /* <DEDUP_REMOVED lines=14> */
.L_x_8824:
[----:B------:R-:W-:Y:S05]  /*0fb0*/  BSYNC B0 ;  /* 0x0000000000007941 */ /* 0x000fea0003800000 */
.L_x_8823:
[----:B------:R-:W-:-:S04]  /*0fc0*/  F2FP.BF16.F32.PACK_AB R0, RZ, R0 ;  /* 0x00000000ff00723e */ /* 0x000fc800000010ff */
[----:B------:R-:W-:Y:S01]  /*0fd0*/  PRMT R19, R0, 0x7610, R19 ;  /* 0x0000761000137816 */ /* 0x000fe20000000013 */
[----:B------:R-:W-:Y:S06]  /*0fe0*/  BRA `(.L_x_8798) ;  /* 0x00000000006c7947 */ /* 0x000fec0003800000 */
.L_x_8797:
        /* <DEDUP_REMOVED lines=16> */
.L_x_8825:
[----:B------:R-:W-:Y:S01]  /*10f0*/  PRMT R19, RZ, 0x7610, R19 ;  /* 0x00007610ff137816 */ /* 0x000fe20000000013 */
[----:B------:R-:W-:Y:S06]  /*1100*/  BRA `(.L_x_8798) ;  /* 0x0000000000247947 */ /* 0x000fec0003800000 */
.L_x_8822:
[----:B------:R-:W2:Y:S02]  /*1110*/  LDG.E.64 R4, desc[UR36][R4.64] ;  /* 0x0000002404047981 */ /* 0x000ea4000c1e1b00 */
[----:B--2---:R-:W0:Y:S02]  /*1120*/  I2F.U64 R0, R4 ;  /* 0x0000000400007312 */ /* 0x004e240000301000 */
[----:B0-----:R-:W-:-:S04]  /*1130*/  F2FP.BF16.F32.PACK_AB R0, RZ, R0 ;  /* 0x00000000ff00723e */ /* 0x001fc800000010ff */
[----:B------:R-:W-:Y:S01]  /*1140*/  PRMT R19, R0, 0x7610, R19 ;  /* 0x0000761000137816 */ /* 0x000fe20000000013 */
[----:B------:R-:W-:Y:S06]  /*1150*/  BRA `(.L_x_8798) ;  /* 0x0000000000107947 */ /* 0x000fec0003800000 */
.L_x_8821:
[----:B------:R-:W2:Y:S02]  /*1160*/  LDG.E R4, desc[UR36][R4.64] ;  /* 0x0000002404047981 */ /* 0x000ea4000c1e1900 */
[----:B--2---:R-:W-:-:S04]  /*1170*/  I2FP.F32.U32 R0, R4 ;  /* 0x0000000400007245 */ /* 0x004fc80000201000 */
[----:B------:R-:W-:-:S04]  /*1180*/  F2FP.BF16.F32.PACK_AB R0, RZ, R0 ;  /* 0x00000000ff00723e */ /* 0x000fc800000010ff */
[----:B------:R-:W-:-:S07]  /*1190*/  PRMT R19, R0, 0x7610, R19 ;  /* 0x0000761000137816 */ /* 0x000fce0000000013 */
.L_x_8798:
[----:B------:R-:W1:Y:S02]  /*11a0*/  S2R R23, SR_TID.X ;  /* 0x0000000000177919 */ /* 0x000e640000002100 */
[----:B-1----:R-:W-:-:S07]  /*11b0*/  VIADD R23, R23, 0x80 ;  /* 0x0000008017177836 */ /* 0x002fce0000000000 */
.L_x_8792:
[----:B------:R-:W-:Y:S05]  /*11c0*/  BSYNC B6 ;  /* 0x0000000000067941 */ /* 0x000fea0003800000 */
.L_x_8791:
        /* <DEDUP_REMOVED lines=26> */
.L_x_8831:
[----:B------:R-:W2:Y:S02]  /*1370*/  LDG.E.U8 R4, desc[UR36][R4.64] ;  /* 0x0000002404047981 */ /* 0x000ea4000c1e1100 */
[----:B--2---:R-:W-:-:S04]  /*1380*/  I2FP.F32.U32 R0, R4 ;  /* 0x0000000400007245 */ /* 0x004fc80000201000 */
[----:B------:R-:W-:-:S04]  /*1390*/  F2FP.BF16.F32.PACK_AB R0, RZ, R0 ;  /* 0x00000000ff00723e */ /* 0x000fc800000010ff */
[----:B------:R-:W-:Y:S01]  /*13a0*/  PRMT R17, R0, 0x7610, R17 ;  /* 0x0000761000117816 */ /* 0x000fe20000000011 */
[----:B------:R-:W-:Y:S06]  /*13b0*/  BRA `(.L_x_8833) ;  /* 0x0000000c00c87947 */ /* 0x000fec0003800000 */
.L_x_8830:
        /* <DEDUP_REMOVED lines=11> */
.L_x_8835:
[----:B------:R-:W2:Y:S02]  /*1470*/  LDG.E R4, desc[UR36][R4.64] ;  /* 0x0000002404047981 */ /* 0x000ea4000c1e1900 */
[----:B--2---:R-:W-:-:S04]  /*1480*/  I2FP.F32.S32 R0, R4 ;  /* 0x0000000400007245 */ /* 0x004fc80000201400 */
[----:B------:R-:W-:-:S04]  /*1490*/  F2FP.BF16.F32.PACK_AB R0, RZ, R0 ;  /* 0x00000000ff00723e */ /* 0x000fc800000010ff */
[----:B------:R-:W-:Y:S01]  /*14a0*/  PRMT R17, R0, 0x7610, R17 ;  /* 0x0000761000117816 */ /* 0x000fe20000000011 */
[----:B------:R-:W-:Y:S06]  /*14b0*/  BRA `(.L_x_8833) ;  /* 0x0000000c00887947 */ /* 0x000fec0003800000 */
.L_x_8834:
[----:B------:R-:W2:Y:S02]  /*14c0*/  LDG.E.U16 R4, desc[UR36][R4.64] ;  /* 0x0000002404047981 */ /* 0x000ea4000c1e1500 */
[----:B--2---:R-:W0:Y:S02]  /*14d0*/  I2F.S16 R0, R4 ;  /* 0x0000000400007306 */ /* 0x004e240000101400 */
[----:B0-----:R-:W-:-:S04]  /*14e0*/  F2FP.BF16.F32.PACK_AB R0, RZ, R0 ;  /* 0x00000000ff00723e */ /* 0x001fc800000010ff */
[----:B------:R-:W-:Y:S01]  /*14f0*/  PRMT R17, R0, 0x7610, R17 ;  /* 0x0000761000117816 */ /* 0x000fe20000000011 */
[----:B------:R-:W-:Y:S06]  /*1500*/  BRA `(.L_x_8833) ;  /* 0x0000000c00747947 */ /* 0x000fec0003800000 */
.L_x_8829:
        /* <DEDUP_REMOVED lines=9> */
.L_x_8837:
[----:B------:R-:W2:Y:S02]  /*15a0*/  LDG.E.U16 R0, desc[UR36][R4.64] ;  /* 0x0000002404007981 */ /* 0x000ea4000c1e1500 */
[----:B--2---:R-:W-:-:S05]  /*15b0*/  HADD2.F32 R0, -RZ, R0.H0_H0 ;  /* 0x20000000ff007230 */ /* 0x004fca0000004100 */
[----:B------:R-:W-:-:S04]  /*15c0*/  F2FP.BF16.F32.PACK_AB R0, RZ, R0 ;  /* 0x00000000ff00723e */ /* 0x000fc800000010ff */
[----:B------:R-:W-:Y:S01]  /*15d0*/  PRMT R17, R0, 0x7610, R17 ;  /* 0x0000761000117816 */ /* 0x000fe20000000011 */
[----:B------:R-:W-:Y:S06]  /*15e0*/  BRA `(.L_x_8833) ;  /* 0x0000000c003c7947 */ /* 0x000fec0003800000 */
.L_x_8836:
        /* <DEDUP_REMOVED lines=9> */
.L_x_8839:
[----:B------:R-:W2:Y:S02]  /*1680*/  LDG.E.U16 R4, desc[UR36][R4.64] ;  /* 0x0000002404047981 */ /* 0x000ea4000c1e1500 */
[----:B--2---:R-:W-:-:S05]  /*1690*/  HADD2.F32 R0, -RZ, R4.H0_H0 ;  /* 0x20000004ff007230 */ /* 0x004fca0000004100 */
[----:B------:R-:W-:-:S04]  /*16a0*/  F2FP.BF16.F32.PACK_AB R0, RZ, R0 ;  /* 0x00000000ff00723e */ /* 0x000fc800000010ff */
[----:B------:R-:W-:Y:S01]  /*16b0*/  PRMT R17, R0, 0x7610, R17 ;  /* 0x0000761000117816 */ /* 0x000fe20000000011 */
[----:B------:R-:W-:Y:S06]  /*16c0*/  BRA `(.L_x_8833) ;  /* 0x0000000c00047947 */ /* 0x000fec0003800000 */
.L_x_8838:
        /* <DEDUP_REMOVED lines=9> */
.L_x_8828:
        /* <DEDUP_REMOVED lines=14> */
.L_x_8842:
        /* <DEDUP_REMOVED lines=9> */
.L_x_8841:
        /* <DEDUP_REMOVED lines=28> */
.L_x_8844:
        /* <DEDUP_REMOVED lines=15> */
.L_x_8843:
[----:B------:R0:W5:Y:S01]  /*1b80*/  LDG.E.U16 R17, desc[UR36][R4.64] ;  /* 0x0000002404117981 */ /* 0x000162000c1e1500 */
[----:B------:R-:W-:Y:S05]  /*1b90*/  BRA `(.L_x_8833) ;  /* 0x0000000400d07947 */ /* 0x000fea0003800000 */
.L_x_8840:
        /* <DEDUP_REMOVED lines=13> */
.L_x_8847:
        /* <DEDUP_REMOVED lines=21> */
.L_x_8851:
[----:B------:R-:W-:Y:S05]  /*1dc0*/  BSYNC B1 ;  /* 0x0000000000017941 */ /* 0x000fea0003800000 */
.L_x_8850:
[----:B------:R-:W-:Y:S01]  /*1dd0*/  LEA R5, R0, 0x3b800000, 0x17 ;  /* 0x3b80000000057811 */ /* 0x000fe200078eb8ff */
[----:B------:R-:W-:-:S05]  /*1de0*/  IMAD.SHL.U32 R0, R3, 0x100000, RZ ;  /* 0x0010000003007824 */ /* 0x000fca00078e00ff */
[----:B------:R-:W-:-:S07]  /*1df0*/  LOP3.LUT R0, R5, R0, R6, 0xfe, !PT ;  /* 0x0000000005007212 */ /* 0x000fce00078efe06 */
.L_x_8849:
[----:B------:R-:W-:Y:S05]  /*1e00*/  BSYNC B0 ;  /* 0x0000000000007941 */ /* 0x000fea0003800000 */
.L_x_8848:
[----:B------:R-:W-:-:S04]  /*1e10*/  F2FP.BF16.F32.PACK_AB R0, RZ, R0 ;  /* 0x00000000ff00723e */ /* 0x000fc800000010ff */
[----:B------:R-:W-:Y:S01]  /*1e20*/  PRMT R17, R0, 0x7610, R17 ;  /* 0x0000761000117816 */ /* 0x000fe20000000011 */
[----:B------:R-:W-:Y:S06]  /*1e30*/  BRA `(.L_x_8833) ;  /* 0x0000000400287947 */ /* 0x000fec0003800000 */
.L_x_8846:
        /* <DEDUP_REMOVED lines=21> */
.L_x_8855:
[----:B------:R-:W-:Y:S05]  /*1f90*/  BSYNC B1 ;  /* 0x0000000000017941 */ /* 0x000fea0003800000 */
.L_x_8854:
[----:B------:R-:W-:Y:S01]  /*1fa0*/  LEA R5, R0, 0x37800000, 0x17 ;  /* 0x3780000000057811 */ /* 0x000fe200078eb8ff */
[----:B------:R-:W-:-:S05]  /*1fb0*/  IMAD.SHL.U32 R0, R3, 0x200000, RZ ;  /* 0x0020000003007824 */ /* 0x000fca00078e00ff */
[----:B------:R-:W-:-:S07]  /*1fc0*/  LOP3.LUT R0, R5, R0, R6, 0xfe, !PT ;  /* 0x0000000005007212 */ /* 0x000fce00078efe06 */
.L_x_8853:
[----:B------:R-:W-:Y:S05]  /*1fd0*/  BSYNC B0 ;  /* 0x0000000000007941 */ /* 0x000fea0003800000 */
.L_x_8852:
[----:B------:R-:W-:-:S04]  /*1fe0*/  F2FP.BF16.F32.PACK_AB R0, RZ, R0 ;  /* 0x00000000ff00723e */ /* 0x000fc800000010ff */
[----:B------:R-:W-:Y:S01]  /*1ff0*/  PRMT R17, R0, 0x7610, R17 ;  /* 0x0000761000117816 */ /* 0x000fe20000000011 */
[----:B------:R-:W-:Y:S06]  /*2000*/  BRA `(.L_x_8833) ;  /* 0x0000000000b47947 */ /* 0x000fec0003800000 */
.L_x_8845:
        /* <DEDUP_REMOVED lines=14> */
.L_x_8859:
[----:B------:R-:W-:Y:S05]  /*20f0*/  BSYNC B0 ;  /* 0x0000000000007941 */ /* 0x000fea0003800000 */
.L_x_8858:
[----:B------:R-:W-:-:S04]  /*2100*/  F2FP.BF16.F32.PACK_AB R0, RZ, R0 ;  /* 0x00000000ff00723e */ /* 0x000fc800000010ff */
[----:B------:R-:W-:Y:S01]  /*2110*/  PRMT R17, R0, 0x7610, R17 ;  /* 0x0000761000117816 */ /* 0x000fe20000000011 */
[----:B------:R-:W-:Y:S06]  /*2120*/  BRA `(.L_x_8833) ;  /* 0x00000000006c7947 */ /* 0x000fec0003800000 */
.L_x_8832:
        /* <DEDUP_REMOVED lines=16> */
.L_x_8860:
[----:B------:R-:W-:Y:S01]  /*2230*/  PRMT R17, RZ, 0x7610, R17 ;  /* 0x00007610ff117816 */ /* 0x000fe20000000011 */
[----:B------:R-:W-:Y:S06]  /*2240*/  BRA `(.L_x_8833) ;  /* 0x0000000000247947 */ /* 0x000fec0003800000 */
.L_x_8857:
[----:B------:R-:W2:Y:S02]  /*2250*/  LDG.E.64 R4, desc[UR36][R4.64] ;  /* 0x0000002404047981 */ /* 0x000ea4000c1e1b00 */
[----:B--2---:R-:W0:Y:S02]  /*2260*/  I2F.U64 R0, R4 ;  /* 0x0000000400007312 */ /* 0x004e240000301000 */
[----:B0-----:R-:W-:-:S04]  /*2270*/  F2FP.BF16.F32.PACK_AB R0, RZ, R0 ;  /* 0x00000000ff00723e */ /* 0x001fc800000010ff */
[----:B------:R-:W-:Y:S01]  /*2280*/  PRMT R17, R0, 0x7610, R17 ;  /* 0x0000761000117816 */ /* 0x000fe20000000011 */
[----:B------:R-:W-:Y:S06]  /*2290*/  BRA `(.L_x_8833) ;  /* 0x0000000000107947 */ /* 0x000fec0003800000 */
.L_x_8856:
[----:B------:R-:W2:Y:S02]  /*22a0*/  LDG.E R4, desc[UR36][R4.64] ;  /* 0x0000002404047981 */ /* 0x000ea4000c1e1900 */
[----:B--2---:R-:W-:-:S04]  /*22b0*/  I2FP.F32.U32 R0, R4 ;  /* 0x0000000400007245 */ /* 0x004fc80000201000 */
[----:B------:R-:W-:-:S04]  /*22c0*/  F2FP.BF16.F32.PACK_AB R0, RZ, R0 ;  /* 0x00000000ff00723e */ /* 0x000fc800000010ff */
[----:B------:R-:W-:-:S07]  /*22d0*/  PRMT R17, R0, 0x7610, R17 ;  /* 0x0000761000117816 */ /* 0x000fce0000000011 */
.L_x_8833:
[----:B------:R-:W-:-:S07]  /*22e0*/  VIADD R23, R23, 0x80 ;  /* 0x0000008017177836 */ /* 0x000fce0000000000 */
.L_x_8827:
[----:B------:R-:W-:Y:S05]  /*22f0*/  BSYNC B6 ;  /* 0x0000000000067941 */ /* 0x000fea0003800000 */
.L_x_8826:
        /* <DEDUP_REMOVED lines=28> */
.L_x_8866:
[----:B------:R-:W2:Y:S02]  /*24c0*/  LDG.E.U8 R4, desc[UR36][R4.64] ;  /* 0x0000002404047981 */ /* 0x000ea4000c1e1100 */
[----:B--2---:R-:W-:-:S04]  /*24d0*/  I2FP.F32.U32 R0, R4 ;  /* 0x0000000400007245 */ /* 0x004fc80000201000 */
[----:B------:R-:W-:-:S04]  /*24e0*/  F2FP.BF16.F32.PACK_AB R0, RZ, R0 ;  /* 0x00000000ff00723e */ /* 0x000fc800000010ff */
[----:B------:R-:W-:Y:S01]  /*24f0*/  PRMT R24, R0, 0x7610, R24 ;  /* 0x0000761000187816 */ /* 0x000fe20000000018 */
[----:B------:R-:W-:Y:S06]  /*2500*/  BRA `(.L_x_8868) ;  /* 0x0000000c00c87947 */ /* 0x000fec0003800000 */
.L_x_8865:
        /* <DEDUP_REMOVED lines=11> */
.L_x_8870:
[----:B------:R-:W2:Y:S02]  /*25c0*/  LDG.E R4, desc[UR36][R4.64] ;  /* 0x0000002404047981 */ /* 0x000ea4000c1e1900 */
[----:B--2---:R-:W-:-:S04]  /*25d0*/  I2FP.F32.S32 R0, R4 ;  /* 0x0000000400007245 */ /* 0x004fc80000201400 */
[----:B------:R-:W-:-:S04]  /*25e0*/  F2FP.BF16.F32.PACK_AB R0, RZ, R0 ;  /* 0x00000000ff00723e */ /* 0x000fc800000010ff */
[----:B------:R-:W-:Y:S01]  /*25f0*/  PRMT R24, R0, 0x7610, R24 ;  /* 0x0000761000187816 */ /* 0x000fe20000000018 */
[----:B------:R-:W-:Y:S06]  /*2600*/  BRA `(.L_x_8868) ;  /* 0x0000000c00887947 */ /* 0x000fec0003800000 */
.L_x_8869:
[----:B------:R-:W2:Y:S02]  /*2610*/  LDG.E.U16 R4, desc[UR36][R4.64] ;  /* 0x0000002404047981 */ /* 0x000ea4000c1e1500 */
[----:B--2---:R-:W0:Y:S02]  /*2620*/  I2F.S16 R0, R4 ;  /* 0x0000000400007306 */ /* 0x004e240000101400 */
[----:B0-----:R-:W-:-:S04]  /*2630*/  F2FP.BF16.F32.PACK_AB R0, RZ, R0 ;  /* 0x00000000ff00723e */ /* 0x001fc800000010ff */
[----:B------:R-:W-:Y:S01]  /*2640*/  PRMT R24, R0, 0x7610, R24 ;  /* 0x0000761000187816 */ /* 0x000fe20000000018 */
[----:B------:R-:W-:Y:S06]  /*2650*/  BRA `(.L_x_8868) ;  /* 0x0000000c00747947 */ /* 0x000fec0003800000 */
.L_x_8864:
        /* <DEDUP_REMOVED lines=9> */
.L_x_8872:
[----:B------:R-:W2:Y:S02]  /*26f0*/  LDG.E.U16 R0, desc[UR36][R4.64] ;  /* 0x0000002404007981 */ /* 0x000ea4000c1e1500 */
[----:B--2---:R-:W-:-:S05]  /*2700*/  HADD2.F32 R0, -RZ, R0.H0_H0 ;  /* 0x20000000ff007230 */ /* 0x004fca0000004100 */
[----:B------:R-:W-:-:S04]  /*2710*/  F2FP.BF16.F32.PACK_AB R0, RZ, R0 ;  /* 0x00000000ff00723e */ /* 0x000fc800000010ff */
[----:B------:R-:W-:Y:S01]  /*2720*/  PRMT R24, R0, 0x7610, R24 ;  /* 0x0000761000187816 */ /* 0x000fe20000000018 */
[----:B------:R-:W-:Y:S06]  /*2730*/  BRA `(.L_x_8868) ;  /* 0x0000000c003c7947 */ /* 0x000fec0003800000 */
.L_x_8871:
        /* <DEDUP_REMOVED lines=9> */
.L_x_8874:
[----:B------:R-:W2:Y:S02]  /*27d0*/  LDG.E.U16 R4, desc[UR36][R4.64] ;  /* 0x0000002404047981 */ /* 0x000ea4000c1e1500 */
[----:B--2---:R-:W-:-:S05]  /*27e0*/  HADD2.F32 R0, -RZ, R4.H0_H0 ;  /* 0x20000004ff007230 */ /* 0x004fca0000004100 */
[----:B------:R-:W-:-:S04]  /*27f0*/  F2FP.BF16.F32.PACK_AB R0, RZ, R0 ;  /* 0x00000000ff00723e */ /* 0x000fc800000010ff */
[----:B------:R-:W-:Y:S01]  /*2800*/  PRMT R24, R0, 0x7610, R24 ;  /* 0x0000761000187816 */ /* 0x000fe20000000018 */
[----:B------:R-:W-:Y:S06]  /*2810*/  BRA `(.L_x_8868) ;  /* 0x0000000c00047947 */ /* 0x000fec0003800000 */
.L_x_8873:
        /* <DEDUP_REMOVED lines=9> */
.L_x_8863:
        /* <DEDUP_REMOVED lines=14> */
.L_x_8877:
        /* <DEDUP_REMOVED lines=9> */
.L_x_8876:
        /* <DEDUP_REMOVED lines=28> */
.L_x_8879:
        /* <DEDUP_REMOVED lines=15> */
.L_x_8878:
[----:B------:R0:W5:Y:S01]  /*2cd0*/  LDG.E.U16 R24, desc[UR36][R4.64] ;  /* 0x0000002404187981 */ /* 0x000162000c1e1500 */
[----:B------:R-:W-:Y:S05]  /*2ce0*/  BRA `(.L_x_8868) ;  /* 0x0000000400d07947 */ /* 0x000fea0003800000 */
.L_x_8875:
        /* <DEDUP_REMOVED lines=13> */
.L_x_8882:
        /* <DEDUP_REMOVED lines=21> */
.L_x_8886:
[----:B------:R-:W-:Y:S05]  /*2f10*/  BSYNC B1 ;  /* 0x0000000000017941 */ /* 0x000fea0003800000 */
.L_x_8885:
[----:B------:R-:W-:Y:S01]  /*2f20*/  LEA R5, R0, 0x3b800000, 0x17 ;  /* 0x3b80000000057811 */ /* 0x000fe200078eb8ff */
[----:B------:R-:W-:-:S05]  /*2f30*/  IMAD.SHL.U32 R0, R3, 0x100000, RZ ;  /* 0x0010000003007824 */ /* 0x000fca00078e00ff */
[----:B------:R-:W-:-:S07]  /*2f40*/  LOP3.LUT R0, R5, R0, R6, 0xfe, !PT ;  /* 0x0000000005007212 */ /* 0x000fce00078efe06 */
.L_x_8884:
[----:B------:R-:W-:Y:S05]  /*2f50*/  BSYNC B0 ;  /* 0x0000000000007941 */ /* 0x000fea0003800000 */
.L_x_8883:
[----:B------:R-:W-:-:S04]  /*2f60*/  F2FP.BF16.F32.PACK_AB R0, RZ, R0 ;  /* 0x00000000ff00723e */ /* 0x000fc800000010ff */
[----:B------:R-:W-:Y:S01]  /*2f70*/  PRMT R24, R0, 0x7610, R24 ;  /* 0x0000761000187816 */ /* 0x000fe20000000018 */
[----:B------:R-:W-:Y:S06]  /*2f80*/  BRA `(.L_x_8868) ;  /* 0x0000000400287947 */ /* 0x000fec0003800000 */
.L_x_8881:
        /* <DEDUP_REMOVED lines=21> */
.L_x_8890:
[----:B------:R-:W-:Y:S05]  /*30e0*/  BSYNC B1 ;  /* 0x0000000000017941 */ /* 0x000fea0003800000 */
.L_x_8889:
[----:B------:R-:W-:Y:S01]  /*30f0*/  LEA R5, R0, 0x37800000, 0x17 ;  /* 0x3780000000057811 */ /* 0x000fe200078eb8ff */
[----:B------:R-:W-:-:S05]  /*3100*/  IMAD.SHL.U32 R0, R3, 0x200000, RZ ;  /* 0x0020000003007824 */ /* 0x000fca00078e00ff */
[----:B------:R-:W-:-:S07]  /*3110*/  LOP3.LUT R0, R5, R0, R6, 0xfe, !PT ;  /* 0x0000000005007212 */ /* 0x000fce00078efe06 */
.L_x_8888:
[----:B------:R-:W-:Y:S05]  /*3120*/  BSYNC B0 ;  /* 0x0000000000007941 */ /* 0x000fea0003800000 */
.L_x_8887:
[----:B------:R-:W-:-:S04]  /*3130*/  F2FP.BF16.F32.PACK_AB R0, RZ, R0 ;  /* 0x00000000ff00723e */ /* 0x000fc800000010ff */
[----:B------:R-:W-:Y:S01]  /*3140*/  PRMT R24, R0, 0x7610, R24 ;  /* 0x0000761000187816 */ /* 0x000fe20000000018 */
[----:B------:R-:W-:Y:S06]  /*3150*/  BRA `(.L_x_8868) ;  /* 0x0000000000b47947 */ /* 0x000fec0003800000 */
.L_x_8880:
        /* <DEDUP_REMOVED lines=14> */
.L_x_8894:
[----:B------:R-:W-:Y:S05]  /*3240*/  BSYNC B0 ;  /* 0x0000000000007941 */ /* 0x000fea0003800000 */
.L_x_8893:
[----:B------:R-:W-:-:S04]  /*3250*/  F2FP.BF16.F32.PACK_AB R0, RZ, R0 ;  /* 0x00000000ff00723e */ /* 0x000fc800000010ff */
[----:B------:R-:W-:Y:S01]  /*3260*/  PRMT R24, R0, 0x7610, R24 ;  /* 0x0000761000187816 */ /* 0x000fe20000000018 */
[----:B------:R-:W-:Y:S06]  /*3270*/  BRA `(.L_x_8868) ;  /* 0x00000000006c7947 */ /* 0x000fec0003800000 */
.L_x_8867:
        /* <DEDUP_REMOVED lines=16> */
.L_x_8895:
[----:B------:R-:W-:Y:S01]  /*3380*/  PRMT R24, RZ, 0x7610, R24 ;  /* 0x00007610ff187816 */ /* 0x000fe20000000018 */
[----:B------:R-:W-:Y:S06]  /*3390*/  BRA `(.L_x_8868) ;  /* 0x0000000000247947 */ /* 0x000fec0003800000 */
.L_x_8892:
[----:B------:R-:W2:Y:S02]  /*33a0*/  LDG.E.64 R4, desc[UR36][R4.64] ;  /* 0x0000002404047981 */ /* 0x000ea4000c1e1b00 */
[----:B--2---:R-:W0:Y:S02]  /*33b0*/  I2F.U64 R0, R4 ;  /* 0x0000000400007312 */ /* 0x004e240000301000 */
[----:B0-----:R-:W-:-:S04]  /*33c0*/  F2FP.BF16.F32.PACK_AB R0, RZ, R0 ;  /* 0x00000000ff00723e */ /* 0x001fc800000010ff */
[----:B------:R-:W-:Y:S01]  /*33d0*/  PRMT R24, R0, 0x7610, R24 ;  /* 0x0000761000187816 */ /* 0x000fe20000000018 */
[----:B------:R-:W-:Y:S06]  /*33e0*/  BRA `(.L_x_8868) ;  /* 0x0000000000107947 */ /* 0x000fec0003800000 */
.L_x_8891:
[----:B------:R-:W2:Y:S02]  /*33f0*/  LDG.E R4, desc[UR36][R4.64] ;  /* 0x0000002404047981 */ /* 0x000ea4000c1e1900 */
[----:B--2---:R-:W-:-:S04]  /*3400*/  I2FP.F32.U32 R0, R4 ;  /* 0x0000000400007245 */ /* 0x004fc80000201000 */
[----:B------:R-:W-:-:S04]  /*3410*/  F2FP.BF16.F32.PACK_AB R0, RZ, R0 ;  /* 0x00000000ff00723e */ /* 0x000fc800000010ff */
[----:B------:R-:W-:-:S07]  /*3420*/  PRMT R24, R0, 0x7610, R24 ;  /* 0x0000761000187816 */ /* 0x000fce0000000018 */
.L_x_8868:
[----:B------:R-:W-:-:S07]  /*3430*/  VIADD R23, R23, 0x80 ;  /* 0x0000008017177836 */ /* 0x000fce0000000000 */
.L_x_8862:
[----:B------:R-:W-:Y:S05]  /*3440*/  BSYNC B6 ;  /* 0x0000000000067941 */ /* 0x000fea0003800000 */
.L_x_8861:
        /* <DEDUP_REMOVED lines=25> */
.L_x_8901:
[----:B------:R-:W2:Y:S02]  /*35e0*/  LDG.E.U8 R4, desc[UR36][R4.64] ;  /* 0x0000002404047981 */ /* 0x000ea4000c1e1100 */
[----:B--2---:R-:W-:-:S04]  /*35f0*/  I2FP.F32.U32 R0, R4 ;  /* 0x0000000400007245 */ /* 0x004fc80000201000 */
[----:B------:R-:W-:-:S04]  /*3600*/  F2FP.BF16.F32.PACK_AB R0, RZ, R0 ;  /* 0x00000000ff00723e */ /* 0x000fc800000010ff */
[----:B------:R-:W-:Y:S01]  /*3610*/  PRMT R18, R0, 0x7610, R18 ;  /* 0x0000761000127816 */ /* 0x000fe20000000012 */
[----:B------:R-:W-:Y:S06]  /*3620*/  BRA `(.L_x_8897) ;  /* 0x0000000c00c87947 */ /* 0x000fec0003800000 */
.L_x_8900:
        /* <DEDUP_REMOVED lines=11> */
.L_x_8904:
[----:B------:R-:W2:Y:S02]  /*36e0*/  LDG.E R4, desc[UR36][R4.64] ;  /* 0x0000002404047981 */ /* 0x000ea4000c1e1900 */
[----:B--2---:R-:W-:-:S04]  /*36f0*/  I2FP.F32.S32 R0, R4 ;  /* 0x0000000400007245 */ /* 0x004fc80000201400 */
[----:B------:R-:W-:-:S04]  /*3700*/  F2FP.BF16.F32.PACK_AB R0, RZ, R0 ;  /* 0x00000000ff00723e */ /* 0x000fc800000010ff */
[----:B------:R-:W-:Y:S01]  /*3710*/  PRMT R18, R0, 0x7610, R18 ;  /* 0x0000761000127816 */ /* 0x000fe20000000012 */
[----:B------:R-:W-:Y:S06]  /*3720*/  BRA `(.L_x_8897) ;  /* 0x0000000c00887947 */ /* 0x000fec0003800000 */
.L_x_8903:
[----:B------:R-:W2:Y:S02]  /*3730*/  LDG.E.U16 R4, desc[UR36][R4.64] ;  /* 0x0000002404047981 */ /* 0x000ea4000c1e1500 */
[----:B--2---:R-:W0:Y:S02]  /*3740*/  I2F.S16 R0, R4 ;  /* 0x0000000400007306 */ /* 0x004e240000101400 */
[----:B0-----:R-:W-:-:S04]  /*3750*/  F2FP.BF16.F32.PACK_AB R0, RZ, R0 ;  /* 0x00000000ff00723e */ /* 0x001fc800000010ff */
[----:B------:R-:W-:Y:S01]  /*3760*/  PRMT R18, R0, 0x7610, R18 ;  /* 0x0000761000127816 */ /* 0x000fe20000000012 */
[----:B------:R-:W-:Y:S06]  /*3770*/  BRA `(.L_x_8897) ;  /* 0x0000000c00747947 */ /* 0x000fec0003800000 */
.L_x_8899:
        /* <DEDUP_REMOVED lines=9> */
.L_x_8906:
[----:B------:R-:W2:Y:S02]  /*3810*/  LDG.E.U16 R0, desc[UR36][R4.64] ;  /* 0x0000002404007981 */ /* 0x000ea4000c1e1500 */
[----:B--2---:R-:W-:-:S05]  /*3820*/  HADD2.F32 R0, -RZ, R0.H0_H0 ;  /* 0x20000000ff007230 */ /* 0x004fca0000004100 */
[----:B------:R-:W-:-:S04]  /*3830*/  F2FP.BF16.F32.PACK_AB R0, RZ, R0 ;  /* 0x00000000ff00723e */ /* 0x000fc800000010ff */
[----:B------:R-:W-:Y:S01]  /*3840*/  PRMT R18, R0, 0x7610, R18 ;  /* 0x0000761000127816 */ /* 0x000fe20000000012 */
[----:B------:R-:W-:Y:S06]  /*3850*/  BRA `(.L_x_8897) ;  /* 0x0000000c003c7947 */ /* 0x000fec0003800000 */
.L_x_8905:
        /* <DEDUP_REMOVED lines=9> */
.L_x_8908:
[----:B------:R-:W2:Y:S02]  /*38f0*/  LDG.E.U16 R4, desc[UR36][R4.64] ;  /* 0x0000002404047981 */ /* 0x000ea4000c1e1500 */
[----:B--2---:R-:W-:-:S05]  /*3900*/  HADD2.F32 R0, -RZ, R4.H0_H0 ;  /* 0x20000004ff007230 */ /* 0x004fca0000004100 */
[----:B------:R-:W-:-:S04]  /*3910*/  F2FP.BF16.F32.PACK_AB R0, RZ, R0 ;  /* 0x00000000ff00723e */ /* 0x000fc800000010ff */
[----:B------:R-:W-:Y:S01]  /*3920*/  PRMT R18, R0, 0x7610, R18 ;  /* 0x0000761000127816 */ /* 0x000fe20000000012 */
[----:B------:R-:W-:Y:S06]  /*3930*/  BRA `(.L_x_8897) ;  /* 0x0000000c00047947 */ /* 0x000fec0003800000 */
.L_x_8907:
        /* <DEDUP_REMOVED lines=9> */
.L_x_8898:
        /* <DEDUP_REMOVED lines=14> */
.L_x_8911:
        /* <DEDUP_REMOVED lines=9> */
.L_x_8910:
        /* <DEDUP_REMOVED lines=28> */
.L_x_8913:
        /* <DEDUP_REMOVED lines=15> */
.L_x_8912:
[----:B------:R1:W5:Y:S01]  /*3df0*/  LDG.E.U16 R18, desc[UR36][R4.64] ;  /* 0x0000002404127981 */ /* 0x000362000c1e1500 */
[----:B------:R-:W-:Y:S05]  /*3e00*/  BRA `(.L_x_8897) ;  /* 0x0000000400d07947 */ /* 0x000fea0003800000 */
.L_x_8909:
        /* <DEDUP_REMOVED lines=13> */
.L_x_8916:
        /* <DEDUP_REMOVED lines=21> */
.L_x_8920:
[----:B------:R-:W-:Y:S05]  /*4030*/  BSYNC B1 ;  /* 0x0000000000017941 */ /* 0x000fea0003800000 */
.L_x_8919:
[----:B------:R-:W-:Y:S01]  /*4040*/  LEA R5, R0, 0x3b800000, 0x17 ;  /* 0x3b80000000057811 */ /* 0x000fe200078eb8ff */
[----:B------:R-:W-:-:S05]  /*4050*/  IMAD.SHL.U32 R0, R3, 0x100000, RZ ;  /* 0x0010000003007824 */ /* 0x000fca00078e00ff */
[----:B------:R-:W-:-:S07]  /*4060*/  LOP3.LUT R0, R5, R0, R6, 0xfe, !PT ;  /* 0x0000000005007212 */ /* 0x000fce00078efe06 */
.L_x_8918:
[----:B------:R-:W-:Y:S05]  /*4070*/  BSYNC B0 ;  /* 0x0000000000007941 */ /* 0x000fea0003800000 */
.L_x_8917:
[----:B------:R-:W-:-:S04]  /*4080*/  F2FP.BF16.F32.PACK_AB R0, RZ, R0 ;  /* 0x00000000ff00723e */ /* 0x000fc800000010ff */
[----:B------:R-:W-:Y:S01]  /*4090*/  PRMT R18, R0, 0x7610, R18 ;  /* 0x0000761000127816 */ /* 0x000fe20000000012 */
[----:B------:R-:W-:Y:S06]  /*40a0*/  BRA `(.L_x_8897) ;  /* 0x0000000400287947 */ /* 0x000fec0003800000 */
.L_x_8915:
        /* <DEDUP_REMOVED lines=21> */
.L_x_8924:
[----:B------:R-:W-:Y:S05]  /*4200*/  BSYNC B1 ;  /* 0x0000000000017941 */ /* 0x000fea0003800000 */
.L_x_8923:
[----:B------:R-:W-:Y:S01]  /*4210*/  LEA R5, R0, 0x37800000, 0x17 ;  /* 0x3780000000057811 */ /* 0x000fe200078eb8ff */
[----:B------:R-:W-:-:S05]  /*4220*/  IMAD.SHL.U32 R0, R3, 0x200000, RZ ;  /* 0x0020000003007824 */ /* 0x000fca00078e00ff */
[----:B------:R-:W-:-:S07]  /*4230*/  LOP3.LUT R0, R5, R0, R6, 0xfe, !PT ;  /* 0x0000000005007212 */ /* 0x000fce00078efe06 */
.L_x_8922:
[----:B------:R-:W-:Y:S05]  /*4240*/  BSYNC B0 ;  /* 0x0000000000007941 */ /* 0x000fea0003800000 */
.L_x_8921:
[----:B------:R-:W-:-:S04]  /*4250*/  F2FP.BF16.F32.PACK_AB R0, RZ, R0 ;  /* 0x00000000ff00723e */ /* 0x000fc800000010ff */
[----:B------:R-:W-:Y:S01]  /*4260*/  PRMT R18, R0, 0x7610, R18 ;  /* 0x0000761000127816 */ /* 0x000fe20000000012 */
[----:B------:R-:W-:Y:S06]  /*4270*/  BRA `(.L_x_8897) ;  /* 0x0000000000b47947 */ /* 0x000fec0003800000 */
.L_x_8914:
        /* <DEDUP_REMOVED lines=14> */
.L_x_8928:
[----:B------:R-:W-:Y:S05]  /*4360*/  BSYNC B0 ;  /* 0x0000000000007941 */ /* 0x000fea0003800000 */
.L_x_8927:
[----:B------:R-:W-:-:S04]  /*4370*/  F2FP.BF16.F32.PACK_AB R0, RZ, R0 ;  /* 0x00000000ff00723e */ /* 0x000fc800000010ff */
[----:B------:R-:W-:Y:S01]  /*4380*/  PRMT R18, R0, 0x7610, R18 ;  /* 0x0000761000127816 */ /* 0x000fe20000000012 */
[----:B------:R-:W-:Y:S06]  /*4390*/  BRA `(.L_x_8897) ;  /* 0x00000000006c7947 */ /* 0x000fec0003800000 */
.L_x_8902:
        /* <DEDUP_REMOVED lines=16> */
.L_x_8929:
[----:B------:R-:W-:Y:S01]  /*44a0*/  PRMT R18, RZ, 0x7610, R18 ;  /* 0x00007610ff127816 */ /* 0x000fe20000000012 */
[----:B------:R-:W-:Y:S06]  /*44b0*/  BRA `(.L_x_8897) ;  /* 0x0000000000247947 */ /* 0x000fec0003800000 */
.L_x_8926:
[----:B------:R-:W2:Y:S02]  /*44c0*/  LDG.E.64 R4, desc[UR36][R4.64] ;  /* 0x0000002404047981 */ /* 0x000ea4000c1e1b00 */
[----:B--2---:R-:W0:Y:S02]  /*44d0*/  I2F.U64 R0, R4 ;  /* 0x0000000400007312 */ /* 0x004e240000301000 */
[----:B0-----:R-:W-:-:S04]  /*44e0*/  F2FP.BF16.F32.PACK_AB R0, RZ, R0 ;  /* 0x00000000ff00723e */ /* 0x001fc800000010ff */
[----:B------:R-:W-:Y:S01]  /*44f0*/  PRMT R18, R0, 0x7610, R18 ;  /* 0x0000761000127816 */ /* 0x000fe20000000012 */
[----:B------:R-:W-:Y:S06]  /*4500*/  BRA `(.L_x_8897) ;  /* 0x0000000000107947 */ /* 0x000fec0003800000 */
.L_x_8925:
[----:B------:R-:W2:Y:S02]  /*4510*/  LDG.E R4, desc[UR36][R4.64] ;  /* 0x0000002404047981 */ /* 0x000ea4000c1e1900 */
[----:B--2---:R-:W-:-:S04]  /*4520*/  I2FP.F32.U32 R0, R4 ;  /* 0x0000000400007245 */ /* 0x004fc80000201000 */
[----:B------:R-:W-:-:S04]  /*4530*/  F2FP.BF16.F32.PACK_AB R0, RZ, R0 ;  /* 0x00000000ff00723e */ /* 0x000fc800000010ff */
[----:B------:R-:W-:-:S07]  /*4540*/  PRMT R18, R0, 0x7610, R18 ;  /* 0x0000761000127816 */ /* 0x000fce0000000012 */
.L_x_8897:
[----:B------:R-:W-:Y:S05]  /*4550*/  BSYNC B6 ;  /* 0x0000000000067941 */ /* 0x000fea0003800000 */
.L_x_8896:
[----:B------:R-:W2:Y:S01]  /*4560*/  S2R R25, SR_TID.X ;  /* 0x0000000000197919 */ /* 0x000ea20000002100 */
[----:B------:R-:W-:Y:S01]  /*4570*/  BSSY B6, `(.L_x_8930) ;  /* 0x0000132000067945 */ /* 0x000fe20003800000 */
[C---:B--2---:R-:W-:Y:S01]  /*4580*/  ISETP.GE.AND P3, PT, R25.reuse, R16, PT ;  /* 0x000000101900720c */ /* 0x044fe20003f66270 */
[C---:B01----:R-:W-:Y:S02]  /*4590*/  VIADD R5, R25.reuse, 0x100 ;  /* 0x0000010019057836 */ /* 0x043fe40000000000 */
[----:B------:R-:W-:-:S03]  /*45a0*/  VIADD R23, R25, 0x80 ;  /* 0x0000008019177836 */ /* 0x000fc60000000000 */
[-C--:B------:R-:W-:Y:S01]  /*45b0*/  ISETP.GE.AND P1, PT, R5, R16.reuse, PT ;  /* 0x000000100500720c */ /* 0x080fe20003f26270 */
[----:B------:R-:W-:Y:S01]  /*45c0*/  VIADD R5, R25, 0x180 ;  /* 0x0000018019057836 */ /* 0x000fe20000000000 */
[----:B------:R-:W-:-:S04]  /*45d0*/  ISETP.GE.AND P0, PT, R23, R16, PT ;  /* 0x000000101700720c */ /* 0x000fc80003f06270 */
[----:B------:R-:W-:Y:S01]  /*45e0*/  ISETP.GE.AND P2, PT, R5, R16, PT ;  /* 0x000000100500720c */ /* 0x000fe20003f46270 */
[----:B-----5:R-:W-:-:S04]  /*45f0*/  @!P3 IMAD.U32 R0, R19, 0x10000, RZ ;  /* 0x000100001300b824 */ /* 0x020fc800078e00ff */
[----:B------:R-:W-:Y:S02]  /*4600*/  @!P3 FMUL.FTZ R0, R0, -1.4426950216293334961 ;  /* 0xbfb8aa3b0000b820 */ /* 0x000fe40000410000 */
[----:B------:R-:W-:-:S04]  /*4610*/  @!P1 IMAD.U32 R24, R24, 0x10000, RZ ;  /* 0x0001000018189824 */ /* 0x000fc800078e00ff */
[----:B------:R-:W0:Y:S01]  /*4620*/  @!P3 MUFU.EX2 R0, R0 ;  /* 0x000000000000b308 */ /* 0x000e220000000800 */
[----:B------:R-:W-:Y:S01]  /*4630*/  @!P1 FMUL.FTZ R24, R24, -1.4426950216293334961 ;  /* 0xbfb8aa3b18189820 */ /* 0x000fe20000410000 */
[----:B------:R-:W-:-:S04]  /*4640*/  @!P2 IMAD.U32 R18, R18, 0x10000, RZ ;  /* 0x000100001212a824 */ /* 0x000fc800078e00ff */
[----:B------:R-:W-:Y:S02]  /*4650*/  @!P2 FMUL.FTZ R18, R18, -1.4426950216293334961 ;  /* 0xbfb8aa3b1212a820 */ /* 0x000fe40000410000 */
[----:B------:R-:W1:Y:S08]  /*4660*/  @!P1 MUFU.EX2 R24, R24 ;  /* 0x0000001800189308 */ /* 0x000e700000000800 */
[----:B------:R-:W2:Y:S01]  /*4670*/  @!P2 MUFU.EX2 R18, R18 ;  /* 0x000000120012a308 */ /* 0x000ea20000000800 */
[----:B0-----:R-:W-:Y:S01]  /*4680*/  @!P3 FADD.FTZ R4, R0, 1 ;  /* 0x3f8000000004b421 */ /* 0x001fe20000010000 */
[----:B------:R-:W-:-:S04]  /*4690*/  @!P0 IMAD.U32 R0, R17, 0x10000, RZ ;  /* 0x0001000011008824 */ /* 0x000fc800078e00ff */
[----:B------:R-:W-:Y:S02]  /*46a0*/  @!P0 FMUL.FTZ R0, R0, -1.4426950216293334961 ;  /* 0xbfb8aa3b00008820 */ /* 0x000fe40000410000 */
[----:B------:R-:W-:Y:S01]  /*46b0*/  @!P3 MUFU.RCP R4, R4 ;  /* 0x000000040004b308 */ /* 0x000fe20000001000 */
[----:B-1----:R-:W-:-:S07]  /*46c0*/  @!P1 FADD.FTZ R6, R24, 1 ;  /* 0x3f80000018069421 */ /* 0x002fce0000010000 */
[----:B------:R-:W0:Y:S01]  /*46d0*/  @!P0 MUFU.EX2 R0, R0 ;  /* 0x0000000000008308 */ /* 0x000e220000000800 */
[----:B--2---:R-:W-:Y:S02]  /*46e0*/  @!P2 FADD.FTZ R7, R18, 1 ;  /* 0x3f8000001207a421 */ /* 0x004fe40000010000 */
[----:B------:R-:W1:Y:S05]  /*46f0*/  LDC.U8 R18, c[0x0][0x234] ;  /* 0x00008d00ff127b82 */ /* 0x000e6a0000000000 */
[----:B------:R-:W2:Y:S08]  /*4700*/  @!P1 MUFU.RCP R6, R6 ;  /* 0x0000000600069308 */ /* 0x000eb00000001000 */
[----:B------:R-:W3:Y:S01]  /*4710*/  @!P2 MUFU.RCP R7, R7 ;  /* 0x000000070007a308 */ /* 0x000ee20000001000 */
[----:B0-----:R-:W-:-:S07]  /*4720*/  @!P0 FADD.FTZ R5, R0, 1 ;  /* 0x3f80000000058421 */ /* 0x001fce0000010000 */
[----:B------:R-:W0:Y:S08]  /*4730*/  @!P0 MUFU.RCP R5, R5 ;  /* 0x0000000500058308 */ /* 0x000e300000001000 */
[----:B------:R4:W0:Y:S08]  /*4740*/  @!P3 F2F.BF16.F32 R3, R4 ;  /* 0x000000040003b304 */ /* 0x0008300000202000 */
[----:B--2---:R4:W2:Y:S08]  /*4750*/  @!P1 F2F.BF16.F32 R17, R6 ;  /* 0x0000000600119304 */ /* 0x0048b00000202000 */
[----:B---3--:R4:W3:Y:S08]  /*4760*/  @!P2 F2F.BF16.F32 R19, R7 ;  /* 0x000000070013a304 */ /* 0x0088f00000202000 */
[----:B0-----:R4:W0:Y:S01]  /*4770*/  @!P0 F2F.BF16.F32 R22, R5 ;  /* 0x0000000500168304 */ /* 0x0018220000202000 */
[----:B-12---:R-:W-:Y:S05]  /*4780*/  @P3 BRA `(.L_x_8931) ;  /* 0x0000001000403947 */ /* 0x006fea0003800000 */
[----:B------:R-:W1:Y:S01]  /*4790*/  LDC.64 R8, c[0x0][0x218] ;  /* 0x00008600ff087b82 */ /* 0x000e620000000a00 */
[----:B------:R-:W-:Y:S01]  /*47a0*/  PRMT R0, R18, 0x9910, RZ ;  /* 0x0000991012007816 */ /* 0x000fe200000000ff */
        /* <DEDUP_REMOVED lines=20> */
.L_x_8935:
[----:B----4-:R-:W-:Y:S02]  /*48f0*/  IMAD.U32 R5, R3, 0x10000, RZ ;  /* 0x0001000003057824 */ /* 0x010fe400078e00ff */
[----:B------:R-:W-:-:S04]  /*4900*/  IMAD.MOV.U32 R25, RZ, RZ, R23 ;  /* 0x000000ffff197224 */ /* 0x000fc800078e0017 */
[----:B------:R-:W1:Y:S02]  /*4910*/  F2I.S64.TRUNC R4, R5 ;  /* 0x0000000500047311 */ /* 0x000e64000020d900 */
[----:B-1----:R1:W-:Y:S01]  /*4920*/  STG.E.U8 desc[UR36][R8.64], R4 ;  /* 0x0000000408007986 */ /* 0x0023e2000c101124 */
[----:B------:R-:W-:Y:S05]  /*4930*/  BRA `(.L_x_8931) ;  /* 0x0000000c00d47947 */ /* 0x000fea0003800000 */
.L_x_8934:
[----:B------:R-:W-:-:S13]  /*4940*/  ISETP.NE.AND P0, PT, R0, 0x2, PT ;  /* 0x000000020000780c */ /* 0x000fda0003f05270 */
[----:B------:R-:W-:Y:S05]  /*4950*/  @!P0 BRA `(.L_x_8937) ;  /* 0x0000000000388947 */ /* 0x000fea0003800000 */
[----:B------:R-:W-:-:S13]  /*4960*/  ISETP.NE.AND P0, PT, R0, 0x3, PT ;  /* 0x000000030000780c */ /* 0x000fda0003f05270 */
[----:B------:R-:W-:Y:S05]  /*4970*/  @!P0 BRA `(.L_x_8938) ;  /* 0x00000000001c8947 */ /* 0x000fea0003800000 */
[----:B------:R-:W-:-:S13]  /*4980*/  ISETP.NE.AND P0, PT, R0, 0x4, PT ;  /* 0x000000040000780c */ /* 0x000fda0003f05270 */
[----:B------:R-:W-:Y:S05]  /*4990*/  @P0 BRA `(.L_x_8936) ;  /* 0x0000000c00500947 */ /* 0x000fea0003800000 */
[----:B----4-:R-:W-:Y:S02]  /*49a0*/  IMAD.U32 R4, R3, 0x10000, RZ ;  /* 0x0001000003047824 */ /* 0x010fe400078e00ff */
[----:B------:R-:W-:-:S04]  /*49b0*/  IMAD.MOV.U32 R25, RZ, RZ, R23 ;  /* 0x000000ffff197224 */ /* 0x000fc800078e0017 */
[----:B------:R-:W1:Y:S02]  /*49c0*/  F2I.S64.TRUNC R4, R4 ;  /* 0x0000000400047311 */ /* 0x000e64000020d900 */
[----:B-1----:R1:W-:Y:S01]  /*49d0*/  STG.E.64 desc[UR36][R8.64], R4 ;  /* 0x0000000408007986 */ /* 0x0023e2000c101b24 */
[----:B------:R-:W-:Y:S05]  /*49e0*/  BRA `(.L_x_8931) ;  /* 0x0000000c00a87947 */ /* 0x000fea0003800000 */
.L_x_8938:
[----:B------:R-:W-:Y:S02]  /*49f0*/  IMAD.U32 R3, R3, 0x10000, RZ ;  /* 0x0001000003037824 */ /* 0x000fe400078e00ff */
[----:B------:R-:W-:-:S04]  /*4a00*/  IMAD.MOV.U32 R25, RZ, RZ, R23 ;  /* 0x000000ffff197224 */ /* 0x000fc800078e0017 */
[----:B------:R-:W1:Y:S02]  /*4a10*/  F2I.FTZ.TRUNC.NTZ R3, R3 ;  /* 0x0000000300037305 */ /* 0x000e64000021f100 */
[----:B-1----:R1:W-:Y:S01]  /*4a20*/  STG.E desc[UR36][R8.64], R3 ;  /* 0x0000000308007986 */ /* 0x0023e2000c101924 */
[----:B------:R-:W-:Y:S05]  /*4a30*/  BRA `(.L_x_8931) ;  /* 0x0000000c00947947 */ /* 0x000fea0003800000 */
.L_x_8937:
[----:B------:R-:W-:Y:S02]  /*4a40*/  IMAD.U32 R3, R3, 0x10000, RZ ;  /* 0x0001000003037824 */ /* 0x000fe400078e00ff */
[----:B------:R-:W-:-:S04]  /*4a50*/  IMAD.MOV.U32 R25, RZ, RZ, R23 ;  /* 0x000000ffff197224 */ /* 0x000fc800078e0017 */
[----:B------:R-:W1:Y:S02]  /*4a60*/  F2I.FTZ.TRUNC.NTZ R3, R3 ;  /* 0x0000000300037305 */ /* 0x000e64000021f100 */
[----:B-1----:R1:W-:Y:S01]  /*4a70*/  STG.E.U16 desc[UR36][R8.64], R3 ;  /* 0x0000000308007986 */ /* 0x0023e2000c101524 */
[----:B------:R-:W-:Y:S05]  /*4a80*/  BRA `(.L_x_8931) ;  /* 0x0000000c00807947 */ /* 0x000fea0003800000 */
.L_x_8933:
        /* <DEDUP_REMOVED lines=10> */
.L_x_8940:
[----:B------:R-:W-:Y:S02]  /*4b30*/  IMAD.U32 R0, R3, 0x10000, RZ ;  /* 0x0001000003007824 */ /* 0x000fe400078e00ff */
[----:B------:R-:W-:-:S03]  /*4b40*/  IMAD.MOV.U32 R25, RZ, RZ, R23 ;  /* 0x000000ffff197224 */ /* 0x000fc600078e0017 */
[----:B------:R-:W-:-:S05]  /*4b50*/  F2FP.F16.F32.PACK_AB R0, RZ, R0 ;  /* 0x00000000ff00723e */ /* 0x000fca00000000ff */
[----:B------:R1:W-:Y:S01]  /*4b60*/  STG.E.U16 desc[UR36][R8.64], R0 ;  /* 0x0000000008007986 */ /* 0x0003e2000c101524 */
[----:B------:R-:W-:Y:S05]  /*4b70*/  BRA `(.L_x_8931) ;  /* 0x0000000c00447947 */ /* 0x000fea0003800000 */
.L_x_8939:
[----:B------:R-:W-:-:S13]  /*4b80*/  ISETP.NE.AND P0, PT, R0, 0x7, PT ;  /* 0x000000070000780c */ /* 0x000fda0003f05270 */
[----:B------:R-:W-:Y:S05]  /*4b90*/  @!P0 BRA `(.L_x_8941) ;  /* 0x00000000003c8947 */ /* 0x000fea0003800000 */
[----:B------:R-:W-:-:S13]  /*4ba0*/  ISETP.NE.AND P0, PT, R0, 0x8, PT ;  /* 0x000000080000780c */ /* 0x000fda0003f05270 */
[----:B------:R-:W-:Y:S05]  /*4bb0*/  @!P0 BRA `(.L_x_8942) ;  /* 0x00000000001c8947 */ /* 0x000fea0003800000 */
[----:B------:R-:W-:-:S13]  /*4bc0*/  ISETP.NE.AND P0, PT, R0, 0x9, PT ;  /* 0x000000090000780c */ /* 0x000fda0003f05270 */
[----:B------:R-:W-:Y:S05]  /*4bd0*/  @P0 BRA `(.L_x_8936) ;  /* 0x0000000800c00947 */ /* 0x000fea0003800000 */
[----:B----4-:R-:W-:Y:S02]  /*4be0*/  IMAD.U32 R4, R3, 0x10000, RZ ;  /* 0x0001000003047824 */ /* 0x010fe400078e00ff */
[----:B------:R-:W-:Y:S02]  /*4bf0*/  IMAD.MOV.U32 R5, RZ, RZ, RZ ;  /* 0x000000ffff057224 */ /* 0x000fe400078e00ff */
[----:B------:R-:W-:-:S03]  /*4c00*/  IMAD.MOV.U32 R25, RZ, RZ, R23 ;  /* 0x000000ffff197224 */ /* 0x000fc600078e0017 */
[----:B------:R1:W-:Y:S01]  /*4c10*/  STG.E.64 desc[UR36][R8.64], R4 ;  /* 0x0000000408007986 */ /* 0x0003e2000c101b24 */
[----:B------:R-:W-:Y:S05]  /*4c20*/  BRA `(.L_x_8931) ;  /* 0x0000000c00187947 */ /* 0x000fea0003800000 */
.L_x_8942:
[----:B------:R-:W-:Y:S02]  /*4c30*/  IMAD.U32 R3, R3, 0x10000, RZ ;  /* 0x0001000003037824 */ /* 0x000fe400078e00ff */
[----:B------:R-:W-:-:S03]  /*4c40*/  IMAD.MOV.U32 R25, RZ, RZ, R23 ;  /* 0x000000ffff197224 */ /* 0x000fc600078e0017 */
[----:B------:R-:W-:-:S04]  /*4c50*/  F2FP.F16.F32.PACK_AB R3, RZ, R3 ;  /* 0x00000003ff03723e */ /* 0x000fc800000000ff */
[----:B------:R-:W-:-:S05]  /*4c60*/  PRMT R3, R3, 0x5410, RZ ;  /* 0x0000541003037816 */ /* 0x000fca00000000ff */
[----:B------:R1:W-:Y:S01]  /*4c70*/  STG.E desc[UR36][R8.64], R3 ;  /* 0x0000000308007986 */ /* 0x0003e2000c101924 */
[----:B------:R-:W-:Y:S05]  /*4c80*/  BRA `(.L_x_8931) ;  /* 0x0000000c00007947 */ /* 0x000fea0003800000 */
.L_x_8941:
[----:B----4-:R-:W-:Y:S02]  /*4c90*/  IMAD.U32 R4, R3, 0x10000, RZ ;  /* 0x0001000003047824 */ /* 0x010fe400078e00ff */
[----:B------:R-:W-:Y:S02]  /*4ca0*/  IMAD.MOV.U32 R25, RZ, RZ, R23 ;  /* 0x000000ffff197224 */ /* 0x000fe400078e0017 */
[----:B------:R-:W-:-:S06]  /*4cb0*/  FMUL.FTZ R4, R4, 1 ;  /* 0x3f80000004047820 */ /* 0x000fcc0000410000 */
[----:B------:R-:W1:Y:S02]  /*4cc0*/  F2F.F64.F32 R4, R4 ;  /* 0x0000000400047310 */ /* 0x000e640000201800 */
[----:B-1----:R1:W-:Y:S01]  /*4cd0*/  STG.E.64 desc[UR36][R8.64], R4 ;  /* 0x0000000408007986 */ /* 0x0023e2000c101b24 */
[----:B------:R-:W-:Y:S05]  /*4ce0*/  BRA `(.L_x_8931) ;  /* 0x0000000800e87947 */ /* 0x000fea0003800000 */
.L_x_8932:
        /* <DEDUP_REMOVED lines=14> */
.L_x_8945:
[----:B------:R-:W-:Y:S01]  /*4dd0*/  IMAD.U32 R3, R3, 0x10000, RZ ;  /* 0x0001000003037824 */ /* 0x000fe200078e00ff */
[----:B----4-:R-:W-:Y:S01]  /*4de0*/  CS2R R6, SRZ ;  /* 0x0000000000067805 */ /* 0x010fe2000001ff00 */
[----:B------:R-:W-:Y:S02]  /*4df0*/  IMAD.MOV.U32 R25, RZ, RZ, R23 ;  /* 0x000000ffff197224 */ /* 0x000fe400078e0017 */
[----:B------:R-:W-:-:S04]  /*4e00*/  FMUL.FTZ R3, R3, 1 ;  /* 0x3f80000003037820 */ /* 0x000fc80000410000 */
[----:B------:R-:W1:Y:S02]  /*4e10*/  F2F.F64.F32 R4, R3 ;  /* 0x0000000300047310 */ /* 0x000e640000201800 */
[----:B-1----:R1:W-:Y:S01]  /*4e20*/  STG.E.128 desc[UR36][R8.64], R4 ;  /* 0x0000000408007986 */ /* 0x0023e2000c101d24 */
[----:B------:R-:W-:Y:S05]  /*4e30*/  BRA `(.L_x_8931) ;  /* 0x0000000800947947 */ /* 0x000fea0003800000 */
.L_x_8944:
[----:B------:R-:W-:-:S13]  /*4e40*/  ISETP.NE.AND P0, PT, R0, 0xf, PT ;  /* 0x0000000f0000780c */ /* 0x000fda0003f05270 */
[----:B------:R-:W-:Y:S05]  /*4e50*/  @!P0 BRA `(.L_x_8946) ;  /* 0x0000000000bc8947 */ /* 0x000fea0003800000 */
[----:B------:R-:W-:-:S13]  /*4e60*/  ISETP.NE.AND P0, PT, R0, 0x17, PT ;  /* 0x000000170000780c */ /* 0x000fda0003f05270 */
[----:B------:R-:W-:Y:S05]  /*4e70*/  @!P0 BRA `(.L_x_8947) ;  /* 0x0000000000588947 */ /* 0x000fea0003800000 */
[----:B------:R-:W-:-:S13]  /*4e80*/  ISETP.NE.AND P0, PT, R0, 0x18, PT ;  /* 0x000000180000780c */ /* 0x000fda0003f05270 */
[----:B------:R-:W-:Y:S05]  /*4e90*/  @P0 BRA `(.L_x_8936) ;  /* 0x0000000800100947 */ /* 0x000fea0003800000 */
[----:B----4-:R-:W-:Y:S01]  /*4ea0*/  IMAD.U32 R7, R3, 0x10000, RZ ;  /* 0x0001000003077824 */ /* 0x010fe200078e00ff */
        /* <DEDUP_REMOVED lines=14> */
.L_x_8949:
[----:B------:R-:W-:Y:S05]  /*4f90*/  BSYNC B0 ;  /* 0x0000000000007941 */ /* 0x000fea0003800000 */
.L_x_8948:
[----:B------:R-:W-:Y:S01]  /*4fa0*/  LOP3.LUT R5, R0, R5, RZ, 0xfc, !PT ;  /* 0x0000000500057212 */ /* 0x000fe200078efcff */
[----:B------:R-:W-:-:S04]  /*4fb0*/  IMAD.MOV.U32 R25, RZ, RZ, R23 ;  /* 0x000000ffff197224 */ /* 0x000fc800078e0017 */
[----:B------:R1:W-:Y:S01]  /*4fc0*/  STG.E.U8 desc[UR36][R8.64], R5 ;  /* 0x0000000508007986 */ /* 0x0003e2000c101124 */
[----:B------:R-:W-:Y:S05]  /*4fd0*/  BRA `(.L_x_8931) ;  /* 0x00000008002c7947 */ /* 0x000fea0003800000 */
.L_x_8947:
[----:B----4-:R-:W-:Y:S01]  /*4fe0*/  IMAD.U32 R5, R3, 0x10000, RZ ;  /* 0x0001000003057824 */ /* 0x010fe200078e00ff */
        /* <DEDUP_REMOVED lines=12> */
.L_x_8951:
[----:B------:R-:W-:Y:S01]  /*50b0*/  IMAD.MOV.U32 R0, RZ, RZ, 0x7f ;  /* 0x0000007fff007424 */ /* 0x000fe200078e00ff */
[----:B------:R-:W-:-:S04]  /*50c0*/  ISETP.GT.U32.AND P0, PT, R3, 0x7f800000, PT ;  /* 0x7f8000000300780c */ /* 0x000fc80003f04070 */
[----:B------:R-:W-:-:S09]  /*50d0*/  SEL R0, R0, 0x7c, P0 ;  /* 0x0000007c00007807 */ /* 0x000fd20000000000 */
.L_x_8952:
[----:B------:R-:W-:Y:S05]  /*50e0*/  BSYNC B0 ;  /* 0x0000000000007941 */ /* 0x000fea0003800000 */
.L_x_8950:
[----:B------:R-:W-:Y:S01]  /*50f0*/  LOP3.LUT R3, R5, 0x80000000, RZ, 0xc0, !PT ;  /* 0x8000000005037812 */ /* 0x000fe200078ec0ff */
[----:B------:R-:W-:-:S03]  /*5100*/  IMAD.MOV.U32 R25, RZ, RZ, R23 ;  /* 0x000000ffff197224 */ /* 0x000fc600078e0017 */
[----:B------:R-:W-:-:S04]  /*5110*/  SHF.R.U32.HI R3, RZ, 0x18, R3 ;  /* 0x00000018ff037819 */ /* 0x000fc80000011603 */
[----:B------:R-:W-:-:S05]  /*5120*/  LOP3.LUT R3, R0, R3, RZ, 0xfc, !PT ;  /* 0x0000000300037212 */ /* 0x000fca00078efcff */
[----:B------:R1:W-:Y:S01]  /*5130*/  STG.E.U8 desc[UR36][R8.64], R3 ;  /* 0x0000000308007986 */ /* 0x0003e2000c101124 */
[----:B------:R-:W-:Y:S05]  /*5140*/  BRA `(.L_x_8931) ;  /* 0x0000000400d07947 */ /* 0x000fea0003800000 */
.L_x_8946:
[----:B------:R1:W-:Y:S01]  /*5150*/  STG.E.U16 desc[UR36][R8.64], R3 ;  /* 0x0000000308007986 */ /* 0x0003e2000c101524 */
[----:B------:R-:W-:Y:S01]  /*5160*/  IMAD.MOV.U32 R25, RZ, RZ, R23 ;  /* 0x000000ffff197224 */ /* 0x000fe200078e0017 */
[----:B------:R-:W-:Y:S06]  /*5170*/  BRA `(.L_x_8931) ;  /* 0x0000000400c47947 */ /* 0x000fec0003800000 */
.L_x_8943:
        /* <DEDUP_REMOVED lines=13> */
.L_x_8955:
[----:B----4-:R-:W-:Y:S01]  /*5250*/  IMAD.U32 R5, R3, 0x10000, RZ ;  /* 0x0001000003057824 */ /* 0x010fe200078e00ff */
        /* <DEDUP_REMOVED lines=16> */
.L_x_8958:
[----:B------:R-:W-:-:S04]  /*5360*/  LOP3.LUT R3, R5, 0x80000000, RZ, 0xc0, !PT ;  /* 0x8000000005037812 */ /* 0x000fc800078ec0ff */
[----:B------:R-:W-:-:S04]  /*5370*/  SHF.R.U32.HI R3, RZ, 0x18, R3 ;  /* 0x00000018ff037819 */ /* 0x000fc80000011603 */
[----:B------:R-:W-:-:S04]  /*5380*/  LOP3.LUT R0, R0, R3, RZ, 0xfc, !PT ;  /* 0x0000000300007212 */ /* 0x000fc800078efcff */
[----:B------:R-:W-:-:S07]  /*5390*/  PRMT R4, R0, 0x7610, R4 ;  /* 0x0000761000047816 */ /* 0x000fce0000000004 */
.L_x_8957:
[----:B------:R-:W-:Y:S05]  /*53a0*/  BSYNC B0 ;  /* 0x0000000000007941 */ /* 0x000fea0003800000 */
.L_x_8956:
[----:B------:R1:W-:Y:S01]  /*53b0*/  STG.E.U8 desc[UR36][R8.64], R4 ;  /* 0x0000000408007986 */ /* 0x0003e2000c101124 */
[----:B------:R-:W-:Y:S01]  /*53c0*/  IMAD.MOV.U32 R25, RZ, RZ, R23 ;  /* 0x000000ffff197224 */ /* 0x000fe200078e0017 */
[----:B------:R-:W-:Y:S06]  /*53d0*/  BRA `(.L_x_8931) ;  /* 0x00000004002c7947 */ /* 0x000fec0003800000 */
.L_x_8954:
        /* <DEDUP_REMOVED lines=17> */
.L_x_8961:
[----:B------:R-:W-:-:S04]  /*54f0*/  LOP3.LUT R3, R5, 0x80000000, RZ, 0xc0, !PT ;  /* 0x8000000005037812 */ /* 0x000fc800078ec0ff */
[----:B------:R-:W-:-:S04]  /*5500*/  SHF.R.U32.HI R3, RZ, 0x18, R3 ;  /* 0x00000018ff037819 */ /* 0x000fc80000011603 */
[----:B------:R-:W-:-:S04]  /*5510*/  LOP3.LUT R0, R0, R3, RZ, 0xfc, !PT ;  /* 0x0000000300007212 */ /* 0x000fc800078efcff */
[----:B------:R-:W-:-:S07]  /*5520*/  PRMT R4, R0, 0x7610, R4 ;  /* 0x0000761000047816 */ /* 0x000fce0000000004 */
.L_x_8960:
[----:B------:R-:W-:Y:S05]  /*5530*/  BSYNC B0 ;  /* 0x0000000000007941 */ /* 0x000fea0003800000 */
.L_x_8959:
[----:B------:R1:W-:Y:S01]  /*5540*/  STG.E.U8 desc[UR36][R8.64], R4 ;  /* 0x0000000408007986 */ /* 0x0003e2000c101124 */
[----:B------:R-:W-:Y:S01]  /*5550*/  IMAD.MOV.U32 R25, RZ, RZ, R23 ;  /* 0x000000ffff197224 */ /* 0x000fe200078e0017 */
[----:B------:R-:W-:Y:S06]  /*5560*/  BRA `(.L_x_8931) ;  /* 0x0000000000c87947 */ /* 0x000fec0003800000 */
.L_x_8953:
[----:B------:R-:W-:-:S13]  /*5570*/  ISETP.NE.AND P0, PT, R0, 0x1c, PT ;  /* 0x0000001c0000780c */ /* 0x000fda0003f05270 */
[----:B------:R-:W-:Y:S05]  /*5580*/  @!P0 BRA `(.L_x_8962) ;  /* 0x0000000000b08947 */ /* 0x000fea0003800000 */
[----:B------:R-:W-:-:S13]  /*5590*/  ISETP.NE.AND P0, PT, R0, 0x1d, PT ;  /* 0x0000001d0000780c */ /* 0x000fda0003f05270 */
[----:B------:R-:W-:Y:S05]  /*55a0*/  @!P0 BRA `(.L_x_8963) ;  /* 0x0000000000948947 */ /* 0x000fea0003800000 */
[----:B------:R-:W-:-:S13]  /*55b0*/  ISETP.NE.AND P0, PT, R0, 0x2c, PT ;  /* 0x0000002c0000780c */ /* 0x000fda0003f05270 */
[----:B------:R-:W-:Y:S05]  /*55c0*/  @P0 BRA `(.L_x_8936) ;  /* 0x0000000000440947 */ /* 0x000fea0003800000 */
[----:B----4-:R-:W-:Y:S02]  /*55d0*/  IMAD.U32 R4, R3, 0x10000, RZ ;  /* 0x0001000003047824 */ /* 0x010fe400078e00ff */
        /* <DEDUP_REMOVED lines=16> */
.L_x_8936:
[----:B------:R-:W-:Y:S01]  /*56e0*/  MOV R14, 0x0 ;  /* 0x00000000000e7802 */ /* 0x000fe20000000f00 */
[----:B------:R-:W-:Y:S01]  /*56f0*/  ULDC.64 UR4, c[0x4][0x128] ;  /* 0x01004a0000047ab9 */ /* 0x000fe20000000a00 */
[----:B------:R-:W-:Y:S01]  /*5700*/  ULDC.64 UR6, c[0x4][0x130] ;  /* 0x01004c0000067ab9 */ /* 0x000fe20000000a00 */
[----:B----4-:R-:W-:Y:S02]  /*5710*/  IMAD.U32 R4, RZ, RZ, UR4 ;  /* 0x00000004ff047e24 */ /* 0x010fe4000f8e00ff */
        /* <DEDUP_REMOVED lines=12> */
.L_x_8964:
[----:B------:R-:W-:Y:S01]  /*57e0*/  IMAD.MOV.U32 R25, RZ, RZ, R23 ;  /* 0x000000ffff197224 */ /* 0x000fe200078e0017 */
[----:B------:R-:W-:Y:S06]  /*57f0*/  BRA `(.L_x_8931) ;  /* 0x0000000000247947 */ /* 0x000fec0003800000 */
.L_x_8963:
[----:B----4-:R-:W-:Y:S02]  /*5800*/  IMAD.U32 R4, R3, 0x10000, RZ ;  /* 0x0001000003047824 */ /* 0x010fe400078e00ff */
[----:B------:R-:W-:-:S04]  /*5810*/  IMAD.MOV.U32 R25, RZ, RZ, R23 ;  /* 0x000000ffff197224 */ /* 0x000fc800078e0017 */
[----:B------:R-:W1:Y:S02]  /*5820*/  F2I.U64.TRUNC R4, R4 ;  /* 0x0000000400047311 */ /* 0x000e64000020d800 */
[----:B-1----:R1:W-:Y:S01]  /*5830*/  STG.E.64 desc[UR36][R8.64], R4 ;  /* 0x0000000408007986 */ /* 0x0023e2000c101b24 */
[----:B------:R-:W-:Y:S05]  /*5840*/  BRA `(.L_x_8931) ;  /* 0x0000000000107947 */ /* 0x000fea0003800000 */
.L_x_8962:
[----:B------:R-:W-:Y:S02]  /*5850*/  IMAD.U32 R3, R3, 0x10000, RZ ;  /* 0x0001000003037824 */ /* 0x000fe400078e00ff */
[----:B------:R-:W-:-:S04]  /*5860*/  IMAD.MOV.U32 R25, RZ, RZ, R23 ;  /* 0x000000ffff197224 */ /* 0x000fc800078e0017 */
[----:B------:R-:W1:Y:S02]  /*5870*/  F2I.FTZ.U32.TRUNC.NTZ R3, R3 ;  /* 0x0000000300037305 */ /* 0x000e64000021f000 */
[----:B-1----:R1:W-:Y:S02]  /*5880*/  STG.E desc[UR36][R8.64], R3 ;  /* 0x0000000308007986 */ /* 0x0023e4000c101924 */
.L_x_8931:
[----:B------:R-:W-:Y:S05]  /*5890*/  BSYNC B6 ;  /* 0x0000000000067941 */ /* 0x000fea0003800000 */
.L_x_8930:
[----:B------:R-:W-:Y:S01]  /*58a0*/  ISETP.GE.AND P0, PT, R25, R16, PT ;  /* 0x000000101900720c */ /* 0x000fe20003f06270 */
[----:B------:R-:W-:-:S12]  /*58b0*/  BSSY B6, `(.L_x_8965) ;  /* 0x00001fc000067945 */ /* 0x000fd80003800000 */
[----:B------:R-:W-:Y:S05]  /*58c0*/  @P0 BRA `(.L_x_8966) ;  /* 0x0000001c00e80947 */ /* 0x000fea0003800000 */
[----:B-12---:R-:W1:Y:S01]  /*58d0*/  LDC.64 R8, c[0x0][0x218] ;  /* 0x00008600ff087b82 */ /* 0x006e620000000a00 */
[----:B------:R-:W-:Y:S01]  /*58e0*/  IMAD R0, R2, 0x200, R25 ;  /* 0x0000020002007824 */ /* 0x000fe200078e0219 */
[----:B----4-:R-:W-:Y:S01]  /*58f0*/  PRMT R4, R18, 0x9910, RZ ;  /* 0x0000991012047816 */ /* 0x010fe200000000ff */
        /* <DEDUP_REMOVED lines=19> */
.L_x_8970:
[----:B0-----:R-:W-:-:S06]  /*5a30*/  IMAD.U32 R5, R22, 0x10000, RZ ;  /* 0x0001000016057824 */ /* 0x001fcc00078e00ff */
[----:B------:R-:W0:Y:S02]  /*5a40*/  F2I.S64.TRUNC R4, R5 ;  /* 0x0000000500047311 */ /* 0x000e24000020d900 */
[----:B0-----:R0:W-:Y:S01]  /*5a50*/  STG.E.U8 desc[UR36][R8.64], R4 ;  /* 0x0000000408007986 */ /* 0x0011e2000c101124 */
[----:B------:R-:W-:Y:S05]  /*5a60*/  BRA `(.L_x_8972) ;  /* 0x0000000c00847947 */ /* 0x000fea0003800000 */
.L_x_8969:
        /* <DEDUP_REMOVED lines=10> */
.L_x_8974:
[----:B0-----:R-:W-:-:S04]  /*5b10*/  IMAD.U32 R22, R22, 0x10000, RZ ;  /* 0x0001000016167824 */ /* 0x001fc800078e00ff */
[----:B------:R-:W0:Y:S02]  /*5b20*/  F2I.FTZ.TRUNC.NTZ R3, R22 ;  /* 0x0000001600037305 */ /* 0x000e24000021f100 */
[----:B0-----:R0:W-:Y:S01]  /*5b30*/  STG.E desc[UR36][R8.64], R3 ;  /* 0x0000000308007986 */ /* 0x0011e2000c101924 */
[----:B------:R-:W-:Y:S05]  /*5b40*/  BRA `(.L_x_8972) ;  /* 0x0000000c004c7947 */ /* 0x000fea0003800000 */
.L_x_8973:
[----:B0-----:R-:W-:-:S04]  /*5b50*/  IMAD.U32 R22, R22, 0x10000, RZ ;  /* 0x0001000016167824 */ /* 0x001fc800078e00ff */
[----:B------:R-:W0:Y:S02]  /*5b60*/  F2I.FTZ.TRUNC.NTZ R3, R22 ;  /* 0x0000001600037305 */ /* 0x000e24000021f100 */
[----:B0-----:R0:W-:Y:S01]  /*5b70*/  STG.E.U16 desc[UR36][R8.64], R3 ;  /* 0x0000000308007986 */ /* 0x0011e2000c101524 */
[----:B------:R-:W-:Y:S05]  /*5b80*/  BRA `(.L_x_8972) ;  /* 0x0000000c003c7947 */ /* 0x000fea0003800000 */
.L_x_8968:
        /* <DEDUP_REMOVED lines=9> */
.L_x_8976:
[----:B0-----:R-:W-:-:S05]  /*5c20*/  IMAD.U32 R0, R22, 0x10000, RZ ;  /* 0x0001000016007824 */ /* 0x001fca00078e00ff */
[----:B------:R-:W-:-:S05]  /*5c30*/  F2FP.F16.F32.PACK_AB R0, RZ, R0 ;  /* 0x00000000ff00723e */ /* 0x000fca00000000ff */
[----:B------:R0:W-:Y:S01]  /*5c40*/  STG.E.U16 desc[UR36][R8.64], R0 ;  /* 0x0000000008007986 */ /* 0x0001e2000c101524 */
[----:B------:R-:W-:Y:S05]  /*5c50*/  BRA `(.L_x_8972) ;  /* 0x0000000c00087947 */ /* 0x000fea0003800000 */
.L_x_8975:
        /* <DEDUP_REMOVED lines=10> */
.L_x_8978:
[----:B0-----:R-:W-:-:S05]  /*5d00*/  IMAD.U32 R22, R22, 0x10000, RZ ;  /* 0x0001000016167824 */ /* 0x001fca00078e00ff */
[----:B------:R-:W-:-:S04]  /*5d10*/  F2FP.F16.F32.PACK_AB R3, RZ, R22 ;  /* 0x00000016ff03723e */ /* 0x000fc800000000ff */
[----:B------:R-:W-:-:S05]  /*5d20*/  PRMT R3, R3, 0x5410, RZ ;  /* 0x0000541003037816 */ /* 0x000fca00000000ff */
[----:B------:R0:W-:Y:S01]  /*5d30*/  STG.E desc[UR36][R8.64], R3 ;  /* 0x0000000308007986 */ /* 0x0001e2000c101924 */
[----:B------:R-:W-:Y:S05]  /*5d40*/  BRA `(.L_x_8972) ;  /* 0x0000000800cc7947 */ /* 0x000fea0003800000 */
.L_x_8977:
[----:B0-----:R-:W-:-:S04]  /*5d50*/  IMAD.U32 R4, R22, 0x10000, RZ ;  /* 0x0001000016047824 */ /* 0x001fc800078e00ff */
[----:B------:R-:W-:-:S06]  /*5d60*/  FMUL.FTZ R4, R4, 1 ;  /* 0x3f80000004047820 */ /* 0x000fcc0000410000 */
[----:B------:R-:W0:Y:S02]  /*5d70*/  F2F.F64.F32 R4, R4 ;  /* 0x0000000400047310 */ /* 0x000e240000201800 */
[----:B0-----:R0:W-:Y:S01]  /*5d80*/  STG.E.64 desc[UR36][R8.64], R4 ;  /* 0x0000000408007986 */ /* 0x0011e2000c101b24 */
[----:B------:R-:W-:Y:S05]  /*5d90*/  BRA `(.L_x_8972) ;  /* 0x0000000800b87947 */ /* 0x000fea0003800000 */
.L_x_8967:
        /* <DEDUP_REMOVED lines=13> */
.L_x_8981:
[----:B0-----:R-:W-:Y:S01]  /*5e70*/  IMAD.U32 R22, R22, 0x10000, RZ ;  /* 0x0001000016167824 */ /* 0x001fe200078e00ff */
[----:B------:R-:W-:-:S03]  /*5e80*/  CS2R R6, SRZ ;  /* 0x0000000000067805 */ /* 0x000fc6000001ff00 */
[----:B------:R-:W-:-:S06]  /*5e90*/  FMUL.FTZ R4, R22, 1 ;  /* 0x3f80000016047820 */ /* 0x000fcc0000410000 */
[----:B------:R-:W0:Y:S02]  /*5ea0*/  F2F.F64.F32 R4, R4 ;  /* 0x0000000400047310 */ /* 0x000e240000201800 */
[----:B0-----:R0:W-:Y:S01]  /*5eb0*/  STG.E.128 desc[UR36][R8.64], R4 ;  /* 0x0000000408007986 */ /* 0x0011e2000c101d24 */
[----:B------:R-:W-:Y:S05]  /*5ec0*/  BRA `(.L_x_8972) ;  /* 0x00000008006c7947 */ /* 0x000fea0003800000 */
.L_x_8980:
        /* <DEDUP_REMOVED lines=21> */
.L_x_8985:
[----:B------:R-:W-:Y:S05]  /*6020*/  BSYNC B0 ;  /* 0x0000000000007941 */ /* 0x000fea0003800000 */
.L_x_8984:
[----:B------:R-:W-:-:S05]  /*6030*/  LOP3.LUT R5, R0, R5, RZ, 0xfc, !PT ;  /* 0x0000000500057212 */ /* 0x000fca00078efcff */
[----:B------:R0:W-:Y:S01]  /*6040*/  STG.E.U8 desc[UR36][R8.64], R5 ;  /* 0x0000000508007986 */ /* 0x0001e2000c101124 */
[----:B------:R-:W-:Y:S05]  /*6050*/  BRA `(.L_x_8972) ;  /* 0x0000000800087947 */ /* 0x000fea0003800000 */
.L_x_8983:
        /* <DEDUP_REMOVED lines=13> */
.L_x_8987:
[----:B------:R-:W-:Y:S01]  /*6130*/  IMAD.MOV.U32 R0, RZ, RZ, 0x7f ;  /* 0x0000007fff007424 */ /* 0x000fe200078e00ff */
[----:B------:R-:W-:-:S04]  /*6140*/  ISETP.GT.U32.AND P0, PT, R3, 0x7f800000, PT ;  /* 0x7f8000000300780c */ /* 0x000fc80003f04070 */
[----:B------:R-:W-:-:S09]  /*6150*/  SEL R0, R0, 0x7c, P0 ;  /* 0x0000007c00007807 */ /* 0x000fd20000000000 */
.L_x_8988:
[----:B------:R-:W-:Y:S05]  /*6160*/  BSYNC B0 ;  /* 0x0000000000007941 */ /* 0x000fea0003800000 */
.L_x_8986:
[----:B------:R-:W-:-:S04]  /*6170*/  LOP3.LUT R3, R5, 0x80000000, RZ, 0xc0, !PT ;  /* 0x8000000005037812 */ /* 0x000fc800078ec0ff */
[----:B------:R-:W-:-:S04]  /*6180*/  SHF.R.U32.HI R3, RZ, 0x18, R3 ;  /* 0x00000018ff037819 */ /* 0x000fc80000011603 */
[----:B------:R-:W-:-:S05]  /*6190*/  LOP3.LUT R3, R0, R3, RZ, 0xfc, !PT ;  /* 0x0000000300037212 */ /* 0x000fca00078efcff */
[----:B------:R0:W-:Y:S01]  /*61a0*/  STG.E.U8 desc[UR36][R8.64], R3 ;  /* 0x0000000308007986 */ /* 0x0001e2000c101124 */
[----:B------:R-:W-:Y:S05]  /*61b0*/  BRA `(.L_x_8972) ;  /* 0x0000000400b07947 */ /* 0x000fea0003800000 */
.L_x_8982:
[----:B0-----:R0:W-:Y:S01]  /*61c0*/  STG.E.U16 desc[UR36][R8.64], R22 ;  /* 0x0000001608007986 */ /* 0x0011e2000c101524 */
[----:B------:R-:W-:Y:S05]  /*61d0*/  BRA `(.L_x_8972) ;  /* 0x0000000400a87947 */ /* 0x000fea0003800000 */
.L_x_8979:
        /* <DEDUP_REMOVED lines=12> */
.L_x_8991:
        /* <DEDUP_REMOVED lines=17> */
.L_x_8994:
[----:B------:R-:W-:-:S04]  /*63b0*/  LOP3.LUT R3, R5, 0x80000000, RZ, 0xc0, !PT ;  /* 0x8000000005037812 */ /* 0x000fc800078ec0ff */
[----:B------:R-:W-:-:S04]  /*63c0*/  SHF.R.U32.HI R3, RZ, 0x18, R3 ;  /* 0x00000018ff037819 */ /* 0x000fc80000011603 */
[----:B------:R-:W-:-:S04]  /*63d0*/  LOP3.LUT R0, R0, R3, RZ, 0xfc, !PT ;  /* 0x0000000300007212 */ /* 0x000fc800078efcff */
[----:B------:R-:W-:-:S07]  /*63e0*/  PRMT R4, R0, 0x7610, R4 ;  /* 0x0000761000047816 */ /* 0x000fce0000000004 */
.L_x_8993:
[----:B------:R-:W-:Y:S05]  /*63f0*/  BSYNC B0 ;  /* 0x0000000000007941 */ /* 0x000fea0003800000 */
.L_x_8992:
[----:B------:R4:W-:Y:S01]  /*6400*/  STG.E.U8 desc[UR36][R8.64], R4 ;  /* 0x0000000408007986 */ /* 0x0009e2000c101124 */
[----:B------:R-:W-:Y:S05]  /*6410*/  BRA `(.L_x_8972) ;  /* 0x0000000400187947 */ /* 0x000fea0003800000 */
.L_x_8990:
        /* <DEDUP_REMOVED lines=17> */
.L_x_8997:
[----:B------:R-:W-:-:S04]  /*6530*/  LOP3.LUT R3, R5, 0x80000000, RZ, 0xc0, !PT ;  /* 0x8000000005037812 */ /* 0x000fc800078ec0ff */
[----:B------:R-:W-:-:S04]  /*6540*/  SHF.R.U32.HI R3, RZ, 0x18, R3 ;  /* 0x00000018ff037819 */ /* 0x000fc80000011603 */
[----:B------:R-:W-:-:S04]  /*6550*/  LOP3.LUT R0, R0, R3, RZ, 0xfc, !PT ;  /* 0x0000000300007212 */ /* 0x000fc800078efcff */
[----:B------:R-:W-:-:S07]  /*6560*/  PRMT R4, R0, 0x7610, R4 ;  /* 0x0000761000047816 */ /* 0x000fce0000000004 */
.L_x_8996:
[----:B------:R-:W-:Y:S05]  /*6570*/  BSYNC B0 ;  /* 0x0000000000007941 */ /* 0x000fea0003800000 */
.L_x_8995:
[----:B------:R0:W-:Y:S01]  /*6580*/  STG.E.U8 desc[UR36][R8.64], R4 ;  /* 0x0000000408007986 */ /* 0x0001e2000c101124 */
[----:B------:R-:W-:Y:S05]  /*6590*/  BRA `(.L_x_8972) ;  /* 0x0000000000b87947 */ /* 0x000fea0003800000 */
.L_x_8989:
        /* <DEDUP_REMOVED lines=22> */
.L_x_8971:
        /* <DEDUP_REMOVED lines=16> */
.L_x_9000:
[----:B------:R-:W-:Y:S05]  /*6800*/  BRA `(.L_x_8972) ;  /* 0x00000000001c7947 */ /* 0x000fea0003800000 */
.L_x_8999:
[----:B0-----:R-:W-:-:S06]  /*6810*/  IMAD.U32 R4, R22, 0x10000, RZ ;  /* 0x0001000016047824 */ /* 0x001fcc00078e00ff */
[----:B------:R-:W0:Y:S02]  /*6820*/  F2I.U64.TRUNC R4, R4 ;  /* 0x0000000400047311 */ /* 0x000e24000020d800 */
[----:B0-----:R2:W-:Y:S01]  /*6830*/  STG.E.64 desc[UR36][R8.64], R4 ;  /* 0x0000000408007986 */ /* 0x0015e2000c101b24 */
[----:B------:R-:W-:Y:S05]  /*6840*/  BRA `(.L_x_8972) ;  /* 0x00000000000c7947 */ /* 0x000fea0003800000 */
.L_x_8998:
[----:B0-----:R-:W-:-:S04]  /*6850*/  IMAD.U32 R22, R22, 0x10000, RZ ;  /* 0x0001000016167824 */ /* 0x001fc800078e00ff */
[----:B------:R-:W0:Y:S02]  /*6860*/  F2I.FTZ.U32.TRUNC.NTZ R3, R22 ;  /* 0x0000001600037305 */ /* 0x000e24000021f000 */
[----:B0-----:R0:W-:Y:S02]  /*6870*/  STG.E desc[UR36][R8.64], R3 ;  /* 0x0000000308007986 */ /* 0x0011e4000c101924 */
.L_x_8972:
        /* <DEDUP_REMOVED lines=25> */
.L_x_9004:
[----:B------:R-:W-:-:S06]  /*6a10*/  IMAD.U32 R5, R17, 0x10000, RZ ;  /* 0x0001000011057824 */ /* 0x000fcc00078e00ff */
[----:B------:R-:W0:Y:S02]  /*6a20*/  F2I.S64.TRUNC R4, R5 ;  /* 0x0000000500047311 */ /* 0x000e24000020d900 */
[----:B0-----:R4:W-:Y:S01]  /*6a30*/  STG.E.U8 desc[UR36][R8.64], R4 ;  /* 0x0000000408007986 */ /* 0x0019e2000c101124 */
[----:B------:R-:W-:Y:S05]  /*6a40*/  BRA `(.L_x_9006) ;  /* 0x0000000c00847947 */ /* 0x000fea0003800000 */
.L_x_9003:
        /* <DEDUP_REMOVED lines=10> */
.L_x_9008:
[----:B------:R-:W-:-:S06]  /*6af0*/  IMAD.U32 R17, R17, 0x10000, RZ ;  /* 0x0001000011117824 */ /* 0x000fcc00078e00ff */
[----:B------:R-:W0:Y:S02]  /*6b00*/  F2I.FTZ.TRUNC.NTZ R17, R17 ;  /* 0x0000001100117305 */ /* 0x000e24000021f100 */
[----:B0-----:R2:W-:Y:S01]  /*6b10*/  STG.E desc[UR36][R8.64], R17 ;  /* 0x0000001108007986 */ /* 0x0015e2000c101924 */
[----:B------:R-:W-:Y:S05]  /*6b20*/  BRA `(.L_x_9006) ;  /* 0x0000000c004c7947 */ /* 0x000fea0003800000 */
.L_x_9007:
[----:B------:R-:W-:-:S06]  /*6b30*/  IMAD.U32 R17, R17, 0x10000, RZ ;  /* 0x0001000011117824 */ /* 0x000fcc00078e00ff */
[----:B------:R-:W0:Y:S02]  /*6b40*/  F2I.FTZ.TRUNC.NTZ R17, R17 ;  /* 0x0000001100117305 */ /* 0x000e24000021f100 */
[----:B0-----:R0:W-:Y:S01]  /*6b50*/  STG.E.U16 desc[UR36][R8.64], R17 ;  /* 0x0000001108007986 */ /* 0x0011e2000c101524 */
[----:B------:R-:W-:Y:S05]  /*6b60*/  BRA `(.L_x_9006) ;  /* 0x0000000c003c7947 */ /* 0x000fea0003800000 */
.L_x_9002:
        /* <DEDUP_REMOVED lines=9> */
.L_x_9010:
[----:B------:R-:W-:-:S05]  /*6c00*/  IMAD.U32 R0, R17, 0x10000, RZ ;  /* 0x0001000011007824 */ /* 0x000fca00078e00ff */
[----:B------:R-:W-:-:S05]  /*6c10*/  F2FP.F16.F32.PACK_AB R0, RZ, R0 ;  /* 0x00000000ff00723e */ /* 0x000fca00000000ff */
[----:B------:R0:W-:Y:S01]  /*6c20*/  STG.E.U16 desc[UR36][R8.64], R0 ;  /* 0x0000000008007986 */ /* 0x0001e2000c101524 */
[----:B------:R-:W-:Y:S05]  /*6c30*/  BRA `(.L_x_9006) ;  /* 0x0000000c00087947 */ /* 0x000fea0003800000 */
.L_x_9009:
        /* <DEDUP_REMOVED lines=10> */
.L_x_9012:
[----:B------:R-:W-:-:S05]  /*6ce0*/  IMAD.U32 R17, R17, 0x10000, RZ ;  /* 0x0001000011117824 */ /* 0x000fca00078e00ff */
[----:B------:R-:W-:-:S04]  /*6cf0*/  F2FP.F16.F32.PACK_AB R3, RZ, R17 ;  /* 0x00000011ff03723e */ /* 0x000fc800000000ff */
[----:B------:R-:W-:-:S05]  /*6d00*/  PRMT R3, R3, 0x5410, RZ ;  /* 0x0000541003037816 */ /* 0x000fca00000000ff */
[----:B------:R0:W-:Y:S01]  /*6d10*/  STG.E desc[UR36][R8.64], R3 ;  /* 0x0000000308007986 */ /* 0x0001e2000c101924 */
[----:B------:R-:W-:Y:S05]  /*6d20*/  BRA `(.L_x_9006) ;  /* 0x0000000800cc7947 */ /* 0x000fea0003800000 */
.L_x_9011:
[----:B------:R-:W-:-:S04]  /*6d30*/  IMAD.U32 R4, R17, 0x10000, RZ ;  /* 0x0001000011047824 */ /* 0x000fc800078e00ff */
[----:B------:R-:W-:-:S06]  /*6d40*/  FMUL.FTZ R4, R4, 1 ;  /* 0x3f80000004047820 */ /* 0x000fcc0000410000 */
[----:B------:R-:W0:Y:S02]  /*6d50*/  F2F.F64.F32 R4, R4 ;  /* 0x0000000400047310 */ /* 0x000e240000201800 */
[----:B0-----:R0:W-:Y:S01]  /*6d60*/  STG.E.64 desc[UR36][R8.64], R4 ;  /* 0x0000000408007986 */ /* 0x0011e2000c101b24 */
[----:B------:R-:W-:Y:S05]  /*6d70*/  BRA `(.L_x_9006) ;  /* 0x0000000800b87947 */ /* 0x000fea0003800000 */
.L_x_9001:
        /* <DEDUP_REMOVED lines=13> */
.L_x_9015:
[----:B------:R-:W-:Y:S01]  /*6e50*/  IMAD.U32 R17, R17, 0x10000, RZ ;  /* 0x0001000011117824 */ /* 0x000fe200078e00ff */
[----:B------:R-:W-:-:S03]  /*6e60*/  CS2R R6, SRZ ;  /* 0x0000000000067805 */ /* 0x000fc6000001ff00 */
[----:B------:R-:W-:-:S06]  /*6e70*/  FMUL.FTZ R4, R17, 1 ;  /* 0x3f80000011047820 */ /* 0x000fcc0000410000 */
[----:B------:R-:W0:Y:S02]  /*6e80*/  F2F.F64.F32 R4, R4 ;  /* 0x0000000400047310 */ /* 0x000e240000201800 */
[----:B0-----:R0:W-:Y:S01]  /*6e90*/  STG.E.128 desc[UR36][R8.64], R4 ;  /* 0x0000000408007986 */ /* 0x0011e2000c101d24 */
[----:B------:R-:W-:Y:S05]  /*6ea0*/  BRA `(.L_x_9006) ;  /* 0x00000008006c7947 */ /* 0x000fea0003800000 */
.L_x_9014:
        /* <DEDUP_REMOVED lines=21> */
.L_x_9019:
[----:B------:R-:W-:Y:S05]  /*7000*/  BSYNC B0 ;  /* 0x0000000000007941 */ /* 0x000fea0003800000 */
.L_x_9018:
[----:B------:R-:W-:-:S05]  /*7010*/  LOP3.LUT R5, R0, R5, RZ, 0xfc, !PT ;  /* 0x0000000500057212 */ /* 0x000fca00078efcff */
[----:B------:R0:W-:Y:S01]  /*7020*/  STG.E.U8 desc[UR36][R8.64], R5 ;  /* 0x0000000508007986 */ /* 0x0001e2000c101124 */
[----:B------:R-:W-:Y:S05]  /*7030*/  BRA `(.L_x_9006) ;  /* 0x0000000800087947 */ /* 0x000fea0003800000 */
.L_x_9017:
        /* <DEDUP_REMOVED lines=13> */
.L_x_9021:
[----:B------:R-:W-:Y:S01]  /*7110*/  IMAD.MOV.U32 R0, RZ, RZ, 0x7f ;  /* 0x0000007fff007424 */ /* 0x000fe200078e00ff */
[----:B------:R-:W-:-:S04]  /*7120*/  ISETP.GT.U32.AND P0, PT, R3, 0x7f800000, PT ;  /* 0x7f8000000300780c */ /* 0x000fc80003f04070 */
[----:B------:R-:W-:-:S09]  /*7130*/  SEL R0, R0, 0x7c, P0 ;  /* 0x0000007c00007807 */ /* 0x000fd20000000000 */
.L_x_9022:
[----:B------:R-:W-:Y:S05]  /*7140*/  BSYNC B0 ;  /* 0x0000000000007941 */ /* 0x000fea0003800000 */
.L_x_9020:
[----:B------:R-:W-:-:S04]  /*7150*/  LOP3.LUT R3, R17, 0x80000000, RZ, 0xc0, !PT ;  /* 0x8000000011037812 */ /* 0x000fc800078ec0ff */
[----:B------:R-:W-:-:S04]  /*7160*/  SHF.R.U32.HI R3, RZ, 0x18, R3 ;  /* 0x00000018ff037819 */ /* 0x000fc80000011603 */
[----:B------:R-:W-:-:S05]  /*7170*/  LOP3.LUT R3, R0, R3, RZ, 0xfc, !PT ;  /* 0x0000000300037212 */ /* 0x000fca00078efcff */
[----:B------:R0:W-:Y:S01]  /*7180*/  STG.E.U8 desc[UR36][R8.64], R3 ;  /* 0x0000000308007986 */ /* 0x0001e2000c101124 */
[----:B------:R-:W-:Y:S05]  /*7190*/  BRA `(.L_x_9006) ;  /* 0x0000000400b07947 */ /* 0x000fea0003800000 */
.L_x_9016:
[----:B------:R0:W-:Y:S01]  /*71a0*/  STG.E.U16 desc[UR36][R8.64], R17 ;  /* 0x0000001108007986 */ /* 0x0001e2000c101524 */
[----:B------:R-:W-:Y:S05]  /*71b0*/  BRA `(.L_x_9006) ;  /* 0x0000000400a87947 */ /* 0x000fea0003800000 */
.L_x_9013:
        /* <DEDUP_REMOVED lines=12> */
.L_x_9025:
        /* <DEDUP_REMOVED lines=17> */
.L_x_9028:
[----:B------:R-:W-:-:S04]  /*7390*/  LOP3.LUT R3, R17, 0x80000000, RZ, 0xc0, !PT ;  /* 0x8000000011037812 */ /* 0x000fc800078ec0ff */
[----:B------:R-:W-:-:S04]  /*73a0*/  SHF.R.U32.HI R3, RZ, 0x18, R3 ;  /* 0x00000018ff037819 */ /* 0x000fc80000011603 */
[----:B------:R-:W-:-:S04]  /*73b0*/  LOP3.LUT R0, R0, R3, RZ, 0xfc, !PT ;  /* 0x0000000300007212 */ /* 0x000fc800078efcff */
[----:B------:R-:W-:-:S07]  /*73c0*/  PRMT R4, R0, 0x7610, R4 ;  /* 0x0000761000047816 */ /* 0x000fce0000000004 */
.L_x_9027:
[----:B------:R-:W-:Y:S05]  /*73d0*/  BSYNC B0 ;  /* 0x0000000000007941 */ /* 0x000fea0003800000 */
.L_x_9026:
[----:B------:R0:W-:Y:S01]  /*73e0*/  STG.E.U8 desc[UR36][R8.64], R4 ;  /* 0x0000000408007986 */ /* 0x0001e2000c101124 */
[----:B------:R-:W-:Y:S05]  /*73f0*/  BRA `(.L_x_9006) ;  /* 0x0000000400187947 */ /* 0x000fea0003800000 */
.L_x_9024:
        /* <DEDUP_REMOVED lines=17> */
.L_x_9031:
[----:B------:R-:W-:-:S04]  /*7510*/  LOP3.LUT R3, R17, 0x80000000, RZ, 0xc0, !PT ;  /* 0x8000000011037812 */ /* 0x000fc800078ec0ff */
[----:B------:R-:W-:-:S04]  /*7520*/  SHF.R.U32.HI R3, RZ, 0x18, R3 ;  /* 0x00000018ff037819 */ /* 0x000fc80000011603 */
[----:B------:R-:W-:-:S04]  /*7530*/  LOP3.LUT R0, R0, R3, RZ, 0xfc, !PT ;  /* 0x0000000300007212 */ /* 0x000fc800078efcff */
[----:B------:R-:W-:-:S07]  /*7540*/  PRMT R4, R0, 0x7610, R4 ;  /* 0x0000761000047816 */ /* 0x000fce0000000004 */
.L_x_9030:
[----:B------:R-:W-:Y:S05]  /*7550*/  BSYNC B0 ;  /* 0x0000000000007941 */ /* 0x000fea0003800000 */
.L_x_9029:
[----:B------:R0:W-:Y:S01]  /*7560*/  STG.E.U8 desc[UR36][R8.64], R4 ;  /* 0x0000000408007986 */ /* 0x0001e2000c101124 */
[----:B------:R-:W-:Y:S05]  /*7570*/  BRA `(.L_x_9006) ;  /* 0x0000000000b87947 */ /* 0x000fea0003800000 */
.L_x_9023:
        /* <DEDUP_REMOVED lines=22> */
.L_x_9005:
        /* <DEDUP_REMOVED lines=16> */
.L_x_9034:
[----:B------:R-:W-:Y:S05]  /*77e0*/  BRA `(.L_x_9006) ;  /* 0x00000000001c7947 */ /* 0x000fea0003800000 */
.L_x_9033:
[----:B------:R-:W-:-:S06]  /*77f0*/  IMAD.U32 R4, R17, 0x10000, RZ ;  /* 0x0001000011047824 */ /* 0x000fcc00078e00ff */
[----:B------:R-:W0:Y:S02]  /*7800*/  F2I.U64.TRUNC R4, R4 ;  /* 0x0000000400047311 */ /* 0x000e24000020d800 */
[----:B0-----:R0:W-:Y:S01]  /*7810*/  STG.E.64 desc[UR36][R8.64], R4 ;  /* 0x0000000408007986 */ /* 0x0011e2000c101b24 */
[----:B------:R-:W-:Y:S05]  /*7820*/  BRA `(.L_x_9006) ;  /* 0x00000000000c7947 */ /* 0x000fea0003800000 */
.L_x_9032:
[----:B------:R-:W-:-:S06]  /*7830*/  IMAD.U32 R17, R17, 0x10000, RZ ;  /* 0x0001000011117824 */ /* 0x000fcc00078e00ff */
[----:B------:R-:W0:Y:S02]  /*7840*/  F2I.FTZ.U32.TRUNC.NTZ R17, R17 ;  /* 0x0000001100117305 */ /* 0x000e24000021f000 */
[----:B0-----:R0:W-:Y:S02]  /*7850*/  STG.E desc[UR36][R8.64], R17 ;  /* 0x0000001108007986 */ /* 0x0011e4000c101924 */
.L_x_9006:
[----:B------:R-:W-:-:S07]  /*7860*/  VIADD R25, R25, 0x80 ;  /* 0x0000008019197836 */ /* 0x000fce0000000000 */
.L_x_8966:
[----:B------:R-:W-:Y:S05]  /*7870*/  BSYNC B6 ;  /* 0x0000000000067941 */ /* 0x000fea0003800000 */
.L_x_8965:
        /* <DEDUP_REMOVED lines=23> */
.L_x_9038:
[----:B---3--:R-:W-:-:S06]  /*79f0*/  IMAD.U32 R5, R19, 0x10000, RZ ;  /* 0x0001000013057824 */ /* 0x008fcc00078e00ff */
[----:B------:R-:W0:Y:S02]  /*7a00*/  F2I.S64.TRUNC R4, R5 ;  /* 0x0000000500047311 */ /* 0x000e24000020d900 */
[----:B0-----:R-:W-:Y:S01]  /*7a10*/  STG.E.U8 desc[UR36][R2.64], R4 ;  /* 0x0000000402007986 */ /* 0x001fe2000c101124 */
[----:B------:R-:W-:Y:S05]  /*7a20*/  EXIT ;  /* 0x000000000000794d */ /* 0x000fea0003800000 */
.L_x_9037:
        /* <DEDUP_REMOVED lines=10> */
.L_x_9041:
[----:B---3--:R-:W-:-:S06]  /*7ad0*/  IMAD.U32 R19, R19, 0x10000, RZ ;  /* 0x0001000013137824 */ /* 0x008fcc00078e00ff */
[----:B------:R-:W0:Y:S02]  /*7ae0*/  F2I.FTZ.TRUNC.NTZ R19, R19 ;  /* 0x0000001300137305 */ /* 0x000e24000021f100 */
[----:B0-----:R-:W-:Y:S01]  /*7af0*/  STG.E desc[UR36][R2.64], R19 ;  /* 0x0000001302007986 */ /* 0x001fe2000c101924 */
[----:B------:R-:W-:Y:S05]  /*7b00*/  EXIT ;  /* 0x000000000000794d */ /* 0x000fea0003800000 */
.L_x_9040:
[----:B---3--:R-:W-:-:S06]  /*7b10*/  IMAD.U32 R19, R19, 0x10000, RZ ;  /* 0x0001000013137824 */ /* 0x008fcc00078e00ff */
[----:B------:R-:W0:Y:S02]  /*7b20*/  F2I.FTZ.TRUNC.NTZ R19, R19 ;  /* 0x0000001300137305 */ /* 0x000e24000021f100 */
[----:B0-----:R-:W-:Y:S01]  /*7b30*/  STG.E.U16 desc[UR36][R2.64], R19 ;  /* 0x0000001302007986 */ /* 0x001fe2000c101524 */
[----:B------:R-:W-:Y:S05]  /*7b40*/  EXIT ;  /* 0x000000000000794d */ /* 0x000fea0003800000 */
.L_x_9036:
        /* <DEDUP_REMOVED lines=9> */
.L_x_9043:
[----:B---3--:R-:W-:-:S05]  /*7be0*/  IMAD.U32 R0, R19, 0x10000, RZ ;  /* 0x0001000013007824 */ /* 0x008fca00078e00ff */
[----:B------:R-:W-:-:S05]  /*7bf0*/  F2FP.F16.F32.PACK_AB R0, RZ, R0 ;  /* 0x00000000ff00723e */ /* 0x000fca00000000ff */
[----:B------:R-:W-:Y:S01]  /*7c00*/  STG.E.U16 desc[UR36][R2.64], R0 ;  /* 0x0000000002007986 */ /* 0x000fe2000c101524 */
[----:B------:R-:W-:Y:S05]  /*7c10*/  EXIT ;  /* 0x000000000000794d */ /* 0x000fea0003800000 */
.L_x_9042:
        /* <DEDUP_REMOVED lines=10> */
.L_x_9045:
[----:B---3--:R-:W-:-:S05]  /*7cc0*/  IMAD.U32 R19, R19, 0x10000, RZ ;  /* 0x0001000013137824 */ /* 0x008fca00078e00ff */
[----:B------:R-:W-:-:S04]  /*7cd0*/  F2FP.F16.F32.PACK_AB R5, RZ, R19 ;  /* 0x00000013ff05723e */ /* 0x000fc800000000ff */
[----:B------:R-:W-:-:S05]  /*7ce0*/  PRMT R5, R5, 0x5410, RZ ;  /* 0x0000541005057816 */ /* 0x000fca00000000ff */
[----:B------:R-:W-:Y:S01]  /*7cf0*/  STG.E desc[UR36][R2.64], R5 ;  /* 0x0000000502007986 */ /* 0x000fe2000c101924 */
[----:B------:R-:W-:Y:S05]  /*7d00*/  EXIT ;  /* 0x000000000000794d */ /* 0x000fea0003800000 */
.L_x_9044:
[----:B---3--:R-:W-:-:S04]  /*7d10*/  IMAD.U32 R4, R19, 0x10000, RZ ;  /* 0x0001000013047824 */ /* 0x008fc800078e00ff */
[----:B------:R-:W-:-:S06]  /*7d20*/  FMUL.FTZ R4, R4, 1 ;  /* 0x3f80000004047820 */ /* 0x000fcc0000410000 */
[----:B------:R-:W0:Y:S02]  /*7d30*/  F2F.F64.F32 R4, R4 ;  /* 0x0000000400047310 */ /* 0x000e240000201800 */
[----:B0-----:R-:W-:Y:S01]  /*7d40*/  STG.E.64 desc[UR36][R2.64], R4 ;  /* 0x0000000402007986 */ /* 0x001fe2000c101b24 */
[----:B------:R-:W-:Y:S05]  /*7d50*/  EXIT ;  /* 0x000000000000794d */ /* 0x000fea0003800000 */
.L_x_9035:
        /* <DEDUP_REMOVED lines=13> */
.L_x_9048:
[----:B---3--:R-:W-:Y:S01]  /*7e30*/  IMAD.U32 R19, R19, 0x10000, RZ ;  /* 0x0001000013137824 */ /* 0x008fe200078e00ff */
[----:B------:R-:W-:-:S03]  /*7e40*/  CS2R R6, SRZ ;  /* 0x0000000000067805 */ /* 0x000fc6000001ff00 */
[----:B------:R-:W-:-:S06]  /*7e50*/  FMUL.FTZ R4, R19, 1 ;  /* 0x3f80000013047820 */ /* 0x000fcc0000410000 */
[----:B------:R-:W0:Y:S02]  /*7e60*/  F2F.F64.F32 R4, R4 ;  /* 0x0000000400047310 */ /* 0x000e240000201800 */
[----:B0-----:R-:W-:Y:S01]  /*7e70*/  STG.E.128 desc[UR36][R2.64], R4 ;  /* 0x0000000402007986 */ /* 0x001fe2000c101d24 */
[----:B------:R-:W-:Y:S05]  /*7e80*/  EXIT ;  /* 0x000000000000794d */ /* 0x000fea0003800000 */
.L_x_9047:
        /* <DEDUP_REMOVED lines=21> */
.L_x_9052:
[----:B------:R-:W-:Y:S05]  /*7fe0*/  BSYNC B0 ;  /* 0x0000000000007941 */ /* 0x000fea0003800000 */
.L_x_9051:
[----:B------:R-:W-:-:S05]  /*7ff0*/  LOP3.LUT R5, R0, R5, RZ, 0xfc, !PT ;  /* 0x0000000500057212 */ /* 0x000fca00078efcff */
[----:B------:R-:W-:Y:S01]  /*8000*/  STG.E.U8 desc[UR36][R2.64], R5 ;  /* 0x0000000502007986 */ /* 0x000fe2000c101124 */
[----:B------:R-:W-:Y:S05]  /*8010*/  EXIT ;  /* 0x000000000000794d */ /* 0x000fea0003800000 */
.L_x_9050:
        /* <DEDUP_REMOVED lines=13> */
.L_x_9054:
[----:B------:R-:W-:Y:S01]  /*80f0*/  IMAD.MOV.U32 R0, RZ, RZ, 0x7f ;  /* 0x0000007fff007424 */ /* 0x000fe200078e00ff */
[----:B------:R-:W-:-:S04]  /*8100*/  ISETP.GT.U32.AND P0, PT, R4, 0x7f800000, PT ;  /* 0x7f8000000400780c */ /* 0x000fc80003f04070 */
[----:B------:R-:W-:-:S09]  /*8110*/  SEL R0, R0, 0x7c, P0 ;  /* 0x0000007c00007807 */ /* 0x000fd20000000000 */
.L_x_9055:
[----:B------:R-:W-:Y:S05]  /*8120*/  BSYNC B0 ;  /* 0x0000000000007941 */ /* 0x000fea0003800000 */
.L_x_9053:
[----:B------:R-:W-:-:S04]  /*8130*/  LOP3.LUT R4, R19, 0x80000000, RZ, 0xc0, !PT ;  /* 0x8000000013047812 */ /* 0x000fc800078ec0ff */
[----:B------:R-:W-:-:S04]  /*8140*/  SHF.R.U32.HI R5, RZ, 0x18, R4 ;  /* 0x00000018ff057819 */ /* 0x000fc80000011604 */
[----:B------:R-:W-:-:S05]  /*8150*/  LOP3.LUT R5, R0, R5, RZ, 0xfc, !PT ;  /* 0x0000000500057212 */ /* 0x000fca00078efcff */
[----:B------:R-:W-:Y:S01]  /*8160*/  STG.E.U8 desc[UR36][R2.64], R5 ;  /* 0x0000000502007986 */ /* 0x000fe2000c101124 */
[----:B------:R-:W-:Y:S05]  /*8170*/  EXIT ;  /* 0x000000000000794d */ /* 0x000fea0003800000 */
.L_x_9049:
[----:B---3--:R-:W-:Y:S01]  /*8180*/  STG.E.U16 desc[UR36][R2.64], R19 ;  /* 0x0000001302007986 */ /* 0x008fe2000c101524 */
[----:B------:R-:W-:Y:S05]  /*8190*/  EXIT ;  /* 0x000000000000794d */ /* 0x000fea0003800000 */
.L_x_9046:
        /* <DEDUP_REMOVED lines=12> */
.L_x_9058:
        /* <DEDUP_REMOVED lines=17> */
.L_x_9061:
[----:B------:R-:W-:-:S04]  /*8370*/  LOP3.LUT R0, R19, 0x80000000, RZ, 0xc0, !PT ;  /* 0x8000000013007812 */ /* 0x000fc800078ec0ff */
[----:B------:R-:W-:-:S04]  /*8380*/  SHF.R.U32.HI R5, RZ, 0x18, R0 ;  /* 0x00000018ff057819 */ /* 0x000fc80000011600 */
[----:B------:R-:W-:-:S04]  /*8390*/  LOP3.LUT R4, R4, R5, RZ, 0xfc, !PT ;  /* 0x0000000504047212 */ /* 0x000fc800078efcff */
[----:B------:R-:W-:-:S07]  /*83a0*/  PRMT R0, R4, 0x7610, R0 ;  /* 0x0000761004007816 */ /* 0x000fce0000000000 */
.L_x_9060:
[----:B------:R-:W-:Y:S05]  /*83b0*/  BSYNC B0 ;  /* 0x0000000000007941 */ /* 0x000fea0003800000 */
.L_x_9059:
[----:B------:R-:W-:Y:S01]  /*83c0*/  STG.E.U8 desc[UR36][R2.64], R0 ;  /* 0x0000000002007986 */ /* 0x000fe2000c101124 */
[----:B------:R-:W-:Y:S05]  /*83d0*/  EXIT ;  /* 0x000000000000794d */ /* 0x000fea0003800000 */
.L_x_9057:
        /* <DEDUP_REMOVED lines=17> */
.L_x_9064:
[----:B------:R-:W-:-:S04]  /*84f0*/  LOP3.LUT R0, R19, 0x80000000, RZ, 0xc0, !PT ;  /* 0x8000000013007812 */ /* 0x000fc800078ec0ff */
[----:B------:R-:W-:-:S04]  /*8500*/  SHF.R.U32.HI R5, RZ, 0x18, R0 ;  /* 0x00000018ff057819 */ /* 0x000fc80000011600 */
[----:B------:R-:W-:-:S04]  /*8510*/  LOP3.LUT R4, R4, R5, RZ, 0xfc, !PT ;  /* 0x0000000504047212 */ /* 0x000fc800078efcff */
[----:B------:R-:W-:-:S07]  /*8520*/  PRMT R0, R4, 0x7610, R0 ;  /* 0x0000761004007816 */ /* 0x000fce0000000000 */
.L_x_9063:
[----:B------:R-:W-:Y:S05]  /*8530*/  BSYNC B0 ;  /* 0x0000000000007941 */ /* 0x000fea0003800000 */
.L_x_9062:
[----:B------:R-:W-:Y:S01]  /*8540*/  STG.E.U8 desc[UR36][R2.64], R0 ;  /* 0x0000000002007986 */ /* 0x000fe2000c101124 */
[----:B------:R-:W-:Y:S05]  /*8550*/  EXIT ;  /* 0x000000000000794d */ /* 0x000fea0003800000 */
.L_x_9056:
        /* <DEDUP_REMOVED lines=22> */
.L_x_9039:
        /* <DEDUP_REMOVED lines=16> */
.L_x_9067:
[----:B------:R-:W-:Y:S05]  /*87c0*/  EXIT ;  /* 0x000000000000794d */ /* 0x000fea0003800000 */
.L_x_9066:
[----:B---3--:R-:W-:-:S06]  /*87d0*/  IMAD.U32 R4, R19, 0x10000, RZ ;  /* 0x0001000013047824 */ /* 0x008fcc00078e00ff */
[----:B------:R-:W0:Y:S02]  /*87e0*/  F2I.U64.TRUNC R4, R4 ;  /* 0x0000000400047311 */ /* 0x000e24000020d800 */
[----:B0-----:R-:W-:Y:S01]  /*87f0*/  STG.E.64 desc[UR36][R2.64], R4 ;  /* 0x0000000402007986 */ /* 0x001fe2000c101b24 */
[----:B------:R-:W-:Y:S05]  /*8800*/  EXIT ;  /* 0x000000000000794d */ /* 0x000fea0003800000 */
.L_x_9065:
[----:B---3--:R-:W-:-:S06]  /*8810*/  IMAD.U32 R19, R19, 0x10000, RZ ;  /* 0x0001000013137824 */ /* 0x008fcc00078e00ff */
[----:B------:R-:W0:Y:S02]  /*8820*/  F2I.FTZ.U32.TRUNC.NTZ R19, R19 ;  /* 0x0000001300137305 */ /* 0x000e24000021f000 */
[----:B0-----:R-:W-:Y:S01]  /*8830*/  STG.E desc[UR36][R2.64], R19 ;  /* 0x0000001302007986 */ /* 0x001fe2000c101924 */
[----:B------:R-:W-:Y:S05]  /*8840*/  EXIT ;  /* 0x000000000000794d */ /* 0x000fea0003800000 */
.L_x_9068:
        /* <DEDUP_REMOVED lines=11> */
.L_x_11231:


//--------------------- .text._ZN2at6native18elementwise_kernelILi128ELi4EZNS0_22gpu_kernel_impl_nocastIZZZNS0_19sigmoid_kernel_cudaERNS_18TensorIteratorBaseEENKUlvE0_clEvENKUlvE2_clEvEUlN3c108BFloat16EE_EEvS4_RKT_EUliE_EEviT1_ --------------------------
	.section	.text._ZN2at6native18elementwise_kernelILi128ELi4EZNS0_22gpu_kernel_impl_nocastIZZZNS0_19sigmoid_kernel_cudaERNS_18TensorIteratorBaseEENKUlvE0_clEvENKUlvE2_clEvEUlN3c108BFloat16EE_EEvS4_RKT_EUliE_EEviT1_,"ax",@progbits
	.align	128
        .global         _ZN2at6native18elementwise_kernelILi128ELi4EZNS0_22gpu_kernel_impl_nocastIZZZNS0_19sigmoid_kernel_cudaERNS_18TensorIteratorBaseEENKUlvE0_clEvENKUlvE2_clEvEUlN3c108BFloat16EE_EEvS4_RKT_EUliE_EEviT1_
        .type           _ZN2at6native18elementwise_kernelILi128ELi4EZNS0_22gpu_kernel_impl_nocastIZZZNS0_19sigmoid_kernel_cudaERNS_18TensorIteratorBaseEENKUlvE0_clEvENKUlvE2_clEvEUlN3c108BFloat16EE_EEvS4_RKT_EUliE_EEviT1_,@function
        .size           _ZN2at6native18elementwise_kernelILi128ELi4EZNS0_22gpu_kernel_impl_nocastIZZZNS0_19sigmoid_kernel_cudaERNS_18TensorIteratorBaseEENKUlvE0_clEvENKUlvE2_clEvEUlN3c108BFloat16EE_EEvS4_RKT_EUliE_EEviT1_,(.L_x_11232 - _ZN2at6native18elementwise_kernelILi128ELi4EZNS0_22gpu_kernel_impl_nocastIZZZNS0_19sigmoid_kernel_cudaERNS_18TensorIteratorBaseEENKUlvE0_clEvENKUlvE2_clEvEUlN3c108BFloat16EE_EEvS4_RKT_EUliE_EEviT1_)
        .other          _ZN2at6native18elementwise_kernelILi128ELi4EZNS0_22gpu_kernel_impl_nocastIZZZNS0_19sigmoid_kernel_cudaERNS_18TensorIteratorBaseEENKUlvE0_clEvENKUlvE2_clEvEUlN3c108BFloat16EE_EEvS4_RKT_EUliE_EEviT1_,@"STO_CUDA_ENTRY STV_DEFAULT"
_ZN2at6native18elementwise_kernelILi128ELi4EZNS0_22gpu_kernel_impl_nocastIZZZNS0_19sigmoid_kernel_cudaERNS_18TensorIteratorBaseEENKUlvE0_clEvENKUlvE2_clEvEUlN3c108BFloat16EE_EEvS4_RKT_EUliE_EEviT1_:
.text._ZN2at6native18elementwise_kernelILi128ELi4EZNS0_22gpu_kernel_impl_nocastIZZZNS0_19sigmoid_kernel_cudaERNS_18TensorIteratorBaseEENKUlvE0_clEvENKUlvE2_clEvEUlN3c108BFloat16EE_EEvS4_RKT_EUliE_EEviT1_:
        /* <DEDUP_REMOVED lines=304> */
[----:B------:R-:W-:-:S03]  /*1300*/  ULDC.64 UR8, c[0x0][0x400] ;  /* 0x0001000000087ab9 */ /* 0x000fc60000000a00 */
[----:B------:R-:W-:Y:S02]  /*1310*/  @P0 IMAD.MOV R8, RZ, RZ, -R8 ;  /* 0x000000ffff080224 */ /* 0x000fe400078e0a08 */
[----:B------:R-:W-:Y:S02]  /*1320*/  IMAD R3, R4, UR8, R3 ;  /* 0x0000000804037c24 */ /* 0x000fe4000f8e0203 */
[----:B-1----:R-:W-:Y:S02]  /*1330*/  @P0 IMAD R8, R8, R15, R9 ;  /* 0x0000000f08080224 */ /* 0x002fe400078e0209 */
[----:B------:R-:W-:Y:S02]  /*1340*/  IMAD R2, R4, UR9, R2 ;  /* 0x0000000904027c24 */ /* 0x000fe4000f8e0202 */
[C---:B--2---:R-:W-:Y:S02]  /*1350*/  @P0 IMAD R3, R8.reuse, R6, R3 ;  /* 0x0000000608030224 */ /* 0x044fe400078e0203 */
[----:B------:R-:W-:-:S07]  /*1360*/  @P0 IMAD R2, R8, R7, R2 ;  /* 0x0000000708020224 */ /* 0x000fce00078e0202 */
.L_x_9071:
[----:B------:R-:W-:Y:S02]  /*1370*/  ULDC.64 UR8, c[0x0][0x418] ;  /* 0x0001060000087ab9 */ /* 0x000fe40000000a00 */
[----:B------:R-:W-:-:S04]  /*1380*/  IADD3 R4, P0, R2, UR8, RZ ;  /* 0x0000000802047c10 */ /* 0x000fc8000ff1e0ff */
[----:B------:R-:W-:Y:S01]  /*1390*/  IADD3.X R5, RZ, UR9, RZ, P0, !PT ;  /* 0x00000009ff057c10 */ /* 0x000fe200087fe4ff */
[----:B------:R-:W-:-:S04]  /*13a0*/  ULDC.64 UR8, c[0x0][0x410] ;  /* 0x0001040000087ab9 */ /* 0x000fc80000000a00 */
[----:B------:R-:W2:Y:S01]  /*13b0*/  LDG.E.U16 R4, desc[UR4][R4.64] ;  /* 0x0000000404047981 */ /* 0x000ea2000c1e1500 */
[----:B------:R-:W-:Y:S02]  /*13c0*/  IADD3 R0, R0, 0x80, RZ ;  /* 0x0000008000007810 */ /* 0x000fe40007ffe0ff */
[----:B--2---:R-:W-:-:S05]  /*13d0*/  SHF.L.U32 R2, R4, 0x10, RZ ;  /* 0x0000001004027819 */ /* 0x004fca00000006ff */
[----:B------:R-:W-:Y:S01]  /*13e0*/  FMUL.FTZ R6, R2, -1.4426950216293334961 ;  /* 0xbfb8aa3b02067820 */ /* 0x000fe20000410000 */
[----:B------:R-:W-:-:S04]  /*13f0*/  IADD3 R2, P0, R3, UR8, RZ ;  /* 0x0000000803027c10 */ /* 0x000fc8000ff1e0ff */
[----:B------:R-:W-:Y:S01]  /*1400*/  IADD3.X R3, RZ, UR9, RZ, P0, !PT ;  /* 0x00000009ff037c10 */ /* 0x000fe200087fe4ff */
[----:B------:R-:W0:Y:S02]  /*1410*/  MUFU.EX2 R6, R6 ;  /* 0x0000000600067308 */ /* 0x000e240000000800 */
[----:B0-----:R-:W-:-:S06]  /*1420*/  FADD.FTZ R7, R6, 1 ;  /* 0x3f80000006077421 */ /* 0x001fcc0000010000 */
[----:B------:R-:W0:Y:S02]  /*1430*/  MUFU.RCP R7, R7 ;  /* 0x0000000700077308 */ /* 0x000e240000001000 */
[----:B0-----:R-:W-:-:S05]  /*1440*/  F2FP.BF16.F32.PACK_AB R5, RZ, R7 ;  /* 0x00000007ff05723e */ /* 0x001fca00000010ff */
[----:B------:R0:W-:Y:S02]  /*1450*/  STG.E.U16 desc[UR4][R2.64], R5 ;  /* 0x0000000502007986 */ /* 0x0001e4000c101504 */
.L_x_9070:
[----:B------:R-:W-:Y:S05]  /*1460*/  BSYNC B0 ;  /* 0x0000000000007941 */ /* 0x000fea0003800000 */
.L_x_9069:
[----:B------:R-:W-:Y:S01]  /*1470*/  ISETP.GE.AND P0, PT, R0, UR6, PT ;  /* 0x0000000600007c0c */ /* 0x000fe2000bf06270 */
[----:B------:R-:W-:-:S12]  /*1480*/  BSSY B0, `(.L_x_9072) ;  /* 0x000027e000007945 */ /* 0x000fd80003800000 */
[----:B------:R-:W-:Y:S05]  /*1490*/  @P0 BRA `(.L_x_9073) ;  /* 0x0000002400f00947 */ /* 0x000fea0003800000 */
[----:B------:R-:W1:Y:S01]  /*14a0*/  LDC R8, c[0x0][0x218] ;  /* 0x00008600ff087b82 */ /* 0x000e620000000800 */
[----:B0-----:R-:W-:Y:S02]  /*14b0*/  CS2R R2, SRZ ;  /* 0x0000000000027805 */ /* 0x001fe4000001ff00 */
[----:B-1----:R-:W-:-:S13]  /*14c0*/  ISETP.NE.AND P0, PT, R8, RZ, PT ;  /* 0x000000ff0800720c */ /* 0x002fda0003f05270 */
        /* <DEDUP_REMOVED lines=299> */
.L_x_9074:
        /* <DEDUP_REMOVED lines=10> */
[----:B------:R-:W0:Y:S01]  /*2820*/  MUFU.EX2 R6, R6 ;  /* 0x0000000600067308 */ /* 0x000e220000000800 */
[----:B------:R-:W-:Y:S01]  /*2830*/  ISETP.GE.AND P0, PT, R0, UR6, PT ;  /* 0x0000000600007c0c */ /* 0x000fe2000bf06270 */
[----:B0-----:R-:W-:-:S06]  /*2840*/  FADD.FTZ R7, R6, 1 ;  /* 0x3f80000006077421 */ /* 0x001fcc0000010000 */
[----:B------:R-:W0:Y:S02]  /*2850*/  MUFU.RCP R7, R7 ;  /* 0x0000000700077308 */ /* 0x000e240000001000 */
[----:B0-----:R-:W-:-:S05]  /*2860*/  F2FP.BF16.F32.PACK_AB R5, RZ, R7 ;  /* 0x00000007ff05723e */ /* 0x001fca00000010ff */
[----:B------:R1:W-:Y:S01]  /*2870*/  STG.E.U16 desc[UR4][R2.64], R5 ;  /* 0x0000000502007986 */ /* 0x0003e2000c101504 */
[----:B------:R-:W-:Y:S05]  /*2880*/  @P0 BRA `(.L_x_9073) ;  /* 0x0000001000f40947 */ /* 0x000fea0003800000 */
[----:B------:R-:W0:Y:S01]  /*2890*/  LDC R8, c[0x0][0x218] ;  /* 0x00008600ff087b82 */ /* 0x000e220000000800 */
[----:B-1----:R-:W-:Y:S02]  /*28a0*/  CS2R R2, SRZ ;  /* 0x0000000000027805 */ /* 0x002fe4000001ff00 */
        /* <DEDUP_REMOVED lines=300> */
.L_x_9075:
        /* <DEDUP_REMOVED lines=15> */
.L_x_9073:
[----:B------:R-:W-:Y:S05]  /*3c60*/  BSYNC B0 ;  /* 0x0000000000007941 */ /* 0x000fea0003800000 */
.L_x_9072:
[----:B------:R-:W-:-:S13]  /*3c70*/  ISETP.GE.AND P0, PT, R0, UR6, PT ;  /* 0x0000000600007c0c */ /* 0x000fda000bf06270 */
[----:B------:R-:W-:Y:S05]  /*3c80*/  @P0 EXIT ;  /* 0x000000000000094d */ /* 0x000fea0003800000 */
[----:B------:R-:W3:Y:S01]  /*3c90*/  LDC R8, c[0x0][0x218] ;  /* 0x00008600ff087b82 */ /* 0x000ee20000000800 */
[----:B012---:R-:W-:Y:S02]  /*3ca0*/  CS2R R2, SRZ ;  /* 0x0000000000027805 */ /* 0x007fe4000001ff00 */
[----:B---3--:R-:W-:-:S13]  /*3cb0*/  ISETP.NE.AND P0, PT, R8, RZ, PT ;  /* 0x000000ff0800720c */ /* 0x008fda0003f05270 */
[----:B------:R-:W-:Y:S05]  /*3cc0*/  @!P0 BRA `(.L_x_9076) ;  /* 0x0000001000a88947 */ /* 0x000fea0003800000 */
[----:B------:R-:W-:Y:S01]  /*3cd0*/  MOV R2, RZ ;  /* 0x000000ff00027202 */ /* 0x000fe20000000f00 */
[----:B------:R-:W-:Y:S01]  /*3ce0*/  ULDC.64 UR6, c[0x0][0x220] ;  /* 0x0000880000067ab9 */ /* 0x000fe20000000a00 */
[----:B------:R-:W-:Y:S02]  /*3cf0*/  MOV R3, R0 ;  /* 0x0000000000037202 */ /* 0x000fe40000000f00 */
        /* <DEDUP_REMOVED lines=295> */
.L_x_9076:
        /* <DEDUP_REMOVED lines=8> */
[----:B------:R-:W-:-:S06]  /*4ff0*/  FMUL.FTZ R0, R0, -1.4426950216293334961 ;  /* 0xbfb8aa3b00007820 */ /* 0x000fcc0000410000 */
[----:B------:R-:W0:Y:S02]  /*5000*/  MUFU.EX2 R0, R0 ;  /* 0x0000000000007308 */ /* 0x000e240000000800 */
[----:B0-----:R-:W-:-:S06]  /*5010*/  FADD.FTZ R6, R0, 1 ;  /* 0x3f80000000067421 */ /* 0x001fcc0000010000 */
[----:B------:R-:W0:Y:S02]  /*5020*/  MUFU.RCP R6, R6 ;  /* 0x0000000600067308 */ /* 0x000e240000001000 */
[----:B0-----:R-:W-:-:S05]  /*5030*/  F2FP.BF16.F32.PACK_AB R5, RZ, R6 ;  /* 0x00000006ff05723e */ /* 0x001fca00000010ff */
[----:B------:R-:W-:Y:S01]  /*5040*/  STG.E.U16 desc[UR4][R2.64], R5 ;  /* 0x0000000502007986 */ /* 0x000fe2000c101504 */
[----:B------:R-:W-:Y:S05]  /*5050*/  EXIT ;  /* 0x000000000000794d */ /* 0x000fea0003800000 */
.L_x_9077:
        /* <DEDUP_REMOVED lines=10> */
.L_x_11232:


//--------------------- .text._ZN2at6native27unrolled_elementwise_kernelIZZZNS0_19sigmoid_kernel_cudaERNS_18TensorIteratorBaseEENKUlvE0_clEvENKUlvE2_clEvEUlN3c108BFloat16EE_St5arrayIPcLm2EELi4E23TrivialOffsetCalculatorILi1EjESD_NS0_6memory15LoadWithoutCastENSE_16StoreWithoutCastEEEviT_T0_T2_T3_T4_T5_ --------------------------
	.section	.text._ZN2at6native27unrolled_elementwise_kernelIZZZNS0_19sigmoid_kernel_cudaERNS_18TensorIteratorBaseEENKUlvE0_clEvENKUlvE2_clEvEUlN3c108BFloat16EE_St5arrayIPcLm2EELi4E23TrivialOffsetCalculatorILi1EjESD_NS0_6memory15LoadWithoutCastENSE_16StoreWithoutCastEEEviT_T0_T2_T3_T4_T5_,"ax",@progbits
	.align	128
        .global         _ZN2at6native27unrolled_elementwise_kernelIZZZNS0_19sigmoid_kernel_cudaERNS_18TensorIteratorBaseEENKUlvE0_clEvENKUlvE2_clEvEUlN3c108BFloat16EE_St5arrayIPcLm2EELi4E23TrivialOffsetCalculatorILi1EjESD_NS0_6memory15LoadWithoutCastENSE_16StoreWithoutCastEEEviT_T0_T2_T3_T4_T5_
        .type           _ZN2at6native27unrolled_elementwise_kernelIZZZNS0_19sigmoid_kernel_cudaERNS_18TensorIteratorBaseEENKUlvE0_clEvENKUlvE2_clEvEUlN3c108BFloat16EE_St5arrayIPcLm2EELi4E23TrivialOffsetCalculatorILi1EjESD_NS0_6memory15LoadWithoutCastENSE_16StoreWithoutCastEEEviT_T0_T2_T3_T4_T5_,@function
        .size           _ZN2at6native27unrolled_elementwise_kernelIZZZNS0_19sigmoid_kernel_cudaERNS_18TensorIteratorBaseEENKUlvE0_clEvENKUlvE2_clEvEUlN3c108BFloat16EE_St5arrayIPcLm2EELi4E23TrivialOffsetCalculatorILi1EjESD_NS0_6memory15LoadWithoutCastENSE_16StoreWithoutCastEEEviT_T0_T2_T3_T4_T5_,(.L_x_11233 - _ZN2at6native27unrolled_elementwise_kernelIZZZNS0_19sigmoid_kernel_cudaERNS_18TensorIteratorBaseEENKUlvE0_clEvENKUlvE2_clEvEUlN3c108BFloat16EE_St5arrayIPcLm2EELi4E23TrivialOffsetCalculatorILi1EjESD_NS0_6memory15LoadWithoutCastENSE_16StoreWithoutCastEEEviT_T0_T2_T3_T4_T5_)
        .other          _ZN2at6native27unrolled_elementwise_kernelIZZZNS0_19sigmoid_kernel_cudaERNS_18TensorIteratorBaseEENKUlvE0_clEvENKUlvE2_clEvEUlN3c108BFloat16EE_St5arrayIPcLm2EELi4E23TrivialOffsetCalculatorILi1EjESD_NS0_6memory15LoadWithoutCastENSE_16StoreWithoutCastEEEviT_T0_T2_T3_T4_T5_,@"STO_CUDA_ENTRY STV_DEFAULT"
_ZN2at6native27unrolled_elementwise_kernelIZZZNS0_19sigmoid_kernel_cudaERNS_18TensorIteratorBaseEENKUlvE0_clEvENKUlvE2_clEvEUlN3c108BFloat16EE_St5arrayIPcLm2EELi4E23TrivialOffsetCalculatorILi1EjESD_NS0_6memory15LoadWithoutCastENSE_16StoreWithoutCastEEEviT_T0_T2_T3_T4_T5_:
.text._ZN2at6native27unrolled_elementwise_kernelIZZZNS0_19sigmoid_kernel_cudaERNS_18TensorIteratorBaseEENKUlvE0_clEvENKUlvE2_clEvEUlN3c108BFloat16EE_St5arrayIPcLm2EELi4E23TrivialOffsetCalculatorILi1EjESD_NS0_6memory15LoadWithoutCastENSE_16StoreWithoutCastEEEviT_T0_T2_T3_T4_T5_:
        /* <DEDUP_REMOVED lines=25> */
[----:B------:R-:W-:-:S06]  /*0190*/  PRMT R18, RZ, 0x7610, R18 ;  /* 0x00007610ff127816 */ /* 0x000fcc0000000012 */
[----:B------:R-:W4:Y:S01]  /*01a0*/  @!P1 LDG.E.U16 R18, desc[UR4][R14.64] ;  /* 0x000000040e129981 */ /* 0x000f22000c1e1500 */
[----:B---3--:R-:W-:Y:S02]  /*01b0*/  @!P3 IMAD.WIDE.U32 R16, R21, 0x2, R8 ;  /* 0x000000021510b825 */ /* 0x008fe400078e0008 */
[----:B------:R-:W1:Y:S03]  /*01c0*/  @!P2 LDC.64 R8, c[0x0][0x220] ;  /* 0x00008800ff08ab82 */ /* 0x000e660000000a00 */
[----:B------:R-:W3:Y:S01]  /*01d0*/  @!P3 LDG.E.U16 R20, desc[UR4][R16.64] ;  /* 0x000000041014b981 */ /* 0x000ee2000c1e1500 */
[----:B------:R-:W-:Y:S01]  /*01e0*/  @!P2 IMAD R11, R0, 0x200, R19 ;  /* 0x00000200000ba824 */ /* 0x000fe200078e0213 */
[----:B------:R-:W-:-:S03]  /*01f0*/  PRMT R10, RZ, 0x7610, R10 ;  /* 0x00007610ff0a7816 */ /* 0x000fc6000000000a */
[----:B-1----:R-:W-:-:S05]  /*0200*/  @!P2 IMAD.WIDE.U32 R8, R11, 0x2, R8 ;  /* 0x000000020b08a825 */ /* 0x002fca00078e0008 */
[----:B------:R1:W5:Y:S01]  /*0210*/  @!P2 LDG.E.U16 R10, desc[UR4][R8.64] ;  /* 0x00000004080aa981 */ /* 0x000362000c1e1500 */
[C---:B0-----:R-:W-:Y:S01]  /*0220*/  VIADD R13, R7.reuse, 0x100 ;  /* 0x00000100070d7836 */ /* 0x041fe20000000000 */
[----:B------:R-:W-:-:S04]  /*0230*/  IADD3 R11, R7, 0x80, RZ ;  /* 0x00000080070b7810 */ /* 0x000fc80007ffe0ff */
[-C--:B------:R-:W-:Y:S02]  /*0240*/  ISETP.GE.AND P3, PT, R13, R2.reuse, PT ;  /* 0x000000020d00720c */ /* 0x080fe40003f66270 */
[----:B------:R-:W-:Y:S01]  /*0250*/  ISETP.GE.AND P2, PT, R11, R2, PT ;  /* 0x000000020b00720c */ /* 0x000fe20003f46270 */
[----:B-1----:R-:W-:-:S05]  /*0260*/  VIADD R9, R7, 0x180 ;  /* 0x0000018007097836 */ /* 0x002fca0000000000 */
[----:B------:R-:W-:Y:S02]  /*0270*/  ISETP.GE.AND P1, PT, R9, R2, PT ;  /* 0x000000020900720c */ /* 0x000fe40003f26270 */
[----:B------:R-:W0:Y:S01]  /*0280*/  @!P0 LDC.64 R8, c[0x0][0x218] ;  /* 0x00008600ff088b82 */ /* 0x000e220000000a00 */
[----:B------:R-:W-:Y:S01]  /*0290*/  @!P0 IMAD R15, R0, 0x200, R7 ;  /* 0x00000200000f8824 */ /* 0x000fe200078e0207 */
[----:B------:R-:W-:-:S04]  /*02a0*/  @!P0 MOV R7, R11 ;  /* 0x0000000b00078202 */ /* 0x000fc80000000f00 */
[----:B------:R-:W-:Y:S01]  /*02b0*/  ISETP.GE.AND P4, PT, R7, R2, PT ;  /* 0x000000020700720c */ /* 0x000fe20003f86270 */
[----:B0-----:R-:W-:Y:S01]  /*02c0*/  @!P0 IMAD.WIDE.U32 R8, R15, 0x2, R8 ;  /* 0x000000020f088825 */ /* 0x001fe200078e0008 */
[----:B------:R-:W-:Y:S01]  /*02d0*/  BSSY B0, `(.L_x_9078) ;  /* 0x0000023000007945 */ /* 0x000fe20003800000 */
[----:B--2---:R-:W-:-:S05]  /*02e0*/  @!P0 SHF.L.U32 R6, R6, 0x10, RZ ;  /* 0x0000001006068819 */ /* 0x004fca00000006ff */
[----:B------:R-:W-:-:S06]  /*02f0*/  @!P0 FMUL.FTZ R6, R6, -1.4426950216293334961 ;  /* 0xbfb8aa3b06068820 */ /* 0x000fcc0000410000 */
[----:B------:R-:W0:Y:S01]  /*0300*/  @!P0 MUFU.EX2 R6, R6 ;  /* 0x0000000600068308 */ /* 0x000e220000000800 */
[----:B----4-:R-:W-:Y:S02]  /*0310*/  @!P2 IMAD.U32 R18, R18, 0x10000, RZ ;  /* 0x000100001212a824 */ /* 0x010fe400078e00ff */
[----:B0-----:R-:W-:Y:S02]  /*0320*/  @!P0 FADD.FTZ R12, R6, 1 ;  /* 0x3f800000060c8421 */ /* 0x001fe40000010000 */
[----:B------:R-:W-:Y:S01]  /*0330*/  @!P2 FMUL.FTZ R18, R18, -1.4426950216293334961 ;  /* 0xbfb8aa3b1212a820 */ /* 0x000fe20000410000 */
[----:B---3--:R-:W-:-:S03]  /*0340*/  @!P3 SHF.L.U32 R20, R20, 0x10, RZ ;  /* 0x000000101414b819 */ /* 0x008fc600000006ff */
[----:B------:R-:W0:Y:S02]  /*0350*/  @!P0 MUFU.RCP R12, R12 ;  /* 0x0000000c000c8308 */ /* 0x000e240000001000 */
[----:B------:R-:W-:-:S06]  /*0360*/  @!P3 FMUL.FTZ R20, R20, -1.4426950216293334961 ;  /* 0xbfb8aa3b1414b820 */ /* 0x000fcc0000410000 */
[----:B------:R-:W1:Y:S08]  /*0370*/  @!P2 MUFU.EX2 R18, R18 ;  /* 0x000000120012a308 */ /* 0x000e700000000800 */
[----:B------:R-:W2:Y:S01]  /*0380*/  @!P3 MUFU.EX2 R20, R20 ;  /* 0x000000140014b308 */ /* 0x000ea20000000800 */
[----:B0-----:R-:W-:-:S05]  /*0390*/  @!P0 F2FP.BF16.F32.PACK_AB R5, RZ, R12 ;  /* 0x0000000cff05823e */ /* 0x001fca00000010ff */
[----:B------:R0:W-:Y:S01]  /*03a0*/  @!P0 STG.E.U16 desc[UR4][R8.64], R5 ;  /* 0x0000000508008986 */ /* 0x0001e2000c101504 */
[----:B-1----:R-:W-:Y:S01]  /*03b0*/  @!P2 FADD.FTZ R6, R18, 1 ;  /* 0x3f8000001206a421 */ /* 0x002fe20000010000 */
[----:B-----5:R-:W-:Y:S01]  /*03c0*/  @!P1 SHF.L.U32 R10, R10, 0x10, RZ ;  /* 0x000000100a0a9819 */ /* 0x020fe200000006ff */
[----:B--2---:R-:W-:-:S04]  /*03d0*/  @!P3 FADD.FTZ R13, R20, 1 ;  /* 0x3f800000140db421 */ /* 0x004fc80000010000 */
[----:B------:R-:W-:Y:S01]  /*03e0*/  @!P1 FMUL.FTZ R10, R10, -1.4426950216293334961 ;  /* 0xbfb8aa3b0a0a9820 */ /* 0x000fe20000410000 */
[----:B------:R-:W1:Y:S08]  /*03f0*/  @!P2 MUFU.RCP R6, R6 ;  /* 0x000000060006a308 */ /* 0x000e700000001000 */
[----:B------:R-:W2:Y:S08]  /*0400*/  @!P3 MUFU.RCP R13, R13 ;  /* 0x0000000d000db308 */ /* 0x000eb00000001000 */
[----:B------:R-:W3:Y:S01]  /*0410*/  @!P1 MUFU.EX2 R10, R10 ;  /* 0x0000000a000a9308 */ /* 0x000ee20000000800 */
[----:B-1----:R-:W-:-:S02]  /*0420*/  @!P2 F2FP.BF16.F32.PACK_AB R4, RZ, R6 ;  /* 0x00000006ff04a23e */ /* 0x002fc400000010ff */
[----:B--2---:R-:W-:Y:S01]  /*0430*/  @!P3 F2FP.BF16.F32.PACK_AB R3, RZ, R13 ;  /* 0x0000000dff03b23e */ /* 0x004fe200000010ff */
[----:B0-----:R-:W-:Y:S06]  /*0440*/  @P4 BRA `(.L_x_9079) ;  /* 0x00000000002c4947 */ /* 0x001fec0003800000 */
        /* <DEDUP_REMOVED lines=11> */
.L_x_9079:
[----:B------:R-:W-:Y:S05]  /*0500*/  BSYNC B0 ;  /* 0x0000000000007941 */ /* 0x000fea0003800000 */
.L_x_9078:
[----:B------:R-:W-:Y:S01]  /*0510*/  ISETP.GE.AND P0, PT, R7, R2, PT ;  /* 0x000000020700720c */ /* 0x000fe20003f06270 */
[----:B---3--:R-:W-:-:S12]  /*0520*/  @!P1 FADD.FTZ R10, R10, 1 ;  /* 0x3f8000000a0a9421 */ /* 0x008fd80000010000 */
[----:B------:R-:W-:Y:S05]  /*0530*/  @P0 EXIT ;  /* 0x000000000000094d */ /* 0x000fea0003800000 */
[----:B0-----:R-:W0:Y:S01]  /*0540*/  LDC.64 R2, c[0x0][0x218] ;  /* 0x00008600ff027b82 */ /* 0x001e220000000a00 */
[----:B------:R-:W1:Y:S01]  /*0550*/  @!P1 MUFU.RCP R10, R10 ;  /* 0x0000000a000a9308 */ /* 0x000e620000001000 */
[----:B------:R-:W-:Y:S01]  /*0560*/  IMAD R7, R0, 0x200, R7 ;  /* 0x0000020000077824 */ /* 0x000fe200078e0207 */
[----:B-1----:R-:W-:-:S03]  /*0570*/  @!P1 F2FP.BF16.F32.PACK_AB R4, RZ, R10 ;  /* 0x0000000aff04923e */ /* 0x002fc600000010ff */
[----:B0-----:R-:W-:-:S05]  /*0580*/  IMAD.WIDE.U32 R2, R7, 0x2, R2 ;  /* 0x0000000207027825 */ /* 0x001fca00078e0002 */
[----:B------:R-:W-:Y:S01]  /*0590*/  STG.E.U16 desc[UR4][R2.64], R4 ;  /* 0x0000000402007986 */ /* 0x000fe2000c101504 */
[----:B------:R-:W-:Y:S05]  /*05a0*/  EXIT ;  /* 0x000000000000794d */ /* 0x000fea0003800000 */
.L_x_9080:
        /* <DEDUP_REMOVED lines=13> */
.L_x_11233:


//--------------------- .text._ZN2at6native29vectorized_elementwise_kernelILi2EZZZNS0_19sigmoid_kernel_cudaERNS_18TensorIteratorBaseEENKUlvE0_clEvENKUlvE2_clEvEUlN3c108BFloat16EE_St5arrayIPcLm2EEEEviT0_T1_ --------------------------
	.section	.text._ZN2at6native29vectorized_elementwise_kernelILi2EZZZNS0_19sigmoid_kernel_cudaERNS_18TensorIteratorBaseEENKUlvE0_clEvENKUlvE2_clEvEUlN3c108BFloat16EE_St5arrayIPcLm2EEEEviT0_T1_,"ax",@progbits
	.align	128
        .global         _ZN2at6native29vectorized_elementwise_kernelILi2EZZZNS0_19sigmoid_kernel_cudaERNS_18TensorIteratorBaseEENKUlvE0_clEvENKUlvE2_clEvEUlN3c108BFloat16EE_St5arrayIPcLm2EEEEviT0_T1_
        .type           _ZN2at6native29vectorized_elementwise_kernelILi2EZZZNS0_19sigmoid_kernel_cudaERNS_18TensorIteratorBaseEENKUlvE0_clEvENKUlvE2_clEvEUlN3c108BFloat16EE_St5arrayIPcLm2EEEEviT0_T1_,@function
        .size           _ZN2at6native29vectorized_elementwise_kernelILi2EZZZNS0_19sigmoid_kernel_cudaERNS_18TensorIteratorBaseEENKUlvE0_clEvENKUlvE2_clEvEUlN3c108BFloat16EE_St5arrayIPcLm2EEEEviT0_T1_,(.L_x_11234 - _ZN2at6native29vectorized_elementwise_kernelILi2EZZZNS0_19sigmoid_kernel_cudaERNS_18TensorIteratorBaseEENKUlvE0_clEvENKUlvE2_clEvEUlN3c108BFloat16EE_St5arrayIPcLm2EEEEviT0_T1_)
        .other          _ZN2at6native29vectorized_elementwise_kernelILi2EZZZNS0_19sigmoid_kernel_cudaERNS_18TensorIteratorBaseEENKUlvE0_clEvENKUlvE2_clEvEUlN3c108BFloat16EE_St5arrayIPcLm2EEEEviT0_T1_,@"STO_CUDA_ENTRY STV_DEFAULT"
_ZN2at6native29vectorized_elementwise_kernelILi2EZZZNS0_19sigmoid_kernel_cudaERNS_18TensorIteratorBaseEENKUlvE0_clEvENKUlvE2_clEvEUlN3c108BFloat16EE_St5arrayIPcLm2EEEEviT0_T1_:
.text._ZN2at6native29vectorized_elementwise_kernelILi2EZZZNS0_19sigmoid_kernel_cudaERNS_18TensorIteratorBaseEENKUlvE0_clEvENKUlvE2_clEvEUlN3c108BFloat16EE_St5arrayIPcLm2EEEEviT0_T1_:
        /* <DEDUP_REMOVED lines=17> */
[----:B---3--:R-:W-:-:S03]  /*0110*/  PRMT R6, R9, 0x7632, R6 ;  /* 0x0000763209067816 */ /* 0x008fc60000000006 */
[----:B------:R-:W-:Y:S01]  /*0120*/  FMUL.FTZ R11, R8, -1.4426950216293334961 ;  /* 0xbfb8aa3b080b7820 */ /* 0x000fe20000410000 */
[----:B----4-:R-:W-:Y:S01]  /*0130*/  PRMT R7, R10, 0x7632, R7 ;  /* 0x000076320a077816 */ /* 0x010fe20000000007 */
[----:B------:R-:W-:Y:S01]  /*0140*/  IMAD.U32 R8, R6, 0x10000, RZ ;  /* 0x0001000006087824 */ /* 0x000fe200078e00ff */
[----:B------:R-:W-:Y:S01]  /*0150*/  SHF.L.U32 R4, R10, 0x10, RZ ;  /* 0x000000100a047819 */ /* 0x000fe200000006ff */
[C---:B-----5:R-:W-:Y:S01]  /*0160*/  IMAD.U32 R5, R12.reuse, 0x10000, RZ ;  /* 0x000100000c057824 */ /* 0x060fe200078e00ff */
[----:B------:R-:W-:Y:S01]  /*0170*/  SHF.L.U32 R10, R7, 0x10, RZ ;  /* 0x00000010070a7819 */ /* 0x000fe200000006ff */
[----:B------:R-:W-:Y:S01]  /*0180*/  IMAD.U32 R2, R9, 0x10000, RZ ;  /* 0x0001000009027824 */ /* 0x000fe200078e00ff */
[----:B------:R-:W-:Y:S01]  /*0190*/  PRMT R7, R12, 0x7632, R7 ;  /* 0x000076320c077816 */ /* 0x000fe20000000007 */
[----:B------:R-:W-:Y:S01]  /*01a0*/  FMUL.FTZ R4, R4, -1.4426950216293334961 ;  /* 0xbfb8aa3b04047820 */ /* 0x000fe20000410000 */
[----:B------:R-:W-:Y:S01]  /*01b0*/  FMUL.FTZ R5, R5, -1.4426950216293334961 ;  /* 0xbfb8aa3b05057820 */ /* 0x000fe20000410000 */
[----:B------:R-:W-:Y:S01]  /*01c0*/  FMUL.FTZ R9, R8, -1.4426950216293334961 ;  /* 0xbfb8aa3b08097820 */ /* 0x000fe20000410000 */
[----:B------:R-:W-:Y:S01]  /*01d0*/  PRMT R8, R13, 0x7632, R8 ;  /* 0x000076320d087816 */ /* 0x000fe20000000008 */
[----:B------:R-:W-:-:S02]  /*01e0*/  IMAD.U32 R7, R7, 0x10000, RZ ;  /* 0x0001000007077824 */ /* 0x000fc400078e00ff */
[----:B------:R-:W-:Y:S01]  /*01f0*/  FMUL.FTZ R2, R2, -1.4426950216293334961 ;  /* 0xbfb8aa3b02027820 */ /* 0x000fe20000410000 */
[----:B------:R-:W0:Y:S01]  /*0200*/  MUFU.EX2 R4, R4 ;  /* 0x0000000400047308 */ /* 0x000e220000000800 */
[----:B------:R-:W-:Y:S01]  /*0210*/  SHF.L.U32 R8, R8, 0x10, RZ ;  /* 0x0000001008087819 */ /* 0x000fe200000006ff */
[----:B------:R-:W-:-:S06]  /*0220*/  FMUL.FTZ R10, R10, -1.4426950216293334961 ;  /* 0xbfb8aa3b0a0a7820 */ /* 0x000fcc0000410000 */
[----:B------:R-:W1:Y:S01]  /*0230*/  MUFU.EX2 R5, R5 ;  /* 0x0000000500057308 */ /* 0x000e620000000800 */
[----:B------:R-:W-:-:S07]  /*0240*/  FMUL.FTZ R12, R8, -1.4426950216293334961 ;  /* 0xbfb8aa3b080c7820 */ /* 0x000fce0000410000 */
[----:B------:R2:W-:Y:S02]  /*0250*/  MUFU.EX2 R6, R11 ;  /* 0x0000000b00067308 */ /* 0x0005e40000000800 */
[----:B--2---:R-:W-:-:S06]  /*0260*/  FMUL.FTZ R11, R7, -1.4426950216293334961 ;  /* 0xbfb8aa3b070b7820 */ /* 0x004fcc0000410000 */
[----:B------:R-:W2:Y:S08]  /*0270*/  MUFU.EX2 R2, R2 ;  /* 0x0000000200027308 */ /* 0x000eb00000000800 */
[----:B------:R-:W3:Y:S08]  /*0280*/  MUFU.EX2 R9, R9 ;  /* 0x0000000900097308 */ /* 0x000ef00000000800 */
[----:B------:R-:W4:Y:S08]  /*0290*/  MUFU.EX2 R10, R10 ;  /* 0x0000000a000a7308 */ /* 0x000f300000000800 */
[----:B------:R-:W5:Y:S01]  /*02a0*/  MUFU.EX2 R11, R11 ;  /* 0x0000000b000b7308 */ /* 0x000f620000000800 */
[----:B0-----:R-:W-:-:S07]  /*02b0*/  FADD.FTZ R7, R4, 1 ;  /* 0x3f80000004077421 */ /* 0x001fce0000010000 */
[----:B------:R-:W0:Y:S01]  /*02c0*/  MUFU.EX2 R12, R12 ;  /* 0x0000000c000c7308 */ /* 0x000e220000000800 */
[----:B-1----:R-:W-:Y:S02]  /*02d0*/  FADD.FTZ R8, R5, 1 ;  /* 0x3f80000005087421 */ /* 0x002fe40000010000 */
[----:B------:R-:W1:Y:S01]  /*02e0*/  LDC.64 R4, c[0x0][0x218] ;  /* 0x00008600ff047b82 */ /* 0x000e620000000a00 */
[----:B--2---:R-:W-:Y:S01]  /*02f0*/  FADD.FTZ R2, R2, 1 ;  /* 0x3f80000002027421 */ /* 0x004fe20000010000 */
[----:B---3--:R-:W-:Y:S01]  /*0300*/  FADD.FTZ R9, R9, 1 ;  /* 0x3f80000009097421 */ /* 0x008fe20000010000 */
[----:B------:R-:W-:Y:S01]  /*0310*/  FADD.FTZ R6, R6, 1 ;  /* 0x3f80000006067421 */ /* 0x000fe20000010000 */
[----:B----4-:R-:W-:Y:S01]  /*0320*/  FADD.FTZ R10, R10, 1 ;  /* 0x3f8000000a0a7421 */ /* 0x010fe20000010000 */
[----:B-----5:R-:W-:Y:S02]  /*0330*/  FADD.FTZ R11, R11, 1 ;  /* 0x3f8000000b0b7421 */ /* 0x020fe40000010000 */
[----:B------:R-:W-:Y:S01]  /*0340*/  MUFU.RCP R2, R2 ;  /* 0x0000000200027308 */ /* 0x000fe20000001000 */
[----:B0-----:R-:W-:-:S07]  /*0350*/  FADD.FTZ R12, R12, 1 ;  /* 0x3f8000000c0c7421 */ /* 0x001fce0000010000 */
[----:B------:R-:W0:Y:S08]  /*0360*/  MUFU.RCP R9, R9 ;  /* 0x0000000900097308 */ /* 0x000e300000001000 */
[----:B------:R-:W-:Y:S08]  /*0370*/  MUFU.RCP R7, R7 ;  /* 0x0000000700077308 */ /* 0x000ff00000001000 */
[----:B------:R-:W-:Y:S08]  /*0380*/  MUFU.RCP R8, R8 ;  /* 0x0000000800087308 */ /* 0x000ff00000001000 */
[----:B------:R-:W-:Y:S08]  /*0390*/  MUFU.RCP R6, R6 ;  /* 0x0000000600067308 */ /* 0x000ff00000001000 */
[----:B------:R-:W2:Y:S08]  /*03a0*/  MUFU.RCP R10, R10 ;  /* 0x0000000a000a7308 */ /* 0x000eb00000001000 */
[----:B------:R-:W3:Y:S08]  /*03b0*/  MUFU.RCP R11, R11 ;  /* 0x0000000b000b7308 */ /* 0x000ef00000001000 */
[----:B------:R-:W4:Y:S01]  /*03c0*/  MUFU.RCP R13, R12 ;  /* 0x0000000c000d7308 */ /* 0x000f220000001000 */
[----:B-1----:R-:W-:Y:S01]  /*03d0*/  IMAD.WIDE.U32 R4, R3, 0x2, R4 ;  /* 0x0000000203047825 */ /* 0x002fe200078e0004 */
[----:B0-----:R-:W-:-:S02]  /*03e0*/  F2FP.BF16.F32.PACK_AB R3, R9, R2 ;  /* 0x000000020903723e */ /* 0x001fc400000010ff */
[----:B--2---:R-:W-:Y:S01]  /*03f0*/  F2FP.BF16.F32.PACK_AB R7, R10, R7 ;  /* 0x000000070a07723e */ /* 0x004fe200000010ff */
[----:B------:R-:W-:Y:S01]  /*0400*/  IMAD.WIDE R4, R0, 0x4, R4 ;  /* 0x0000000400047825 */ /* 0x000fe200078e0204 */
[----:B---3--:R-:W-:-:S04]  /*0410*/  F2FP.BF16.F32.PACK_AB R9, R11, R8 ;  /* 0x000000080b09723e */ /* 0x008fc800000010ff */
[----:B------:R-:W-:Y:S01]  /*0420*/  STG.E desc[UR4][R4.64], R3 ;  /* 0x0000000304007986 */ /* 0x000fe2000c101904 */
[----:B----4-:R-:W-:-:S03]  /*0430*/  F2FP.BF16.F32.PACK_AB R13, R13, R6 ;  /* 0x000000060d0d723e */ /* 0x010fc600000010ff */
[----:B------:R-:W-:Y:S04]  /*0440*/  STG.E desc[UR4][R4.64+0x200], R7 ;  /* 0x0002000704007986 */ /* 0x000fe8000c101904 */
[----:B------:R-:W-:Y:S04]  /*0450*/  STG.E desc[UR4][R4.64+0x400], R9 ;  /* 0x0004000904007986 */ /* 0x000fe8000c101904 */
[----:B------:R-:W-:Y:S01]  /*0460*/  STG.E desc[UR4][R4.64+0x600], R13 ;  /* 0x0006000d04007986 */ /* 0x000fe2000c101904 */
[----:B------:R-:W-:Y:S05]  /*0470*/  EXIT ;  /* 0x000000000000794d */ /* 0x000fea0003800000 */
.L_x_9081:
[----:B------:R-:W0:Y:S02]  /*0480*/  S2R R18, SR_TID.X ;  /* 0x0000000000127919 */ /* 0x000e240000002100 */
[----:B0-----:R-:W-:Y:S01]  /*0490*/  ISETP.GE.AND P0, PT, R18, R5, PT ;  /* 0x000000051200720c */ /* 0x001fe20003f06270 */
[----:B------:R-:W-:-:S12]  /*04a0*/  IMAD.MOV.U32 R0, RZ, RZ, R18 ;  /* 0x000000ffff007224 */ /* 0x000fd800078e0012 */
[----:B------:R-:W-:Y:S01]  /*04b0*/  @!P0 IADD3 R0, R18, 0x80, RZ ;  /* 0x0000008012008810 */ /* 0x000fe20007ffe0ff */
[----:B------:R-:W0:Y:S01]  /*04c0*/  @!P0 LDC.64 R20, c[0x0][0x220] ;  /* 0x00008800ff148b82 */ /* 0x000e220000000a00 */
[----:B------:R-:W-:Y:S01]  /*04d0*/  PRMT R19, RZ, 0x7610, R19 ;  /* 0x00007610ff137816 */ /* 0x000fe20000000013 */
[----:B------:R-:W-:Y:S01]  /*04e0*/  @!P0 IMAD.IADD R11, R3, 0x1, R18 ;  /* 0x00000001030b8824 */ /* 0x000fe200078e0212 */
[----:B------:R-:W-:-:S13]  /*04f0*/  ISETP.GE.AND P3, PT, R0, R5, PT ;  /* 0x000000050000720c */ /* 0x000fda0003f66270 */
[----:B------:R-:W-:Y:S01]  /*0500*/  @!P3 IMAD.IADD R23, R3, 0x1, R0 ;  /* 0x000000010317b824 */ /* 0x000fe200078e0200 */
[----:B------:R-:W-:Y:S01]  /*0510*/  @!P3 IADD3 R0, R0, 0x80, RZ ;  /* 0x000000800000b810 */ /* 0x000fe20007ffe0ff */
[----:B------:R-:W1:Y:S03]  /*0520*/  @!P3 LDC.64 R12, c[0x0][0x220] ;  /* 0x00008800ff0cbb82 */ /* 0x000e660000000a00 */
[----:B------:R-:W-:Y:S01]  /*0530*/  ISETP.GE.AND P4, PT, R0, R5, PT ;  /* 0x000000050000720c */ /* 0x000fe20003f86270 */
[----:B0-----:R-:W-:Y:S01]  /*0540*/  @!P0 IMAD.WIDE.U32 R20, R11, 0x2, R20 ;  /* 0x000000020b148825 */ /* 0x001fe200078e0014 */
[----:B------:R-:W-:-:S06]  /*0550*/  PRMT R11, RZ, 0x7610, R11 ;  /* 0x00007610ff0b7816 */ /* 0x000fcc000000000b */
[----:B------:R0:W2:Y:S05]  /*0560*/  @!P0 LDG.E.U16 R11, desc[UR4][R20.64] ;  /* 0x00000004140b8981 */ /* 0x0000aa000c1e1500 */
[----:B------:R-:W-:Y:S01]  /*0570*/  @!P4 IMAD.IADD R17, R3, 0x1, R0 ;  /* 0x000000010311c824 */ /* 0x000fe200078e0200 */
[----:B------:R-:W-:Y:S01]  /*0580*/  @!P4 IADD3 R0, R0, 0x80, RZ ;  /* 0x000000800000c810 */ /* 0x000fe20007ffe0ff */
[----:B------:R-:W3:Y:S03]  /*0590*/  @!P4 LDC.64 R14, c[0x0][0x220] ;  /* 0x00008800ff0ecb82 */ /* 0x000ee60000000a00 */
[----:B------:R-:W-:-:S13]  /*05a0*/  ISETP.GE.AND P5, PT, R0, R5, PT ;  /* 0x000000050000720c */ /* 0x000fda0003fa6270 */
[----:B------:R-:W-:Y:S01]  /*05b0*/  @!P5 IMAD.IADD R25, R3, 0x1, R0 ;  /* 0x000000010319d824 */ /* 0x000fe200078e0200 */
[----:B------:R-:W-:Y:S01]  /*05c0*/  @!P5 IADD3 R0, R0, 0x80, RZ ;  /* 0x000000800000d810 */ /* 0x000fe20007ffe0ff */
[----:B------:R-:W4:Y:S03]  /*05d0*/  @!P5 LDC.64 R28, c[0x0][0x220] ;  /* 0x00008800ff1cdb82 */ /* 0x000f260000000a00 */
[----:B------:R-:W-:Y:S01]  /*05e0*/  ISETP.GE.AND P1, PT, R0, R5, PT ;  /* 0x000000050000720c */ /* 0x000fe20003f26270 */
[----:B---3--:R-:W-:-:S05]  /*05f0*/  @!P4 IMAD.WIDE.U32 R14, R17, 0x2, R14 ;  /* 0x00000002110ec825 */ /* 0x008fca00078e000e */
[----:B------:R3:W5:Y:S07]  /*0600*/  @!P4 LDG.E.U16 R19, desc[UR4][R14.64] ;  /* 0x000000040e13c981 */ /* 0x00076e000c1e1500 */
[----:B------:R-:W-:Y:S01]  /*0610*/  @!P1 IADD3 R17, R3, R0, RZ ;  /* 0x0000000003119210 */ /* 0x000fe20007ffe0ff */
[----:B------:R-:W-:Y:S01]  /*0620*/  @!P1 VIADD R0, R0, 0x80 ;  /* 0x0000008000009836 */ /* 0x000fe20000000000 */
[----:B0-----:R-:W0:Y:S04]  /*0630*/  @!P1 LDC.64 R20, c[0x0][0x220] ;  /* 0x00008800ff149b82 */ /* 0x001e280000000a00 */
[----:B------:R-:W-:-:S13]  /*0640*/  ISETP.GE.AND P2, PT, R0, R5, PT ;  /* 0x000000050000720c */ /* 0x000fda0003f46270 */
[----:B------:R-:W-:Y:S01]  /*0650*/  @!P2 IADD3 R27, R3, R0, RZ ;  /* 0x00000000031ba210 */ /* 0x000fe20007ffe0ff */
[----:B------:R-:W-:-:S05]  /*0660*/  @!P2 VIADD R0, R0, 0x80 ;  /* 0x000000800000a836 */ /* 0x000fca0000000000 */
[----:B------:R-:W-:Y:S01]  /*0670*/  ISETP.GE.AND P4, PT, R0, R5, PT ;  /* 0x000000050000720c */ /* 0x000fe20003f86270 */
[----:B----4-:R-:W-:Y:S01]  /*0680*/  @!P5 IMAD.WIDE.U32 R28, R25, 0x2, R28 ;  /* 0x00000002191cd825 */ /* 0x010fe200078e001c */
[----:B------:R-:W-:-:S03]  /*0690*/  PRMT R24, RZ, 0x7610, R24 ;  /* 0x00007610ff187816 */ /* 0x000fc60000000018 */
[----:B-1----:R-:W-:Y:S01]  /*06a0*/  @!P3 IMAD.WIDE.U32 R12, R23, 0x2, R12 ;  /* 0x00000002170cb825 */ /* 0x002fe200078e000c */
[----:B------:R-:W-:Y:S02]  /*06b0*/  PRMT R23, RZ, 0x7610, R23 ;  /* 0x00007610ff177816 */ /* 0x000fe40000000017 */
[----:B------:R-:W4:Y:S04]  /*06c0*/  @!P5 LDG.E.U16 R24, desc[UR4][R28.64] ;  /* 0x000000041c18d981 */ /* 0x000f28000c1e1500 */
[----:B------:R1:W4:Y:S01]  /*06d0*/  @!P3 LDG.E.U16 R23, desc[UR4][R12.64] ;  /* 0x000000040c17b981 */ /* 0x000322000c1e1500 */
[----:B------:R-:W-:Y:S01]  /*06e0*/  @!P4 IADD3 R26, R3, R0, RZ ;  /* 0x00000000031ac210 */ /* 0x000fe20007ffe0ff */
[----:B------:R-:W-:Y:S01]  /*06f0*/  @!P4 VIADD R0, R0, 0x80 ;  /* 0x000000800000c836 */ /* 0x000fe20000000000 */
[----:B---3--:R-:W3:Y:S04]  /*0700*/  @!P4 LDC.64 R14, c[0x0][0x220] ;  /* 0x00008800ff0ecb82 */ /* 0x008ee80000000a00 */
[----:B------:R-:W-:Y:S01]  /*0710*/  ISETP.GE.AND P3, PT, R0, R5, PT ;  /* 0x000000050000720c */ /* 0x000fe20003f66270 */
[----:B0-----:R-:W-:-:S03]  /*0720*/  @!P1 IMAD.WIDE.U32 R20, R17, 0x2, R20 ;  /* 0x0000000211149825 */ /* 0x001fc600078e0014 */
[----:B------:R-:W0:Y:S09]  /*0730*/  @!P2 LDC.64 R16, c[0x0][0x220] ;  /* 0x00008800ff10ab82 */ /* 0x000e320000000a00 */
[----:B-1----:R-:W1:Y:S01]  /*0740*/  @!P3 LDC.64 R12, c[0x0][0x220] ;  /* 0x00008800ff0cbb82 */ /* 0x002e620000000a00 */
[----:B------:R-:W-:-:S02]  /*0750*/  PRMT R25, RZ, 0x7610, R25 ;  /* 0x00007610ff197816 */ /* 0x000fc40000000019 */
[----:B------:R-:W-:Y:S01]  /*0760*/  @!P3 IADD3 R29, R3, R0, RZ ;  /* 0x00000000031db210 */ /* 0x000fe20007ffe0ff */
[----:B---3--:R-:W-:-:S03]  /*0770*/  @!P4 IMAD.WIDE.U32 R14, R26, 0x2, R14 ;  /* 0x000000021a0ec825 */ /* 0x008fc600078e000e */
[----:B------:R3:W4:Y:S01]  /*0780*/  @!P1 LDG.E.U16 R25, desc[UR4][R20.64] ;  /* 0x0000000414199981 */ /* 0x000722000c1e1500 */
[----:B------:R-:W-:Y:S01]  /*0790*/  PRMT R26, RZ, 0x7610, R26 ;  /* 0x00007610ff1a7816 */ /* 0x000fe2000000001a */
[----:B0-----:R-:W-:Y:S01]  /*07a0*/  @!P2 IMAD.WIDE.U32 R16, R27, 0x2, R16 ;  /* 0x000000021b10a825 */ /* 0x001fe200078e0010 */
[----:B------:R-:W-:-:S04]  /*07b0*/  PRMT R27, RZ, 0x7610, R27 ;  /* 0x00007610ff1b7816 */ /* 0x000fc8000000001b */
[----:B------:R-:W4:Y:S01]  /*07c0*/  @!P4 LDG.E.U16 R26, desc[UR4][R14.64] ;  /* 0x000000040e1ac981 */ /* 0x000f22000c1e1500 */
[----:B---3--:R-:W-:-:S03]  /*07d0*/  PRMT R20, RZ, 0x7610, R20 ;  /* 0x00007610ff147816 */ /* 0x008fc60000000014 */
[----:B------:R-:W3:Y:S01]  /*07e0*/  @!P2 LDG.E.U16 R27, desc[UR4][R16.64] ;  /* 0x00000004101ba981 */ /* 0x000ee2000c1e1500 */
[----:B-1----:R-:W-:-:S05]  /*07f0*/  @!P3 IMAD.WIDE.U32 R12, R29, 0x2, R12 ;  /* 0x000000021d0cb825 */ /* 0x002fca00078e000c */
[----:B------:R0:W3:Y:S01]  /*0800*/  @!P3 LDG.E.U16 R20, desc[UR4][R12.64] ;  /* 0x000000040c14b981 */ /* 0x0000e2000c1e1500 */
[----:B------:R-:W-:-:S05]  /*0810*/  VIADD R0, R18, 0x100 ;  /* 0x0000010012007836 */ /* 0x000fca0000000000 */
[----:B------:R-:W-:Y:S01]  /*0820*/  ISETP.GE.AND P5, PT, R0, R5, PT ;  /* 0x000000050000720c */ /* 0x000fe20003fa6270 */
[----:B0-----:R-:W-:-:S05]  /*0830*/  VIADD R12, R18, 0x180 ;  /* 0x00000180120c7836 */ /* 0x001fca0000000000 */
[----:B------:R-:W-:Y:S02]  /*0840*/  ISETP.GE.AND P2, PT, R12, R5, PT ;  /* 0x000000050c00720c */ /* 0x000fe40003f46270 */
[----:B------:R-:W-:-:S04]  /*0850*/  IADD3 R0, R18, 0x80, RZ ;  /* 0x0000008012007810 */ /* 0x000fc80007ffe0ff */
[----:B------:R-:W-:Y:S02]  /*0860*/  ISETP.GE.AND P1, PT, R0, R5, PT ;  /* 0x000000050000720c */ /* 0x000fe40003f26270 */
[C---:B------:R-:W-:Y:S01]  /*0870*/  IADD3 R16, R18.reuse, 0x280, RZ ;  /* 0x0000028012107810 */ /* 0x040fe20007ffe0ff */
[----:B------:R-:W-:-:S03]  /*0880*/  VIADD R14, R18, 0x200 ;  /* 0x00000200120e7836 */ /* 0x000fc60000000000 */
[-C--:B------:R-:W-:Y:S01]  /*0890*/  ISETP.GE.AND P4, PT, R16, R5.reuse, PT ;  /* 0x000000051000720c */ /* 0x080fe20003f86270 */
[----:B------:R-:W-:Y:S01]  /*08a0*/  VIADD R16, R18, 0x300 ;  /* 0x0000030012107836 */ /* 0x000fe20000000000 */
[----:B------:R-:W-:-:S04]  /*08b0*/  ISETP.GE.AND P3, PT, R14, R5, PT ;  /* 0x000000050e00720c */ /* 0x000fc80003f66270 */
[----:B------:R-:W-:Y:S02]  /*08c0*/  ISETP.GE.AND P6, PT, R16, R5, PT ;  /* 0x000000051000720c */ /* 0x000fe40003fc6270 */
[----:B------:R-:W-:Y:S01]  /*08d0*/  @!P0 IADD3 R21, R3, R18, RZ ;  /* 0x0000001203158210 */ /* 0x000fe20007ffe0ff */
[----:B------:R-:W-:Y:S04]  /*08e0*/  BSSY B0, `(.L_x_9082) ;  /* 0x0000063000007945 */ /* 0x000fe80003800000 */
[----:B------:R-:W-:Y:S01]  /*08f0*/  BSSY B1, `(.L_x_9083) ;  /* 0x000005b000017945 */ /* 0x000fe20003800000 */
[----:B-----5:R-:W-:-:S05]  /*0900*/  @!P5 SHF.L.U32 R19, R19, 0x10, RZ ;  /* 0x000000101313d819 */ /* 0x020fca00000006ff */
[----:B------:R-:W-:-:S06]  /*0910*/  @!P5 FMUL.FTZ R19, R19, -1.4426950216293334961 ;  /* 0xbfb8aa3b1313d820 */ /* 0x000fcc0000410000 */
[----:B------:R-:W0:Y:S01]  /*0920*/  @!P5 MUFU.EX2 R19, R19 ;  /* 0x000000130013d308 */ /* 0x000e220000000800 */
[----:B--2---:R-:W-:-:S04]  /*0930*/  @!P0 IMAD.U32 R11, R11, 0x10000, RZ ;  /* 0x000100000b0b8824 */ /* 0x004fc800078e00ff */
[----:B------:R-:W-:Y:S01]  /*0940*/  @!P0 FMUL.FTZ R11, R11, -1.4426950216293334961 ;  /* 0xbfb8aa3b0b0b8820 */ /* 0x000fe20000410000 */
[----:B0-----:R-:W-:Y:S01]  /*0950*/  @!P5 FADD.FTZ R13, R19, 1 ;  /* 0x3f800000130dd421 */ /* 0x001fe20000010000 */
[----:B----4-:R-:W-:-:S05]  /*0960*/  @!P2 SHF.L.U32 R24, R24, 0x10, RZ ;  /* 0x000000101818a819 */ /* 0x010fca00000006ff */
[----:B------:R-:W-:Y:S01]  /*0970*/  @!P2 FMUL.FTZ R24, R24, -1.4426950216293334961 ;  /* 0xbfb8aa3b1818a820 */ /* 0x000fe20000410000 */
[----:B------:R-:W0:Y:S01]  /*0980*/  @!P5 MUFU.RCP R13, R13 ;  /* 0x0000000d000dd308 */ /* 0x000e220000001000 */
[----:B------:R-:W-:-:S07]  /*0990*/  @!P1 SHF.L.U32 R23, R23, 0x10, RZ ;  /* 0x0000001017179819 */ /* 0x000fce00000006ff */
[----:B------:R-:W1:Y:S01]  /*09a0*/  @!P2 MUFU.EX2 R24, R24 ;  /* 0x000000180018a308 */ /* 0x000e620000000800 */
[----:B------:R-:W-:-:S07]  /*09b0*/  @!P1 FMUL.FTZ R12, R23, -1.4426950216293334961 ;  /* 0xbfb8aa3b170c9820 */ /* 0x000fce0000410000 */
[----:B------:R-:W2:Y:S01]  /*09c0*/  @!P0 MUFU.EX2 R11, R11 ;  /* 0x0000000b000b8308 */ /* 0x000ea20000000800 */
[----:B0-----:R-:W-:-:S07]  /*09d0*/  @!P5 F2FP.BF16.F32.PACK_AB R2, RZ, R13 ;  /* 0x0000000dff02d23e */ /* 0x001fce00000010ff */
[----:B------:R-:W0:Y:S01]  /*09e0*/  @!P1 MUFU.EX2 R12, R12 ;  /* 0x0000000c000c9308 */ /* 0x000e220000000800 */
[----:B-1----:R-:W-:Y:S01]  /*09f0*/  @!P2 FADD.FTZ R15, R24, 1 ;  /* 0x3f800000180fa421 */ /* 0x002fe20000010000 */
[----:B------:R-:W-:-:S04]  /*0a00*/  IADD3 R24, R18, 0x380, RZ ;  /* 0x0000038012187810 */ /* 0x000fc80007ffe0ff */
[----:B------:R-:W-:Y:S01]  /*0a10*/  ISETP.GE.AND P5, PT, R24, R5, PT ;  /* 0x000000051800720c */ /* 0x000fe20003fa6270 */
[----:B------:R-:W-:Y:S02]  /*0a20*/  @!P3 IMAD.U32 R25, R25, 0x10000, RZ ;  /* 0x000100001919b824 */ /* 0x000fe400078e00ff */
[----:B--2---:R-:W-:Y:S01]  /*0a30*/  @!P0 FADD.FTZ R14, R11, 1 ;  /* 0x3f8000000b0e8421 */ /* 0x004fe20000010000 */
[----:B------:R-:W-:Y:S01]  /*0a40*/  @!P6 SHF.L.U32 R26, R26, 0x10, RZ ;  /* 0x000000101a1ae819 */ /* 0x000fe200000006ff */
[----:B------:R-:W-:Y:S02]  /*0a50*/  @!P3 FMUL.FTZ R25, R25, -1.4426950216293334961 ;  /* 0xbfb8aa3b1919b820 */ /* 0x000fe40000410000 */
[----:B------:R-:W1:Y:S01]  /*0a60*/  @!P0 MUFU.RCP R11, R14 ;  /* 0x0000000e000b8308 */ /* 0x000e620000001000 */
[----:B---3--:R-:W-:Y:S02]  /*0a70*/  @!P4 IMAD.U32 R27, R27, 0x10000, RZ ;  /* 0x000100001b1bc824 */ /* 0x008fe400078e00ff */
[----:B0-----:R-:W-:Y:S01]  /*0a80*/  @!P1 FADD.FTZ R12, R12, 1 ;  /* 0x3f8000000c0c9421 */ /* 0x001fe20000010000 */
[----:B------:R-:W-:-:S02]  /*0a90*/  @!P6 FMUL.FTZ R26, R26, -1.4426950216293334961 ;  /* 0xbfb8aa3b1a1ae820 */ /* 0x000fc40000410000 */
[----:B------:R-:W-:Y:S02]  /*0aa0*/  @!P5 IMAD.U32 R20, R20, 0x10000, RZ ;  /* 0x000100001414d824 */ /* 0x000fe400078e00ff */
[----:B------:R0:W-:Y:S01]  /*0ab0*/  @!P1 MUFU.RCP R14, R12 ;  /* 0x0000000c000e9308 */ /* 0x0001e20000001000 */
[----:B------:R-:W-:Y:S01]  /*0ac0*/  @!P4 FMUL.FTZ R27, R27, -1.4426950216293334961 ;  /* 0xbfb8aa3b1b1bc820 */ /* 0x000fe20000410000 */
[----:B------:R-:W-:Y:S01]  /*0ad0*/  @!P5 FMUL.FTZ R19, R20, -1.4426950216293334961 ;  /* 0xbfb8aa3b1413d820 */ /* 0x000fe20000410000 */
[----:B0-----:R-:W0:Y:S05]  /*0ae0*/  @!P0 LDC.64 R12, c[0x0][0x218] ;  /* 0x00008600ff0c8b82 */ /* 0x001e2a0000000a00 */
[----:B------:R-:W2:Y:S08]  /*0af0*/  @!P3 MUFU.EX2 R25, R25 ;  /* 0x000000190019b308 */ /* 0x000eb00000000800 */
[----:B------:R-:W3:Y:S08]  /*0b00*/  @!P4 MUFU.EX2 R27, R27 ;  /* 0x0000001b001bc308 */ /* 0x000ef00000000800 */
[----:B------:R-:W4:Y:S08]  /*0b10*/  @!P6 MUFU.EX2 R26, R26 ;  /* 0x0000001a001ae308 */ /* 0x000f300000000800 */
[----:B------:R-:W5:Y:S01]  /*0b20*/  @!P5 MUFU.EX2 R19, R19 ;  /* 0x000000130013d308 */ /* 0x000f620000000800 */
[----:B-1----:R-:W-:Y:S01]  /*0b30*/  @!P0 F2FP.BF16.F32.PACK_AB R22, RZ, R11 ;  /* 0x0000000bff16823e */ /* 0x002fe200000010ff */
[----:B--2---:R-:W-:Y:S01]  /*0b40*/  @!P3 FADD.FTZ R16, R25, 1 ;  /* 0x3f8000001910b421 */ /* 0x004fe20000010000 */
[----:B---3--:R-:W-:Y:S01]  /*0b50*/  @!P4 FADD.FTZ R17, R27, 1 ;  /* 0x3f8000001b11c421 */ /* 0x008fe20000010000 */
[----:B0-----:R-:W-:-:S04]  /*0b60*/  @!P0 IMAD.WIDE.U32 R12, R21, 0x2, R12 ;  /* 0x00000002150c8825 */ /* 0x001fc800078e000c */
[----:B----4-:R-:W-:Y:S01]  /*0b70*/  @!P6 FADD.FTZ R20, R26, 1 ;  /* 0x3f8000001a14e421 */ /* 0x010fe20000010000 */
[----:B------:R-:W-:Y:S01]  /*0b80*/  @!P0 IMAD.MOV.U32 R18, RZ, RZ, R0 ;  /* 0x000000ffff128224 */ /* 0x000fe200078e0000 */
[----:B------:R-:W0:Y:S01]  /*0b90*/  @!P2 MUFU.RCP R15, R15 ;  /* 0x0000000f000fa308 */ /* 0x000e220000001000 */
[----:B-----5:R-:W-:Y:S01]  /*0ba0*/  @!P5 FADD.FTZ R11, R19, 1 ;  /* 0x3f800000130bd421 */ /* 0x020fe20000010000 */
[----:B------:R1:W-:Y:S06]  /*0bb0*/  @!P0 STG.E.U16 desc[UR4][R12.64], R22 ;  /* 0x000000160c008986 */ /* 0x0003ec000c101504 */
[----:B------:R-:W2:Y:S01]  /*0bc0*/  @!P3 MUFU.RCP R16, R16 ;  /* 0x000000100010b308 */ /* 0x000ea20000001000 */
[----:B------:R-:W-:-:S07]  /*0bd0*/  ISETP.GE.AND P0, PT, R18, R5, PT ;  /* 0x000000051200720c */ /* 0x000fce0003f06270 */
[----:B------:R-:W3:Y:S08]  /*0be0*/  @!P4 MUFU.RCP R17, R17 ;  /* 0x000000110011c308 */ /* 0x000ef00000001000 */
[----:B------:R-:W4:Y:S08]  /*0bf0*/  @!P6 MUFU.RCP R20, R20 ;  /* 0x000000140014e308 */ /* 0x000f300000001000 */
[----:B------:R-:W5:Y:S01]  /*0c00*/  @!P5 MUFU.RCP R11, R11 ;  /* 0x0000000b000bd308 */ /* 0x000f620000001000 */
[----:B------:R-:W-:-:S02]  /*0c10*/  @!P1 F2FP.BF16.F32.PACK_AB R4, RZ, R14 ;  /* 0x0000000eff04923e */ /* 0x000fc400000010ff */
[----:B0-----:R-:W-:Y:S02]  /*0c20*/  @!P2 F2FP.BF16.F32.PACK_AB R6, RZ, R15 ;  /* 0x0000000fff06a23e */ /* 0x001fe400000010ff */
[----:B--2---:R-:W-:Y:S02]  /*0c30*/  @!P3 F2FP.BF16.F32.PACK_AB R7, RZ, R16 ;  /* 0x00000010ff07b23e */ /* 0x004fe400000010ff */
[----:B---3--:R-:W-:Y:S02]  /*0c40*/  @!P4 F2FP.BF16.F32.PACK_AB R8, RZ, R17 ;  /* 0x00000011ff08c23e */ /* 0x008fe400000010ff */
[----:B----4-:R-:W-:Y:S02]  /*0c50*/  @!P6 F2FP.BF16.F32.PACK_AB R9, RZ, R20 ;  /* 0x00000014ff09e23e */ /* 0x010fe400000010ff */
[----:B-----5:R-:W-:Y:S01]  /*0c60*/  @!P5 F2FP.BF16.F32.PACK_AB R10, RZ, R11 ;  /* 0x0000000bff0ad23e */ /* 0x020fe200000010ff */
[----:B-1----:R-:W-:Y:S06]  /*0c70*/  @P0 BRA `(.L_x_9084) ;  /* 0x0000000000300947 */ /* 0x002fec0003800000 */
        /* <DEDUP_REMOVED lines=12> */
.L_x_9084:
[----:B------:R-:W-:-:S13]  /*0d40*/  ISETP.GE.AND P0, PT, R18, R5, PT ;  /* 0x000000051200720c */ /* 0x000fda0003f06270 */
[----:B------:R-:W-:Y:S05]  /*0d50*/  @P0 BRA `(.L_x_9086) ;  /* 0x0000000000300947 */ /* 0x000fea0003800000 */
[----:B0-----:R-:W0:Y:S01]  /*0d60*/  LDC.64 R12, c[0x0][0x218] ;  /* 0x00008600ff0c7b82 */ /* 0x001e220000000a00 */
[----:B------:R-:W-:Y:S01]  /*0d70*/  IMAD.IADD R11, R3, 0x1, R18 ;  /* 0x00000001030b7824 */ /* 0x000fe200078e0212 */
[----:B------:R-:W-:-:S03]  /*0d80*/  IADD3 R18, R18, 0x80, RZ ;  /* 0x0000008012127810 */ /* 0x000fc60007ffe0ff */
[----:B0-----:R-:W-:-:S05]  /*0d90*/  IMAD.WIDE.U32 R12, R11, 0x2, R12 ;  /* 0x000000020b0c7825 */ /* 0x001fca00078e000c */
[----:B------:R1:W-:Y:S02]  /*0da0*/  STG.E.U16 desc[UR4][R12.64], R6 ;  /* 0x000000060c007986 */ /* 0x0003e4000c101504 */
.L_x_9085:
[----:B------:R-:W-:-:S13]  /*0db0*/  ISETP.GE.AND P0, PT, R18, R5, PT ;  /* 0x000000051200720c */ /* 0x000fda0003f06270 */
[----:B------:R-:W-:Y:S05]  /*0dc0*/  @P0 BRA `(.L_x_9087) ;  /* 0x0000000000340947 */ /* 0x000fea0003800000 */
[----:B01----:R-:W0:Y:S01]  /*0dd0*/  LDC.64 R12, c[0x0][0x218] ;  /* 0x00008600ff0c7b82 */ /* 0x003e220000000a00 */
[----:B------:R-:W-:Y:S01]  /*0de0*/  IADD3 R11, R3, R18, RZ ;  /* 0x00000012030b7210 */ /* 0x000fe20007ffe0ff */
[----:B------:R-:W-:-:S04]  /*0df0*/  VIADD R18, R18, 0x80 ;  /* 0x0000008012127836 */ /* 0x000fc80000000000 */
[----:B0-----:R-:W-:-:S05]  /*0e00*/  IMAD.WIDE.U32 R12, R11, 0x2, R12 ;  /* 0x000000020b0c7825 */ /* 0x001fca00078e000c */
[----:B------:R1:W-:Y:S02]  /*0e10*/  STG.E.U16 desc[UR4][R12.64], R7 ;  /* 0x000000070c007986 */ /* 0x0003e4000c101504 */
.L_x_9086:
        /* <DEDUP_REMOVED lines=8> */
.L_x_9087:
[----:B------:R-:W-:Y:S05]  /*0ea0*/  BSYNC B1 ;  /* 0x0000000000017941 */ /* 0x000fea0003800000 */
.L_x_9083:
[----:B------:R-:W-:-:S13]  /*0eb0*/  ISETP.GE.AND P0, PT, R18, R5, PT ;  /* 0x000000051200720c */ /* 0x000fda0003f06270 */
[----:B-12---:R-:W1:Y:S01]  /*0ec0*/  @!P0 LDC.64 R6, c[0x0][0x218] ;  /* 0x00008600ff068b82 */ /* 0x006e620000000a00 */
[----:B------:R-:W-:Y:S01]  /*0ed0*/  @!P0 IMAD.IADD R11, R3, 0x1, R18 ;  /* 0x00000001030b8824 */ /* 0x000fe200078e0212 */
[----:B------:R-:W-:-:S03]  /*0ee0*/  @!P0 IADD3 R18, R18, 0x80, RZ ;  /* 0x0000008012128810 */ /* 0x000fc60007ffe0ff */
[----:B-1----:R-:W-:-:S05]  /*0ef0*/  @!P0 IMAD.WIDE.U32 R6, R11, 0x2, R6 ;  /* 0x000000020b068825 */ /* 0x002fca00078e0006 */
[----:B------:R2:W-:Y:S02]  /*0f00*/  @!P0 STG.E.U16 desc[UR4][R6.64], R9 ;  /* 0x0000000906008986 */ /* 0x0005e4000c101504 */
.L_x_9088:
[----:B------:R-:W-:Y:S05]  /*0f10*/  BSYNC B0 ;  /* 0x0000000000007941 */ /* 0x000fea0003800000 */
.L_x_9082:
        /* <DEDUP_REMOVED lines=8> */
.L_x_9089:
        /* <DEDUP_REMOVED lines=14> */
.L_x_11234:


//--------------------- .text._ZN2at6native29vectorized_elementwise_kernelILi4EZZZNS0_19sigmoid_kernel_cudaERNS_18TensorIteratorBaseEENKUlvE0_clEvENKUlvE2_clEvEUlN3c108BFloat16EE_St5arrayIPcLm2EEEEviT0_T1_ --------------------------
	.section	.text._ZN2at6native29vectorized_elementwise_kernelILi4EZZZNS0_19sigmoid_kernel_cudaERNS_18TensorIteratorBaseEENKUlvE0_clEvENKUlvE2_clEvEUlN3c108BFloat16EE_St5arrayIPcLm2EEEEviT0_T1_,"ax",@progbits
	.align	128
        .global         _ZN2at6native29vectorized_elementwise_kernelILi4EZZZNS0_19sigmoid_kernel_cudaERNS_18TensorIteratorBaseEENKUlvE0_clEvENKUlvE2_clEvEUlN3c108BFloat16EE_St5arrayIPcLm2EEEEviT0_T1_
        .type           _ZN2at6native29vectorized_elementwise_kernelILi4EZZZNS0_19sigmoid_kernel_cudaERNS_18TensorIteratorBaseEENKUlvE0_clEvENKUlvE2_clEvEUlN3c108BFloat16EE_St5arrayIPcLm2EEEEviT0_T1_,@function
        .size           _ZN2at6native29vectorized_elementwise_kernelILi4EZZZNS0_19sigmoid_kernel_cudaERNS_18TensorIteratorBaseEENKUlvE0_clEvENKUlvE2_clEvEUlN3c108BFloat16EE_St5arrayIPcLm2EEEEviT0_T1_,(.L_x_11235 - _ZN2at6native29vectorized_elementwise_kernelILi4EZZZNS0_19sigmoid_kernel_cudaERNS_18TensorIteratorBaseEENKUlvE0_clEvENKUlvE2_clEvEUlN3c108BFloat16EE_St5arrayIPcLm2EEEEviT0_T1_)
        .other          _ZN2at6native29vectorized_elementwise_kernelILi4EZZZNS0_19sigmoid_kernel_cudaERNS_18TensorIteratorBaseEENKUlvE0_clEvENKUlvE2_clEvEUlN3c108BFloat16EE_St5arrayIPcLm2EEEEviT0_T1_,@"STO_CUDA_ENTRY STV_DEFAULT"
_ZN2at6native29vectorized_elementwise_kernelILi4EZZZNS0_19sigmoid_kernel_cudaERNS_18TensorIteratorBaseEENKUlvE0_clEvENKUlvE2_clEvEUlN3c108BFloat16EE_St5arrayIPcLm2EEEEviT0_T1_:
.text._ZN2at6native29vectorized_elementwise_kernelILi4EZZZNS0_19sigmoid_kernel_cudaERNS_18TensorIteratorBaseEENKUlvE0_clEvENKUlvE2_clEvEUlN3c108BFloat16EE_St5arrayIPcLm2EEEEviT0_T1_:
        /* <DEDUP_REMOVED lines=16> */
[----:B------:R-:W-:Y:S01]  /*0100*/  PRMT R6, R6, 0x7632, R6 ;  /* 0x0000763206067816 */ /* 0x000fe20000000006 */
[----:B---3--:R-:W-:Y:S02]  /*0110*/  IMAD.U32 R12, R4, 0x10000, RZ ;  /* 0x00010000040c7824 */ /* 0x008fe400078e00ff */
[----:B------:R-:W-:Y:S01]  /*0120*/  FMUL.FTZ R9, R8, -1.4426950216293334961 ;  /* 0xbfb8aa3b08097820 */ /* 0x000fe20000410000 */
[----:B------:R-:W-:Y:S01]  /*0130*/  PRMT R7, R7, 0x7632, R7 ;  /* 0x0000763207077816 */ /* 0x000fe20000000007 */
[----:B------:R-:W-:-:S02]  /*0140*/  IMAD.U32 R10, R6, 0x10000, RZ ;  /* 0x00010000060a7824 */ /* 0x000fc400078e00ff */
[----:B------:R-:W-:Y:S01]  /*0150*/  FMUL.FTZ R8, R12, -1.4426950216293334961 ;  /* 0xbfb8aa3b0c087820 */ /* 0x000fe20000410000 */
[C---:B------:R-:W-:Y:S01]  /*0160*/  SHF.L.U32 R12, R5.reuse, 0x10, RZ ;  /* 0x00000010050c7819 */ /* 0x040fe200000006ff */
[----:B------:R-:W-:Y:S01]  /*0170*/  FMUL.FTZ R2, R2, -1.4426950216293334961 ;  /* 0xbfb8aa3b02027820 */ /* 0x000fe20000410000 */
[----:B------:R-:W-:Y:S01]  /*0180*/  PRMT R5, R5, 0x7632, R5 ;  /* 0x0000763205057816 */ /* 0x000fe20000000005 */
[----:B------:R-:W-:Y:S01]  /*0190*/  FMUL.FTZ R10, R10, -1.4426950216293334961 ;  /* 0xbfb8aa3b0a0a7820 */ /* 0x000fe20000410000 */
[----:B------:R-:W-:Y:S01]  /*01a0*/  PRMT R4, R4, 0x7632, R4 ;  /* 0x0000763204047816 */ /* 0x000fe20000000004 */
[----:B------:R-:W-:Y:S01]  /*01b0*/  FMUL.FTZ R12, R12, -1.4426950216293334961 ;  /* 0xbfb8aa3b0c0c7820 */ /* 0x000fe20000410000 */
[----:B------:R-:W-:Y:S01]  /*01c0*/  SHF.L.U32 R5, R5, 0x10, RZ ;  /* 0x0000001005057819 */ /* 0x000fe200000006ff */
[----:B------:R-:W0:Y:S01]  /*01d0*/  MUFU.EX2 R9, R9 ;  /* 0x0000000900097308 */ /* 0x000e220000000800 */
[----:B------:R-:W-:Y:S01]  /*01e0*/  SHF.L.U32 R7, R7, 0x10, RZ ;  /* 0x0000001007077819 */ /* 0x000fe200000006ff */
[----:B------:R-:W-:-:S02]  /*01f0*/  IMAD.U32 R4, R4, 0x10000, RZ ;  /* 0x0001000004047824 */ /* 0x000fc400078e00ff */
[----:B------:R-:W-:Y:S02]  /*0200*/  FMUL.FTZ R5, R5, -1.4426950216293334961 ;  /* 0xbfb8aa3b05057820 */ /* 0x000fe40000410000 */
[----:B------:R-:W-:Y:S01]  /*0210*/  FMUL.FTZ R7, R7, -1.4426950216293334961 ;  /* 0xbfb8aa3b07077820 */ /* 0x000fe20000410000 */
[----:B------:R-:W-:Y:S01]  /*0220*/  FMUL.FTZ R4, R4, -1.4426950216293334961 ;  /* 0xbfb8aa3b04047820 */ /* 0x000fe20000410000 */
[----:B------:R-:W1:Y:S08]  /*0230*/  MUFU.EX2 R2, R2 ;  /* 0x0000000200027308 */ /* 0x000e700000000800 */
[----:B------:R-:W2:Y:S01]  /*0240*/  MUFU.EX2 R8, R8 ;  /* 0x0000000800087308 */ /* 0x000ea20000000800 */
[----:B0-----:R-:W-:-:S07]  /*0250*/  FADD.FTZ R9, R9, 1 ;  /* 0x3f80000009097421 */ /* 0x001fce0000010000 */
[----:B------:R-:W0:Y:S01]  /*0260*/  MUFU.EX2 R6, R12 ;  /* 0x0000000c00067308 */ /* 0x000e220000000800 */
[----:B-1----:R-:W-:-:S07]  /*0270*/  FADD.FTZ R2, R2, 1 ;  /* 0x3f80000002027421 */ /* 0x002fce0000010000 */
[----:B------:R-:W1:Y:S01]  /*0280*/  MUFU.EX2 R15, R5 ;  /* 0x00000005000f7308 */ /* 0x000e620000000800 */
[----:B--2---:R-:W-:-:S07]  /*0290*/  FADD.FTZ R8, R8, 1 ;  /* 0x3f80000008087421 */ /* 0x004fce0000010000 */
[----:B------:R-:W2:Y:S01]  /*02a0*/  MUFU.EX2 R11, R7 ;  /* 0x00000007000b7308 */ /* 0x000ea20000000800 */
[----:B0-----:R-:W-:-:S07]  /*02b0*/  FADD.FTZ R14, R6, 1 ;  /* 0x3f800000060e7421 */ /* 0x001fce0000010000 */
[----:B------:R-:W0:Y:S01]  /*02c0*/  MUFU.EX2 R10, R10 ;  /* 0x0000000a000a7308 */ /* 0x000e220000000800 */
[----:B-1----:R-:W-:-:S07]  /*02d0*/  FADD.FTZ R15, R15, 1 ;  /* 0x3f8000000f0f7421 */ /* 0x002fce0000010000 */
[----:B------:R1:W3:Y:S01]  /*02e0*/  MUFU.EX2 R12, R4 ;  /* 0x00000004000c7308 */ /* 0x0002e20000000800 */
[----:B--2---:R-:W-:-:S07]  /*02f0*/  FADD.FTZ R11, R11, 1 ;  /* 0x3f8000000b0b7421 */ /* 0x004fce0000010000 */
[----:B------:R-:W-:Y:S01]  /*0300*/  MUFU.RCP R9, R9 ;  /* 0x0000000900097308 */ /* 0x000fe20000001000 */
[----:B-1----:R-:W1:Y:S01]  /*0310*/  LDC.64 R4, c[0x0][0x218] ;  /* 0x00008600ff047b82 */ /* 0x002e620000000a00 */
[----:B0-----:R-:W-:-:S06]  /*0320*/  FADD.FTZ R10, R10, 1 ;  /* 0x3f8000000a0a7421 */ /* 0x001fcc0000010000 */
[----:B------:R-:W0:Y:S01]  /*0330*/  MUFU.RCP R6, R11 ;  /* 0x0000000b00067308 */ /* 0x000e220000001000 */
[----:B---3--:R-:W-:-:S07]  /*0340*/  FADD.FTZ R12, R12, 1 ;  /* 0x3f8000000c0c7421 */ /* 0x008fce0000010000 */
[----:B------:R-:W-:Y:S08]  /*0350*/  MUFU.RCP R2, R2 ;  /* 0x0000000200027308 */ /* 0x000ff00000001000 */
[----:B------:R-:W-:Y:S01]  /*0360*/  MUFU.RCP R8, R8 ;  /* 0x0000000800087308 */ /* 0x000fe20000001000 */
[----:B-1----:R-:W-:Y:S01]  /*0370*/  IMAD.WIDE.U32 R4, R3, 0x2, R4 ;  /* 0x0000000203047825 */ /* 0x002fe200078e0004 */
[----:B0-----:R-:W-:-:S03]  /*0380*/  F2FP.BF16.F32.PACK_AB R3, R6, R9 ;  /* 0x000000090603723e */ /* 0x001fc600000010ff */
[----:B------:R-:W-:-:S03]  /*0390*/  IMAD.WIDE R4, R0, 0x8, R4 ;  /* 0x0000000800047825 */ /* 0x000fc600078e0204 */
[----:B------:R-:W-:Y:S08]  /*03a0*/  MUFU.RCP R14, R14 ;  /* 0x0000000e000e7308 */ /* 0x000ff00000001000 */
[----:B------:R-:W0:Y:S08]  /*03b0*/  MUFU.RCP R7, R10 ;  /* 0x0000000a00077308 */ /* 0x000e300000001000 */
[----:B------:R-:W1:Y:S08]  /*03c0*/  MUFU.RCP R13, R12 ;  /* 0x0000000c000d7308 */ /* 0x000e700000001000 */
[----:B------:R-:W2:Y:S01]  /*03d0*/  MUFU.RCP R15, R15 ;  /* 0x0000000f000f7308 */ /* 0x000ea20000001000 */
[----:B0-----:R-:W-:-:S05]  /*03e0*/  F2FP.BF16.F32.PACK_AB R2, R7, R2 ;  /* 0x000000020702723e */ /* 0x001fca00000010ff */
[----:B------:R-:W-:Y:S01]  /*03f0*/  STG.E.64 desc[UR4][R4.64], R2 ;  /* 0x0000000204007986 */ /* 0x000fe2000c101b04 */
[----:B-1----:R-:W-:Y:S02]  /*0400*/  F2FP.BF16.F32.PACK_AB R8, R13, R8 ;  /* 0x000000080d08723e */ /* 0x002fe400000010ff */
[----:B--2---:R-:W-:-:S05]  /*0410*/  F2FP.BF16.F32.PACK_AB R9, R15, R14 ;  /* 0x0000000e0f09723e */ /* 0x004fca00000010ff */
[----:B------:R-:W-:Y:S01]  /*0420*/  STG.E.64 desc[UR4][R4.64+0x400], R8 ;  /* 0x0004000804007986 */ /* 0x000fe2000c101b04 */
[----:B------:R-:W-:Y:S05]  /*0430*/  EXIT ;  /* 0x000000000000794d */ /* 0x000fea0003800000 */
.L_x_9090:
        /* <DEDUP_REMOVED lines=140> */
.L_x_9093:
[----:B------:R-:W-:-:S13]  /*0d00*/  ISETP.GE.AND P0, PT, R18, R5, PT ;  /* 0x000000051200720c */ /* 0x000fda0003f06270 */
[----:B------:R-:W-:Y:S05]  /*0d10*/  @P0 BRA `(.L_x_9095) ;  /* 0x0000000000300947 */ /* 0x000fea0003800000 */
[----:B0-----:R-:W0:Y:S01]  /*0d20*/  LDC.64 R12, c[0x0][0x218] ;  /* 0x00008600ff0c7b82 */ /* 0x001e220000000a00 */
[----:B------:R-:W-:Y:S01]  /*0d30*/  IMAD.IADD R11, R3, 0x1, R18 ;  /* 0x00000001030b7824 */ /* 0x000fe200078e0212 */
[----:B------:R-:W-:-:S03]  /*0d40*/  IADD3 R18, R18, 0x80, RZ ;  /* 0x0000008012127810 */ /* 0x000fc60007ffe0ff */
[----:B0-----:R-:W-:-:S05]  /*0d50*/  IMAD.WIDE.U32 R12, R11, 0x2, R12 ;  /* 0x000000020b0c7825 */ /* 0x001fca00078e000c */
[----:B------:R1:W-:Y:S02]  /*0d60*/  STG.E.U16 desc[UR4][R12.64], R6 ;  /* 0x000000060c007986 */ /* 0x0003e4000c101504 */
.L_x_9094:
[----:B------:R-:W-:-:S13]  /*0d70*/  ISETP.GE.AND P0, PT, R18, R5, PT ;  /* 0x000000051200720c */ /* 0x000fda0003f06270 */
[----:B------:R-:W-:Y:S05]  /*0d80*/  @P0 BRA `(.L_x_9096) ;  /* 0x0000000000340947 */ /* 0x000fea0003800000 */
[----:B01----:R-:W0:Y:S01]  /*0d90*/  LDC.64 R12, c[0x0][0x218] ;  /* 0x00008600ff0c7b82 */ /* 0x003e220000000a00 */
[----:B------:R-:W-:Y:S01]  /*0da0*/  IADD3 R11, R3, R18, RZ ;  /* 0x00000012030b7210 */ /* 0x000fe20007ffe0ff */
[----:B------:R-:W-:-:S04]  /*0db0*/  VIADD R18, R18, 0x80 ;  /* 0x0000008012127836 */ /* 0x000fc80000000000 */
[----:B0-----:R-:W-:-:S05]  /*0dc0*/  IMAD.WIDE.U32 R12, R11, 0x2, R12 ;  /* 0x000000020b0c7825 */ /* 0x001fca00078e000c */
[----:B------:R1:W-:Y:S02]  /*0dd0*/  STG.E.U16 desc[UR4][R12.64], R7 ;  /* 0x000000070c007986 */ /* 0x0003e4000c101504 */
.L_x_9095:
        /* <DEDUP_REMOVED lines=8> */
.L_x_9096:
[----:B------:R-:W-:Y:S05]  /*0e60*/  BSYNC B1 ;  /* 0x0000000000017941 */ /* 0x000fea0003800000 */
.L_x_9092:
[----:B------:R-:W-:-:S13]  /*0e70*/  ISETP.GE.AND P0, PT, R18, R5, PT ;  /* 0x000000051200720c */ /* 0x000fda0003f06270 */
[----:B-12---:R-:W1:Y:S01]  /*0e80*/  @!P0 LDC.64 R6, c[0x0][0x218] ;  /* 0x00008600ff068b82 */ /* 0x006e620000000a00 */
[----:B------:R-:W-:Y:S01]  /*0e90*/  @!P0 IMAD.IADD R11, R3, 0x1, R18 ;  /* 0x00000001030b8824 */ /* 0x000fe200078e0212 */
[----:B------:R-:W-:-:S03]  /*0ea0*/  @!P0 IADD3 R18, R18, 0x80, RZ ;  /* 0x0000008012128810 */ /* 0x000fc60007ffe0ff */
[----:B-1----:R-:W-:-:S05]  /*0eb0*/  @!P0 IMAD.WIDE.U32 R6, R11, 0x2, R6 ;  /* 0x000000020b068825 */ /* 0x002fca00078e0006 */
[----:B------:R2:W-:Y:S02]  /*0ec0*/  @!P0 STG.E.U16 desc[UR4][R6.64], R9 ;  /* 0x0000000906008986 */ /* 0x0005e4000c101504 */
.L_x_9097:
[----:B------:R-:W-:Y:S05]  /*0ed0*/  BSYNC B0 ;  /* 0x0000000000007941 */ /* 0x000fea0003800000 */
.L_x_9091:
        /* <DEDUP_REMOVED lines=8> */
.L_x_9098:
        /* <DEDUP_REMOVED lines=10> */
.L_x_11235:


//--------------------- .text._ZN2at6native29vectorized_elementwise_kernelILi8EZZZNS0_19sigmoid_kernel_cudaERNS_18TensorIteratorBaseEENKUlvE0_clEvENKUlvE2_clEvEUlN3c108BFloat16EE_St5arrayIPcLm2EEEEviT0_T1_ --------------------------
	.section	.text._ZN2at6native29vectorized_elementwise_kernelILi8EZZZNS0_19sigmoid_kernel_cudaERNS_18TensorIteratorBaseEENKUlvE0_clEvENKUlvE2_clEvEUlN3c108BFloat16EE_St5arrayIPcLm2EEEEviT0_T1_,"ax",@progbits
	.align	128
        .global         _ZN2at6native29vectorized_elementwise_kernelILi8EZZZNS0_19sigmoid_kernel_cudaERNS_18TensorIteratorBaseEENKUlvE0_clEvENKUlvE2_clEvEUlN3c108BFloat16EE_St5arrayIPcLm2EEEEviT0_T1_
        .type           _ZN2at6native29vectorized_elementwise_kernelILi8EZZZNS0_19sigmoid_kernel_cudaERNS_18TensorIteratorBaseEENKUlvE0_clEvENKUlvE2_clEvEUlN3c108BFloat16EE_St5arrayIPcLm2EEEEviT0_T1_,@function
        .size           _ZN2at6native29vectorized_elementwise_kernelILi8EZZZNS0_19sigmoid_kernel_cudaERNS_18TensorIteratorBaseEENKUlvE0_clEvENKUlvE2_clEvEUlN3c108BFloat16EE_St5arrayIPcLm2EEEEviT0_T1_,(.L_x_11236 - _ZN2at6native29vectorized_elementwise_kernelILi8EZZZNS0_19sigmoid_kernel_cudaERNS_18TensorIteratorBaseEENKUlvE0_clEvENKUlvE2_clEvEUlN3c108BFloat16EE_St5arrayIPcLm2EEEEviT0_T1_)
        .other          _ZN2at6native29vectorized_elementwise_kernelILi8EZZZNS0_19sigmoid_kernel_cudaERNS_18TensorIteratorBaseEENKUlvE0_clEvENKUlvE2_clEvEUlN3c108BFloat16EE_St5arrayIPcLm2EEEEviT0_T1_,@"STO_CUDA_ENTRY STV_DEFAULT"
_ZN2at6native29vectorized_elementwise_kernelILi8EZZZNS0_19sigmoid_kernel_cudaERNS_18TensorIteratorBaseEENKUlvE0_clEvENKUlvE2_clEvEUlN3c108BFloat16EE_St5arrayIPcLm2EEEEviT0_T1_:
.text._ZN2at6native29vectorized_elementwise_kernelILi8EZZZNS0_19sigmoid_kernel_cudaERNS_18TensorIteratorBaseEENKUlvE0_clEvENKUlvE2_clEvEUlN3c108BFloat16EE_St5arrayIPcLm2EEEEviT0_T1_:
        /* <DEDUP_REMOVED lines=14> */
[----:B------:R-:W-:Y:S01]  /*00e0*/  IMAD.U32 R10, R6, 0x10000, RZ ;  /* 0x00010000060a7824 */ /* 0x000fe200078e00ff */
[----:B------:R-:W-:Y:S01]  /*00f0*/  PRMT R5, R5, 0x7632, R5 ;  /* 0x0000763205057816 */ /* 0x000fe20000000005 */
[C---:B------:R-:W-:Y:S01]  /*0100*/  IMAD.U32 R2, R4.reuse, 0x10000, RZ ;  /* 0x0001000004027824 */ /* 0x040fe200078e00ff */
[----:B------:R-:W-:Y:S01]  /*0110*/  PRMT R4, R4, 0x7632, R4 ;  /* 0x0000763204047816 */ /* 0x000fe20000000004 */
[----:B------:R-:W-:Y:S01]  /*0120*/  FMUL.FTZ R9, R8, -1.4426950216293334961 ;  /* 0xbfb8aa3b08097820 */ /* 0x000fe20000410000 */
[----:B------:R-:W-:Y:S01]  /*0130*/  FMUL.FTZ R8, R10, -1.4426950216293334961 ;  /* 0xbfb8aa3b0a087820 */ /* 0x000fe20000410000 */
[C---:B------:R-:W-:Y:S01]  /*0140*/  SHF.L.U32 R10, R7.reuse, 0x10, RZ ;  /* 0x00000010070a7819 */ /* 0x040fe200000006ff */
[----:B------:R-:W-:Y:S01]  /*0150*/  FMUL.FTZ R2, R2, -1.4426950216293334961 ;  /* 0xbfb8aa3b02027820 */ /* 0x000fe20000410000 */
[----:B------:R-:W-:-:S02]  /*0160*/  PRMT R7, R7, 0x7632, R7 ;  /* 0x0000763207077816 */ /* 0x000fc40000000007 */
[----:B------:R-:W-:Y:S01]  /*0170*/  PRMT R6, R6, 0x7632, R6 ;  /* 0x0000763206067816 */ /* 0x000fe20000000006 */
[----:B------:R-:W-:Y:S01]  /*0180*/  FMUL.FTZ R12, R10, -1.4426950216293334961 ;  /* 0xbfb8aa3b0a0c7820 */ /* 0x000fe20000410000 */
[----:B------:R-:W-:Y:S01]  /*0190*/  IMAD.U32 R10, R4, 0x10000, RZ ;  /* 0x00010000040a7824 */ /* 0x000fe200078e00ff */
[----:B------:R-:W-:Y:S01]  /*01a0*/  SHF.L.U32 R14, R7, 0x10, RZ ;  /* 0x00000010070e7819 */ /* 0x000fe200000006ff */
[----:B------:R-:W0:Y:S01]  /*01b0*/  MUFU.EX2 R2, R2 ;  /* 0x0000000200027308 */ /* 0x000e220000000800 */
[----:B------:R-:W-:Y:S01]  /*01c0*/  SHF.L.U32 R5, R5, 0x10, RZ ;  /* 0x0000001005057819 */ /* 0x000fe200000006ff */
[----:B------:R-:W-:Y:S02]  /*01d0*/  IMAD.U32 R6, R6, 0x10000, RZ ;  /* 0x0001000006067824 */ /* 0x000fe400078e00ff */
[----:B------:R-:W-:Y:S01]  /*01e0*/  FMUL.FTZ R10, R10, -1.4426950216293334961 ;  /* 0xbfb8aa3b0a0a7820 */ /* 0x000fe20000410000 */
[----:B------:R-:W-:Y:S01]  /*01f0*/  FMUL.FTZ R15, R14, -1.4426950216293334961 ;  /* 0xbfb8aa3b0e0f7820 */ /* 0x000fe20000410000 */
[----:B------:R-:W-:Y:S01]  /*0200*/  FMUL.FTZ R5, R5, -1.4426950216293334961 ;  /* 0xbfb8aa3b05057820 */ /* 0x000fe20000410000 */
[----:B------:R-:W-:Y:S01]  /*0210*/  FMUL.FTZ R7, R6, -1.4426950216293334961 ;  /* 0xbfb8aa3b06077820 */ /* 0x000fe20000410000 */
[----:B------:R-:W1:Y:S08]  /*0220*/  MUFU.EX2 R4, R12 ;  /* 0x0000000c00047308 */ /* 0x000e700000000800 */
[----:B------:R2:W3:Y:S01]  /*0230*/  MUFU.EX2 R11, R5 ;  /* 0x00000005000b7308 */ /* 0x0004e20000000800 */
[----:B0-----:R-:W-:-:S07]  /*0240*/  FADD.FTZ R2, R2, 1 ;  /* 0x3f80000002027421 */ /* 0x001fce0000010000 */
[----:B------:R-:W0:Y:S01]  /*0250*/  MUFU.EX2 R13, R7 ;  /* 0x00000007000d7308 */ /* 0x000e220000000800 */
[----:B-1----:R-:W-:Y:S02]  /*0260*/  FADD.FTZ R14, R4, 1 ;  /* 0x3f800000040e7421 */ /* 0x002fe40000010000 */
[----:B--2---:R-:W1:Y:S05]  /*0270*/  LDC.64 R4, c[0x0][0x218] ;  /* 0x00008600ff047b82 */ /* 0x004e6a0000000a00 */
[----:B------:R-:W2:Y:S01]  /*0280*/  MUFU.EX2 R15, R15 ;  /* 0x0000000f000f7308 */ /* 0x000ea20000000800 */
[----:B---3--:R-:W-:-:S07]  /*0290*/  FADD.FTZ R11, R11, 1 ;  /* 0x3f8000000b0b7421 */ /* 0x008fce0000010000 */
[----:B------:R-:W3:Y:S01]  /*02a0*/  MUFU.EX2 R9, R9 ;  /* 0x0000000900097308 */ /* 0x000ee20000000800 */
[----:B0-----:R-:W-:-:S07]  /*02b0*/  FADD.FTZ R13, R13, 1 ;  /* 0x3f8000000d0d7421 */ /* 0x001fce0000010000 */
[----:B------:R-:W0:Y:S01]  /*02c0*/  MUFU.EX2 R10, R10 ;  /* 0x0000000a000a7308 */ /* 0x000e220000000800 */
[----:B--2---:R-:W-:Y:S01]  /*02d0*/  FADD.FTZ R15, R15, 1 ;  /* 0x3f8000000f0f7421 */ /* 0x004fe20000010000 */
[----:B-1----:R-:W-:-:S06]  /*02e0*/  IMAD.WIDE.U32 R4, R3, 0x2, R4 ;  /* 0x0000000203047825 */ /* 0x002fcc00078e0004 */
[----:B------:R-:W1:Y:S01]  /*02f0*/  MUFU.EX2 R8, R8 ;  /* 0x0000000800087308 */ /* 0x000e620000000800 */
[----:B---3--:R-:W-:-:S07]  /*0300*/  FADD.FTZ R9, R9, 1 ;  /* 0x3f80000009097421 */ /* 0x008fce0000010000 */
[----:B------:R-:W-:Y:S01]  /*0310*/  MUFU.RCP R2, R2 ;  /* 0x0000000200027308 */ /* 0x000fe20000001000 */
[----:B0-----:R-:W-:-:S07]  /*0320*/  FADD.FTZ R10, R10, 1 ;  /* 0x3f8000000a0a7421 */ /* 0x001fce0000010000 */
[----:B------:R-:W-:Y:S01]  /*0330*/  MUFU.RCP R6, R9 ;  /* 0x0000000900067308 */ /* 0x000fe20000001000 */
[----:B-1----:R-:W-:-:S07]  /*0340*/  FADD.FTZ R8, R8, 1 ;  /* 0x3f80000008087421 */ /* 0x002fce0000010000 */
[----:B------:R-:W0:Y:S08]  /*0350*/  MUFU.RCP R7, R10 ;  /* 0x0000000a00077308 */ /* 0x000e300000001000 */
[----:B------:R-:W1:Y:S08]  /*0360*/  MUFU.RCP R11, R11 ;  /* 0x0000000b000b7308 */ /* 0x000e700000001000 */
[----:B------:R2:W-:Y:S08]  /*0370*/  MUFU.RCP R12, R8 ;  /* 0x00000008000c7308 */ /* 0x0005f00000001000 */
[----:B------:R-:W-:Y:S01]  /*0380*/  MUFU.RCP R14, R14 ;  /* 0x0000000e000e7308 */ /* 0x000fe20000001000 */
[----:B--2---:R-:W-:Y:S01]  /*0390*/  IMAD.WIDE R8, R0, 0x10, R4 ;  /* 0x0000001000087825 */ /* 0x004fe200078e0204 */
[----:B0-----:R-:W-:-:S02]  /*03a0*/  F2FP.BF16.F32.PACK_AB R4, R7, R2 ;  /* 0x000000020704723e */ /* 0x001fc400000010ff */
[----:B-1----:R-:W-:-:S04]  /*03b0*/  F2FP.BF16.F32.PACK_AB R5, R11, R6 ;  /* 0x000000060b05723e */ /* 0x002fc800000010ff */
[----:B------:R-:W0:Y:S08]  /*03c0*/  MUFU.RCP R13, R13 ;  /* 0x0000000d000d7308 */ /* 0x000e300000001000 */
[----:B------:R-:W1:Y:S01]  /*03d0*/  MUFU.RCP R15, R15 ;  /* 0x0000000f000f7308 */ /* 0x000e620000001000 */
[----:B0-----:R-:W-:Y:S02]  /*03e0*/  F2FP.BF16.F32.PACK_AB R6, R13, R12 ;  /* 0x0000000c0d06723e */ /* 0x001fe400000010ff */
[----:B-1----:R-:W-:-:S05]  /*03f0*/  F2FP.BF16.F32.PACK_AB R7, R15, R14 ;  /* 0x0000000e0f07723e */ /* 0x002fca00000010ff */
[----:B------:R-:W-:Y:S01]  /*0400*/  STG.E.128 desc[UR4][R8.64], R4 ;  /* 0x0000000408007986 */ /* 0x000fe2000c101d04 */
[----:B------:R-:W-:Y:S05]  /*0410*/  EXIT ;  /* 0x000000000000794d */ /* 0x000fea0003800000 */
.L_x_9099:
        /* <DEDUP_REMOVED lines=140> */
.L_x_9102:
[----:B------:R-:W-:-:S13]  /*0ce0*/  ISETP.GE.AND P0, PT, R18, R5, PT ;  /* 0x000000051200720c */ /* 0x000fda0003f06270 */
[----:B------:R-:W-:Y:S05]  /*0cf0*/  @P0 BRA `(.L_x_9104) ;  /* 0x0000000000300947 */ /* 0x000fea0003800000 */
[----:B0-----:R-:W0:Y:S01]  /*0d00*/  LDC.64 R12, c[0x0][0x218] ;  /* 0x00008600ff0c7b82 */ /* 0x001e220000000a00 */
[----:B------:R-:W-:Y:S01]  /*0d10*/  IMAD.IADD R11, R3, 0x1, R18 ;  /* 0x00000001030b7824 */ /* 0x000fe200078e0212 */
[----:B------:R-:W-:-:S03]  /*0d20*/  IADD3 R18, R18, 0x80, RZ ;  /* 0x0000008012127810 */ /* 0x000fc60007ffe0ff */
[----:B0-----:R-:W-:-:S05]  /*0d30*/  IMAD.WIDE.U32 R12, R11, 0x2, R12 ;  /* 0x000000020b0c7825 */ /* 0x001fca00078e000c */
[----:B------:R1:W-:Y:S02]  /*0d40*/  STG.E.U16 desc[UR4][R12.64], R6 ;  /* 0x000000060c007986 */ /* 0x0003e4000c101504 */
.L_x_9103:
[----:B------:R-:W-:-:S13]  /*0d50*/  ISETP.GE.AND P0, PT, R18, R5, PT ;  /* 0x000000051200720c */ /* 0x000fda0003f06270 */
[----:B------:R-:W-:Y:S05]  /*0d60*/  @P0 BRA `(.L_x_9105) ;  /* 0x0000000000340947 */ /* 0x000fea0003800000 */
[----:B01----:R-:W0:Y:S01]  /*0d70*/  LDC.64 R12, c[0x0][0x218] ;  /* 0x00008600ff0c7b82 */ /* 0x003e220000000a00 */
[----:B------:R-:W-:Y:S01]  /*0d80*/  IADD3 R11, R3, R18, RZ ;  /* 0x00000012030b7210 */ /* 0x000fe20007ffe0ff */
[----:B------:R-:W-:-:S04]  /*0d90*/  VIADD R18, R18, 0x80 ;  /* 0x0000008012127836 */ /* 0x000fc80000000000 */
[----:B0-----:R-:W-:-:S05]  /*0da0*/  IMAD.WIDE.U32 R12, R11, 0x2, R12 ;  /* 0x000000020b0c7825 */ /* 0x001fca00078e000c */
[----:B------:R1:W-:Y:S02]  /*0db0*/  STG.E.U16 desc[UR4][R12.64], R7 ;  /* 0x000000070c007986 */ /* 0x0003e4000c101504 */
.L_x_9104:
        /* <DEDUP_REMOVED lines=8> */
.L_x_9105:
[----:B------:R-:W-:Y:S05]  /*0e40*/  BSYNC B1 ;  /* 0x0000000000017941 */ /* 0x000fea0003800000 */
.L_x_9101:
[----:B------:R-:W-:-:S13]  /*0e50*/  ISETP.GE.AND P0, PT, R18, R5, PT ;  /* 0x000000051200720c */ /* 0x000fda0003f06270 */
[----:B-12---:R-:W1:Y:S01]  /*0e60*/  @!P0 LDC.64 R6, c[0x0][0x218] ;  /* 0x00008600ff068b82 */ /* 0x006e620000000a00 */
[----:B------:R-:W-:Y:S01]  /*0e70*/  @!P0 IMAD.IADD R11, R3, 0x1, R18 ;  /* 0x00000001030b8824 */ /* 0x000fe200078e0212 */
[----:B------:R-:W-:-:S03]  /*0e80*/  @!P0 IADD3 R18, R18, 0x80, RZ ;  /* 0x0000008012128810 */ /* 0x000fc60007ffe0ff */
[----:B-1----:R-:W-:-:S05]  /*0e90*/  @!P0 IMAD.WIDE.U32 R6, R11, 0x2, R6 ;  /* 0x000000020b068825 */ /* 0x002fca00078e0006 */
[----:B------:R2:W-:Y:S02]  /*0ea0*/  @!P0 STG.E.U16 desc[UR4][R6.64], R9 ;  /* 0x0000000906008986 */ /* 0x0005e4000c101504 */
.L_x_9106:
[----:B------:R-:W-:Y:S05]  /*0eb0*/  BSYNC B0 ;  /* 0x0000000000007941 */ /* 0x000fea0003800000 */
.L_x_9100:
        /* <DEDUP_REMOVED lines=8> */
.L_x_9107:
        /* <DEDUP_REMOVED lines=12> */
.L_x_11236:


//--------------------- .text._ZN2at6native18elementwise_kernelILi128ELi4EZNS0_15gpu_kernel_implIZZZNS0_19sigmoid_kernel_cudaERNS_18TensorIteratorBaseEENKUlvE0_clEvENKUlvE1_clEvEUlN3c104HalfEE_EEvS4_RKT_EUliE_EEviT1_ --------------------------
	.section	.text._ZN2at6native18elementwise_kernelILi128ELi4EZNS0_15gpu_kernel_implIZZZNS0_19sigmoid_kernel_cudaERNS_18TensorIteratorBaseEENKUlvE0_clEvENKUlvE1_clEvEUlN3c104HalfEE_EEvS4_RKT_EUliE_EEviT1_,"ax",@progbits
	.align	128
        .global         _ZN2at6native18elementwise_kernelILi128ELi4EZNS0_15gpu_kernel_implIZZZNS0_19sigmoid_kernel_cudaERNS_18TensorIteratorBaseEENKUlvE0_clEvENKUlvE1_clEvEUlN3c104HalfEE_EEvS4_RKT_EUliE_EEviT1_
        .type           _ZN2at6native18elementwise_kernelILi128ELi4EZNS0_15gpu_kernel_implIZZZNS0_19sigmoid_kernel_cudaERNS_18TensorIteratorBaseEENKUlvE0_clEvENKUlvE1_clEvEUlN3c104HalfEE_EEvS4_RKT_EUliE_EEviT1_,@function
        .size           _ZN2at6native18elementwise_kernelILi128ELi4EZNS0_15gpu_kernel_implIZZZNS0_19sigmoid_kernel_cudaERNS_18TensorIteratorBaseEENKUlvE0_clEvENKUlvE1_clEvEUlN3c104HalfEE_EEvS4_RKT_EUliE_EEviT1_,(.L_x_11237 - _ZN2at6native18elementwise_kernelILi128ELi4EZNS0_15gpu_kernel_implIZZZNS0_19sigmoid_kernel_cudaERNS_18TensorIteratorBaseEENKUlvE0_clEvENKUlvE1_clEvEUlN3c104HalfEE_EEvS4_RKT_EUliE_EEviT1_)
        .other          _ZN2at6native18elementwise_kernelILi128ELi4EZNS0_15gpu_kernel_implIZZZNS0_19sigmoid_kernel_cudaERNS_18TensorIteratorBaseEENKUlvE0_clEvENKUlvE1_clEvEUlN3c104HalfEE_EEvS4_RKT_EUliE_EEviT1_,@"STO_CUDA_ENTRY STV_DEFAULT"
_ZN2at6native18elementwise_kernelILi128ELi4EZNS0_15gpu_kernel_implIZZZNS0_19sigmoid_kernel_cudaERNS_18TensorIteratorBaseEENKUlvE0_clEvENKUlvE1_clEvEUlN3c104HalfEE_EEvS4_RKT_EUliE_EEviT1_:
.text._ZN2at6native18elementwise_kernelILi128ELi4EZNS0_15gpu_kernel_implIZZZNS0_19sigmoid_kernel_cudaERNS_18TensorIteratorBaseEENKUlvE0_clEvENKUlvE1_clEvEUlN3c104HalfEE_EEvS4_RKT_EUliE_EEviT1_:
        /* <DEDUP_REMOVED lines=313> */
.L_x_9110:
        /* <DEDUP_REMOVED lines=22> */
.L_x_9114:
[----:B------:R-:W2:Y:S02]  /*14f0*/  LDG.E.U8 R2, desc[UR36][R2.64] ;  /* 0x0000002402027981 */ /* 0x000ea4000c1e1100 */
[----:B--2---:R-:W-:-:S04]  /*1500*/  I2FP.F32.U32 R0, R2 ;  /* 0x0000000200007245 */ /* 0x004fc80000201000 */
[----:B------:R-:W-:Y:S01]  /*1510*/  F2FP.F16.F32.PACK_AB R0, RZ, R0 ;  /* 0x00000000ff00723e */ /* 0x000fe200000000ff */
[----:B------:R-:W-:Y:S06]  /*1520*/  BRA `(.L_x_9116) ;  /* 0x0000000c00887947 */ /* 0x000fec0003800000 */
.L_x_9113:
        /* <DEDUP_REMOVED lines=10> */
.L_x_9118:
[----:B------:R-:W2:Y:S02]  /*15d0*/  LDG.E R2, desc[UR36][R2.64] ;  /* 0x0000002402027981 */ /* 0x000ea4000c1e1900 */
[----:B--2---:R-:W-:-:S04]  /*15e0*/  I2FP.F32.S32 R0, R2 ;  /* 0x0000000200007245 */ /* 0x004fc80000201400 */
[----:B------:R-:W-:Y:S01]  /*15f0*/  F2FP.F16.F32.PACK_AB R0, RZ, R0 ;  /* 0x00000000ff00723e */ /* 0x000fe200000000ff */
[----:B------:R-:W-:Y:S06]  /*1600*/  BRA `(.L_x_9116) ;  /* 0x0000000c00507947 */ /* 0x000fec0003800000 */
.L_x_9117:
[----:B------:R-:W2:Y:S02]  /*1610*/  LDG.E.U16 R2, desc[UR36][R2.64] ;  /* 0x0000002402027981 */ /* 0x000ea4000c1e1500 */
[----:B--2---:R-:W0:Y:S02]  /*1620*/  I2F.S16 R0, R2 ;  /* 0x0000000200007306 */ /* 0x004e240000101400 */
[----:B0-----:R-:W-:Y:S01]  /*1630*/  F2FP.F16.F32.PACK_AB R0, RZ, R0 ;  /* 0x00000000ff00723e */ /* 0x001fe200000000ff */
[----:B------:R-:W-:Y:S06]  /*1640*/  BRA `(.L_x_9116) ;  /* 0x0000000c00407947 */ /* 0x000fec0003800000 */
.L_x_9112:
        /* <DEDUP_REMOVED lines=9> */
.L_x_9120:
[----:B------:R0:W5:Y:S01]  /*16e0*/  LDG.E.U16 R0, desc[UR36][R2.64] ;  /* 0x0000002402007981 */ /* 0x000162000c1e1500 */
[----:B------:R-:W-:Y:S05]  /*16f0*/  BRA `(.L_x_9116) ;  /* 0x0000000c00147947 */ /* 0x000fea0003800000 */
.L_x_9119:
        /* <DEDUP_REMOVED lines=9> */
.L_x_9122:
[----:B------:R1:W5:Y:S01]  /*1790*/  LDG.E.U16 R0, desc[UR36][R2.64] ;  /* 0x0000002402007981 */ /* 0x000362000c1e1500 */
[----:B------:R-:W-:Y:S05]  /*17a0*/  BRA `(.L_x_9116) ;  /* 0x0000000800e87947 */ /* 0x000fea0003800000 */
.L_x_9121:
        /* <DEDUP_REMOVED lines=8> */
.L_x_9111:
        /* <DEDUP_REMOVED lines=13> */
.L_x_9125:
        /* <DEDUP_REMOVED lines=8> */
.L_x_9124:
        /* <DEDUP_REMOVED lines=28> */
.L_x_9127:
        /* <DEDUP_REMOVED lines=15> */
.L_x_9126:
[----:B------:R-:W2:Y:S02]  /*1c30*/  LDG.E.U16 R0, desc[UR36][R2.64] ;  /* 0x0000002402007981 */ /* 0x000ea4000c1e1500 */
[----:B--2---:R-:W-:-:S05]  /*1c40*/  IMAD.U32 R0, R0, 0x10000, RZ ;  /* 0x0001000000007824 */ /* 0x004fca00078e00ff */
[----:B------:R-:W-:Y:S01]  /*1c50*/  F2FP.F16.F32.PACK_AB R0, RZ, R0 ;  /* 0x00000000ff00723e */ /* 0x000fe200000000ff */
[----:B------:R-:W-:Y:S06]  /*1c60*/  BRA `(.L_x_9116) ;  /* 0x0000000400b87947 */ /* 0x000fec0003800000 */
.L_x_9123:
        /* <DEDUP_REMOVED lines=12> */
.L_x_9130:
        /* <DEDUP_REMOVED lines=21> */
.L_x_9134:
[----:B------:R-:W-:Y:S05]  /*1e80*/  BSYNC B1 ;  /* 0x0000000000017941 */ /* 0x000fea0003800000 */
.L_x_9133:
[----:B------:R-:W-:Y:S01]  /*1e90*/  LEA R3, R0, 0x3b800000, 0x17 ;  /* 0x3b80000000037811 */ /* 0x000fe200078eb8ff */
[----:B------:R-:W-:-:S05]  /*1ea0*/  IMAD.SHL.U32 R0, R2, 0x100000, RZ ;  /* 0x0010000002007824 */ /* 0x000fca00078e00ff */
[----:B------:R-:W-:-:S07]  /*1eb0*/  LOP3.LUT R0, R3, R0, R4, 0xfe, !PT ;  /* 0x0000000003007212 */ /* 0x000fce00078efe04 */
.L_x_9132:
[----:B------:R-:W-:Y:S05]  /*1ec0*/  BSYNC B0 ;  /* 0x0000000000007941 */ /* 0x000fea0003800000 */
.L_x_9131:
[----:B------:R-:W-:Y:S01]  /*1ed0*/  F2FP.F16.F32.PACK_AB R0, RZ, R0 ;  /* 0x00000000ff00723e */ /* 0x000fe200000000ff */
[----:B------:R-:W-:Y:S06]  /*1ee0*/  BRA `(.L_x_9116) ;  /* 0x0000000400187947 */ /* 0x000fec0003800000 */
.L_x_9129:
        /* <DEDUP_REMOVED lines=21> */
.L_x_9138:
[----:B------:R-:W-:Y:S05]  /*2040*/  BSYNC B1 ;  /* 0x0000000000017941 */ /* 0x000fea0003800000 */
.L_x_9137:
[----:B------:R-:W-:Y:S01]  /*2050*/  LEA R3, R0, 0x37800000, 0x17 ;  /* 0x3780000000037811 */ /* 0x000fe200078eb8ff */
[----:B------:R-:W-:-:S05]  /*2060*/  IMAD.SHL.U32 R0, R2, 0x200000, RZ ;  /* 0x0020000002007824 */ /* 0x000fca00078e00ff */
[----:B------:R-:W-:-:S07]  /*2070*/  LOP3.LUT R0, R3, R0, R4, 0xfe, !PT ;  /* 0x0000000003007212 */ /* 0x000fce00078efe04 */
.L_x_9136:
[----:B------:R-:W-:Y:S05]  /*2080*/  BSYNC B0 ;  /* 0x0000000000007941 */ /* 0x000fea0003800000 */
.L_x_9135:
[----:B------:R-:W-:Y:S01]  /*2090*/  F2FP.F16.F32.PACK_AB R0, RZ, R0 ;  /* 0x00000000ff00723e */ /* 0x000fe200000000ff */
[----:B------:R-:W-:Y:S06]  /*20a0*/  BRA `(.L_x_9116) ;  /* 0x0000000000a87947 */ /* 0x000fec0003800000 */
.L_x_9128:
        /* <DEDUP_REMOVED lines=14> */
.L_x_9142:
[----:B------:R-:W-:Y:S05]  /*2190*/  BSYNC B0 ;  /* 0x0000000000007941 */ /* 0x000fea0003800000 */
.L_x_9141:
[----:B------:R-:W-:Y:S01]  /*21a0*/  F2FP.F16.F32.PACK_AB R0, RZ, R0 ;  /* 0x00000000ff00723e */ /* 0x000fe200000000ff */
[----:B------:R-:W-:Y:S06]  /*21b0*/  BRA `(.L_x_9116) ;  /* 0x0000000000647947 */ /* 0x000fec0003800000 */
.L_x_9115:
        /* <DEDUP_REMOVED lines=16> */
.L_x_9143:
[----:B------:R-:W-:Y:S01]  /*22c0*/  PRMT R0, RZ, 0x7610, R0 ;  /* 0x00007610ff007816 */ /* 0x000fe20000000000 */
[----:B------:R-:W-:Y:S06]  /*22d0*/  BRA `(.L_x_9116) ;  /* 0x00000000001c7947 */ /* 0x000fec0003800000 */
.L_x_9140:
[----:B------:R-:W2:Y:S02]  /*22e0*/  LDG.E.64 R2, desc[UR36][R2.64] ;  /* 0x0000002402027981 */ /* 0x000ea4000c1e1b00 */
[----:B--2---:R-:W0:Y:S02]  /*22f0*/  I2F.U64 R0, R2 ;  /* 0x0000000200007312 */ /* 0x004e240000301000 */
[----:B0-----:R-:W-:Y:S01]  /*2300*/  F2FP.F16.F32.PACK_AB R0, RZ, R0 ;  /* 0x00000000ff00723e */ /* 0x001fe200000000ff */
[----:B------:R-:W-:Y:S06]  /*2310*/  BRA `(.L_x_9116) ;  /* 0x00000000000c7947 */ /* 0x000fec0003800000 */
.L_x_9139:
[----:B------:R-:W2:Y:S02]  /*2320*/  LDG.E R2, desc[UR36][R2.64] ;  /* 0x0000002402027981 */ /* 0x000ea4000c1e1900 */
[----:B--2---:R-:W-:-:S04]  /*2330*/  I2FP.F32.U32 R0, R2 ;  /* 0x0000000200007245 */ /* 0x004fc80000201000 */
[----:B------:R-:W-:-:S07]  /*2340*/  F2FP.F16.F32.PACK_AB R0, RZ, R0 ;  /* 0x00000000ff00723e */ /* 0x000fce00000000ff */
.L_x_9116:
[----:B-----5:R-:W-:Y:S01]  /*2350*/  HADD2.F32 R0, -RZ, R0.H0_H0 ;  /* 0x20000000ff007230 */ /* 0x020fe20000004100 */
[----:B------:R-:W0:Y:S04]  /*2360*/  LDC.U8 R5, c[0x0][0x421] ;  /* 0x00010840ff057b82 */ /* 0x000e280000000000 */
[----:B------:R-:W-:-:S06]  /*2370*/  FMUL.FTZ R0, R0, -1.4426950216293334961 ;  /* 0xbfb8aa3b00007820 */ /* 0x000fcc0000410000 */
[----:B------:R-:W2:Y:S01]  /*2380*/  MUFU.EX2 R0, R0 ;  /* 0x0000000000007308 */ /* 0x000ea20000000800 */
[----:B01----:R-:W-:Y:S01]  /*2390*/  PRMT R3, R5, 0x9910, RZ ;  /* 0x0000991005037816 */ /* 0x003fe200000000ff */
[----:B--2---:R-:W-:-:S03]  /*23a0*/  FADD.FTZ R2, R0, 1 ;  /* 0x3f80000000027421 */ /* 0x004fc60000010000 */
[----:B------:R-:W-:-:S03]  /*23b0*/  ISETP.GT.AND P0, PT, R3, 0x9, PT ;  /* 0x000000090300780c */ /* 0x000fc60003f04270 */
[----:B------:R-:W0:Y:S02]  /*23c0*/  MUFU.RCP R2, R2 ;  /* 0x0000000200027308 */ /* 0x000e240000001000 */
[----:B0-----:R-:W-:-:S08]  /*23d0*/  F2FP.F16.F32.PACK_AB R4, RZ, R2 ;  /* 0x00000002ff04723e */ /* 0x001fd000000000ff */
        /* <DEDUP_REMOVED lines=13> */
.L_x_9147:
[----:B------:R-:W-:-:S06]  /*24b0*/  HADD2.F32 R3, -RZ, R4.H0_H0 ;  /* 0x20000004ff037230 */ /* 0x000fcc0000004100 */
[----:B------:R-:W0:Y:S02]  /*24c0*/  F2I.S64.TRUNC R2, R3 ;  /* 0x0000000300027311 */ /* 0x000e24000020d900 */
[----:B0-----:R3:W-:Y:S01]  /*24d0*/  STG.E.U8 desc[UR36][R16.64], R2 ;  /* 0x0000000210007986 */ /* 0x0017e2000c101124 */
[----:B------:R-:W-:Y:S05]  /*24e0*/  BRA `(.L_x_9149) ;  /* 0x0000000c00847947 */ /* 0x000fea0003800000 */
.L_x_9146:
        /* <DEDUP_REMOVED lines=10> */
.L_x_9151:
[----:B------:R-:W-:-:S04]  /*2590*/  HADD2.F32 R4, -RZ, R4.H0_H0 ;  /* 0x20000004ff047230 */ /* 0x000fc80000004100 */
[----:B------:R-:W0:Y:S02]  /*25a0*/  F2I.FTZ.TRUNC.NTZ R3, R4 ;  /* 0x0000000400037305 */ /* 0x000e24000021f100 */
[----:B0-----:R1:W-:Y:S01]  /*25b0*/  STG.E desc[UR36][R16.64], R3 ;  /* 0x0000000310007986 */ /* 0x0013e2000c101924 */
[----:B------:R-:W-:Y:S05]  /*25c0*/  BRA `(.L_x_9149) ;  /* 0x0000000c004c7947 */ /* 0x000fea0003800000 */
.L_x_9150:
[----:B------:R-:W-:-:S04]  /*25d0*/  HADD2.F32 R4, -RZ, R4.H0_H0 ;  /* 0x20000004ff047230 */ /* 0x000fc80000004100 */
[----:B------:R-:W0:Y:S02]  /*25e0*/  F2I.FTZ.TRUNC.NTZ R3, R4 ;  /* 0x0000000400037305 */ /* 0x000e24000021f100 */
[----:B0-----:R2:W-:Y:S01]  /*25f0*/  STG.E.U16 desc[UR36][R16.64], R3 ;  /* 0x0000000310007986 */ /* 0x0015e2000c101524 */
[----:B------:R-:W-:Y:S05]  /*2600*/  BRA `(.L_x_9149) ;  /* 0x0000000c003c7947 */ /* 0x000fea0003800000 */
.L_x_9145:
        /* <DEDUP_REMOVED lines=9> */
.L_x_9153:
[----:B------:R0:W-:Y:S01]  /*26a0*/  STG.E.U16 desc[UR36][R16.64], R4 ;  /* 0x0000000410007986 */ /* 0x0001e2000c101524 */
[----:B------:R-:W-:Y:S05]  /*26b0*/  BRA `(.L_x_9149) ;  /* 0x0000000c00107947 */ /* 0x000fea0003800000 */
.L_x_9152:
        /* <DEDUP_REMOVED lines=10> */
.L_x_9155:
[----:B------:R-:W-:-:S05]  /*2760*/  HADD2.F32 R0, -RZ, R4.H0_H0 ;  /* 0x20000004ff007230 */ /* 0x000fca0000004100 */
[----:B------:R-:W-:-:S04]  /*2770*/  F2FP.F16.F32.PACK_AB R0, RZ, R0 ;  /* 0x00000000ff00723e */ /* 0x000fc800000000ff */
[----:B------:R-:W-:-:S05]  /*2780*/  PRMT R0, R0, 0x5410, RZ ;  /* 0x0000541000007816 */ /* 0x000fca00000000ff */
[----:B------:R0:W-:Y:S01]  /*2790*/  STG.E desc[UR36][R16.64], R0 ;  /* 0x0000000010007986 */ /* 0x0001e2000c101924 */
[----:B------:R-:W-:Y:S05]  /*27a0*/  BRA `(.L_x_9149) ;  /* 0x0000000800d47947 */ /* 0x000fea0003800000 */
.L_x_9154:
[----:B------:R-:W-:-:S05]  /*27b0*/  HADD2.F32 R2, -RZ, R4.H0_H0 ;  /* 0x20000004ff027230 */ /* 0x000fca0000004100 */
[----:B------:R-:W-:-:S06]  /*27c0*/  FMUL.FTZ R2, R2, 1 ;  /* 0x3f80000002027820 */ /* 0x000fcc0000410000 */
[----:B------:R-:W0:Y:S02]  /*27d0*/  F2F.F64.F32 R2, R2 ;  /* 0x0000000200027310 */ /* 0x000e240000201800 */
[----:B0-----:R0:W-:Y:S01]  /*27e0*/  STG.E.64 desc[UR36][R16.64], R2 ;  /* 0x0000000210007986 */ /* 0x0011e2000c101b24 */
[----:B------:R-:W-:Y:S05]  /*27f0*/  BRA `(.L_x_9149) ;  /* 0x0000000800c07947 */ /* 0x000fea0003800000 */
.L_x_9144:
        /* <DEDUP_REMOVED lines=13> */
.L_x_9158:
[----:B------:R-:W-:Y:S01]  /*28d0*/  HADD2.F32 R4, -RZ, R4.H0_H0 ;  /* 0x20000004ff047230 */ /* 0x000fe20000004100 */
[----:B------:R-:W-:-:S04]  /*28e0*/  CS2R R6, SRZ ;  /* 0x0000000000067805 */ /* 0x000fc8000001ff00 */
[----:B------:R-:W-:-:S06]  /*28f0*/  FMUL.FTZ R4, R4, 1 ;  /* 0x3f80000004047820 */ /* 0x000fcc0000410000 */
[----:B------:R-:W0:Y:S02]  /*2900*/  F2F.F64.F32 R4, R4 ;  /* 0x0000000400047310 */ /* 0x000e240000201800 */
[----:B0-----:R0:W-:Y:S01]  /*2910*/  STG.E.128 desc[UR36][R16.64], R4 ;  /* 0x0000000410007986 */ /* 0x0011e2000c101d24 */
[----:B------:R-:W-:Y:S05]  /*2920*/  BRA `(.L_x_9149) ;  /* 0x0000000800747947 */ /* 0x000fea0003800000 */
.L_x_9157:
        /* <DEDUP_REMOVED lines=21> */
.L_x_9162:
[----:B------:R-:W-:Y:S05]  /*2a80*/  BSYNC B0 ;  /* 0x0000000000007941 */ /* 0x000fea0003800000 */
.L_x_9161:
[----:B------:R-:W-:-:S05]  /*2a90*/  LOP3.LUT R3, R0, R3, RZ, 0xfc, !PT ;  /* 0x0000000300037212 */ /* 0x000fca00078efcff */
[----:B------:R0:W-:Y:S01]  /*2aa0*/  STG.E.U8 desc[UR36][R16.64], R3 ;  /* 0x0000000310007986 */ /* 0x0001e2000c101124 */
[----:B------:R-:W-:Y:S05]  /*2ab0*/  BRA `(.L_x_9149) ;  /* 0x0000000800107947 */ /* 0x000fea0003800000 */
.L_x_9160:
        /* <DEDUP_REMOVED lines=13> */
.L_x_9164:
[----:B------:R-:W-:Y:S01]  /*2b90*/  IMAD.MOV.U32 R0, RZ, RZ, 0x7f ;  /* 0x0000007fff007424 */ /* 0x000fe200078e00ff */
[----:B------:R-:W-:-:S04]  /*2ba0*/  ISETP.GT.U32.AND P0, PT, R2, 0x7f800000, PT ;  /* 0x7f8000000200780c */ /* 0x000fc80003f04070 */
[----:B------:R-:W-:-:S09]  /*2bb0*/  SEL R0, R0, 0x7c, P0 ;  /* 0x0000007c00007807 */ /* 0x000fd20000000000 */
.L_x_9165:
[----:B------:R-:W-:Y:S05]  /*2bc0*/  BSYNC B0 ;  /* 0x0000000000007941 */ /* 0x000fea0003800000 */
.L_x_9163:
[----:B------:R-:W-:-:S04]  /*2bd0*/  LOP3.LUT R2, R3, 0x80000000, RZ, 0xc0, !PT ;  /* 0x8000000003027812 */ /* 0x000fc800078ec0ff */
[----:B------:R-:W-:-:S04]  /*2be0*/  SHF.R.U32.HI R3, RZ, 0x18, R2 ;  /* 0x00000018ff037819 */ /* 0x000fc80000011602 */
[----:B------:R-:W-:-:S05]  /*2bf0*/  LOP3.LUT R3, R0, R3, RZ, 0xfc, !PT ;  /* 0x0000000300037212 */ /* 0x000fca00078efcff */
[----:B------:R0:W-:Y:S01]  /*2c00*/  STG.E.U8 desc[UR36][R16.64], R3 ;  /* 0x0000000310007986 */ /* 0x0001e2000c101124 */
[----:B------:R-:W-:Y:S05]  /*2c10*/  BRA `(.L_x_9149) ;  /* 0x0000000400b87947 */ /* 0x000fea0003800000 */
.L_x_9159:
[----:B------:R-:W-:-:S05]  /*2c20*/  HADD2.F32 R0, -RZ, R4.H0_H0 ;  /* 0x20000004ff007230 */ /* 0x000fca0000004100 */
[----:B------:R-:W-:-:S05]  /*2c30*/  F2FP.BF16.F32.PACK_AB R0, RZ, R0 ;  /* 0x00000000ff00723e */ /* 0x000fca00000010ff */
[----:B------:R0:W-:Y:S01]  /*2c40*/  STG.E.U16 desc[UR36][R16.64], R0 ;  /* 0x0000000010007986 */ /* 0x0001e2000c101524 */
[----:B------:R-:W-:Y:S05]  /*2c50*/  BRA `(.L_x_9149) ;  /* 0x0000000400a87947 */ /* 0x000fea0003800000 */
.L_x_9156:
        /* <DEDUP_REMOVED lines=12> */
.L_x_9168:
        /* <DEDUP_REMOVED lines=17> */
.L_x_9171:
[----:B------:R-:W-:-:S04]  /*2e30*/  LOP3.LUT R2, R3, 0x80000000, RZ, 0xc0, !PT ;  /* 0x8000000003027812 */ /* 0x000fc800078ec0ff */
[----:B------:R-:W-:-:S04]  /*2e40*/  SHF.R.U32.HI R3, RZ, 0x18, R2 ;  /* 0x00000018ff037819 */ /* 0x000fc80000011602 */
[----:B------:R-:W-:-:S04]  /*2e50*/  LOP3.LUT R0, R0, R3, RZ, 0xfc, !PT ;  /* 0x0000000300007212 */ /* 0x000fc800078efcff */
[----:B------:R-:W-:-:S07]  /*2e60*/  PRMT R8, R0, 0x7610, R8 ;  /* 0x0000761000087816 */ /* 0x000fce0000000008 */
.L_x_9170:
[----:B------:R-:W-:Y:S05]  /*2e70*/  BSYNC B0 ;  /* 0x0000000000007941 */ /* 0x000fea0003800000 */
.L_x_9169:
[----:B------:R0:W-:Y:S01]  /*2e80*/  STG.E.U8 desc[UR36][R16.64], R8 ;  /* 0x0000000810007986 */ /* 0x0001e2000c101124 */
[----:B------:R-:W-:Y:S05]  /*2e90*/  BRA `(.L_x_9149) ;  /* 0x0000000400187947 */ /* 0x000fea0003800000 */
.L_x_9167:
        /* <DEDUP_REMOVED lines=17> */
.L_x_9174:
[----:B------:R-:W-:-:S04]  /*2fb0*/  LOP3.LUT R2, R3, 0x80000000, RZ, 0xc0, !PT ;  /* 0x8000000003027812 */ /* 0x000fc800078ec0ff */
[----:B------:R-:W-:-:S04]  /*2fc0*/  SHF.R.U32.HI R3, RZ, 0x18, R2 ;  /* 0x00000018ff037819 */ /* 0x000fc80000011602 */
[----:B------:R-:W-:-:S04]  /*2fd0*/  LOP3.LUT R0, R0, R3, RZ, 0xfc, !PT ;  /* 0x0000000300007212 */ /* 0x000fc800078efcff */
[----:B------:R-:W-:-:S07]  /*2fe0*/  PRMT R8, R0, 0x7610, R8 ;  /* 0x0000761000087816 */ /* 0x000fce0000000008 */
.L_x_9173:
[----:B------:R-:W-:Y:S05]  /*2ff0*/  BSYNC B0 ;  /* 0x0000000000007941 */ /* 0x000fea0003800000 */
.L_x_9172:
[----:B------:R0:W-:Y:S01]  /*3000*/  STG.E.U8 desc[UR36][R16.64], R8 ;  /* 0x0000000810007986 */ /* 0x0001e2000c101124 */
[----:B------:R-:W-:Y:S05]  /*3010*/  BRA `(.L_x_9149) ;  /* 0x0000000000b87947 */ /* 0x000fea0003800000 */
.L_x_9166:
        /* <DEDUP_REMOVED lines=22> */
.L_x_9148:
        /* <DEDUP_REMOVED lines=16> */
.L_x_9177:
[----:B------:R-:W-:Y:S05]  /*3280*/  BRA `(.L_x_9149) ;  /* 0x00000000001c7947 */ /* 0x000fea0003800000 */
.L_x_9176:
[----:B------:R-:W-:-:S06]  /*3290*/  HADD2.F32 R2, -RZ, R4.H0_H0 ;  /* 0x20000004ff027230 */ /* 0x000fcc0000004100 */
[----:B------:R-:W0:Y:S02]  /*32a0*/  F2I.U64.TRUNC R2, R2 ;  /* 0x0000000200027311 */ /* 0x000e24000020d800 */
[----:B0-----:R0:W-:Y:S01]  /*32b0*/  STG.E.64 desc[UR36][R16.64], R2 ;  /* 0x0000000210007986 */ /* 0x0011e2000c101b24 */
[----:B------:R-:W-:Y:S05]  /*32c0*/  BRA `(.L_x_9149) ;  /* 0x00000000000c7947 */ /* 0x000fea0003800000 */
.L_x_9175:
[----:B------:R-:W-:-:S04]  /*32d0*/  HADD2.F32 R4, -RZ, R4.H0_H0 ;  /* 0x20000004ff047230 */ /* 0x000fc80000004100 */
[----:B------:R-:W0:Y:S02]  /*32e0*/  F2I.FTZ.U32.TRUNC.NTZ R3, R4 ;  /* 0x0000000400037305 */ /* 0x000e24000021f000 */
[----:B0-----:R0:W-:Y:S02]  /*32f0*/  STG.E desc[UR36][R16.64], R3 ;  /* 0x0000000310007986 */ /* 0x0011e4000c101924 */
.L_x_9149:
[----:B------:R-:W-:-:S04]  /*3300*/  IMAD R18, R23, 0x200, R18 ;  /* 0x0000020017127824 */ /* 0x000fc800078e0212 */
[----:B------:R-:W-:-:S07]  /*3310*/  VIADD R19, R18, 0x80 ;  /* 0x0000008012137836 */ /* 0x000fce0000000000 */
.L_x_9109:
[----:B------:R-:W-:Y:S05]  /*3320*/  BSYNC B6 ;  /* 0x0000000000067941 */ /* 0x000fea0003800000 */
.L_x_9108:
        /* <DEDUP_REMOVED lines=307> */
.L_x_9180:
        /* <DEDUP_REMOVED lines=22> */
.L_x_9184:
[----:B------:R-:W2:Y:S02]  /*47c0*/  LDG.E.U8 R2, desc[UR36][R2.64] ;  /* 0x0000002402027981 */ /* 0x000ea4000c1e1100 */
[----:B--2---:R-:W-:-:S04]  /*47d0*/  I2FP.F32.U32 R0, R2 ;  /* 0x0000000200007245 */ /* 0x004fc80000201000 */
[----:B------:R-:W-:Y:S01]  /*47e0*/  F2FP.F16.F32.PACK_AB R0, RZ, R0 ;  /* 0x00000000ff00723e */ /* 0x000fe200000000ff */
[----:B------:R-:W-:Y:S06]  /*47f0*/  BRA `(.L_x_9186) ;  /* 0x0000000c00887947 */ /* 0x000fec0003800000 */
.L_x_9183:
        /* <DEDUP_REMOVED lines=10> */
.L_x_9188:
[----:B------:R-:W2:Y:S02]  /*48a0*/  LDG.E R2, desc[UR36][R2.64] ;  /* 0x0000002402027981 */ /* 0x000ea4000c1e1900 */
[----:B--2---:R-:W-:-:S04]  /*48b0*/  I2FP.F32.S32 R0, R2 ;  /* 0x0000000200007245 */ /* 0x004fc80000201400 */
[----:B------:R-:W-:Y:S01]  /*48c0*/  F2FP.F16.F32.PACK_AB R0, RZ, R0 ;  /* 0x00000000ff00723e */ /* 0x000fe200000000ff */
[----:B------:R-:W-:Y:S06]  /*48d0*/  BRA `(.L_x_9186) ;  /* 0x0000000c00507947 */ /* 0x000fec0003800000 */
.L_x_9187:
[----:B------:R-:W2:Y:S02]  /*48e0*/  LDG.E.U16 R2, desc[UR36][R2.64] ;  /* 0x0000002402027981 */ /* 0x000ea4000c1e1500 */
[----:B--2---:R-:W0:Y:S02]  /*48f0*/  I2F.S16 R0, R2 ;  /* 0x0000000200007306 */ /* 0x004e240000101400 */
[----:B0-----:R-:W-:Y:S01]  /*4900*/  F2FP.F16.F32.PACK_AB R0, RZ, R0 ;  /* 0x00000000ff00723e */ /* 0x001fe200000000ff */
[----:B------:R-:W-:Y:S06]  /*4910*/  BRA `(.L_x_9186) ;  /* 0x0000000c00407947 */ /* 0x000fec0003800000 */
.L_x_9182:
        /* <DEDUP_REMOVED lines=9> */
.L_x_9190:
[----:B------:R0:W5:Y:S01]  /*49b0*/  LDG.E.U16 R0, desc[UR36][R2.64] ;  /* 0x0000002402007981 */ /* 0x000162000c1e1500 */
[----:B------:R-:W-:Y:S05]  /*49c0*/  BRA `(.L_x_9186) ;  /* 0x0000000c00147947 */ /* 0x000fea0003800000 */
.L_x_9189:
        /* <DEDUP_REMOVED lines=9> */
.L_x_9192:
[----:B------:R1:W5:Y:S01]  /*4a60*/  LDG.E.U16 R0, desc[UR36][R2.64] ;  /* 0x0000002402007981 */ /* 0x000362000c1e1500 */
[----:B------:R-:W-:Y:S05]  /*4a70*/  BRA `(.L_x_9186) ;  /* 0x0000000800e87947 */ /* 0x000fea0003800000 */
.L_x_9191:
        /* <DEDUP_REMOVED lines=8> */
.L_x_9181:
        /* <DEDUP_REMOVED lines=13> */
.L_x_9195:
        /* <DEDUP_REMOVED lines=8> */
.L_x_9194:
        /* <DEDUP_REMOVED lines=28> */
.L_x_9197:
        /* <DEDUP_REMOVED lines=15> */
.L_x_9196:
[----:B------:R-:W2:Y:S02]  /*4f00*/  LDG.E.U16 R0, desc[UR36][R2.64] ;  /* 0x0000002402007981 */ /* 0x000ea4000c1e1500 */
[----:B--2---:R-:W-:-:S05]  /*4f10*/  IMAD.U32 R0, R0, 0x10000, RZ ;  /* 0x0001000000007824 */ /* 0x004fca00078e00ff */
[----:B------:R-:W-:Y:S01]  /*4f20*/  F2FP.F16.F32.PACK_AB R0, RZ, R0 ;  /* 0x00000000ff00723e */ /* 0x000fe200000000ff */
[----:B------:R-:W-:Y:S06]  /*4f30*/  BRA `(.L_x_9186) ;  /* 0x0000000400b87947 */ /* 0x000fec0003800000 */
.L_x_9193:
        /* <DEDUP_REMOVED lines=12> */
.L_x_9200:
        /* <DEDUP_REMOVED lines=21> */
.L_x_9204:
[----:B------:R-:W-:Y:S05]  /*5150*/  BSYNC B1 ;  /* 0x0000000000017941 */ /* 0x000fea0003800000 */
.L_x_9203:
[----:B------:R-:W-:Y:S01]  /*5160*/  LEA R3, R0, 0x3b800000, 0x17 ;  /* 0x3b80000000037811 */ /* 0x000fe200078eb8ff */
[----:B------:R-:W-:-:S05]  /*5170*/  IMAD.SHL.U32 R0, R2, 0x100000, RZ ;  /* 0x0010000002007824 */ /* 0x000fca00078e00ff */
[----:B------:R-:W-:-:S07]  /*5180*/  LOP3.LUT R0, R3, R0, R4, 0xfe, !PT ;  /* 0x0000000003007212 */ /* 0x000fce00078efe04 */
.L_x_9202:
[----:B------:R-:W-:Y:S05]  /*5190*/  BSYNC B0 ;  /* 0x0000000000007941 */ /* 0x000fea0003800000 */
.L_x_9201:
[----:B------:R-:W-:Y:S01]  /*51a0*/  F2FP.F16.F32.PACK_AB R0, RZ, R0 ;  /* 0x00000000ff00723e */ /* 0x000fe200000000ff */
[----:B------:R-:W-:Y:S06]  /*51b0*/  BRA `(.L_x_9186) ;  /* 0x0000000400187947 */ /* 0x000fec0003800000 */
.L_x_9199:
        /* <DEDUP_REMOVED lines=21> */
.L_x_9208:
[----:B------:R-:W-:Y:S05]  /*5310*/  BSYNC B1 ;  /* 0x0000000000017941 */ /* 0x000fea0003800000 */
.L_x_9207:
[----:B------:R-:W-:Y:S01]  /*5320*/  LEA R3, R0, 0x37800000, 0x17 ;  /* 0x3780000000037811 */ /* 0x000fe200078eb8ff */
[----:B------:R-:W-:-:S05]  /*5330*/  IMAD.SHL.U32 R0, R2, 0x200000, RZ ;  /* 0x0020000002007824 */ /* 0x000fca00078e00ff */
[----:B------:R-:W-:-:S07]  /*5340*/  LOP3.LUT R0, R3, R0, R4, 0xfe, !PT ;  /* 0x0000000003007212 */ /* 0x000fce00078efe04 */
.L_x_9206:
[----:B------:R-:W-:Y:S05]  /*5350*/  BSYNC B0 ;  /* 0x0000000000007941 */ /* 0x000fea0003800000 */
.L_x_9205:
[----:B------:R-:W-:Y:S01]  /*5360*/  F2FP.F16.F32.PACK_AB R0, RZ, R0 ;  /* 0x00000000ff00723e */ /* 0x000fe200000000ff */
[----:B------:R-:W-:Y:S06]  /*5370*/  BRA `(.L_x_9186) ;  /* 0x0000000000a87947 */ /* 0x000fec0003800000 */
.L_x_9198:
        /* <DEDUP_REMOVED lines=14> */
.L_x_9212:
[----:B------:R-:W-:Y:S05]  /*5460*/  BSYNC B0 ;  /* 0x0000000000007941 */ /* 0x000fea0003800000 */
.L_x_9211:
[----:B------:R-:W-:Y:S01]  /*5470*/  F2FP.F16.F32.PACK_AB R0, RZ, R0 ;  /* 0x00000000ff00723e */ /* 0x000fe200000000ff */
[----:B------:R-:W-:Y:S06]  /*5480*/  BRA `(.L_x_9186) ;  /* 0x0000000000647947 */ /* 0x000fec0003800000 */
.L_x_9185:
        /* <DEDUP_REMOVED lines=16> */
.L_x_9213:
[----:B------:R-:W-:Y:S01]  /*5590*/  PRMT R0, RZ, 0x7610, R0 ;  /* 0x00007610ff007816 */ /* 0x000fe20000000000 */
[----:B------:R-:W-:Y:S06]  /*55a0*/  BRA `(.L_x_9186) ;  /* 0x00000000001c7947 */ /* 0x000fec0003800000 */
.L_x_9210:
[----:B------:R-:W2:Y:S02]  /*55b0*/  LDG.E.64 R2, desc[UR36][R2.64] ;  /* 0x0000002402027981 */ /* 0x000ea4000c1e1b00 */
[----:B--2---:R-:W0:Y:S02]  /*55c0*/  I2F.U64 R0, R2 ;  /* 0x0000000200007312 */ /* 0x004e240000301000 */
[----:B0-----:R-:W-:Y:S01]  /*55d0*/  F2FP.F16.F32.PACK_AB R0, RZ, R0 ;  /* 0x00000000ff00723e */ /* 0x001fe200000000ff */
[----:B------:R-:W-:Y:S06]  /*55e0*/  BRA `(.L_x_9186) ;  /* 0x00000000000c7947 */ /* 0x000fec0003800000 */
.L_x_9209:
[----:B------:R-:W2:Y:S02]  /*55f0*/  LDG.E R2, desc[UR36][R2.64] ;  /* 0x0000002402027981 */ /* 0x000ea4000c1e1900 */
[----:B--2---:R-:W-:-:S04]  /*5600*/  I2FP.F32.U32 R0, R2 ;  /* 0x0000000200007245 */ /* 0x004fc80000201000 */
[----:B------:R-:W-:-:S07]  /*5610*/  F2FP.F16.F32.PACK_AB R0, RZ, R0 ;  /* 0x00000000ff00723e */ /* 0x000fce00000000ff */
.L_x_9186:
[----:B-----5:R-:W-:Y:S01]  /*5620*/  HADD2.F32 R0, -RZ, R0.H0_H0 ;  /* 0x20000000ff007230 */ /* 0x020fe20000004100 */
[----:B------:R-:W2:Y:S04]  /*5630*/  LDC.U8 R5, c[0x0][0x421] ;  /* 0x00010840ff057b82 */ /* 0x000ea80000000000 */
[----:B------:R-:W-:-:S06]  /*5640*/  FMUL.FTZ R0, R0, -1.4426950216293334961 ;  /* 0xbfb8aa3b00007820 */ /* 0x000fcc0000410000 */
[----:B------:R-:W0:Y:S01]  /*5650*/  MUFU.EX2 R0, R0 ;  /* 0x0000000000007308 */ /* 0x000e220000000800 */
[----:B--2---:R-:W-:Y:S01]  /*5660*/  PRMT R4, R5, 0x9910, RZ ;  /* 0x0000991005047816 */ /* 0x004fe200000000ff */
[----:B01----:R-:W-:-:S03]  /*5670*/  FADD.FTZ R2, R0, 1 ;  /* 0x3f80000000027421 */ /* 0x003fc60000010000 */
        /* <DEDUP_REMOVED lines=16> */
.L_x_9217:
[----:B------:R-:W-:-:S06]  /*5780*/  HADD2.F32 R3, -RZ, R3.H0_H0 ;  /* 0x20000003ff037230 */ /* 0x000fcc0000004100 */
[----:B------:R-:W0:Y:S02]  /*5790*/  F2I.S64.TRUNC R2, R3 ;  /* 0x0000000300027311 */ /* 0x000e24000020d900 */
[----:B0-----:R0:W-:Y:S01]  /*57a0*/  STG.E.U8 desc[UR36][R16.64], R2 ;  /* 0x0000000210007986 */ /* 0x0011e2000c101124 */
[----:B------:R-:W-:Y:S05]  /*57b0*/  BRA `(.L_x_9219) ;  /* 0x0000000c00847947 */ /* 0x000fea0003800000 */
.L_x_9216:
        /* <DEDUP_REMOVED lines=10> */
.L_x_9221:
[----:B------:R-:W-:-:S06]  /*5860*/  HADD2.F32 R3, -RZ, R3.H0_H0 ;  /* 0x20000003ff037230 */ /* 0x000fcc0000004100 */
[----:B------:R-:W0:Y:S02]  /*5870*/  F2I.FTZ.TRUNC.NTZ R3, R3 ;  /* 0x0000000300037305 */ /* 0x000e24000021f100 */
[----:B0-----:R0:W-:Y:S01]  /*5880*/  STG.E desc[UR36][R16.64], R3 ;  /* 0x0000000310007986 */ /* 0x0011e2000c101924 */
[----:B------:R-:W-:Y:S05]  /*5890*/  BRA `(.L_x_9219) ;  /* 0x0000000c004c7947 */ /* 0x000fea0003800000 */
.L_x_9220:
[----:B------:R-:W-:-:S06]  /*58a0*/  HADD2.F32 R3, -RZ, R3.H0_H0 ;  /* 0x20000003ff037230 */ /* 0x000fcc0000004100 */
[----:B------:R-:W0:Y:S02]  /*58b0*/  F2I.FTZ.TRUNC.NTZ R3, R3 ;  /* 0x0000000300037305 */ /* 0x000e24000021f100 */
[----:B0-----:R0:W-:Y:S01]  /*58c0*/  STG.E.U16 desc[UR36][R16.64], R3 ;  /* 0x0000000310007986 */ /* 0x0011e2000c101524 */
[----:B------:R-:W-:Y:S05]  /*58d0*/  BRA `(.L_x_9219) ;  /* 0x0000000c003c7947 */ /* 0x000fea0003800000 */
.L_x_9215:
        /* <DEDUP_REMOVED lines=9> */
.L_x_9223:
[----:B------:R0:W-:Y:S01]  /*5970*/  STG.E.U16 desc[UR36][R16.64], R3 ;  /* 0x0000000310007986 */ /* 0x0001e2000c101524 */
[----:B------:R-:W-:Y:S05]  /*5980*/  BRA `(.L_x_9219) ;  /* 0x0000000c00107947 */ /* 0x000fea0003800000 */
.L_x_9222:
        /* <DEDUP_REMOVED lines=10> */
.L_x_9225:
[----:B------:R-:W-:-:S05]  /*5a30*/  HADD2.F32 R0, -RZ, R3.H0_H0 ;  /* 0x20000003ff007230 */ /* 0x000fca0000004100 */
[----:B------:R-:W-:-:S04]  /*5a40*/  F2FP.F16.F32.PACK_AB R0, RZ, R0 ;  /* 0x00000000ff00723e */ /* 0x000fc800000000ff */
[----:B------:R-:W-:-:S05]  /*5a50*/  PRMT R0, R0, 0x5410, RZ ;  /* 0x0000541000007816 */ /* 0x000fca00000000ff */
[----:B------:R0:W-:Y:S01]  /*5a60*/  STG.E desc[UR36][R16.64], R0 ;  /* 0x0000000010007986 */ /* 0x0001e2000c101924 */
[----:B------:R-:W-:Y:S05]  /*5a70*/  BRA `(.L_x_9219) ;  /* 0x0000000800d47947 */ /* 0x000fea0003800000 */
.L_x_9224:
[----:B------:R-:W-:-:S05]  /*5a80*/  HADD2.F32 R2, -RZ, R3.H0_H0 ;  /* 0x20000003ff027230 */ /* 0x000fca0000004100 */
[----:B------:R-:W-:-:S06]  /*5a90*/  FMUL.FTZ R2, R2, 1 ;  /* 0x3f80000002027820 */ /* 0x000fcc0000410000 */
[----:B------:R-:W0:Y:S02]  /*5aa0*/  F2F.F64.F32 R2, R2 ;  /* 0x0000000200027310 */ /* 0x000e240000201800 */
[----:B0-----:R0:W-:Y:S01]  /*5ab0*/  STG.E.64 desc[UR36][R16.64], R2 ;  /* 0x0000000210007986 */ /* 0x0011e2000c101b24 */
[----:B------:R-:W-:Y:S05]  /*5ac0*/  BRA `(.L_x_9219) ;  /* 0x0000000800c07947 */ /* 0x000fea0003800000 */
.L_x_9214:
        /* <DEDUP_REMOVED lines=13> */
.L_x_9228:
[----:B------:R-:W-:Y:S01]  /*5ba0*/  HADD2.F32 R3, -RZ, R3.H0_H0 ;  /* 0x20000003ff037230 */ /* 0x000fe20000004100 */
[----:B------:R-:W-:-:S04]  /*5bb0*/  CS2R R6, SRZ ;  /* 0x0000000000067805 */ /* 0x000fc8000001ff00 */
[----:B------:R-:W-:-:S04]  /*5bc0*/  FMUL.FTZ R3, R3, 1 ;  /* 0x3f80000003037820 */ /* 0x000fc80000410000 */
[----:B------:R-:W0:Y:S02]  /*5bd0*/  F2F.F64.F32 R4, R3 ;  /* 0x0000000300047310 */ /* 0x000e240000201800 */
[----:B0-----:R0:W-:Y:S01]  /*5be0*/  STG.E.128 desc[UR36][R16.64], R4 ;  /* 0x0000000410007986 */ /* 0x0011e2000c101d24 */
[----:B------:R-:W-:Y:S05]  /*5bf0*/  BRA `(.L_x_9219) ;  /* 0x0000000800747947 */ /* 0x000fea0003800000 */
.L_x_9227:
        /* <DEDUP_REMOVED lines=21> */
.L_x_9232:
[----:B------:R-:W-:Y:S05]  /*5d50*/  BSYNC B0 ;  /* 0x0000000000007941 */ /* 0x000fea0003800000 */
.L_x_9231:
[----:B------:R-:W-:-:S05]  /*5d60*/  LOP3.LUT R3, R0, R3, RZ, 0xfc, !PT ;  /* 0x0000000300037212 */ /* 0x000fca00078efcff */
[----:B------:R0:W-:Y:S01]  /*5d70*/  STG.E.U8 desc[UR36][R16.64], R3 ;  /* 0x0000000310007986 */ /* 0x0001e2000c101124 */
[----:B------:R-:W-:Y:S05]  /*5d80*/  BRA `(.L_x_9219) ;  /* 0x0000000800107947 */ /* 0x000fea0003800000 */
.L_x_9230:
        /* <DEDUP_REMOVED lines=13> */
.L_x_9234:
[----:B------:R-:W-:Y:S01]  /*5e60*/  IMAD.MOV.U32 R0, RZ, RZ, 0x7f ;  /* 0x0000007fff007424 */ /* 0x000fe200078e00ff */
[----:B------:R-:W-:-:S04]  /*5e70*/  ISETP.GT.U32.AND P0, PT, R2, 0x7f800000, PT ;  /* 0x7f8000000200780c */ /* 0x000fc80003f04070 */
[----:B------:R-:W-:-:S09]  /*5e80*/  SEL R0, R0, 0x7c, P0 ;  /* 0x0000007c00007807 */ /* 0x000fd20000000000 */
.L_x_9235:
[----:B------:R-:W-:Y:S05]  /*5e90*/  BSYNC B0 ;  /* 0x0000000000007941 */ /* 0x000fea0003800000 */
.L_x_9233:
[----:B------:R-:W-:-:S04]  /*5ea0*/  LOP3.LUT R2, R3, 0x80000000, RZ, 0xc0, !PT ;  /* 0x8000000003027812 */ /* 0x000fc800078ec0ff */
[----:B------:R-:W-:-:S04]  /*5eb0*/  SHF.R.U32.HI R3, RZ, 0x18, R2 ;  /* 0x00000018ff037819 */ /* 0x000fc80000011602 */
[----:B------:R-:W-:-:S05]  /*5ec0*/  LOP3.LUT R3, R0, R3, RZ, 0xfc, !PT ;  /* 0x0000000300037212 */ /* 0x000fca00078efcff */
[----:B------:R0:W-:Y:S01]  /*5ed0*/  STG.E.U8 desc[UR36][R16.64], R3 ;  /* 0x0000000310007986 */ /* 0x0001e2000c101124 */
[----:B------:R-:W-:Y:S05]  /*5ee0*/  BRA `(.L_x_9219) ;  /* 0x0000000400b87947 */ /* 0x000fea0003800000 */
.L_x_9229:
[----:B------:R-:W-:-:S05]  /*5ef0*/  HADD2.F32 R0, -RZ, R3.H0_H0 ;  /* 0x20000003ff007230 */ /* 0x000fca0000004100 */
[----:B------:R-:W-:-:S05]  /*5f00*/  F2FP.BF16.F32.PACK_AB R0, RZ, R0 ;  /* 0x00000000ff00723e */ /* 0x000fca00000010ff */
[----:B------:R0:W-:Y:S01]  /*5f10*/  STG.E.U16 desc[UR36][R16.64], R0 ;  /* 0x0000000010007986 */ /* 0x0001e2000c101524 */
[----:B------:R-:W-:Y:S05]  /*5f20*/  BRA `(.L_x_9219) ;  /* 0x0000000400a87947 */ /* 0x000fea0003800000 */
.L_x_9226:
        /* <DEDUP_REMOVED lines=12> */
.L_x_9238:
        /* <DEDUP_REMOVED lines=17> */
.L_x_9241:
[----:B------:R-:W-:-:S04]  /*6100*/  LOP3.LUT R2, R3, 0x80000000, RZ, 0xc0, !PT ;  /* 0x8000000003027812 */ /* 0x000fc800078ec0ff */
[----:B------:R-:W-:-:S04]  /*6110*/  SHF.R.U32.HI R3, RZ, 0x18, R2 ;  /* 0x00000018ff037819 */ /* 0x000fc80000011602 */
[----:B------:R-:W-:-:S04]  /*6120*/  LOP3.LUT R0, R0, R3, RZ, 0xfc, !PT ;  /* 0x0000000300007212 */ /* 0x000fc800078efcff */
[----:B------:R-:W-:-:S07]  /*6130*/  PRMT R8, R0, 0x7610, R8 ;  /* 0x0000761000087816 */ /* 0x000fce0000000008 */
.L_x_9240:
[----:B------:R-:W-:Y:S05]  /*6140*/  BSYNC B0 ;  /* 0x0000000000007941 */ /* 0x000fea0003800000 */
.L_x_9239:
[----:B------:R3:W-:Y:S01]  /*6150*/  STG.E.U8 desc[UR36][R16.64], R8 ;  /* 0x0000000810007986 */ /* 0x0007e2000c101124 */
[----:B------:R-:W-:Y:S05]  /*6160*/  BRA `(.L_x_9219) ;  /* 0x0000000400187947 */ /* 0x000fea0003800000 */
.L_x_9237:
        /* <DEDUP_REMOVED lines=17> */
.L_x_9244:
[----:B------:R-:W-:-:S04]  /*6280*/  LOP3.LUT R2, R3, 0x80000000, RZ, 0xc0, !PT ;  /* 0x8000000003027812 */ /* 0x000fc800078ec0ff */
[----:B------:R-:W-:-:S04]  /*6290*/  SHF.R.U32.HI R3, RZ, 0x18, R2 ;  /* 0x00000018ff037819 */ /* 0x000fc80000011602 */
[----:B------:R-:W-:-:S04]  /*62a0*/  LOP3.LUT R0, R0, R3, RZ, 0xfc, !PT ;  /* 0x0000000300007212 */ /* 0x000fc800078efcff */
[----:B------:R-:W-:-:S07]  /*62b0*/  PRMT R8, R0, 0x7610, R8 ;  /* 0x0000761000087816 */ /* 0x000fce0000000008 */
.L_x_9243:
[----:B------:R-:W-:Y:S05]  /*62c0*/  BSYNC B0 ;  /* 0x0000000000007941 */ /* 0x000fea0003800000 */
.L_x_9242:
[----:B------:R0:W-:Y:S01]  /*62d0*/  STG.E.U8 desc[UR36][R16.64], R8 ;  /* 0x0000000810007986 */ /* 0x0001e2000c101124 */
[----:B------:R-:W-:Y:S05]  /*62e0*/  BRA `(.L_x_9219) ;  /* 0x0000000000b87947 */ /* 0x000fea0003800000 */
.L_x_9236:
        /* <DEDUP_REMOVED lines=22> */
.L_x_9218:
        /* <DEDUP_REMOVED lines=16> */
.L_x_9247:
[----:B------:R-:W-:Y:S05]  /*6550*/  BRA `(.L_x_9219) ;  /* 0x00000000001c7947 */ /* 0x000fea0003800000 */
.L_x_9246:
[----:B------:R-:W-:-:S06]  /*6560*/  HADD2.F32 R3, -RZ, R3.H0_H0 ;  /* 0x20000003ff037230 */ /* 0x000fcc0000004100 */
[----:B------:R-:W0:Y:S02]  /*6570*/  F2I.U64.TRUNC R2, R3 ;  /* 0x0000000300027311 */ /* 0x000e24000020d800 */
[----:B0-----:R2:W-:Y:S01]  /*6580*/  STG.E.64 desc[UR36][R16.64], R2 ;  /* 0x0000000210007986 */ /* 0x0015e2000c101b24 */
[----:B------:R-:W-:Y:S05]  /*6590*/  BRA `(.L_x_9219) ;  /* 0x00000000000c7947 */ /* 0x000fea0003800000 */
.L_x_9245:
[----:B------:R-:W-:-:S06]  /*65a0*/  HADD2.F32 R3, -RZ, R3.H0_H0 ;  /* 0x20000003ff037230 */ /* 0x000fcc0000004100 */
[----:B------:R-:W0:Y:S02]  /*65b0*/  F2I.FTZ.U32.TRUNC.NTZ R3, R3 ;  /* 0x0000000300037305 */ /* 0x000e24000021f000 */
[----:B0-----:R0:W-:Y:S02]  /*65c0*/  STG.E desc[UR36][R16.64], R3 ;  /* 0x0000000310007986 */ /* 0x0011e4000c101924 */
.L_x_9219:
[----:B------:R-:W-:-:S07]  /*65d0*/  VIADD R19, R19, 0x80 ;  /* 0x0000008013137836 */ /* 0x000fce0000000000 */
.L_x_9179:
[----:B------:R-:W-:Y:S05]  /*65e0*/  BSYNC B6 ;  /* 0x0000000000067941 */ /* 0x000fea0003800000 */
.L_x_9178:
        /* <DEDUP_REMOVED lines=307> */
.L_x_9250:
        /* <DEDUP_REMOVED lines=22> */
.L_x_9254:
[----:B------:R-:W2:Y:S02]  /*7a80*/  LDG.E.U8 R2, desc[UR36][R2.64] ;  /* 0x0000002402027981 */ /* 0x000ea4000c1e1100 */
[----:B--2---:R-:W-:-:S04]  /*7a90*/  I2FP.F32.U32 R0, R2 ;  /* 0x0000000200007245 */ /* 0x004fc80000201000 */
[----:B------:R-:W-:Y:S01]  /*7aa0*/  F2FP.F16.F32.PACK_AB R0, RZ, R0 ;  /* 0x00000000ff00723e */ /* 0x000fe200000000ff */
[----:B------:R-:W-:Y:S06]  /*7ab0*/  BRA `(.L_x_9256) ;  /* 0x0000000c00887947 */ /* 0x000fec0003800000 */
.L_x_9253:
        /* <DEDUP_REMOVED lines=10> */
.L_x_9258:
[----:B------:R-:W2:Y:S02]  /*7b60*/  LDG.E R2, desc[UR36][R2.64] ;  /* 0x0000002402027981 */ /* 0x000ea4000c1e1900 */
[----:B--2---:R-:W-:-:S04]  /*7b70*/  I2FP.F32.S32 R0, R2 ;  /* 0x0000000200007245 */ /* 0x004fc80000201400 */
[----:B------:R-:W-:Y:S01]  /*7b80*/  F2FP.F16.F32.PACK_AB R0, RZ, R0 ;  /* 0x00000000ff00723e */ /* 0x000fe200000000ff */
[----:B------:R-:W-:Y:S06]  /*7b90*/  BRA `(.L_x_9256) ;  /* 0x0000000c00507947 */ /* 0x000fec0003800000 */
.L_x_9257:
[----:B------:R-:W2:Y:S02]  /*7ba0*/  LDG.E.U16 R2, desc[UR36][R2.64] ;  /* 0x0000002402027981 */ /* 0x000ea4000c1e1500 */
[----:B--2---:R-:W0:Y:S02]  /*7bb0*/  I2F.S16 R0, R2 ;  /* 0x0000000200007306 */ /* 0x004e240000101400 */
[----:B0-----:R-:W-:Y:S01]  /*7bc0*/  F2FP.F16.F32.PACK_AB R0, RZ, R0 ;  /* 0x00000000ff00723e */ /* 0x001fe200000000ff */
[----:B------:R-:W-:Y:S06]  /*7bd0*/  BRA `(.L_x_9256) ;  /* 0x0000000c00407947 */ /* 0x000fec0003800000 */
.L_x_9252:
        /* <DEDUP_REMOVED lines=9> */
.L_x_9260:
[----:B------:R1:W5:Y:S01]  /*7c70*/  LDG.E.U16 R0, desc[UR36][R2.64] ;  /* 0x0000002402007981 */ /* 0x000362000c1e1500 */
[----:B------:R-:W-:Y:S05]  /*7c80*/  BRA `(.L_x_9256) ;  /* 0x0000000c00147947 */ /* 0x000fea0003800000 */
.L_x_9259:
        /* <DEDUP_REMOVED lines=9> */
.L_x_9262:
[----:B------:R0:W5:Y:S01]  /*7d20*/  LDG.E.U16 R0, desc[UR36][R2.64] ;  /* 0x0000002402007981 */ /* 0x000162000c1e1500 */
[----:B------:R-:W-:Y:S05]  /*7d30*/  BRA `(.L_x_9256) ;  /* 0x0000000800e87947 */ /* 0x000fea0003800000 */
.L_x_9261:
        /* <DEDUP_REMOVED lines=8> */
.L_x_9251:
        /* <DEDUP_REMOVED lines=13> */
.L_x_9265:
        /* <DEDUP_REMOVED lines=8> */
.L_x_9264:
        /* <DEDUP_REMOVED lines=28> */
.L_x_9267:
        /* <DEDUP_REMOVED lines=15> */
.L_x_9266:
[----:B------:R-:W2:Y:S02]  /*81c0*/  LDG.E.U16 R0, desc[UR36][R2.64] ;  /* 0x0000002402007981 */ /* 0x000ea4000c1e1500 */
[----:B--2---:R-:W-:-:S05]  /*81d0*/  IMAD.U32 R0, R0, 0x10000, RZ ;  /* 0x0001000000007824 */ /* 0x004fca00078e00ff */
[----:B------:R-:W-:Y:S01]  /*81e0*/  F2FP.F16.F32.PACK_AB R0, RZ, R0 ;  /* 0x00000000ff00723e */ /* 0x000fe200000000ff */
[----:B------:R-:W-:Y:S06]  /*81f0*/  BRA `(.L_x_9256) ;  /* 0x0000000400b87947 */ /* 0x000fec0003800000 */
.L_x_9263:
        /* <DEDUP_REMOVED lines=12> */
.L_x_9270:
        /* <DEDUP_REMOVED lines=21> */
.L_x_9274:
[----:B------:R-:W-:Y:S05]  /*8410*/  BSYNC B1 ;  /* 0x0000000000017941 */ /* 0x000fea0003800000 */
.L_x_9273:
[----:B------:R-:W-:Y:S01]  /*8420*/  LEA R3, R0, 0x3b800000, 0x17 ;  /* 0x3b80000000037811 */ /* 0x000fe200078eb8ff */
[----:B------:R-:W-:-:S05]  /*8430*/  IMAD.SHL.U32 R0, R2, 0x100000, RZ ;  /* 0x0010000002007824 */ /* 0x000fca00078e00ff */
[----:B------:R-:W-:-:S07]  /*8440*/  LOP3.LUT R0, R3, R0, R4, 0xfe, !PT ;  /* 0x0000000003007212 */ /* 0x000fce00078efe04 */
.L_x_9272:
[----:B------:R-:W-:Y:S05]  /*8450*/  BSYNC B0 ;  /* 0x0000000000007941 */ /* 0x000fea0003800000 */
.L_x_9271:
[----:B------:R-:W-:Y:S01]  /*8460*/  F2FP.F16.F32.PACK_AB R0, RZ, R0 ;  /* 0x00000000ff00723e */ /* 0x000fe200000000ff */
[----:B------:R-:W-:Y:S06]  /*8470*/  BRA `(.L_x_9256) ;  /* 0x0000000400187947 */ /* 0x000fec0003800000 */
.L_x_9269:
        /* <DEDUP_REMOVED lines=21> */
.L_x_9278:
[----:B------:R-:W-:Y:S05]  /*85d0*/  BSYNC B1 ;  /* 0x0000000000017941 */ /* 0x000fea0003800000 */
.L_x_9277:
[----:B------:R-:W-:Y:S01]  /*85e0*/  LEA R3, R0, 0x37800000, 0x17 ;  /* 0x3780000000037811 */ /* 0x000fe200078eb8ff */
[----:B------:R-:W-:-:S05]  /*85f0*/  IMAD.SHL.U32 R0, R2, 0x200000, RZ ;  /* 0x0020000002007824 */ /* 0x000fca00078e00ff */
[----:B------:R-:W-:-:S07]  /*8600*/  LOP3.LUT R0, R3, R0, R4, 0xfe, !PT ;  /* 0x0000000003007212 */ /* 0x000fce00078efe04 */
.L_x_9276:
[----:B------:R-:W-:Y:S05]  /*8610*/  BSYNC B0 ;  /* 0x0000000000007941 */ /* 0x000fea0003800000 */
.L_x_9275:
[----:B------:R-:W-:Y:S01]  /*8620*/  F2FP.F16.F32.PACK_AB R0, RZ, R0 ;  /* 0x00000000ff00723e */ /* 0x000fe200000000ff */
[----:B------:R-:W-:Y:S06]  /*8630*/  BRA `(.L_x_9256) ;  /* 0x0000000000a87947 */ /* 0x000fec0003800000 */
.L_x_9268:
        /* <DEDUP_REMOVED lines=14> */
.L_x_9282:
[----:B------:R-:W-:Y:S05]  /*8720*/  BSYNC B0 ;  /* 0x0000000000007941 */ /* 0x000fea0003800000 */
.L_x_9281:
[----:B------:R-:W-:Y:S01]  /*8730*/  F2FP.F16.F32.PACK_AB R0, RZ, R0 ;  /* 0x00000000ff00723e */ /* 0x000fe200000000ff */
[----:B------:R-:W-:Y:S06]  /*8740*/  BRA `(.L_x_9256) ;  /* 0x0000000000647947 */ /* 0x000fec0003800000 */
.L_x_9255:
        /* <DEDUP_REMOVED lines=16> */
.L_x_9283:
[----:B------:R-:W-:Y:S01]  /*8850*/  PRMT R0, RZ, 0x7610, R0 ;  /* 0x00007610ff007816 */ /* 0x000fe20000000000 */
[----:B------:R-:W-:Y:S06]  /*8860*/  BRA `(.L_x_9256) ;  /* 0x00000000001c7947 */ /* 0x000fec0003800000 */
.L_x_9280:
[----:B------:R-:W2:Y:S02]  /*8870*/  LDG.E.64 R2, desc[UR36][R2.64] ;  /* 0x0000002402027981 */ /* 0x000ea4000c1e1b00 */
[----:B--2---:R-:W0:Y:S02]  /*8880*/  I2F.U64 R0, R2 ;  /* 0x0000000200007312 */ /* 0x004e240000301000 */
[----:B0-----:R-:W-:Y:S01]  /*8890*/  F2FP.F16.F32.PACK_AB R0, RZ, R0 ;  /* 0x00000000ff00723e */ /* 0x001fe200000000ff */
[----:B------:R-:W-:Y:S06]  /*88a0*/  BRA `(.L_x_9256) ;  /* 0x00000000000c7947 */ /* 0x000fec0003800000 */
.L_x_9279:
[----:B------:R-:W2:Y:S02]  /*88b0*/  LDG.E R2, desc[UR36][R2.64] ;  /* 0x0000002402027981 */ /* 0x000ea4000c1e1900 */
[----:B--2---:R-:W-:-:S04]  /*88c0*/  I2FP.F32.U32 R0, R2 ;  /* 0x0000000200007245 */ /* 0x004fc80000201000 */
[----:B------:R-:W-:-:S07]  /*88d0*/  F2FP.F16.F32.PACK_AB R0, RZ, R0 ;  /* 0x00000000ff00723e */ /* 0x000fce00000000ff */
.L_x_9256:
        /* <DEDUP_REMOVED lines=22> */
.L_x_9287:
[----:B------:R-:W-:-:S06]  /*8a40*/  HADD2.F32 R3, -RZ, R3.H0_H0 ;  /* 0x20000003ff037230 */ /* 0x000fcc0000004100 */
[----:B------:R-:W0:Y:S02]  /*8a50*/  F2I.S64.TRUNC R2, R3 ;  /* 0x0000000300027311 */ /* 0x000e24000020d900 */
[----:B0-----:R3:W-:Y:S01]  /*8a60*/  STG.E.U8 desc[UR36][R16.64], R2 ;  /* 0x0000000210007986 */ /* 0x0017e2000c101124 */
[----:B------:R-:W-:Y:S05]  /*8a70*/  BRA `(.L_x_9289) ;  /* 0x0000000c00847947 */ /* 0x000fea0003800000 */
.L_x_9286:
        /* <DEDUP_REMOVED lines=10> */
.L_x_9291:
[----:B------:R-:W-:-:S06]  /*8b20*/  HADD2.F32 R3, -RZ, R3.H0_H0 ;  /* 0x20000003ff037230 */ /* 0x000fcc0000004100 */
[----:B------:R-:W0:Y:S02]  /*8b30*/  F2I.FTZ.TRUNC.NTZ R3, R3 ;  /* 0x0000000300037305 */ /* 0x000e24000021f100 */
[----:B0-----:R2:W-:Y:S01]  /*8b40*/  STG.E desc[UR36][R16.64], R3 ;  /* 0x0000000310007986 */ /* 0x0015e2000c101924 */
[----:B------:R-:W-:Y:S05]  /*8b50*/  BRA `(.L_x_9289) ;  /* 0x0000000c004c7947 */ /* 0x000fea0003800000 */
.L_x_9290:
[----:B------:R-:W-:-:S06]  /*8b60*/  HADD2.F32 R3, -RZ, R3.H0_H0 ;  /* 0x20000003ff037230 */ /* 0x000fcc0000004100 */
[----:B------:R-:W0:Y:S02]  /*8b70*/  F2I.FTZ.TRUNC.NTZ R3, R3 ;  /* 0x0000000300037305 */ /* 0x000e24000021f100 */
[----:B0-----:R0:W-:Y:S01]  /*8b80*/  STG.E.U16 desc[UR36][R16.64], R3 ;  /* 0x0000000310007986 */ /* 0x0011e2000c101524 */
[----:B------:R-:W-:Y:S05]  /*8b90*/  BRA `(.L_x_9289) ;  /* 0x0000000c003c7947 */ /* 0x000fea0003800000 */
.L_x_9285:
        /* <DEDUP_REMOVED lines=9> */
.L_x_9293:
[----:B------:R0:W-:Y:S01]  /*8c30*/  STG.E.U16 desc[UR36][R16.64], R3 ;  /* 0x0000000310007986 */ /* 0x0001e2000c101524 */
[----:B------:R-:W-:Y:S05]  /*8c40*/  BRA `(.L_x_9289) ;  /* 0x0000000c00107947 */ /* 0x000fea0003800000 */
.L_x_9292:
        /* <DEDUP_REMOVED lines=10> */
.L_x_9295:
[----:B------:R-:W-:-:S05]  /*8cf0*/  HADD2.F32 R0, -RZ, R3.H0_H0 ;  /* 0x20000003ff007230 */ /* 0x000fca0000004100 */
[----:B------:R-:W-:-:S04]  /*8d00*/  F2FP.F16.F32.PACK_AB R0, RZ, R0 ;  /* 0x00000000ff00723e */ /* 0x000fc800000000ff */
[----:B------:R-:W-:-:S05]  /*8d10*/  PRMT R0, R0, 0x5410, RZ ;  /* 0x0000541000007816 */ /* 0x000fca00000000ff */
[----:B------:R0:W-:Y:S01]  /*8d20*/  STG.E desc[UR36][R16.64], R0 ;  /* 0x0000000010007986 */ /* 0x0001e2000c101924 */
[----:B------:R-:W-:Y:S05]  /*8d30*/  BRA `(.L_x_9289) ;  /* 0x0000000800d47947 */ /* 0x000fea0003800000 */
.L_x_9294:
[----:B------:R-:W-:-:S05]  /*8d40*/  HADD2.F32 R2, -RZ, R3.H0_H0 ;  /* 0x20000003ff027230 */ /* 0x000fca0000004100 */
[----:B------:R-:W-:-:S06]  /*8d50*/  FMUL.FTZ R2, R2, 1 ;  /* 0x3f80000002027820 */ /* 0x000fcc0000410000 */
[----:B------:R-:W0:Y:S02]  /*8d60*/  F2F.F64.F32 R2, R2 ;  /* 0x0000000200027310 */ /* 0x000e240000201800 */
[----:B0-----:R0:W-:Y:S01]  /*8d70*/  STG.E.64 desc[UR36][R16.64], R2 ;  /* 0x0000000210007986 */ /* 0x0011e2000c101b24 */
[----:B------:R-:W-:Y:S05]  /*8d80*/  BRA `(.L_x_9289) ;  /* 0x0000000800c07947 */ /* 0x000fea0003800000 */
.L_x_9284:
        /* <DEDUP_REMOVED lines=13> */
.L_x_9298:
[----:B------:R-:W-:Y:S01]  /*8e60*/  HADD2.F32 R3, -RZ, R3.H0_H0 ;  /* 0x20000003ff037230 */ /* 0x000fe20000004100 */
[----:B------:R-:W-:-:S04]  /*8e70*/  CS2R R6, SRZ ;  /* 0x0000000000067805 */ /* 0x000fc8000001ff00 */
[----:B------:R-:W-:-:S04]  /*8e80*/  FMUL.FTZ R3, R3, 1 ;  /* 0x3f80000003037820 */ /* 0x000fc80000410000 */
[----:B------:R-:W0:Y:S02]  /*8e90*/  F2F.F64.F32 R4, R3 ;  /* 0x0000000300047310 */ /* 0x000e240000201800 */
[----:B0-----:R0:W-:Y:S01]  /*8ea0*/  STG.E.128 desc[UR36][R16.64], R4 ;  /* 0x0000000410007986 */ /* 0x0011e2000c101d24 */
[----:B------:R-:W-:Y:S05]  /*8eb0*/  BRA `(.L_x_9289) ;  /* 0x0000000800747947 */ /* 0x000fea0003800000 */
.L_x_9297:
        /* <DEDUP_REMOVED lines=21> */
.L_x_9302:
[----:B------:R-:W-:Y:S05]  /*9010*/  BSYNC B0 ;  /* 0x0000000000007941 */ /* 0x000fea0003800000 */
.L_x_9301:
[----:B------:R-:W-:-:S05]  /*9020*/  LOP3.LUT R3, R0, R3, RZ, 0xfc, !PT ;  /* 0x0000000300037212 */ /* 0x000fca00078efcff */
[----:B------:R0:W-:Y:S01]  /*9030*/  STG.E.U8 desc[UR36][R16.64], R3 ;  /* 0x0000000310007986 */ /* 0x0001e2000c101124 */
[----:B------:R-:W-:Y:S05]  /*9040*/  BRA `(.L_x_9289) ;  /* 0x0000000800107947 */ /* 0x000fea0003800000 */
.L_x_9300:
        /* <DEDUP_REMOVED lines=13> */
.L_x_9304:
[----:B------:R-:W-:Y:S01]  /*9120*/  IMAD.MOV.U32 R0, RZ, RZ, 0x7f ;  /* 0x0000007fff007424 */ /* 0x000fe200078e00ff */
[----:B------:R-:W-:-:S04]  /*9130*/  ISETP.GT.U32.AND P0, PT, R2, 0x7f800000, PT ;  /* 0x7f8000000200780c */ /* 0x000fc80003f04070 */
[----:B------:R-:W-:-:S09]  /*9140*/  SEL R0, R0, 0x7c, P0 ;  /* 0x0000007c00007807 */ /* 0x000fd20000000000 */
.L_x_9305:
[----:B------:R-:W-:Y:S05]  /*9150*/  BSYNC B0 ;  /* 0x0000000000007941 */ /* 0x000fea0003800000 */
.L_x_9303:
[----:B------:R-:W-:-:S04]  /*9160*/  LOP3.LUT R2, R3, 0x80000000, RZ, 0xc0, !PT ;  /* 0x8000000003027812 */ /* 0x000fc800078ec0ff */
[----:B------:R-:W-:-:S04]  /*9170*/  SHF.R.U32.HI R3, RZ, 0x18, R2 ;  /* 0x00000018ff037819 */ /* 0x000fc80000011602 */
[----:B------:R-:W-:-:S05]  /*9180*/  LOP3.LUT R3, R0, R3, RZ, 0xfc, !PT ;  /* 0x0000000300037212 */ /* 0x000fca00078efcff */
[----:B------:R0:W-:Y:S01]  /*9190*/  STG.E.U8 desc[UR36][R16.64], R3 ;  /* 0x0000000310007986 */ /* 0x0001e2000c101124 */
[----:B------:R-:W-:Y:S05]  /*91a0*/  BRA `(.L_x_9289) ;  /* 0x0000000400b87947 */ /* 0x000fea0003800000 */
.L_x_9299:
[----:B------:R-:W-:-:S05]  /*91b0*/  HADD2.F32 R0, -RZ, R3.H0_H0 ;  /* 0x20000003ff007230 */ /* 0x000fca0000004100 */
[----:B------:R-:W-:-:S05]  /*91c0*/  F2FP.BF16.F32.PACK_AB R0, RZ, R0 ;  /* 0x00000000ff00723e */ /* 0x000fca00000010ff */
[----:B------:R0:W-:Y:S01]  /*91d0*/  STG.E.U16 desc[UR36][R16.64], R0 ;  /* 0x0000000010007986 */ /* 0x0001e2000c101524 */
[----:B------:R-:W-:Y:S05]  /*91e0*/  BRA `(.L_x_9289) ;  /* 0x0000000400a87947 */ /* 0x000fea0003800000 */
.L_x_9296:
        /* <DEDUP_REMOVED lines=12> */
.L_x_9308:
        /* <DEDUP_REMOVED lines=17> */
.L_x_9311:
[----:B------:R-:W-:-:S04]  /*93c0*/  LOP3.LUT R2, R3, 0x80000000, RZ, 0xc0, !PT ;  /* 0x8000000003027812 */ /* 0x000fc800078ec0ff */
[----:B------:R-:W-:-:S04]  /*93d0*/  SHF.R.U32.HI R3, RZ, 0x18, R2 ;  /* 0x00000018ff037819 */ /* 0x000fc80000011602 */
[----:B------:R-:W-:-:S04]  /*93e0*/  LOP3.LUT R0, R0, R3, RZ, 0xfc, !PT ;  /* 0x0000000300007212 */ /* 0x000fc800078efcff */
[----:B------:R-:W-:-:S07]  /*93f0*/  PRMT R8, R0, 0x7610, R8 ;  /* 0x0000761000087816 */ /* 0x000fce0000000008 */
.L_x_9310:
[----:B------:R-:W-:Y:S05]  /*9400*/  BSYNC B0 ;  /* 0x0000000000007941 */ /* 0x000fea0003800000 */
.L_x_9309:
[----:B------:R0:W-:Y:S01]  /*9410*/  STG.E.U8 desc[UR36][R16.64], R8 ;  /* 0x0000000810007986 */ /* 0x0001e2000c101124 */
[----:B------:R-:W-:Y:S05]  /*9420*/  BRA `(.L_x_9289) ;  /* 0x0000000400187947 */ /* 0x000fea0003800000 */
.L_x_9307:
        /* <DEDUP_REMOVED lines=17> */
.L_x_9314:
[----:B------:R-:W-:-:S04]  /*9540*/  LOP3.LUT R2, R3, 0x80000000, RZ, 0xc0, !PT ;  /* 0x8000000003027812 */ /* 0x000fc800078ec0ff */
[----:B------:R-:W-:-:S04]  /*9550*/  SHF.R.U32.HI R3, RZ, 0x18, R2 ;  /* 0x00000018ff037819 */ /* 0x000fc80000011602 */
[----:B------:R-:W-:-:S04]  /*9560*/  LOP3.LUT R0, R0, R3, RZ, 0xfc, !PT ;  /* 0x0000000300007212 */ /* 0x000fc800078efcff */
[----:B------:R-:W-:-:S07]  /*9570*/  PRMT R8, R0, 0x7610, R8 ;  /* 0x0000761000087816 */ /* 0x000fce0000000008 */
.L_x_9313:
[----:B------:R-:W-:Y:S05]  /*9580*/  BSYNC B0 ;  /* 0x0000000000007941 */ /* 0x000fea0003800000 */
.L_x_9312:
[----:B------:R0:W-:Y:S01]  /*9590*/  STG.E.U8 desc[UR36][R16.64], R8 ;  /* 0x0000000810007986 */ /* 0x0001e2000c101124 */
[----:B------:R-:W-:Y:S05]  /*95a0*/  BRA `(.L_x_9289) ;  /* 0x0000000000b87947 */ /* 0x000fea0003800000 */
.L_x_9306:
        /* <DEDUP_REMOVED lines=22> */
.L_x_9288:
        /* <DEDUP_REMOVED lines=16> */
.L_x_9317:
[----:B------:R-:W-:Y:S05]  /*9810*/  BRA `(.L_x_9289) ;  /* 0x00000000001c7947 */ /* 0x000fea0003800000 */
.L_x_9316:
[----:B------:R-:W-:-:S06]  /*9820*/  HADD2.F32 R3, -RZ, R3.H0_H0 ;  /* 0x20000003ff037230 */ /* 0x000fcc0000004100 */
[----:B------:R-:W0:Y:S02]  /*9830*/  F2I.U64.TRUNC R2, R3 ;  /* 0x0000000300027311 */ /* 0x000e24000020d800 */
[----:B0-----:R0:W-:Y:S01]  /*9840*/  STG.E.64 desc[UR36][R16.64], R2 ;  /* 0x0000000210007986 */ /* 0x0011e2000c101b24 */
[----:B------:R-:W-:Y:S05]  /*9850*/  BRA `(.L_x_9289) ;  /* 0x00000000000c7947 */ /* 0x000fea0003800000 */
.L_x_9315:
[----:B------:R-:W-:-:S06]  /*9860*/  HADD2.F32 R3, -RZ, R3.H0_H0 ;  /* 0x20000003ff037230 */ /* 0x000fcc0000004100 */
[----:B------:R-:W0:Y:S02]  /*9870*/  F2I.FTZ.U32.TRUNC.NTZ R3, R3 ;  /* 0x0000000300037305 */ /* 0x000e24000021f000 */
[----:B0-----:R0:W-:Y:S02]  /*9880*/  STG.E desc[UR36][R16.64], R3 ;  /* 0x0000000310007986 */ /* 0x0011e4000c101924 */
.L_x_9289:
[----:B------:R-:W-:-:S07]  /*9890*/  VIADD R19, R19, 0x80 ;  /* 0x0000008013137836 */ /* 0x000fce0000000000 */
.L_x_9249:
[----:B------:R-:W-:Y:S05]  /*98a0*/  BSYNC B6 ;  /* 0x0000000000067941 */ /* 0x000fea0003800000 */
.L_x_9248:
        /* <DEDUP_REMOVED lines=306> */
.L_x_9318:
        /* <DEDUP_REMOVED lines=22> */
.L_x_9322:
[----:B------:R-:W2:Y:S02]  /*ad30*/  LDG.E.U8 R2, desc[UR36][R2.64] ;  /* 0x0000002402027981 */ /* 0x000ea4000c1e1100 */
[----:B--2---:R-:W-:-:S04]  /*ad40*/  I2FP.F32.U32 R0, R2 ;  /* 0x0000000200007245 */ /* 0x004fc80000201000 */
[----:B------:R-:W-:Y:S01]  /*ad50*/  F2FP.F16.F32.PACK_AB R0, RZ, R0 ;  /* 0x00000000ff00723e */ /* 0x000fe200000000ff */
[----:B------:R-:W-:Y:S06]  /*ad60*/  BRA `(.L_x_9324) ;  /* 0x0000000c00887947 */ /* 0x000fec0003800000 */
.L_x_9321:
        /* <DEDUP_REMOVED lines=10> */
.L_x_9326:
[----:B------:R-:W2:Y:S02]  /*ae10*/  LDG.E R2, desc[UR36][R2.64] ;  /* 0x0000002402027981 */ /* 0x000ea4000c1e1900 */
[----:B--2---:R-:W-:-:S04]  /*ae20*/  I2FP.F32.S32 R0, R2 ;  /* 0x0000000200007245 */ /* 0x004fc80000201400 */
[----:B------:R-:W-:Y:S01]  /*ae30*/  F2FP.F16.F32.PACK_AB R0, RZ, R0 ;  /* 0x00000000ff00723e */ /* 0x000fe200000000ff */
[----:B------:R-:W-:Y:S06]  /*ae40*/  BRA `(.L_x_9324) ;  /* 0x0000000c00507947 */ /* 0x000fec0003800000 */
.L_x_9325:
[----:B------:R-:W2:Y:S02]  /*ae50*/  LDG.E.U16 R2, desc[UR36][R2.64] ;  /* 0x0000002402027981 */ /* 0x000ea4000c1e1500 */
[----:B--2---:R-:W0:Y:S02]  /*ae60*/  I2F.S16 R0, R2 ;  /* 0x0000000200007306 */ /* 0x004e240000101400 */
[----:B0-----:R-:W-:Y:S01]  /*ae70*/  F2FP.F16.F32.PACK_AB R0, RZ, R0 ;  /* 0x00000000ff00723e */ /* 0x001fe200000000ff */
[----:B------:R-:W-:Y:S06]  /*ae80*/  BRA `(.L_x_9324) ;  /* 0x0000000c00407947 */ /* 0x000fec0003800000 */
.L_x_9320:
        /* <DEDUP_REMOVED lines=9> */
.L_x_9328:
[----:B------:R1:W5:Y:S01]  /*af20*/  LDG.E.U16 R0, desc[UR36][R2.64] ;  /* 0x0000002402007981 */ /* 0x000362000c1e1500 */
[----:B------:R-:W-:Y:S05]  /*af30*/  BRA `(.L_x_9324) ;  /* 0x0000000c00147947 */ /* 0x000fea0003800000 */
.L_x_9327:
        /* <DEDUP_REMOVED lines=9> */
.L_x_9330:
[----:B------:R0:W5:Y:S01]  /*afd0*/  LDG.E.U16 R0, desc[UR36][R2.64] ;  /* 0x0000002402007981 */ /* 0x000162000c1e1500 */
[----:B------:R-:W-:Y:S05]  /*afe0*/  BRA `(.L_x_9324) ;  /* 0x0000000800e87947 */ /* 0x000fea0003800000 */
.L_x_9329:
        /* <DEDUP_REMOVED lines=8> */
.L_x_9319:
        /* <DEDUP_REMOVED lines=13> */
.L_x_9333:
        /* <DEDUP_REMOVED lines=8> */
.L_x_9332:
        /* <DEDUP_REMOVED lines=28> */
.L_x_9335:
        /* <DEDUP_REMOVED lines=15> */
.L_x_9334:
[----:B------:R-:W2:Y:S02]  /*b470*/  LDG.E.U16 R0, desc[UR36][R2.64] ;  /* 0x0000002402007981 */ /* 0x000ea4000c1e1500 */
[----:B--2---:R-:W-:-:S05]  /*b480*/  IMAD.U32 R0, R0, 0x10000, RZ ;  /* 0x0001000000007824 */ /* 0x004fca00078e00ff */
[----:B------:R-:W-:Y:S01]  /*b490*/  F2FP.F16.F32.PACK_AB R0, RZ, R0 ;  /* 0x00000000ff00723e */ /* 0x000fe200000000ff */
[----:B------:R-:W-:Y:S06]  /*b4a0*/  BRA `(.L_x_9324) ;  /* 0x0000000400b87947 */ /* 0x000fec0003800000 */
.L_x_9331:
        /* <DEDUP_REMOVED lines=12> */
.L_x_9338:
        /* <DEDUP_REMOVED lines=21> */
.L_x_9342:
[----:B------:R-:W-:Y:S05]  /*b6c0*/  BSYNC B1 ;  /* 0x0000000000017941 */ /* 0x000fea0003800000 */
.L_x_9341:
[----:B------:R-:W-:Y:S01]  /*b6d0*/  LEA R3, R0, 0x3b800000, 0x17 ;  /* 0x3b80000000037811 */ /* 0x000fe200078eb8ff */
[----:B------:R-:W-:-:S05]  /*b6e0*/  IMAD.SHL.U32 R0, R2, 0x100000, RZ ;  /* 0x0010000002007824 */ /* 0x000fca00078e00ff */
[----:B------:R-:W-:-:S07]  /*b6f0*/  LOP3.LUT R0, R3, R0, R4, 0xfe, !PT ;  /* 0x0000000003007212 */ /* 0x000fce00078efe04 */
.L_x_9340:
[----:B------:R-:W-:Y:S05]  /*b700*/  BSYNC B0 ;  /* 0x0000000000007941 */ /* 0x000fea0003800000 */
.L_x_9339:
[----:B------:R-:W-:Y:S01]  /*b710*/  F2FP.F16.F32.PACK_AB R0, RZ, R0 ;  /* 0x00000000ff00723e */ /* 0x000fe200000000ff */
[----:B------:R-:W-:Y:S06]  /*b720*/  BRA `(.L_x_9324) ;  /* 0x0000000400187947 */ /* 0x000fec0003800000 */
.L_x_9337:
        /* <DEDUP_REMOVED lines=21> */
.L_x_9346:
[----:B------:R-:W-:Y:S05]  /*b880*/  BSYNC B1 ;  /* 0x0000000000017941 */ /* 0x000fea0003800000 */
.L_x_9345:
[----:B------:R-:W-:Y:S01]  /*b890*/  LEA R3, R0, 0x37800000, 0x17 ;  /* 0x3780000000037811 */ /* 0x000fe200078eb8ff */
[----:B------:R-:W-:-:S05]  /*b8a0*/  IMAD.SHL.U32 R0, R2, 0x200000, RZ ;  /* 0x0020000002007824 */ /* 0x000fca00078e00ff */
[----:B------:R-:W-:-:S07]  /*b8b0*/  LOP3.LUT R0, R3, R0, R4, 0xfe, !PT ;  /* 0x0000000003007212 */ /* 0x000fce00078efe04 */
.L_x_9344:
[----:B------:R-:W-:Y:S05]  /*b8c0*/  BSYNC B0 ;  /* 0x0000000000007941 */ /* 0x000fea0003800000 */
.L_x_9343:
[----:B------:R-:W-:Y:S01]  /*b8d0*/  F2FP.F16.F32.PACK_AB R0, RZ, R0 ;  /* 0x00000000ff00723e */ /* 0x000fe200000000ff */
[----:B------:R-:W-:Y:S06]  /*b8e0*/  BRA `(.L_x_9324) ;  /* 0x0000000000a87947 */ /* 0x000fec0003800000 */
.L_x_9336:
        /* <DEDUP_REMOVED lines=14> */
.L_x_9350:
[----:B------:R-:W-:Y:S05]  /*b9d0*/  BSYNC B0 ;  /* 0x0000000000007941 */ /* 0x000fea0003800000 */
.L_x_9349:
[----:B------:R-:W-:Y:S01]  /*b9e0*/  F2FP.F16.F32.PACK_AB R0, RZ, R0 ;  /* 0x00000000ff00723e */ /* 0x000fe200000000ff */
[----:B------:R-:W-:Y:S06]  /*b9f0*/  BRA `(.L_x_9324) ;  /* 0x0000000000647947 */ /* 0x000fec0003800000 */
.L_x_9323:
        /* <DEDUP_REMOVED lines=16> */
.L_x_9351:
[----:B------:R-:W-:Y:S01]  /*bb00*/  PRMT R0, RZ, 0x7610, R0 ;  /* 0x00007610ff007816 */ /* 0x000fe20000000000 */
[----:B------:R-:W-:Y:S06]  /*bb10*/  BRA `(.L_x_9324) ;  /* 0x00000000001c7947 */ /* 0x000fec0003800000 */
.L_x_9348:
[----:B------:R-:W2:Y:S02]  /*bb20*/  LDG.E.64 R2, desc[UR36][R2.64] ;  /* 0x0000002402027981 */ /* 0x000ea4000c1e1b00 */
[----:B--2---:R-:W0:Y:S02]  /*bb30*/  I2F.U64 R0, R2 ;  /* 0x0000000200007312 */ /* 0x004e240000301000 */
[----:B0-----:R-:W-:Y:S01]  /*bb40*/  F2FP.F16.F32.PACK_AB R0, RZ, R0 ;  /* 0x00000000ff00723e */ /* 0x001fe200000000ff */
[----:B------:R-:W-:Y:S06]  /*bb50*/  BRA `(.L_x_9324) ;  /* 0x00000000000c7947 */ /* 0x000fec0003800000 */
.L_x_9347:
[----:B------:R-:W2:Y:S02]  /*bb60*/  LDG.E R2, desc[UR36][R2.64] ;  /* 0x0000002402027981 */ /* 0x000ea4000c1e1900 */
[----:B--2---:R-:W-:-:S04]  /*bb70*/  I2FP.F32.U32 R0, R2 ;  /* 0x0000000200007245 */ /* 0x004fc80000201000 */
[----:B------:R-:W-:-:S07]  /*bb80*/  F2FP.F16.F32.PACK_AB R0, RZ, R0 ;  /* 0x00000000ff00723e */ /* 0x000fce00000000ff */
.L_x_9324:
        /* <DEDUP_REMOVED lines=22> */
.L_x_9355:
[----:B------:R-:W-:-:S06]  /*bcf0*/  HADD2.F32 R3, -RZ, R3.H0_H0 ;  /* 0x20000003ff037230 */ /* 0x000fcc0000004100 */
[----:B------:R-:W0:Y:S02]  /*bd00*/  F2I.S64.TRUNC R2, R3 ;  /* 0x0000000300027311 */ /* 0x000e24000020d900 */
[----:B0-----:R-:W-:Y:S01]  /*bd10*/  STG.E.U8 desc[UR36][R16.64], R2 ;  /* 0x0000000210007986 */ /* 0x001fe2000c101124 */
[----:B------:R-:W-:Y:S05]  /*bd20*/  EXIT ;  /* 0x000000000000794d */ /* 0x000fea0003800000 */
.L_x_9354:
        /* <DEDUP_REMOVED lines=10> */
.L_x_9358:
[----:B------:R-:W-:-:S06]  /*bdd0*/  HADD2.F32 R3, -RZ, R3.H0_H0 ;  /* 0x20000003ff037230 */ /* 0x000fcc0000004100 */
[----:B------:R-:W0:Y:S02]  /*bde0*/  F2I.FTZ.TRUNC.NTZ R3, R3 ;  /* 0x0000000300037305 */ /* 0x000e24000021f100 */
[----:B0-----:R-:W-:Y:S01]  /*bdf0*/  STG.E desc[UR36][R16.64], R3 ;  /* 0x0000000310007986 */ /* 0x001fe2000c101924 */
[----:B------:R-:W-:Y:S05]  /*be00*/  EXIT ;  /* 0x000000000000794d */ /* 0x000fea0003800000 */
.L_x_9357:
[----:B------:R-:W-:-:S06]  /*be10*/  HADD2.F32 R3, -RZ, R3.H0_H0 ;  /* 0x20000003ff037230 */ /* 0x000fcc0000004100 */
[----:B------:R-:W0:Y:S02]  /*be20*/  F2I.FTZ.TRUNC.NTZ R3, R3 ;  /* 0x0000000300037305 */ /* 0x000e24000021f100 */
[----:B0-----:R-:W-:Y:S01]  /*be30*/  STG.E.U16 desc[UR36][R16.64], R3 ;  /* 0x0000000310007986 */ /* 0x001fe2000c101524 */
[----:B------:R-:W-:Y:S05]  /*be40*/  EXIT ;  /* 0x000000000000794d */ /* 0x000fea0003800000 */
.L_x_9353:
        /* <DEDUP_REMOVED lines=9> */
.L_x_9360:
[----:B------:R-:W-:Y:S01]  /*bee0*/  STG.E.U16 desc[UR36][R16.64], R3 ;  /* 0x0000000310007986 */ /* 0x000fe2000c101524 */
[----:B------:R-:W-:Y:S05]  /*bef0*/  EXIT ;  /* 0x000000000000794d */ /* 0x000fea0003800000 */
.L_x_9359:
        /* <DEDUP_REMOVED lines=10> */
.L_x_9362:
[----:B------:R-:W-:-:S05]  /*bfa0*/  HADD2.F32 R0, -RZ, R3.H0_H0 ;  /* 0x20000003ff007230 */ /* 0x000fca0000004100 */
[----:B------:R-:W-:-:S04]  /*bfb0*/  F2FP.F16.F32.PACK_AB R0, RZ, R0 ;  /* 0x00000000ff00723e */ /* 0x000fc800000000ff */
[----:B------:R-:W-:-:S05]  /*bfc0*/  PRMT R0, R0, 0x5410, RZ ;  /* 0x0000541000007816 */ /* 0x000fca00000000ff */
[----:B------:R-:W-:Y:S01]  /*bfd0*/  STG.E desc[UR36][R16.64], R0 ;  /* 0x0000000010007986 */ /* 0x000fe2000c101924 */
[----:B------:R-:W-:Y:S05]  /*bfe0*/  EXIT ;  /* 0x000000000000794d */ /* 0x000fea0003800000 */
.L_x_9361:
[----:B------:R-:W-:-:S05]  /*bff0*/  HADD2.F32 R2, -RZ, R3.H0_H0 ;  /* 0x20000003ff027230 */ /* 0x000fca0000004100 */
[----:B------:R-:W-:-:S06]  /*c000*/  FMUL.FTZ R2, R2, 1 ;  /* 0x3f80000002027820 */ /* 0x000fcc0000410000 */
[----:B------:R-:W0:Y:S02]  /*c010*/  F2F.F64.F32 R2, R2 ;  /* 0x0000000200027310 */ /* 0x000e240000201800 */
[----:B0-----:R-:W-:Y:S01]  /*c020*/  STG.E.64 desc[UR36][R16.64], R2 ;  /* 0x0000000210007986 */ /* 0x001fe2000c101b24 */
[----:B------:R-:W-:Y:S05]  /*c030*/  EXIT ;  /* 0x000000000000794d */ /* 0x000fea0003800000 */
.L_x_9352:
        /* <DEDUP_REMOVED lines=13> */
.L_x_9365:
[----:B------:R-:W-:Y:S01]  /*c110*/  HADD2.F32 R3, -RZ, R3.H0_H0 ;  /* 0x20000003ff037230 */ /* 0x000fe20000004100 */
[----:B------:R-:W-:-:S04]  /*c120*/  CS2R R6, SRZ ;  /* 0x0000000000067805 */ /* 0x000fc8000001ff00 */
[----:B------:R-:W-:-:S04]  /*c130*/  FMUL.FTZ R3, R3, 1 ;  /* 0x3f80000003037820 */ /* 0x000fc80000410000 */
[----:B------:R-:W0:Y:S02]  /*c140*/  F2F.F64.F32 R4, R3 ;  /* 0x0000000300047310 */ /* 0x000e240000201800 */
[----:B0-----:R-:W-:Y:S01]  /*c150*/  STG.E.128 desc[UR36][R16.64], R4 ;  /* 0x0000000410007986 */ /* 0x001fe2000c101d24 */
[----:B------:R-:W-:Y:S05]  /*c160*/  EXIT ;  /* 0x000000000000794d */ /* 0x000fea0003800000 */
.L_x_9364:
        /* <DEDUP_REMOVED lines=21> */
.L_x_9369:
[----:B------:R-:W-:Y:S05]  /*c2c0*/  BSYNC B0 ;  /* 0x0000000000007941 */ /* 0x000fea0003800000 */
.L_x_9368:
[----:B------:R-:W-:-:S05]  /*c2d0*/  LOP3.LUT R3, R0, R3, RZ, 0xfc, !PT ;  /* 0x0000000300037212 */ /* 0x000fca00078efcff */
[----:B------:R-:W-:Y:S01]  /*c2e0*/  STG.E.U8 desc[UR36][R16.64], R3 ;  /* 0x0000000310007986 */ /* 0x000fe2000c101124 */
[----:B------:R-:W-:Y:S05]  /*c2f0*/  EXIT ;  /* 0x000000000000794d */ /* 0x000fea0003800000 */
.L_x_9367:
        /* <DEDUP_REMOVED lines=13> */
.L_x_9371:
[----:B------:R-:W-:Y:S01]  /*c3d0*/  IMAD.MOV.U32 R0, RZ, RZ, 0x7f ;  /* 0x0000007fff007424 */ /* 0x000fe200078e00ff */
[----:B------:R-:W-:-:S04]  /*c3e0*/  ISETP.GT.U32.AND P0, PT, R2, 0x7f800000, PT ;  /* 0x7f8000000200780c */ /* 0x000fc80003f04070 */
[----:B------:R-:W-:-:S09]  /*c3f0*/  SEL R0, R0, 0x7c, P0 ;  /* 0x0000007c00007807 */ /* 0x000fd20000000000 */
.L_x_9372:
[----:B------:R-:W-:Y:S05]  /*c400*/  BSYNC B0 ;  /* 0x0000000000007941 */ /* 0x000fea0003800000 */
.L_x_9370:
[----:B------:R-:W-:-:S04]  /*c410*/  LOP3.LUT R2, R3, 0x80000000, RZ, 0xc0, !PT ;  /* 0x8000000003027812 */ /* 0x000fc800078ec0ff */
[----:B------:R-:W-:-:S04]  /*c420*/  SHF.R.U32.HI R3, RZ, 0x18, R2 ;  /* 0x00000018ff037819 */ /* 0x000fc80000011602 */
[----:B------:R-:W-:-:S05]  /*c430*/  LOP3.LUT R3, R0, R3, RZ, 0xfc, !PT ;  /* 0x0000000300037212 */ /* 0x000fca00078efcff */
[----:B------:R-:W-:Y:S01]  /*c440*/  STG.E.U8 desc[UR36][R16.64], R3 ;  /* 0x0000000310007986 */ /* 0x000fe2000c101124 */
[----:B------:R-:W-:Y:S05]  /*c450*/  EXIT ;  /* 0x000000000000794d */ /* 0x000fea0003800000 */
.L_x_9366:
[----:B------:R-:W-:-:S05]  /*c460*/  HADD2.F32 R0, -RZ, R3.H0_H0 ;  /* 0x20000003ff007230 */ /* 0x000fca0000004100 */
[----:B------:R-:W-:-:S05]  /*c470*/  F2FP.BF16.F32.PACK_AB R0, RZ, R0 ;  /* 0x00000000ff00723e */ /* 0x000fca00000010ff */
[----:B------:R-:W-:Y:S01]  /*c480*/  STG.E.U16 desc[UR36][R16.64], R0 ;  /* 0x0000000010007986 */ /* 0x000fe2000c101524 */
[----:B------:R-:W-:Y:S05]  /*c490*/  EXIT ;  /* 0x000000000000794d */ /* 0x000fea0003800000 */
.L_x_9363:
        /* <DEDUP_REMOVED lines=12> */
.L_x_9375:
        /* <DEDUP_REMOVED lines=17> */
.L_x_9378:
[----:B------:R-:W-:-:S04]  /*c670*/  LOP3.LUT R2, R3, 0x80000000, RZ, 0xc0, !PT ;  /* 0x8000000003027812 */ /* 0x000fc800078ec0ff */
[----:B------:R-:W-:-:S04]  /*c680*/  SHF.R.U32.HI R3, RZ, 0x18, R2 ;  /* 0x00000018ff037819 */ /* 0x000fc80000011602 */
[----:B------:R-:W-:-:S04]  /*c690*/  LOP3.LUT R0, R0, R3, RZ, 0xfc, !PT ;  /* 0x0000000300007212 */ /* 0x000fc800078efcff */
[----:B------:R-:W-:-:S07]  /*c6a0*/  PRMT R8, R0, 0x7610, R8 ;  /* 0x0000761000087816 */ /* 0x000fce0000000008 */
.L_x_9377:
[----:B------:R-:W-:Y:S05]  /*c6b0*/  BSYNC B0 ;  /* 0x0000000000007941 */ /* 0x000fea0003800000 */
.L_x_9376:
[----:B------:R-:W-:Y:S01]  /*c6c0*/  STG.E.U8 desc[UR36][R16.64], R8 ;  /* 0x0000000810007986 */ /* 0x000fe2000c101124 */
[----:B------:R-:W-:Y:S05]  /*c6d0*/  EXIT ;  /* 0x000000000000794d */ /* 0x000fea0003800000 */
.L_x_9374:
        /* <DEDUP_REMOVED lines=17> */
.L_x_9381:
[----:B------:R-:W-:-:S04]  /*c7f0*/  LOP3.LUT R2, R3, 0x80000000, RZ, 0xc0, !PT ;  /* 0x8000000003027812 */ /* 0x000fc800078ec0ff */
[----:B------:R-:W-:-:S04]  /*c800*/  SHF.R.U32.HI R3, RZ, 0x18, R2 ;  /* 0x00000018ff037819 */ /* 0x000fc80000011602 */
[----:B------:R-:W-:-:S04]  /*c810*/  LOP3.LUT R0, R0, R3, RZ, 0xfc, !PT ;  /* 0x0000000300007212 */ /* 0x000fc800078efcff */
[----:B------:R-:W-:-:S07]  /*c820*/  PRMT R8, R0, 0x7610, R8 ;  /* 0x0000761000087816 */ /* 0x000fce0000000008 */
.L_x_9380:
[----:B------:R-:W-:Y:S05]  /*c830*/  BSYNC B0 ;  /* 0x0000000000007941 */ /* 0x000fea0003800000 */
.L_x_9379:
[----:B------:R-:W-:Y:S01]  /*c840*/  STG.E.U8 desc[UR36][R16.64], R8 ;  /* 0x0000000810007986 */ /* 0x000fe2000c101124 */
[----:B------:R-:W-:Y:S05]  /*c850*/  EXIT ;  /* 0x000000000000794d */ /* 0x000fea0003800000 */
.L_x_9373:
        /* <DEDUP_REMOVED lines=22> */
.L_x_9356:
        /* <DEDUP_REMOVED lines=16> */
.L_x_9384:
[----:B------:R-:W-:Y:S05]  /*cac0*/  EXIT ;  /* 0x000000000000794d */ /* 0x000fea0003800000 */
.L_x_9383:
[----:B------:R-:W-:-:S06]  /*cad0*/  HADD2.F32 R3, -RZ, R3.H0_H0 ;  /* 0x20000003ff037230 */ /* 0x000fcc0000004100 */
[----:B------:R-:W0:Y:S02]  /*cae0*/  F2I.U64.TRUNC R2, R3 ;  /* 0x0000000300027311 */ /* 0x000e24000020d800 */
[----:B0-----:R-:W-:Y:S01]  /*caf0*/  STG.E.64 desc[UR36][R16.64], R2 ;  /* 0x0000000210007986 */ /* 0x001fe2000c101b24 */
[----:B------:R-:W-:Y:S05]  /*cb00*/  EXIT ;  /* 0x000000000000794d */ /* 0x000fea0003800000 */
.L_x_9382:
[----:B------:R-:W-:-:S06]  /*cb10*/  HADD2.F32 R3, -RZ, R3.H0_H0 ;  /* 0x20000003ff037230 */ /* 0x000fcc0000004100 */
[----:B------:R-:W0:Y:S02]  /*cb20*/  F2I.FTZ.U32.TRUNC.NTZ R3, R3 ;  /* 0x0000000300037305 */ /* 0x000e24000021f000 */
[----:B0-----:R-:W-:Y:S01]  /*cb30*/  STG.E desc[UR36][R16.64], R3 ;  /* 0x0000000310007986 */ /* 0x001fe2000c101924 */
[----:B------:R-:W-:Y:S05]  /*cb40*/  EXIT ;  /* 0x000000000000794d */ /* 0x000fea0003800000 */
.L_x_9385:
        /* <DEDUP_REMOVED lines=11> */
.L_x_11237:


//--------------------- .text._ZN2at6native27unrolled_elementwise_kernelIZZZNS0_19sigmoid_kernel_cudaERNS_18TensorIteratorBaseEENKUlvE0_clEvENKUlvE1_clEvEUlN3c104HalfEE_St5arrayIPcLm2EELi4E23TrivialOffsetCalculatorILi1EjESD_NS0_6memory12LoadWithCastILi1EEENSE_13StoreWithCastILi1EEEEEviT_T0_T2_T3_T4_T5_ --------------------------
	.section	.text._ZN2at6native27unrolled_elementwise_kernelIZZZNS0_19sigmoid_kernel_cudaERNS_18TensorIteratorBaseEENKUlvE0_clEvENKUlvE1_clEvEUlN3c104HalfEE_St5arrayIPcLm2EELi4E23TrivialOffsetCalculatorILi1EjESD_NS0_6memory12LoadWithCastILi1EEENSE_13StoreWithCastILi1EEEEEviT_T0_T2_T3_T4_T5_,"ax",@progbits
	.align	128
        .global         _ZN2at6native27unrolled_elementwise_kernelIZZZNS0_19sigmoid_kernel_cudaERNS_18TensorIteratorBaseEENKUlvE0_clEvENKUlvE1_clEvEUlN3c104HalfEE_St5arrayIPcLm2EELi4E23TrivialOffsetCalculatorILi1EjESD_NS0_6memory12LoadWithCastILi1EEENSE_13StoreWithCastILi1EEEEEviT_T0_T2_T3_T4_T5_
        .type           _ZN2at6native27unrolled_elementwise_kernelIZZZNS0_19sigmoid_kernel_cudaERNS_18TensorIteratorBaseEENKUlvE0_clEvENKUlvE1_clEvEUlN3c104HalfEE_St5arrayIPcLm2EELi4E23TrivialOffsetCalculatorILi1EjESD_NS0_6memory12LoadWithCastILi1EEENSE_13StoreWithCastILi1EEEEEviT_T0_T2_T3_T4_T5_,@function
        .size           _ZN2at6native27unrolled_elementwise_kernelIZZZNS0_19sigmoid_kernel_cudaERNS_18TensorIteratorBaseEENKUlvE0_clEvENKUlvE1_clEvEUlN3c104HalfEE_St5arrayIPcLm2EELi4E23TrivialOffsetCalculatorILi1EjESD_NS0_6memory12LoadWithCastILi1EEENSE_13StoreWithCastILi1EEEEEviT_T0_T2_T3_T4_T5_,(.L_x_11238 - _ZN2at6native27unrolled_elementwise_kernelIZZZNS0_19sigmoid_kernel_cudaERNS_18TensorIteratorBaseEENKUlvE0_clEvENKUlvE1_clEvEUlN3c104HalfEE_St5arrayIPcLm2EELi4E23TrivialOffsetCalculatorILi1EjESD_NS0_6memory12LoadWithCastILi1EEENSE_13StoreWithCastILi1EEEEEviT_T0_T2_T3_T4_T5_)
        .other          _ZN2at6native27unrolled_elementwise_kernelIZZZNS0_19sigmoid_kernel_cudaERNS_18TensorIteratorBaseEENKUlvE0_clEvENKUlvE1_clEvEUlN3c104HalfEE_St5arrayIPcLm2EELi4E23TrivialOffsetCalculatorILi1EjESD_NS0_6memory12LoadWithCastILi1EEENSE_13StoreWithCastILi1EEEEEviT_T0_T2_T3_T4_T5_,@"STO_CUDA_ENTRY STV_DEFAULT"
_ZN2at6native27unrolled_elementwise_kernelIZZZNS0_19sigmoid_kernel_cudaERNS_18TensorIteratorBaseEENKUlvE0_clEvENKUlvE1_clEvEUlN3c104HalfEE_St5arrayIPcLm2EELi4E23TrivialOffsetCalculatorILi1EjESD_NS0_6memory12LoadWithCastILi1EEENSE_13StoreWithCastILi1EEEEEviT_T0_T2_T3_T4_T5_:
.text._ZN2at6native27unrolled_elementwise_kernelIZZZNS0_19sigmoid_kernel_cudaERNS_18TensorIteratorBaseEENKUlvE0_clEvENKUlvE1_clEvEUlN3c104HalfEE_St5arrayIPcLm2EELi4E23TrivialOffsetCalculatorILi1EjESD_NS0_6memory12LoadWithCastILi1EEENSE_13StoreWithCastILi1EEEEEviT_T0_T2_T3_T4_T5_:
        /* <DEDUP_REMOVED lines=34> */
.L_x_9391:
[----:B------:R-:W2:Y:S02]  /*0220*/  LDG.E.U8 R2, desc[UR36][R2.64] ;  /* 0x0000002402027981 */ /* 0x000ea4000c1e1100 */
[----:B--2---:R-:W-:-:S04]  /*0230*/  I2FP.F32.U32 R0, R2 ;  /* 0x0000000200007245 */ /* 0x004fc80000201000 */
[----:B------:R-:W-:-:S04]  /*0240*/  F2FP.F16.F32.PACK_AB R0, RZ, R0 ;  /* 0x00000000ff00723e */ /* 0x000fc800000000ff */
[----:B------:R-:W-:Y:S01]  /*0250*/  PRMT R22, R0, 0x7610, R22 ;  /* 0x0000761000167816 */ /* 0x000fe20000000016 */
[----:B------:R-:W-:Y:S06]  /*0260*/  BRA `(.L_x_9393) ;  /* 0x0000000c00c07947 */ /* 0x000fec0003800000 */
.L_x_9390:
        /* <DEDUP_REMOVED lines=11> */
.L_x_9395:
[----:B------:R-:W2:Y:S02]  /*0320*/  LDG.E R2, desc[UR36][R2.64] ;  /* 0x0000002402027981 */ /* 0x000ea4000c1e1900 */
[----:B--2---:R-:W-:-:S04]  /*0330*/  I2FP.F32.S32 R0, R2 ;  /* 0x0000000200007245 */ /* 0x004fc80000201400 */
[----:B------:R-:W-:-:S04]  /*0340*/  F2FP.F16.F32.PACK_AB R0, RZ, R0 ;  /* 0x00000000ff00723e */ /* 0x000fc800000000ff */
[----:B------:R-:W-:Y:S01]  /*0350*/  PRMT R22, R0, 0x7610, R22 ;  /* 0x0000761000167816 */ /* 0x000fe20000000016 */
[----:B------:R-:W-:Y:S06]  /*0360*/  BRA `(.L_x_9393) ;  /* 0x0000000c00807947 */ /* 0x000fec0003800000 */
.L_x_9394:
[----:B------:R-:W2:Y:S02]  /*0370*/  LDG.E.U16 R2, desc[UR36][R2.64] ;  /* 0x0000002402027981 */ /* 0x000ea4000c1e1500 */
[----:B--2---:R-:W0:Y:S02]  /*0380*/  I2F.S16 R0, R2 ;  /* 0x0000000200007306 */ /* 0x004e240000101400 */
[----:B0-----:R-:W-:-:S04]  /*0390*/  F2FP.F16.F32.PACK_AB R0, RZ, R0 ;  /* 0x00000000ff00723e */ /* 0x001fc800000000ff */
[----:B------:R-:W-:Y:S01]  /*03a0*/  PRMT R22, R0, 0x7610, R22 ;  /* 0x0000761000167816 */ /* 0x000fe20000000016 */
[----:B------:R-:W-:Y:S06]  /*03b0*/  BRA `(.L_x_9393) ;  /* 0x0000000c006c7947 */ /* 0x000fec0003800000 */
.L_x_9389:
        /* <DEDUP_REMOVED lines=9> */
.L_x_9397:
[----:B------:R1:W5:Y:S01]  /*0450*/  LDG.E.U16 R22, desc[UR36][R2.64] ;  /* 0x0000002402167981 */ /* 0x000362000c1e1500 */
[----:B------:R-:W-:Y:S05]  /*0460*/  BRA `(.L_x_9393) ;  /* 0x0000000c00407947 */ /* 0x000fea0003800000 */
.L_x_9396:
        /* <DEDUP_REMOVED lines=9> */
.L_x_9399:
[----:B------:R0:W5:Y:S01]  /*0500*/  LDG.E.U16 R22, desc[UR36][R2.64] ;  /* 0x0000002402167981 */ /* 0x000162000c1e1500 */
[----:B------:R-:W-:Y:S05]  /*0510*/  BRA `(.L_x_9393) ;  /* 0x0000000c00147947 */ /* 0x000fea0003800000 */
.L_x_9398:
        /* <DEDUP_REMOVED lines=9> */
.L_x_9388:
        /* <DEDUP_REMOVED lines=14> */
.L_x_9402:
        /* <DEDUP_REMOVED lines=9> */
.L_x_9401:
        /* <DEDUP_REMOVED lines=28> */
.L_x_9404:
        /* <DEDUP_REMOVED lines=16> */
.L_x_9403:
[----:B------:R-:W2:Y:S02]  /*09e0*/  LDG.E.U16 R0, desc[UR36][R2.64] ;  /* 0x0000002402007981 */ /* 0x000ea4000c1e1500 */
[----:B--2---:R-:W-:-:S05]  /*09f0*/  IMAD.U32 R0, R0, 0x10000, RZ ;  /* 0x0001000000007824 */ /* 0x004fca00078e00ff */
[----:B------:R-:W-:-:S04]  /*0a00*/  F2FP.F16.F32.PACK_AB R0, RZ, R0 ;  /* 0x00000000ff00723e */ /* 0x000fc800000000ff */
[----:B------:R-:W-:Y:S01]  /*0a10*/  PRMT R22, R0, 0x7610, R22 ;  /* 0x0000761000167816 */ /* 0x000fe20000000016 */
[----:B------:R-:W-:Y:S06]  /*0a20*/  BRA `(.L_x_9393) ;  /* 0x0000000400d07947 */ /* 0x000fec0003800000 */
.L_x_9400:
        /* <DEDUP_REMOVED lines=13> */
.L_x_9407:
        /* <DEDUP_REMOVED lines=21> */
.L_x_9411:
[----:B------:R-:W-:Y:S05]  /*0c50*/  BSYNC B1 ;  /* 0x0000000000017941 */ /* 0x000fea0003800000 */
.L_x_9410:
[----:B------:R-:W-:Y:S01]  /*0c60*/  LEA R3, R0, 0x3b800000, 0x17 ;  /* 0x3b80000000037811 */ /* 0x000fe200078eb8ff */
[----:B------:R-:W-:-:S05]  /*0c70*/  IMAD.SHL.U32 R0, R2, 0x100000, RZ ;  /* 0x0010000002007824 */ /* 0x000fca00078e00ff */
[----:B------:R-:W-:-:S07]  /*0c80*/  LOP3.LUT R0, R3, R0, R4, 0xfe, !PT ;  /* 0x0000000003007212 */ /* 0x000fce00078efe04 */
.L_x_9409:
[----:B------:R-:W-:Y:S05]  /*0c90*/  BSYNC B0 ;  /* 0x0000000000007941 */ /* 0x000fea0003800000 */
.L_x_9408:
[----:B------:R-:W-:-:S04]  /*0ca0*/  F2FP.F16.F32.PACK_AB R0, RZ, R0 ;  /* 0x00000000ff00723e */ /* 0x000fc800000000ff */
[----:B------:R-:W-:Y:S01]  /*0cb0*/  PRMT R22, R0, 0x7610, R22 ;  /* 0x0000761000167816 */ /* 0x000fe20000000016 */
[----:B------:R-:W-:Y:S06]  /*0cc0*/  BRA `(.L_x_9393) ;  /* 0x0000000400287947 */ /* 0x000fec0003800000 */
.L_x_9406:
        /* <DEDUP_REMOVED lines=21> */
.L_x_9415:
[----:B------:R-:W-:Y:S05]  /*0e20*/  BSYNC B1 ;  /* 0x0000000000017941 */ /* 0x000fea0003800000 */
.L_x_9414:
[----:B------:R-:W-:Y:S01]  /*0e30*/  LEA R3, R0, 0x37800000, 0x17 ;  /* 0x3780000000037811 */ /* 0x000fe200078eb8ff */
[----:B------:R-:W-:-:S05]  /*0e40*/  IMAD.SHL.U32 R0, R2, 0x200000, RZ ;  /* 0x0020000002007824 */ /* 0x000fca00078e00ff */
[----:B------:R-:W-:-:S07]  /*0e50*/  LOP3.LUT R0, R3, R0, R4, 0xfe, !PT ;  /* 0x0000000003007212 */ /* 0x000fce00078efe04 */
.L_x_9413:
[----:B------:R-:W-:Y:S05]  /*0e60*/  BSYNC B0 ;  /* 0x0000000000007941 */ /* 0x000fea0003800000 */
.L_x_9412:
[----:B------:R-:W-:-:S04]  /*0e70*/  F2FP.F16.F32.PACK_AB R0, RZ, R0 ;  /* 0x00000000ff00723e */ /* 0x000fc800000000ff */
[----:B------:R-:W-:Y:S01]  /*0e80*/  PRMT R22, R0, 0x7610, R22 ;  /* 0x0000761000167816 */ /* 0x000fe20000000016 */
[----:B------:R-:W-:Y:S06]  /*0e90*/  BRA `(.L_x_9393) ;  /* 0x0000000000b47947 */ /* 0x000fec0003800000 */
.L_x_9405:
        /* <DEDUP_REMOVED lines=14> */
.L_x_9419:
[----:B------:R-:W-:Y:S05]  /*0f80*/  BSYNC B0 ;  /* 0x0000000000007941 */ /* 0x000fea0003800000 */
.L_x_9418:
[----:B------:R-:W-:-:S04]  /*0f90*/  F2FP.F16.F32.PACK_AB R0, RZ, R0 ;  /* 0x00000000ff00723e */ /* 0x000fc800000000ff */
[----:B------:R-:W-:Y:S01]  /*0fa0*/  PRMT R22, R0, 0x7610, R22 ;  /* 0x0000761000167816 */ /* 0x000fe20000000016 */
[----:B------:R-:W-:Y:S06]  /*0fb0*/  BRA `(.L_x_9393) ;  /* 0x00000000006c7947 */ /* 0x000fec0003800000 */
.L_x_9392:
        /* <DEDUP_REMOVED lines=16> */
.L_x_9420:
[----:B------:R-:W-:Y:S01]  /*10c0*/  PRMT R22, RZ, 0x7610, R22 ;  /* 0x00007610ff167816 */ /* 0x000fe20000000016 */
[----:B------:R-:W-:Y:S06]  /*10d0*/  BRA `(.L_x_9393) ;  /* 0x0000000000247947 */ /* 0x000fec0003800000 */
.L_x_9417:
[----:B------:R-:W2:Y:S02]  /*10e0*/  LDG.E.64 R2, desc[UR36][R2.64] ;  /* 0x0000002402027981 */ /* 0x000ea4000c1e1b00 */
[----:B--2---:R-:W0:Y:S02]  /*10f0*/  I2F.U64 R0, R2 ;  /* 0x0000000200007312 */ /* 0x004e240000301000 */
[----:B0-----:R-:W-:-:S04]  /*1100*/  F2FP.F16.F32.PACK_AB R0, RZ, R0 ;  /* 0x00000000ff00723e */ /* 0x001fc800000000ff */
[----:B------:R-:W-:Y:S01]  /*1110*/  PRMT R22, R0, 0x7610, R22 ;  /* 0x0000761000167816 */ /* 0x000fe20000000016 */
[----:B------:R-:W-:Y:S06]  /*1120*/  BRA `(.L_x_9393) ;  /* 0x0000000000107947 */ /* 0x000fec0003800000 */
.L_x_9416:
[----:B------:R-:W2:Y:S02]  /*1130*/  LDG.E R2, desc[UR36][R2.64] ;  /* 0x0000002402027981 */ /* 0x000ea4000c1e1900 */
[----:B--2---:R-:W-:-:S04]  /*1140*/  I2FP.F32.U32 R0, R2 ;  /* 0x0000000200007245 */ /* 0x004fc80000201000 */
[----:B------:R-:W-:-:S04]  /*1150*/  F2FP.F16.F32.PACK_AB R0, RZ, R0 ;  /* 0x00000000ff00723e */ /* 0x000fc800000000ff */
[----:B------:R-:W-:-:S07]  /*1160*/  PRMT R22, R0, 0x7610, R22 ;  /* 0x0000761000167816 */ /* 0x000fce0000000016 */
.L_x_9393:
[----:B------:R-:W2:Y:S02]  /*1170*/  S2R R19, SR_TID.X ;  /* 0x0000000000137919 */ /* 0x000ea40000002100 */
[----:B--2---:R-:W-:-:S07]  /*1180*/  VIADD R19, R19, 0x80 ;  /* 0x0000008013137836 */ /* 0x004fce0000000000 */
.L_x_9387:
[----:B------:R-:W-:Y:S05]  /*1190*/  BSYNC B6 ;  /* 0x0000000000067941 */ /* 0x000fea0003800000 */
.L_x_9386:
        /* <DEDUP_REMOVED lines=26> */
.L_x_9426:
[----:B------:R-:W2:Y:S02]  /*1340*/  LDG.E.U8 R2, desc[UR36][R2.64] ;  /* 0x0000002402027981 */ /* 0x000ea4000c1e1100 */
[----:B--2---:R-:W-:-:S04]  /*1350*/  I2FP.F32.U32 R0, R2 ;  /* 0x0000000200007245 */ /* 0x004fc80000201000 */
[----:B------:R-:W-:-:S04]  /*1360*/  F2FP.F16.F32.PACK_AB R0, RZ, R0 ;  /* 0x00000000ff00723e */ /* 0x000fc800000000ff */
[----:B------:R-:W-:Y:S01]  /*1370*/  PRMT R23, R0, 0x7610, R23 ;  /* 0x0000761000177816 */ /* 0x000fe20000000017 */
[----:B------:R-:W-:Y:S06]  /*1380*/  BRA `(.L_x_9428) ;  /* 0x0000000c00bc7947 */ /* 0x000fec0003800000 */
.L_x_9425:
        /* <DEDUP_REMOVED lines=11> */
.L_x_9430:
[----:B------:R-:W2:Y:S02]  /*1440*/  LDG.E R2, desc[UR36][R2.64] ;  /* 0x0000002402027981 */ /* 0x000ea4000c1e1900 */
[----:B--2---:R-:W-:-:S04]  /*1450*/  I2FP.F32.S32 R0, R2 ;  /* 0x0000000200007245 */ /* 0x004fc80000201400 */
[----:B------:R-:W-:-:S04]  /*1460*/  F2FP.F16.F32.PACK_AB R0, RZ, R0 ;  /* 0x00000000ff00723e */ /* 0x000fc800000000ff */
[----:B------:R-:W-:Y:S01]  /*1470*/  PRMT R23, R0, 0x7610, R23 ;  /* 0x0000761000177816 */ /* 0x000fe20000000017 */
[----:B------:R-:W-:Y:S06]  /*1480*/  BRA `(.L_x_9428) ;  /* 0x0000000c007c7947 */ /* 0x000fec0003800000 */
.L_x_9429:
[----:B------:R-:W2:Y:S02]  /*1490*/  LDG.E.U16 R2, desc[UR36][R2.64] ;  /* 0x0000002402027981 */ /* 0x000ea4000c1e1500 */
[----:B--2---:R-:W0:Y:S02]  /*14a0*/  I2F.S16 R0, R2 ;  /* 0x0000000200007306 */ /* 0x004e240000101400 */
[----:B0-----:R-:W-:-:S04]  /*14b0*/  F2FP.F16.F32.PACK_AB R0, RZ, R0 ;  /* 0x00000000ff00723e */ /* 0x001fc800000000ff */
[----:B------:R-:W-:Y:S01]  /*14c0*/  PRMT R23, R0, 0x7610, R23 ;  /* 0x0000761000177816 */ /* 0x000fe20000000017 */
[----:B------:R-:W-:Y:S06]  /*14d0*/  BRA `(.L_x_9428) ;  /* 0x0000000c00687947 */ /* 0x000fec0003800000 */
.L_x_9424:
        /* <DEDUP_REMOVED lines=9> */
.L_x_9432:
[----:B------:R0:W5:Y:S01]  /*1570*/  LDG.E.U16 R23, desc[UR36][R2.64] ;  /* 0x0000002402177981 */ /* 0x000162000c1e1500 */
[----:B------:R-:W-:Y:S05]  /*1580*/  BRA `(.L_x_9428) ;  /* 0x0000000c003c7947 */ /* 0x000fea0003800000 */
.L_x_9431:
        /* <DEDUP_REMOVED lines=9> */
.L_x_9434:
[----:B------:R1:W5:Y:S01]  /*1620*/  LDG.E.U16 R23, desc[UR36][R2.64] ;  /* 0x0000002402177981 */ /* 0x000362000c1e1500 */
[----:B------:R-:W-:Y:S05]  /*1630*/  BRA `(.L_x_9428) ;  /* 0x0000000c00107947 */ /* 0x000fea0003800000 */
.L_x_9433:
        /* <DEDUP_REMOVED lines=9> */
.L_x_9423:
        /* <DEDUP_REMOVED lines=14> */
.L_x_9437:
        /* <DEDUP_REMOVED lines=9> */
.L_x_9436:
        /* <DEDUP_REMOVED lines=28> */
.L_x_9439:
        /* <DEDUP_REMOVED lines=15> */
.L_x_9438:
[----:B------:R-:W2:Y:S02]  /*1af0*/  LDG.E.U16 R0, desc[UR36][R2.64] ;  /* 0x0000002402007981 */ /* 0x000ea4000c1e1500 */
[----:B--2---:R-:W-:-:S05]  /*1b00*/  IMAD.U32 R0, R0, 0x10000, RZ ;  /* 0x0001000000007824 */ /* 0x004fca00078e00ff */
[----:B------:R-:W-:-:S04]  /*1b10*/  F2FP.F16.F32.PACK_AB R0, RZ, R0 ;  /* 0x00000000ff00723e */ /* 0x000fc800000000ff */
[----:B------:R-:W-:Y:S01]  /*1b20*/  PRMT R23, R0, 0x7610, R23 ;  /* 0x0000761000177816 */ /* 0x000fe20000000017 */
[----:B------:R-:W-:Y:S06]  /*1b30*/  BRA `(.L_x_9428) ;  /* 0x0000000400d07947 */ /* 0x000fec0003800000 */
.L_x_9435:
        /* <DEDUP_REMOVED lines=13> */
.L_x_9442:
        /* <DEDUP_REMOVED lines=21> */
.L_x_9446:
[----:B------:R-:W-:Y:S05]  /*1d60*/  BSYNC B1 ;  /* 0x0000000000017941 */ /* 0x000fea0003800000 */
.L_x_9445:
[----:B------:R-:W-:Y:S01]  /*1d70*/  LEA R3, R0, 0x3b800000, 0x17 ;  /* 0x3b80000000037811 */ /* 0x000fe200078eb8ff */
[----:B------:R-:W-:-:S05]  /*1d80*/  IMAD.SHL.U32 R0, R2, 0x100000, RZ ;  /* 0x0010000002007824 */ /* 0x000fca00078e00ff */
[----:B------:R-:W-:-:S07]  /*1d90*/  LOP3.LUT R0, R3, R0, R4, 0xfe, !PT ;  /* 0x0000000003007212 */ /* 0x000fce00078efe04 */
.L_x_9444:
[----:B------:R-:W-:Y:S05]  /*1da0*/  BSYNC B0 ;  /* 0x0000000000007941 */ /* 0x000fea0003800000 */
.L_x_9443:
[----:B------:R-:W-:-:S04]  /*1db0*/  F2FP.F16.F32.PACK_AB R0, RZ, R0 ;  /* 0x00000000ff00723e */ /* 0x000fc800000000ff */
[----:B------:R-:W-:Y:S01]  /*1dc0*/  PRMT R23, R0, 0x7610, R23 ;  /* 0x0000761000177816 */ /* 0x000fe20000000017 */
[----:B------:R-:W-:Y:S06]  /*1dd0*/  BRA `(.L_x_9428) ;  /* 0x0000000400287947 */ /* 0x000fec0003800000 */
.L_x_9441:
        /* <DEDUP_REMOVED lines=21> */
.L_x_9450:
[----:B------:R-:W-:Y:S05]  /*1f30*/  BSYNC B1 ;  /* 0x0000000000017941 */ /* 0x000fea0003800000 */
.L_x_9449:
[----:B------:R-:W-:Y:S01]  /*1f40*/  LEA R3, R0, 0x37800000, 0x17 ;  /* 0x3780000000037811 */ /* 0x000fe200078eb8ff */
[----:B------:R-:W-:-:S05]  /*1f50*/  IMAD.SHL.U32 R0, R2, 0x200000, RZ ;  /* 0x0020000002007824 */ /* 0x000fca00078e00ff */
[----:B------:R-:W-:-:S07]  /*1f60*/  LOP3.LUT R0, R3, R0, R4, 0xfe, !PT ;  /* 0x0000000003007212 */ /* 0x000fce00078efe04 */
.L_x_9448:
[----:B------:R-:W-:Y:S05]  /*1f70*/  BSYNC B0 ;  /* 0x0000000000007941 */ /* 0x000fea0003800000 */
.L_x_9447:
[----:B------:R-:W-:-:S04]  /*1f80*/  F2FP.F16.F32.PACK_AB R0, RZ, R0 ;  /* 0x00000000ff00723e */ /* 0x000fc800000000ff */
[----:B------:R-:W-:Y:S01]  /*1f90*/  PRMT R23, R0, 0x7610, R23 ;  /* 0x0000761000177816 */ /* 0x000fe20000000017 */
[----:B------:R-:W-:Y:S06]  /*1fa0*/  BRA `(.L_x_9428) ;  /* 0x0000000000b47947 */ /* 0x000fec0003800000 */
.L_x_9440:
        /* <DEDUP_REMOVED lines=14> */
.L_x_9454:
[----:B------:R-:W-:Y:S05]  /*2090*/  BSYNC B0 ;  /* 0x0000000000007941 */ /* 0x000fea0003800000 */
.L_x_9453:
[----:B------:R-:W-:-:S04]  /*20a0*/  F2FP.F16.F32.PACK_AB R0, RZ, R0 ;  /* 0x00000000ff00723e */ /* 0x000fc800000000ff */
[----:B------:R-:W-:Y:S01]  /*20b0*/  PRMT R23, R0, 0x7610, R23 ;  /* 0x0000761000177816 */ /* 0x000fe20000000017 */
[----:B------:R-:W-:Y:S06]  /*20c0*/  BRA `(.L_x_9428) ;  /* 0x00000000006c7947 */ /* 0x000fec0003800000 */
.L_x_9427:
        /* <DEDUP_REMOVED lines=16> */
.L_x_9455:
[----:B------:R-:W-:Y:S01]  /*21d0*/  PRMT R23, RZ, 0x7610, R23 ;  /* 0x00007610ff177816 */ /* 0x000fe20000000017 */
[----:B------:R-:W-:Y:S06]  /*21e0*/  BRA `(.L_x_9428) ;  /* 0x0000000000247947 */ /* 0x000fec0003800000 */
.L_x_9452:
[----:B------:R-:W2:Y:S02]  /*21f0*/  LDG.E.64 R2, desc[UR36][R2.64] ;  /* 0x0000002402027981 */ /* 0x000ea4000c1e1b00 */
[----:B--2---:R-:W0:Y:S02]  /*2200*/  I2F.U64 R0, R2 ;  /* 0x0000000200007312 */ /* 0x004e240000301000 */
[----:B0-----:R-:W-:-:S04]  /*2210*/  F2FP.F16.F32.PACK_AB R0, RZ, R0 ;  /* 0x00000000ff00723e */ /* 0x001fc800000000ff */
[----:B------:R-:W-:Y:S01]  /*2220*/  PRMT R23, R0, 0x7610, R23 ;  /* 0x0000761000177816 */ /* 0x000fe20000000017 */
[----:B------:R-:W-:Y:S06]  /*2230*/  BRA `(.L_x_9428) ;  /* 0x0000000000107947 */ /* 0x000fec0003800000 */
.L_x_9451:
[----:B------:R-:W2:Y:S02]  /*2240*/  LDG.E R2, desc[UR36][R2.64] ;  /* 0x0000002402027981 */ /* 0x000ea4000c1e1900 */
[----:B--2---:R-:W-:-:S04]  /*2250*/  I2FP.F32.U32 R0, R2 ;  /* 0x0000000200007245 */ /* 0x004fc80000201000 */
[----:B------:R-:W-:-:S04]  /*2260*/  F2FP.F16.F32.PACK_AB R0, RZ, R0 ;  /* 0x00000000ff00723e */ /* 0x000fc800000000ff */
[----:B------:R-:W-:-:S07]  /*2270*/  PRMT R23, R0, 0x7610, R23 ;  /* 0x0000761000177816 */ /* 0x000fce0000000017 */
.L_x_9428:
[----:B------:R-:W-:-:S07]  /*2280*/  VIADD R19, R19, 0x80 ;  /* 0x0000008013137836 */ /* 0x000fce0000000000 */
.L_x_9422:
[----:B------:R-:W-:Y:S05]  /*2290*/  BSYNC B6 ;  /* 0x0000000000067941 */ /* 0x000fea0003800000 */
.L_x_9421:
        /* <DEDUP_REMOVED lines=28> */
.L_x_9461:
[----:B------:R-:W2:Y:S02]  /*2460*/  LDG.E.U8 R2, desc[UR36][R2.64] ;  /* 0x0000002402027981 */ /* 0x000ea4000c1e1100 */
[----:B--2---:R-:W-:-:S04]  /*2470*/  I2FP.F32.U32 R0, R2 ;  /* 0x0000000200007245 */ /* 0x004fc80000201000 */
[----:B------:R-:W-:-:S04]  /*2480*/  F2FP.F16.F32.PACK_AB R0, RZ, R0 ;  /* 0x00000000ff00723e */ /* 0x000fc800000000ff */
[----:B------:R-:W-:Y:S01]  /*2490*/  PRMT R25, R0, 0x7610, R25 ;  /* 0x0000761000197816 */ /* 0x000fe20000000019 */
[----:B------:R-:W-:Y:S06]  /*24a0*/  BRA `(.L_x_9463) ;  /* 0x0000000c00bc7947 */ /* 0x000fec0003800000 */
.L_x_9460:
        /* <DEDUP_REMOVED lines=11> */
.L_x_9465:
[----:B------:R-:W2:Y:S02]  /*2560*/  LDG.E R2, desc[UR36][R2.64] ;  /* 0x0000002402027981 */ /* 0x000ea4000c1e1900 */
[----:B--2---:R-:W-:-:S04]  /*2570*/  I2FP.F32.S32 R0, R2 ;  /* 0x0000000200007245 */ /* 0x004fc80000201400 */
[----:B------:R-:W-:-:S04]  /*2580*/  F2FP.F16.F32.PACK_AB R0, RZ, R0 ;  /* 0x00000000ff00723e */ /* 0x000fc800000000ff */
[----:B------:R-:W-:Y:S01]  /*2590*/  PRMT R25, R0, 0x7610, R25 ;  /* 0x0000761000197816 */ /* 0x000fe20000000019 */
[----:B------:R-:W-:Y:S06]  /*25a0*/  BRA `(.L_x_9463) ;  /* 0x0000000c007c7947 */ /* 0x000fec0003800000 */
.L_x_9464:
[----:B------:R-:W2:Y:S02]  /*25b0*/  LDG.E.U16 R2, desc[UR36][R2.64] ;  /* 0x0000002402027981 */ /* 0x000ea4000c1e1500 */
[----:B--2---:R-:W0:Y:S02]  /*25c0*/  I2F.S16 R0, R2 ;  /* 0x0000000200007306 */ /* 0x004e240000101400 */
[----:B0-----:R-:W-:-:S04]  /*25d0*/  F2FP.F16.F32.PACK_AB R0, RZ, R0 ;  /* 0x00000000ff00723e */ /* 0x001fc800000000ff */
[----:B------:R-:W-:Y:S01]  /*25e0*/  PRMT R25, R0, 0x7610, R25 ;  /* 0x0000761000197816 */ /* 0x000fe20000000019 */
[----:B------:R-:W-:Y:S06]  /*25f0*/  BRA `(.L_x_9463) ;  /* 0x0000000c00687947 */ /* 0x000fec0003800000 */
.L_x_9459:
        /* <DEDUP_REMOVED lines=9> */
.L_x_9467:
[----:B------:R0:W5:Y:S01]  /*2690*/  LDG.E.U16 R25, desc[UR36][R2.64] ;  /* 0x0000002402197981 */ /* 0x000162000c1e1500 */
[----:B------:R-:W-:Y:S05]  /*26a0*/  BRA `(.L_x_9463) ;  /* 0x0000000c003c7947 */ /* 0x000fea0003800000 */
.L_x_9466:
        /* <DEDUP_REMOVED lines=9> */
.L_x_9469:
[----:B------:R1:W5:Y:S01]  /*2740*/  LDG.E.U16 R25, desc[UR36][R2.64] ;  /* 0x0000002402197981 */ /* 0x000362000c1e1500 */
[----:B------:R-:W-:Y:S05]  /*2750*/  BRA `(.L_x_9463) ;  /* 0x0000000c00107947 */ /* 0x000fea0003800000 */
.L_x_9468:
        /* <DEDUP_REMOVED lines=9> */
.L_x_9458:
        /* <DEDUP_REMOVED lines=14> */
.L_x_9472:
        /* <DEDUP_REMOVED lines=9> */
.L_x_9471:
        /* <DEDUP_REMOVED lines=28> */
.L_x_9474:
        /* <DEDUP_REMOVED lines=15> */
.L_x_9473:
[----:B------:R-:W2:Y:S02]  /*2c10*/  LDG.E.U16 R0, desc[UR36][R2.64] ;  /* 0x0000002402007981 */ /* 0x000ea4000c1e1500 */
[----:B--2---:R-:W-:-:S05]  /*2c20*/  IMAD.U32 R0, R0, 0x10000, RZ ;  /* 0x0001000000007824 */ /* 0x004fca00078e00ff */
[----:B------:R-:W-:-:S04]  /*2c30*/  F2FP.F16.F32.PACK_AB R0, RZ, R0 ;  /* 0x00000000ff00723e */ /* 0x000fc800000000ff */
[----:B------:R-:W-:Y:S01]  /*2c40*/  PRMT R25, R0, 0x7610, R25 ;  /* 0x0000761000197816 */ /* 0x000fe20000000019 */
[----:B------:R-:W-:Y:S06]  /*2c50*/  BRA `(.L_x_9463) ;  /* 0x0000000400d07947 */ /* 0x000fec0003800000 */
.L_x_9470:
        /* <DEDUP_REMOVED lines=13> */
.L_x_9477:
        /* <DEDUP_REMOVED lines=21> */
.L_x_9481:
[----:B------:R-:W-:Y:S05]  /*2e80*/  BSYNC B1 ;  /* 0x0000000000017941 */ /* 0x000fea0003800000 */
.L_x_9480:
[----:B------:R-:W-:Y:S01]  /*2e90*/  LEA R3, R0, 0x3b800000, 0x17 ;  /* 0x3b80000000037811 */ /* 0x000fe200078eb8ff */
[----:B------:R-:W-:-:S05]  /*2ea0*/  IMAD.SHL.U32 R0, R2, 0x100000, RZ ;  /* 0x0010000002007824 */ /* 0x000fca00078e00ff */
[----:B------:R-:W-:-:S07]  /*2eb0*/  LOP3.LUT R0, R3, R0, R4, 0xfe, !PT ;  /* 0x0000000003007212 */ /* 0x000fce00078efe04 */
.L_x_9479:
[----:B------:R-:W-:Y:S05]  /*2ec0*/  BSYNC B0 ;  /* 0x0000000000007941 */ /* 0x000fea0003800000 */
.L_x_9478:
[----:B------:R-:W-:-:S04]  /*2ed0*/  F2FP.F16.F32.PACK_AB R0, RZ, R0 ;  /* 0x00000000ff00723e */ /* 0x000fc800000000ff */
[----:B------:R-:W-:Y:S01]  /*2ee0*/  PRMT R25, R0, 0x7610, R25 ;  /* 0x0000761000197816 */ /* 0x000fe20000000019 */
[----:B------:R-:W-:Y:S06]  /*2ef0*/  BRA `(.L_x_9463) ;  /* 0x0000000400287947 */ /* 0x000fec0003800000 */
.L_x_9476:
        /* <DEDUP_REMOVED lines=21> */
.L_x_9485:
[----:B------:R-:W-:Y:S05]  /*3050*/  BSYNC B1 ;  /* 0x0000000000017941 */ /* 0x000fea0003800000 */
.L_x_9484:
[----:B------:R-:W-:Y:S01]  /*3060*/  LEA R3, R0, 0x37800000, 0x17 ;  /* 0x3780000000037811 */ /* 0x000fe200078eb8ff */
[----:B------:R-:W-:-:S05]  /*3070*/  IMAD.SHL.U32 R0, R2, 0x200000, RZ ;  /* 0x0020000002007824 */ /* 0x000fca00078e00ff */
[----:B------:R-:W-:-:S07]  /*3080*/  LOP3.LUT R0, R3, R0, R4, 0xfe, !PT ;  /* 0x0000000003007212 */ /* 0x000fce00078efe04 */
.L_x_9483:
[----:B------:R-:W-:Y:S05]  /*3090*/  BSYNC B0 ;  /* 0x0000000000007941 */ /* 0x000fea0003800000 */
.L_x_9482:
[----:B------:R-:W-:-:S04]  /*30a0*/  F2FP.F16.F32.PACK_AB R0, RZ, R0 ;  /* 0x00000000ff00723e */ /* 0x000fc800000000ff */
[----:B------:R-:W-:Y:S01]  /*30b0*/  PRMT R25, R0, 0x7610, R25 ;  /* 0x0000761000197816 */ /* 0x000fe20000000019 */
[----:B------:R-:W-:Y:S06]  /*30c0*/  BRA `(.L_x_9463) ;  /* 0x0000000000b47947 */ /* 0x000fec0003800000 */
.L_x_9475:
        /* <DEDUP_REMOVED lines=14> */
.L_x_9489:
[----:B------:R-:W-:Y:S05]  /*31b0*/  BSYNC B0 ;  /* 0x0000000000007941 */ /* 0x000fea0003800000 */
.L_x_9488:
[----:B------:R-:W-:-:S04]  /*31c0*/  F2FP.F16.F32.PACK_AB R0, RZ, R0 ;  /* 0x00000000ff00723e */ /* 0x000fc800000000ff */
[----:B------:R-:W-:Y:S01]  /*31d0*/  PRMT R25, R0, 0x7610, R25 ;  /* 0x0000761000197816 */ /* 0x000fe20000000019 */
[----:B------:R-:W-:Y:S06]  /*31e0*/  BRA `(.L_x_9463) ;  /* 0x00000000006c7947 */ /* 0x000fec0003800000 */
.L_x_9462:
        /* <DEDUP_REMOVED lines=16> */
.L_x_9490:
[----:B------:R-:W-:Y:S01]  /*32f0*/  PRMT R25, RZ, 0x7610, R25 ;  /* 0x00007610ff197816 */ /* 0x000fe20000000019 */
[----:B------:R-:W-:Y:S06]  /*3300*/  BRA `(.L_x_9463) ;  /* 0x0000000000247947 */ /* 0x000fec0003800000 */
.L_x_9487:
[----:B------:R-:W2:Y:S02]  /*3310*/  LDG.E.64 R2, desc[UR36][R2.64] ;  /* 0x0000002402027981 */ /* 0x000ea4000c1e1b00 */
[----:B--2---:R-:W0:Y:S02]  /*3320*/  I2F.U64 R0, R2 ;  /* 0x0000000200007312 */ /* 0x004e240000301000 */
[----:B0-----:R-:W-:-:S04]  /*3330*/  F2FP.F16.F32.PACK_AB R0, RZ, R0 ;  /* 0x00000000ff00723e */ /* 0x001fc800000000ff */
[----:B------:R-:W-:Y:S01]  /*3340*/  PRMT R25, R0, 0x7610, R25 ;  /* 0x0000761000197816 */ /* 0x000fe20000000019 */
[----:B------:R-:W-:Y:S06]  /*3350*/  BRA `(.L_x_9463) ;  /* 0x0000000000107947 */ /* 0x000fec0003800000 */
.L_x_9486:
[----:B------:R-:W2:Y:S02]  /*3360*/  LDG.E R2, desc[UR36][R2.64] ;  /* 0x0000002402027981 */ /* 0x000ea4000c1e1900 */
[----:B--2---:R-:W-:-:S04]  /*3370*/  I2FP.F32.U32 R0, R2 ;  /* 0x0000000200007245 */ /* 0x004fc80000201000 */
[----:B------:R-:W-:-:S04]  /*3380*/  F2FP.F16.F32.PACK_AB R0, RZ, R0 ;  /* 0x00000000ff00723e */ /* 0x000fc800000000ff */
[----:B------:R-:W-:-:S07]  /*3390*/  PRMT R25, R0, 0x7610, R25 ;  /* 0x0000761000197816 */ /* 0x000fce0000000019 */
.L_x_9463:
[----:B------:R-:W-:-:S07]  /*33a0*/  VIADD R19, R19, 0x80 ;  /* 0x0000008013137836 */ /* 0x000fce0000000000 */
.L_x_9457:
[----:B------:R-:W-:Y:S05]  /*33b0*/  BSYNC B6 ;  /* 0x0000000000067941 */ /* 0x000fea0003800000 */
.L_x_9456:
        /* <DEDUP_REMOVED lines=25> */
.L_x_9496:
[----:B------:R-:W2:Y:S02]  /*3550*/  LDG.E.U8 R2, desc[UR36][R2.64] ;  /* 0x0000002402027981 */ /* 0x000ea4000c1e1100 */
[----:B--2---:R-:W-:-:S04]  /*3560*/  I2FP.F32.U32 R0, R2 ;  /* 0x0000000200007245 */ /* 0x004fc80000201000 */
[----:B------:R-:W-:-:S04]  /*3570*/  F2FP.F16.F32.PACK_AB R0, RZ, R0 ;  /* 0x00000000ff00723e */ /* 0x000fc800000000ff */
[----:B------:R-:W-:Y:S01]  /*3580*/  PRMT R24, R0, 0x7610, R24 ;  /* 0x0000761000187816 */ /* 0x000fe20000000018 */
[----:B------:R-:W-:Y:S06]  /*3590*/  BRA `(.L_x_9492) ;  /* 0x0000000c00bc7947 */ /* 0x000fec0003800000 */
.L_x_9495:
        /* <DEDUP_REMOVED lines=11> */
.L_x_9499:
[----:B------:R-:W2:Y:S02]  /*3650*/  LDG.E R2, desc[UR36][R2.64] ;  /* 0x0000002402027981 */ /* 0x000ea4000c1e1900 */
[----:B--2---:R-:W-:-:S04]  /*3660*/  I2FP.F32.S32 R0, R2 ;  /* 0x0000000200007245 */ /* 0x004fc80000201400 */
[----:B------:R-:W-:-:S04]  /*3670*/  F2FP.F16.F32.PACK_AB R0, RZ, R0 ;  /* 0x00000000ff00723e */ /* 0x000fc800000000ff */
[----:B------:R-:W-:Y:S01]  /*3680*/  PRMT R24, R0, 0x7610, R24 ;  /* 0x0000761000187816 */ /* 0x000fe20000000018 */
[----:B------:R-:W-:Y:S06]  /*3690*/  BRA `(.L_x_9492) ;  /* 0x0000000c007c7947 */ /* 0x000fec0003800000 */
.L_x_9498:
[----:B------:R-:W2:Y:S02]  /*36a0*/  LDG.E.U16 R2, desc[UR36][R2.64] ;  /* 0x0000002402027981 */ /* 0x000ea4000c1e1500 */
[----:B--2---:R-:W0:Y:S02]  /*36b0*/  I2F.S16 R0, R2 ;  /* 0x0000000200007306 */ /* 0x004e240000101400 */
[----:B0-----:R-:W-:-:S04]  /*36c0*/  F2FP.F16.F32.PACK_AB R0, RZ, R0 ;  /* 0x00000000ff00723e */ /* 0x001fc800000000ff */
[----:B------:R-:W-:Y:S01]  /*36d0*/  PRMT R24, R0, 0x7610, R24 ;  /* 0x0000761000187816 */ /* 0x000fe20000000018 */
[----:B------:R-:W-:Y:S06]  /*36e0*/  BRA `(.L_x_9492) ;  /* 0x0000000c00687947 */ /* 0x000fec0003800000 */
.L_x_9494:
        /* <DEDUP_REMOVED lines=9> */
.L_x_9501:
[----:B------:R2:W5:Y:S01]  /*3780*/  LDG.E.U16 R24, desc[UR36][R2.64] ;  /* 0x0000002402187981 */ /* 0x000562000c1e1500 */
[----:B------:R-:W-:Y:S05]  /*3790*/  BRA `(.L_x_9492) ;  /* 0x0000000c003c7947 */ /* 0x000fea0003800000 */
.L_x_9500:
        /* <DEDUP_REMOVED lines=9> */
.L_x_9503:
[----:B------:R3:W5:Y:S01]  /*3830*/  LDG.E.U16 R24, desc[UR36][R2.64] ;  /* 0x0000002402187981 */ /* 0x000762000c1e1500 */
[----:B------:R-:W-:Y:S05]  /*3840*/  BRA `(.L_x_9492) ;  /* 0x0000000c00107947 */ /* 0x000fea0003800000 */
.L_x_9502:
        /* <DEDUP_REMOVED lines=9> */
.L_x_9493:
        /* <DEDUP_REMOVED lines=14> */
.L_x_9506:
        /* <DEDUP_REMOVED lines=9> */
.L_x_9505:
        /* <DEDUP_REMOVED lines=28> */
.L_x_9508:
        /* <DEDUP_REMOVED lines=15> */
.L_x_9507:
[----:B------:R-:W2:Y:S02]  /*3d00*/  LDG.E.U16 R0, desc[UR36][R2.64] ;  /* 0x0000002402007981 */ /* 0x000ea4000c1e1500 */
[----:B--2---:R-:W-:-:S05]  /*3d10*/  IMAD.U32 R0, R0, 0x10000, RZ ;  /* 0x0001000000007824 */ /* 0x004fca00078e00ff */
[----:B------:R-:W-:-:S04]  /*3d20*/  F2FP.F16.F32.PACK_AB R0, RZ, R0 ;  /* 0x00000000ff00723e */ /* 0x000fc800000000ff */
[----:B------:R-:W-:Y:S01]  /*3d30*/  PRMT R24, R0, 0x7610, R24 ;  /* 0x0000761000187816 */ /* 0x000fe20000000018 */
[----:B------:R-:W-:Y:S06]  /*3d40*/  BRA `(.L_x_9492) ;  /* 0x0000000400d07947 */ /* 0x000fec0003800000 */
.L_x_9504:
        /* <DEDUP_REMOVED lines=13> */
.L_x_9511:
        /* <DEDUP_REMOVED lines=21> */
.L_x_9515:
[----:B------:R-:W-:Y:S05]  /*3f70*/  BSYNC B1 ;  /* 0x0000000000017941 */ /* 0x000fea0003800000 */
.L_x_9514:
[----:B------:R-:W-:Y:S01]  /*3f80*/  LEA R3, R0, 0x3b800000, 0x17 ;  /* 0x3b80000000037811 */ /* 0x000fe200078eb8ff */
[----:B------:R-:W-:-:S05]  /*3f90*/  IMAD.SHL.U32 R0, R2, 0x100000, RZ ;  /* 0x0010000002007824 */ /* 0x000fca00078e00ff */
[----:B------:R-:W-:-:S07]  /*3fa0*/  LOP3.LUT R0, R3, R0, R4, 0xfe, !PT ;  /* 0x0000000003007212 */ /* 0x000fce00078efe04 */
.L_x_9513:
[----:B------:R-:W-:Y:S05]  /*3fb0*/  BSYNC B0 ;  /* 0x0000000000007941 */ /* 0x000fea0003800000 */
.L_x_9512:
[----:B------:R-:W-:-:S04]  /*3fc0*/  F2FP.F16.F32.PACK_AB R0, RZ, R0 ;  /* 0x00000000ff00723e */ /* 0x000fc800000000ff */
[----:B------:R-:W-:Y:S01]  /*3fd0*/  PRMT R24, R0, 0x7610, R24 ;  /* 0x0000761000187816 */ /* 0x000fe20000000018 */
[----:B------:R-:W-:Y:S06]  /*3fe0*/  BRA `(.L_x_9492) ;  /* 0x0000000400287947 */ /* 0x000fec0003800000 */
.L_x_9510:
        /* <DEDUP_REMOVED lines=21> */
.L_x_9519:
[----:B------:R-:W-:Y:S05]  /*4140*/  BSYNC B1 ;  /* 0x0000000000017941 */ /* 0x000fea0003800000 */
.L_x_9518:
[----:B------:R-:W-:Y:S01]  /*4150*/  LEA R3, R0, 0x37800000, 0x17 ;  /* 0x3780000000037811 */ /* 0x000fe200078eb8ff */
[----:B------:R-:W-:-:S05]  /*4160*/  IMAD.SHL.U32 R0, R2, 0x200000, RZ ;  /* 0x0020000002007824 */ /* 0x000fca00078e00ff */
[----:B------:R-:W-:-:S07]  /*4170*/  LOP3.LUT R0, R3, R0, R4, 0xfe, !PT ;  /* 0x0000000003007212 */ /* 0x000fce00078efe04 */
.L_x_9517:
[----:B------:R-:W-:Y:S05]  /*4180*/  BSYNC B0 ;  /* 0x0000000000007941 */ /* 0x000fea0003800000 */
.L_x_9516:
[----:B------:R-:W-:-:S04]  /*4190*/  F2FP.F16.F32.PACK_AB R0, RZ, R0 ;  /* 0x00000000ff00723e */ /* 0x000fc800000000ff */
[----:B------:R-:W-:Y:S01]  /*41a0*/  PRMT R24, R0, 0x7610, R24 ;  /* 0x0000761000187816 */ /* 0x000fe20000000018 */
[----:B------:R-:W-:Y:S06]  /*41b0*/  BRA `(.L_x_9492) ;  /* 0x0000000000b47947 */ /* 0x000fec0003800000 */
.L_x_9509:
        /* <DEDUP_REMOVED lines=14> */
.L_x_9523:
[----:B------:R-:W-:Y:S05]  /*42a0*/  BSYNC B0 ;  /* 0x0000000000007941 */ /* 0x000fea0003800000 */
.L_x_9522:
[----:B------:R-:W-:-:S04]  /*42b0*/  F2FP.F16.F32.PACK_AB R0, RZ, R0 ;  /* 0x00000000ff00723e */ /* 0x000fc800000000ff */
[----:B------:R-:W-:Y:S01]  /*42c0*/  PRMT R24, R0, 0x7610, R24 ;  /* 0x0000761000187816 */ /* 0x000fe20000000018 */
[----:B------:R-:W-:Y:S06]  /*42d0*/  BRA `(.L_x_9492) ;  /* 0x00000000006c7947 */ /* 0x000fec0003800000 */
.L_x_9497:
        /* <DEDUP_REMOVED lines=16> */
.L_x_9524:
[----:B------:R-:W-:Y:S01]  /*43e0*/  PRMT R24, RZ, 0x7610, R24 ;  /* 0x00007610ff187816 */ /* 0x000fe20000000018 */
[----:B------:R-:W-:Y:S06]  /*43f0*/  BRA `(.L_x_9492) ;  /* 0x0000000000247947 */ /* 0x000fec0003800000 */
.L_x_9521:
[----:B------:R-:W2:Y:S02]  /*4400*/  LDG.E.64 R2, desc[UR36][R2.64] ;  /* 0x0000002402027981 */ /* 0x000ea4000c1e1b00 */
[----:B--2---:R-:W0:Y:S02]  /*4410*/  I2F.U64 R0, R2 ;  /* 0x0000000200007312 */ /* 0x004e240000301000 */
[----:B0-----:R-:W-:-:S04]  /*4420*/  F2FP.F16.F32.PACK_AB R0, RZ, R0 ;  /* 0x00000000ff00723e */ /* 0x001fc800000000ff */
[----:B------:R-:W-:Y:S01]  /*4430*/  PRMT R24, R0, 0x7610, R24 ;  /* 0x0000761000187816 */ /* 0x000fe20000000018 */
[----:B------:R-:W-:Y:S06]  /*4440*/  BRA `(.L_x_9492) ;  /* 0x0000000000107947 */ /* 0x000fec0003800000 */
.L_x_9520:
[----:B------:R-:W2:Y:S02]  /*4450*/  LDG.E R2, desc[UR36][R2.64] ;  /* 0x0000002402027981 */ /* 0x000ea4000c1e1900 */
[----:B--2---:R-:W-:-:S04]  /*4460*/  I2FP.F32.U32 R0, R2 ;  /* 0x0000000200007245 */ /* 0x004fc80000201000 */
[----:B------:R-:W-:-:S04]  /*4470*/  F2FP.F16.F32.PACK_AB R0, RZ, R0 ;  /* 0x00000000ff00723e */ /* 0x000fc800000000ff */
[----:B------:R-:W-:-:S07]  /*4480*/  PRMT R24, R0, 0x7610, R24 ;  /* 0x0000761000187816 */ /* 0x000fce0000000018 */
.L_x_9492:
[----:B------:R-:W-:Y:S05]  /*4490*/  BSYNC B6 ;  /* 0x0000000000067941 */ /* 0x000fea0003800000 */
.L_x_9491:
        /* <DEDUP_REMOVED lines=12> */
[----:B------:R-:W-:Y:S01]  /*4560*/  @!P3 FMUL.FTZ R2, R2, -1.4426950216293334961 ;  /* 0xbfb8aa3b0202b820 */ /* 0x000fe20000410000 */
[----:B------:R-:W-:Y:S02]  /*4570*/  @!P0 HADD2.F32 R3, -RZ, R23.H0_H0 ;  /* 0x20000017ff038230 */ /* 0x000fe40000004100 */
[----:B------:R-:W-:Y:S01]  /*4580*/  @!P1 FMUL.FTZ R25, R25, -1.4426950216293334961 ;  /* 0xbfb8aa3b19199820 */ /* 0x000fe20000410000 */
[----:B------:R-:W-:Y:S02]  /*4590*/  @!P2 HADD2.F32 R4, -RZ, R24.H0_H0 ;  /* 0x20000018ff04a230 */ /* 0x000fe40000004100 */
[----:B------:R-:W0:Y:S03]  /*45a0*/  @!P3 MUFU.EX2 R2, R2 ;  /* 0x000000020002b308 */ /* 0x000e260000000800 */
[----:B------:R-:W-:Y:S01]  /*45b0*/  @!P2 FMUL.FTZ R6, R4, -1.4426950216293334961 ;  /* 0xbfb8aa3b0406a820 */ /* 0x000fe20000410000 */
[----:B------:R-:W-:-:S04]  /*45c0*/  @!P0 FMUL.FTZ R4, R3, -1.4426950216293334961 ;  /* 0xbfb8aa3b03048820 */ /* 0x000fc80000410000 */
[----:B------:R-:W1:Y:S08]  /*45d0*/  @!P1 MUFU.EX2 R25, R25 ;  /* 0x0000001900199308 */ /* 0x000e700000000800 */
[----:B------:R-:W2:Y:S01]  /*45e0*/  @!P2 MUFU.EX2 R6, R6 ;  /* 0x000000060006a308 */ /* 0x000ea20000000800 */
[----:B0-----:R-:W-:-:S07]  /*45f0*/  @!P3 FADD.FTZ R3, R2, 1 ;  /* 0x3f8000000203b421 */ /* 0x001fce0000010000 */
[----:B------:R-:W0:Y:S01]  /*4600*/  @!P0 MUFU.EX2 R4, R4 ;  /* 0x0000000400048308 */ /* 0x000e220000000800 */
[----:B-1----:R-:W-:-:S07]  /*4610*/  @!P1 FADD.FTZ R5, R25, 1 ;  /* 0x3f80000019059421 */ /* 0x002fce0000010000 */
[----:B------:R-:W1:Y:S01]  /*4620*/  @!P3 MUFU.RCP R3, R3 ;  /* 0x000000030003b308 */ /* 0x000e620000001000 */
[----:B--2---:R-:W-:-:S07]  /*4630*/  @!P2 FADD.FTZ R7, R6, 1 ;  /* 0x3f8000000607a421 */ /* 0x004fce0000010000 */
[----:B------:R-:W2:Y:S01]  /*4640*/  @!P1 MUFU.RCP R5, R5 ;  /* 0x0000000500059308 */ /* 0x000ea20000001000 */
[----:B0-----:R-:W-:-:S07]  /*4650*/  @!P0 FADD.FTZ R2, R4, 1 ;  /* 0x3f80000004028421 */ /* 0x001fce0000010000 */
[----:B------:R-:W0:Y:S01]  /*4660*/  @!P2 MUFU.RCP R7, R7 ;  /* 0x000000070007a308 */ /* 0x000e220000001000 */
[----:B-1----:R-:W-:-:S07]  /*4670*/  @!P3 F2FP.F16.F32.PACK_AB R0, RZ, R3 ;  /* 0x00000003ff00b23e */ /* 0x002fce00000000ff */
[----:B------:R-:W1:Y:S01]  /*4680*/  @!P0 MUFU.RCP R2, R2 ;  /* 0x0000000200028308 */ /* 0x000e620000001000 */
[----:B--2---:R-:W-:Y:S02]  /*4690*/  @!P1 F2FP.F16.F32.PACK_AB R23, RZ, R5 ;  /* 0x00000005ff17923e */ /* 0x004fe400000000ff */
[----:B0-----:R-:W-:Y:S02]  /*46a0*/  @!P2 F2FP.F16.F32.PACK_AB R22, RZ, R7 ;  /* 0x00000007ff16a23e */ /* 0x001fe400000000ff */
[----:B-1----:R-:W-:Y:S01]  /*46b0*/  @!P0 F2FP.F16.F32.PACK_AB R24, RZ, R2 ;  /* 0x00000002ff18823e */ /* 0x002fe200000000ff */
        /* <DEDUP_REMOVED lines=23> */
.L_x_9530:
[----:B------:R-:W-:Y:S02]  /*4830*/  HADD2.F32 R5, -RZ, R0.H0_H0 ;  /* 0x20000000ff057230 */ /* 0x000fe40000004100 */
[----:B------:R-:W-:-:S04]  /*4840*/  IMAD.MOV.U32 R17, RZ, RZ, R27 ;  /* 0x000000ffff117224 */ /* 0x000fc800078e001b */
[----:B------:R-:W0:Y:S02]  /*4850*/  F2I.S64.TRUNC R4, R5 ;  /* 0x0000000500047311 */ /* 0x000e24000020d900 */
[----:B0-----:R0:W-:Y:S01]  /*4860*/  STG.E.U8 desc[UR36][R2.64], R4 ;  /* 0x0000000402007986 */ /* 0x0011e2000c101124 */
[----:B------:R-:W-:Y:S05]  /*4870*/  BRA `(.L_x_9526) ;  /* 0x0000000c00d47947 */ /* 0x000fea0003800000 */
.L_x_9529:
        /* <DEDUP_REMOVED lines=11> */
.L_x_9533:
[----:B------:R-:W-:Y:S02]  /*4930*/  HADD2.F32 R0, -RZ, R0.H0_H0 ;  /* 0x20000000ff007230 */ /* 0x000fe40000004100 */
[----:B------:R-:W-:Y:S02]  /*4940*/  IMAD.MOV.U32 R17, RZ, RZ, R27 ;  /* 0x000000ffff117224 */ /* 0x000fe400078e001b */
[----:B------:R-:W0:Y:S02]  /*4950*/  F2I.FTZ.TRUNC.NTZ R5, R0 ;  /* 0x0000000000057305 */ /* 0x000e24000021f100 */
[----:B0-----:R0:W-:Y:S01]  /*4960*/  STG.E desc[UR36][R2.64], R5 ;  /* 0x0000000502007986 */ /* 0x0011e2000c101924 */
[----:B------:R-:W-:Y:S05]  /*4970*/  BRA `(.L_x_9526) ;  /* 0x0000000c00947947 */ /* 0x000fea0003800000 */
.L_x_9532:
[----:B------:R-:W-:Y:S02]  /*4980*/  HADD2.F32 R0, -RZ, R0.H0_H0 ;  /* 0x20000000ff007230 */ /* 0x000fe40000004100 */
[----:B------:R-:W-:Y:S02]  /*4990*/  IMAD.MOV.U32 R17, RZ, RZ, R27 ;  /* 0x000000ffff117224 */ /* 0x000fe400078e001b */
[----:B------:R-:W0:Y:S02]  /*49a0*/  F2I.FTZ.TRUNC.NTZ R5, R0 ;  /* 0x0000000000057305 */ /* 0x000e24000021f100 */
[----:B0-----:R0:W-:Y:S01]  /*49b0*/  STG.E.U16 desc[UR36][R2.64], R5 ;  /* 0x0000000502007986 */ /* 0x0011e2000c101524 */
[----:B------:R-:W-:Y:S05]  /*49c0*/  BRA `(.L_x_9526) ;  /* 0x0000000c00807947 */ /* 0x000fea0003800000 */
.L_x_9528:
        /* <DEDUP_REMOVED lines=10> */
.L_x_9535:
[----:B------:R0:W-:Y:S01]  /*4a70*/  STG.E.U16 desc[UR36][R2.64], R0 ;  /* 0x0000000002007986 */ /* 0x0001e2000c101524 */
[----:B------:R-:W-:Y:S01]  /*4a80*/  IMAD.MOV.U32 R17, RZ, RZ, R27 ;  /* 0x000000ffff117224 */ /* 0x000fe200078e001b */
[----:B------:R-:W-:Y:S06]  /*4a90*/  BRA `(.L_x_9526) ;  /* 0x0000000c004c7947 */ /* 0x000fec0003800000 */
.L_x_9534:
        /* <DEDUP_REMOVED lines=11> */
.L_x_9537:
[----:B------:R-:W-:Y:S02]  /*4b50*/  HADD2.F32 R0, -RZ, R0.H0_H0 ;  /* 0x20000000ff007230 */ /* 0x000fe40000004100 */
[----:B------:R-:W-:-:S03]  /*4b60*/  IMAD.MOV.U32 R17, RZ, RZ, R27 ;  /* 0x000000ffff117224 */ /* 0x000fc600078e001b */
[----:B------:R-:W-:-:S04]  /*4b70*/  F2FP.F16.F32.PACK_AB R0, RZ, R0 ;  /* 0x00000000ff00723e */ /* 0x000fc800000000ff */
[----:B------:R-:W-:-:S05]  /*4b80*/  PRMT R0, R0, 0x5410, RZ ;  /* 0x0000541000007816 */ /* 0x000fca00000000ff */
[----:B------:R0:W-:Y:S01]  /*4b90*/  STG.E desc[UR36][R2.64], R0 ;  /* 0x0000000002007986 */ /* 0x0001e2000c101924 */
[----:B------:R-:W-:Y:S05]  /*4ba0*/  BRA `(.L_x_9526) ;  /* 0x0000000c00087947 */ /* 0x000fea0003800000 */
.L_x_9536:
[----:B------:R-:W-:Y:S02]  /*4bb0*/  HADD2.F32 R4, -RZ, R0.H0_H0 ;  /* 0x20000000ff047230 */ /* 0x000fe40000004100 */
[----:B------:R-:W-:-:S03]  /*4bc0*/  IMAD.MOV.U32 R17, RZ, RZ, R27 ;  /* 0x000000ffff117224 */ /* 0x000fc600078e001b */
[----:B------:R-:W-:-:S06]  /*4bd0*/  FMUL.FTZ R4, R4, 1 ;  /* 0x3f80000004047820 */ /* 0x000fcc0000410000 */
[----:B------:R-:W0:Y:S02]  /*4be0*/  F2F.F64.F32 R4, R4 ;  /* 0x0000000400047310 */ /* 0x000e240000201800 */
[----:B0-----:R0:W-:Y:S01]  /*4bf0*/  STG.E.64 desc[UR36][R2.64], R4 ;  /* 0x0000000402007986 */ /* 0x0011e2000c101b24 */
[----:B------:R-:W-:Y:S05]  /*4c00*/  BRA `(.L_x_9526) ;  /* 0x0000000800f07947 */ /* 0x000fea0003800000 */
.L_x_9527:
        /* <DEDUP_REMOVED lines=14> */
.L_x_9540:
[----:B------:R-:W-:Y:S01]  /*4cf0*/  HADD2.F32 R0, -RZ, R0.H0_H0 ;  /* 0x20000000ff007230 */ /* 0x000fe20000004100 */
[----:B------:R-:W-:Y:S01]  /*4d00*/  CS2R R6, SRZ ;  /* 0x0000000000067805 */ /* 0x000fe2000001ff00 */
[----:B------:R-:W-:-:S03]  /*4d10*/  IMAD.MOV.U32 R17, RZ, RZ, R27 ;  /* 0x000000ffff117224 */ /* 0x000fc600078e001b */
[----:B------:R-:W-:-:S04]  /*4d20*/  FMUL.FTZ R0, R0, 1 ;  /* 0x3f80000000007820 */ /* 0x000fc80000410000 */
[----:B------:R-:W0:Y:S02]  /*4d30*/  F2F.F64.F32 R4, R0 ;  /* 0x0000000000047310 */ /* 0x000e240000201800 */
[----:B0-----:R0:W-:Y:S01]  /*4d40*/  STG.E.128 desc[UR36][R2.64], R4 ;  /* 0x0000000402007986 */ /* 0x0011e2000c101d24 */
[----:B------:R-:W-:Y:S05]  /*4d50*/  BRA `(.L_x_9526) ;  /* 0x00000008009c7947 */ /* 0x000fea0003800000 */
.L_x_9539:
        /* <DEDUP_REMOVED lines=21> */
.L_x_9544:
[----:B------:R-:W-:Y:S05]  /*4eb0*/  BSYNC B0 ;  /* 0x0000000000007941 */ /* 0x000fea0003800000 */
.L_x_9543:
[----:B------:R-:W-:Y:S01]  /*4ec0*/  LOP3.LUT R5, R0, R5, RZ, 0xfc, !PT ;  /* 0x0000000500057212 */ /* 0x000fe200078efcff */
[----:B------:R-:W-:-:S04]  /*4ed0*/  IMAD.MOV.U32 R17, RZ, RZ, R27 ;  /* 0x000000ffff117224 */ /* 0x000fc800078e001b */
[----:B------:R0:W-:Y:S01]  /*4ee0*/  STG.E.U8 desc[UR36][R2.64], R5 ;  /* 0x0000000502007986 */ /* 0x0001e2000c101124 */
[----:B------:R-:W-:Y:S05]  /*4ef0*/  BRA `(.L_x_9526) ;  /* 0x0000000800347947 */ /* 0x000fea0003800000 */
.L_x_9542:
        /* <DEDUP_REMOVED lines=13> */
.L_x_9546:
[----:B------:R-:W-:Y:S01]  /*4fd0*/  IMAD.MOV.U32 R0, RZ, RZ, 0x7f ;  /* 0x0000007fff007424 */ /* 0x000fe200078e00ff */
[----:B------:R-:W-:-:S04]  /*4fe0*/  ISETP.GT.U32.AND P0, PT, R4, 0x7f800000, PT ;  /* 0x7f8000000400780c */ /* 0x000fc80003f04070 */
[----:B------:R-:W-:-:S09]  /*4ff0*/  SEL R0, R0, 0x7c, P0 ;  /* 0x0000007c00007807 */ /* 0x000fd20000000000 */
.L_x_9547:
[----:B------:R-:W-:Y:S05]  /*5000*/  BSYNC B0 ;  /* 0x0000000000007941 */ /* 0x000fea0003800000 */
.L_x_9545:
[----:B------:R-:W-:Y:S01]  /*5010*/  LOP3.LUT R4, R5, 0x80000000, RZ, 0xc0, !PT ;  /* 0x8000000005047812 */ /* 0x000fe200078ec0ff */
[----:B------:R-:W-:-:S03]  /*5020*/  IMAD.MOV.U32 R17, RZ, RZ, R27 ;  /* 0x000000ffff117224 */ /* 0x000fc600078e001b */
[----:B------:R-:W-:-:S04]  /*5030*/  SHF.R.U32.HI R5, RZ, 0x18, R4 ;  /* 0x00000018ff057819 */ /* 0x000fc80000011604 */
[----:B------:R-:W-:-:S05]  /*5040*/  LOP3.LUT R5, R0, R5, RZ, 0xfc, !PT ;  /* 0x0000000500057212 */ /* 0x000fca00078efcff */
[----:B------:R0:W-:Y:S01]  /*5050*/  STG.E.U8 desc[UR36][R2.64], R5 ;  /* 0x0000000502007986 */ /* 0x0001e2000c101124 */
[----:B------:R-:W-:Y:S05]  /*5060*/  BRA `(.L_x_9526) ;  /* 0x0000000400d87947 */ /* 0x000fea0003800000 */
.L_x_9541:
[----:B------:R-:W-:Y:S02]  /*5070*/  HADD2.F32 R0, -RZ, R0.H0_H0 ;  /* 0x20000000ff007230 */ /* 0x000fe40000004100 */
[----:B------:R-:W-:-:S03]  /*5080*/  IMAD.MOV.U32 R17, RZ, RZ, R27 ;  /* 0x000000ffff117224 */ /* 0x000fc600078e001b */
[----:B------:R-:W-:-:S05]  /*5090*/  F2FP.BF16.F32.PACK_AB R0, RZ, R0 ;  /* 0x00000000ff00723e */ /* 0x000fca00000010ff */
[----:B------:R0:W-:Y:S01]  /*50a0*/  STG.E.U16 desc[UR36][R2.64], R0 ;  /* 0x0000000002007986 */ /* 0x0001e2000c101524 */
[----:B------:R-:W-:Y:S05]  /*50b0*/  BRA `(.L_x_9526) ;  /* 0x0000000400c47947 */ /* 0x000fea0003800000 */
.L_x_9538:
        /* <DEDUP_REMOVED lines=13> */
.L_x_9550:
        /* <DEDUP_REMOVED lines=17> */
.L_x_9553:
[----:B------:R-:W-:-:S04]  /*52a0*/  LOP3.LUT R0, R7, 0x80000000, RZ, 0xc0, !PT ;  /* 0x8000000007007812 */ /* 0x000fc800078ec0ff */
[----:B------:R-:W-:-:S04]  /*52b0*/  SHF.R.U32.HI R5, RZ, 0x18, R0 ;  /* 0x00000018ff057819 */ /* 0x000fc80000011600 */
[----:B------:R-:W-:-:S04]  /*52c0*/  LOP3.LUT R4, R4, R5, RZ, 0xfc, !PT ;  /* 0x0000000504047212 */ /* 0x000fc800078efcff */
[----:B------:R-:W-:-:S07]  /*52d0*/  PRMT R0, R4, 0x7610, R0 ;  /* 0x0000761004007816 */ /* 0x000fce0000000000 */
.L_x_9552:
[----:B------:R-:W-:Y:S05]  /*52e0*/  BSYNC B0 ;  /* 0x0000000000007941 */ /* 0x000fea0003800000 */
.L_x_9551:
[----:B------:R3:W-:Y:S01]  /*52f0*/  STG.E.U8 desc[UR36][R2.64], R0 ;  /* 0x0000000002007986 */ /* 0x0007e2000c101124 */
[----:B------:R-:W-:Y:S01]  /*5300*/  IMAD.MOV.U32 R17, RZ, RZ, R27 ;  /* 0x000000ffff117224 */ /* 0x000fe200078e001b */
[----:B------:R-:W-:Y:S06]  /*5310*/  BRA `(.L_x_9526) ;  /* 0x00000004002c7947 */ /* 0x000fec0003800000 */
.L_x_9549:
        /* <DEDUP_REMOVED lines=17> */
.L_x_9556:
[----:B------:R-:W-:-:S04]  /*5430*/  LOP3.LUT R0, R7, 0x80000000, RZ, 0xc0, !PT ;  /* 0x8000000007007812 */ /* 0x000fc800078ec0ff */
[----:B------:R-:W-:-:S04]  /*5440*/  SHF.R.U32.HI R5, RZ, 0x18, R0 ;  /* 0x00000018ff057819 */ /* 0x000fc80000011600 */
[----:B------:R-:W-:-:S04]  /*5450*/  LOP3.LUT R4, R4, R5, RZ, 0xfc, !PT ;  /* 0x0000000504047212 */ /* 0x000fc800078efcff */
[----:B------:R-:W-:-:S07]  /*5460*/  PRMT R0, R4, 0x7610, R0 ;  /* 0x0000761004007816 */ /* 0x000fce0000000000 */
.L_x_9555:
[----:B------:R-:W-:Y:S05]  /*5470*/  BSYNC B0 ;  /* 0x0000000000007941 */ /* 0x000fea0003800000 */
.L_x_9554:
[----:B------:R0:W-:Y:S01]  /*5480*/  STG.E.U8 desc[UR36][R2.64], R0 ;  /* 0x0000000002007986 */ /* 0x0001e2000c101124 */
[----:B------:R-:W-:Y:S01]  /*5490*/  IMAD.MOV.U32 R17, RZ, RZ, R27 ;  /* 0x000000ffff117224 */ /* 0x000fe200078e001b */
[----:B------:R-:W-:Y:S06]  /*54a0*/  BRA `(.L_x_9526) ;  /* 0x0000000000c87947 */ /* 0x000fec0003800000 */
.L_x_9548:
        /* <DEDUP_REMOVED lines=23> */
.L_x_9531:
        /* <DEDUP_REMOVED lines=16> */
.L_x_9559:
[----:B------:R-:W-:Y:S01]  /*5720*/  IMAD.MOV.U32 R17, RZ, RZ, R27 ;  /* 0x000000ffff117224 */ /* 0x000fe200078e001b */
[----:B------:R-:W-:Y:S06]  /*5730*/  BRA `(.L_x_9526) ;  /* 0x0000000000247947 */ /* 0x000fec0003800000 */
.L_x_9558:
[----:B------:R-:W-:Y:S02]  /*5740*/  HADD2.F32 R4, -RZ, R0.H0_H0 ;  /* 0x20000000ff047230 */ /* 0x000fe40000004100 */
[----:B------:R-:W-:-:S04]  /*5750*/  IMAD.MOV.U32 R17, RZ, RZ, R27 ;  /* 0x000000ffff117224 */ /* 0x000fc800078e001b */
[----:B------:R-:W0:Y:S02]  /*5760*/  F2I.U64.TRUNC R4, R4 ;  /* 0x0000000400047311 */ /* 0x000e24000020d800 */
[----:B0-----:R2:W-:Y:S01]  /*5770*/  STG.E.64 desc[UR36][R2.64], R4 ;  /* 0x0000000402007986 */ /* 0x0015e2000c101b24 */
[----:B------:R-:W-:Y:S05]  /*5780*/  BRA `(.L_x_9526) ;  /* 0x0000000000107947 */ /* 0x000fea0003800000 */
.L_x_9557:
[----:B------:R-:W-:Y:S02]  /*5790*/  HADD2.F32 R0, -RZ, R0.H0_H0 ;  /* 0x20000000ff007230 */ /* 0x000fe40000004100 */
[----:B------:R-:W-:Y:S02]  /*57a0*/  IMAD.MOV.U32 R17, RZ, RZ, R27 ;  /* 0x000000ffff117224 */ /* 0x000fe400078e001b */
[----:B------:R-:W0:Y:S02]  /*57b0*/  F2I.FTZ.U32.TRUNC.NTZ R5, R0 ;  /* 0x0000000000057305 */ /* 0x000e24000021f000 */
[----:B0-----:R0:W-:Y:S03]  /*57c0*/  STG.E desc[UR36][R2.64], R5 ;  /* 0x0000000502007986 */ /* 0x0011e6000c101924 */
.L_x_9526:
[----:B------:R-:W-:Y:S05]  /*57d0*/  BSYNC B6 ;  /* 0x0000000000067941 */ /* 0x000fea0003800000 */
.L_x_9525:
        /* <DEDUP_REMOVED lines=25> */
.L_x_9565:
[----:B------:R-:W-:-:S06]  /*5970*/  HADD2.F32 R5, -RZ, R24.H0_H0 ;  /* 0x20000018ff057230 */ /* 0x000fcc0000004100 */
[----:B------:R-:W0:Y:S02]  /*5980*/  F2I.S64.TRUNC R4, R5 ;  /* 0x0000000500047311 */ /* 0x000e24000020d900 */
[----:B0-----:R0:W-:Y:S01]  /*5990*/  STG.E.U8 desc[UR36][R2.64], R4 ;  /* 0x0000000402007986 */ /* 0x0011e2000c101124 */
[----:B------:R-:W-:Y:S05]  /*59a0*/  BRA `(.L_x_9567) ;  /* 0x0000000c00847947 */ /* 0x000fea0003800000 */
.L_x_9564:
        /* <DEDUP_REMOVED lines=10> */
.L_x_9569:
[----:B------:R-:W-:-:S04]  /*5a50*/  HADD2.F32 R24, -RZ, R24.H0_H0 ;  /* 0x20000018ff187230 */ /* 0x000fc80000004100 */
[----:B------:R-:W0:Y:S02]  /*5a60*/  F2I.FTZ.TRUNC.NTZ R5, R24 ;  /* 0x0000001800057305 */ /* 0x000e24000021f100 */
[----:B0-----:R0:W-:Y:S01]  /*5a70*/  STG.E desc[UR36][R2.64], R5 ;  /* 0x0000000502007986 */ /* 0x0011e2000c101924 */
[----:B------:R-:W-:Y:S05]  /*5a80*/  BRA `(.L_x_9567) ;  /* 0x0000000c004c7947 */ /* 0x000fea0003800000 */
.L_x_9568:
[----:B------:R-:W-:-:S04]  /*5a90*/  HADD2.F32 R24, -RZ, R24.H0_H0 ;  /* 0x20000018ff187230 */ /* 0x000fc80000004100 */
[----:B------:R-:W0:Y:S02]  /*5aa0*/  F2I.FTZ.TRUNC.NTZ R5, R24 ;  /* 0x0000001800057305 */ /* 0x000e24000021f100 */
[----:B0-----:R0:W-:Y:S01]  /*5ab0*/  STG.E.U16 desc[UR36][R2.64], R5 ;  /* 0x0000000502007986 */ /* 0x0011e2000c101524 */
[----:B------:R-:W-:Y:S05]  /*5ac0*/  BRA `(.L_x_9567) ;  /* 0x0000000c003c7947 */ /* 0x000fea0003800000 */
.L_x_9563:
        /* <DEDUP_REMOVED lines=9> */
.L_x_9571:
[----:B------:R0:W-:Y:S01]  /*5b60*/  STG.E.U16 desc[UR36][R2.64], R24 ;  /* 0x0000001802007986 */ /* 0x0001e2000c101524 */
[----:B------:R-:W-:Y:S05]  /*5b70*/  BRA `(.L_x_9567) ;  /* 0x0000000c00107947 */ /* 0x000fea0003800000 */
.L_x_9570:
        /* <DEDUP_REMOVED lines=10> */
.L_x_9573:
[----:B------:R-:W-:-:S05]  /*5c20*/  HADD2.F32 R0, -RZ, R24.H0_H0 ;  /* 0x20000018ff007230 */ /* 0x000fca0000004100 */
[----:B------:R-:W-:-:S04]  /*5c30*/  F2FP.F16.F32.PACK_AB R0, RZ, R0 ;  /* 0x00000000ff00723e */ /* 0x000fc800000000ff */
[----:B------:R-:W-:-:S05]  /*5c40*/  PRMT R0, R0, 0x5410, RZ ;  /* 0x0000541000007816 */ /* 0x000fca00000000ff */
[----:B------:R0:W-:Y:S01]  /*5c50*/  STG.E desc[UR36][R2.64], R0 ;  /* 0x0000000002007986 */ /* 0x0001e2000c101924 */
[----:B------:R-:W-:Y:S05]  /*5c60*/  BRA `(.L_x_9567) ;  /* 0x0000000800d47947 */ /* 0x000fea0003800000 */
.L_x_9572:
[----:B------:R-:W-:-:S05]  /*5c70*/  HADD2.F32 R4, -RZ, R24.H0_H0 ;  /* 0x20000018ff047230 */ /* 0x000fca0000004100 */
[----:B------:R-:W-:-:S06]  /*5c80*/  FMUL.FTZ R4, R4, 1 ;  /* 0x3f80000004047820 */ /* 0x000fcc0000410000 */
[----:B------:R-:W0:Y:S02]  /*5c90*/  F2F.F64.F32 R4, R4 ;  /* 0x0000000400047310 */ /* 0x000e240000201800 */
[----:B0-----:R0:W-:Y:S01]  /*5ca0*/  STG.E.64 desc[UR36][R2.64], R4 ;  /* 0x0000000402007986 */ /* 0x0011e2000c101b24 */
[----:B------:R-:W-:Y:S05]  /*5cb0*/  BRA `(.L_x_9567) ;  /* 0x0000000800c07947 */ /* 0x000fea0003800000 */
.L_x_9562:
        /* <DEDUP_REMOVED lines=13> */
.L_x_9576:
[----:B------:R-:W-:Y:S01]  /*5d90*/  HADD2.F32 R24, -RZ, R24.H0_H0 ;  /* 0x20000018ff187230 */ /* 0x000fe20000004100 */
[----:B------:R-:W-:-:S04]  /*5da0*/  CS2R R6, SRZ ;  /* 0x0000000000067805 */ /* 0x000fc8000001ff00 */
[----:B------:R-:W-:-:S06]  /*5db0*/  FMUL.FTZ R4, R24, 1 ;  /* 0x3f80000018047820 */ /* 0x000fcc0000410000 */
[----:B------:R-:W0:Y:S02]  /*5dc0*/  F2F.F64.F32 R4, R4 ;  /* 0x0000000400047310 */ /* 0x000e240000201800 */
[----:B0-----:R0:W-:Y:S01]  /*5dd0*/  STG.E.128 desc[UR36][R2.64], R4 ;  /* 0x0000000402007986 */ /* 0x0011e2000c101d24 */
[----:B------:R-:W-:Y:S05]  /*5de0*/  BRA `(.L_x_9567) ;  /* 0x0000000800747947 */ /* 0x000fea0003800000 */
.L_x_9575:
        /* <DEDUP_REMOVED lines=21> */
.L_x_9580:
[----:B------:R-:W-:Y:S05]  /*5f40*/  BSYNC B0 ;  /* 0x0000000000007941 */ /* 0x000fea0003800000 */
.L_x_9579:
[----:B------:R-:W-:-:S05]  /*5f50*/  LOP3.LUT R5, R0, R5, RZ, 0xfc, !PT ;  /* 0x0000000500057212 */ /* 0x000fca00078efcff */
[----:B------:R0:W-:Y:S01]  /*5f60*/  STG.E.U8 desc[UR36][R2.64], R5 ;  /* 0x0000000502007986 */ /* 0x0001e2000c101124 */
[----:B------:R-:W-:Y:S05]  /*5f70*/  BRA `(.L_x_9567) ;  /* 0x0000000800107947 */ /* 0x000fea0003800000 */
.L_x_9578:
        /* <DEDUP_REMOVED lines=13> */
.L_x_9582:
[----:B------:R-:W-:Y:S01]  /*6050*/  IMAD.MOV.U32 R0, RZ, RZ, 0x7f ;  /* 0x0000007fff007424 */ /* 0x000fe200078e00ff */
[----:B------:R-:W-:-:S04]  /*6060*/  ISETP.GT.U32.AND P0, PT, R4, 0x7f800000, PT ;  /* 0x7f8000000400780c */ /* 0x000fc80003f04070 */
[----:B------:R-:W-:-:S09]  /*6070*/  SEL R0, R0, 0x7c, P0 ;  /* 0x0000007c00007807 */ /* 0x000fd20000000000 */
.L_x_9583:
[----:B------:R-:W-:Y:S05]  /*6080*/  BSYNC B0 ;  /* 0x0000000000007941 */ /* 0x000fea0003800000 */
.L_x_9581:
[----:B------:R-:W-:-:S04]  /*6090*/  LOP3.LUT R4, R5, 0x80000000, RZ, 0xc0, !PT ;  /* 0x8000000005047812 */ /* 0x000fc800078ec0ff */
[----:B------:R-:W-:-:S04]  /*60a0*/  SHF.R.U32.HI R5, RZ, 0x18, R4 ;  /* 0x00000018ff057819 */ /* 0x000fc80000011604 */
[----:B------:R-:W-:-:S05]  /*60b0*/  LOP3.LUT R5, R0, R5, RZ, 0xfc, !PT ;  /* 0x0000000500057212 */ /* 0x000fca00078efcff */
[----:B------:R0:W-:Y:S01]  /*60c0*/  STG.E.U8 desc[UR36][R2.64], R5 ;  /* 0x0000000502007986 */ /* 0x0001e2000c101124 */
[----:B------:R-:W-:Y:S05]  /*60d0*/  BRA `(.L_x_9567) ;  /* 0x0000000400b87947 */ /* 0x000fea0003800000 */
.L_x_9577:
[----:B------:R-:W-:-:S05]  /*60e0*/  HADD2.F32 R0, -RZ, R24.H0_H0 ;  /* 0x20000018ff007230 */ /* 0x000fca0000004100 */
[----:B------:R-:W-:-:S05]  /*60f0*/  F2FP.BF16.F32.PACK_AB R0, RZ, R0 ;  /* 0x00000000ff00723e */ /* 0x000fca00000010ff */
[----:B------:R0:W-:Y:S01]  /*6100*/  STG.E.U16 desc[UR36][R2.64], R0 ;  /* 0x0000000002007986 */ /* 0x0001e2000c101524 */
[----:B------:R-:W-:Y:S05]  /*6110*/  BRA `(.L_x_9567) ;  /* 0x0000000400a87947 */ /* 0x000fea0003800000 */
.L_x_9574:
        /* <DEDUP_REMOVED lines=12> */
.L_x_9586:
        /* <DEDUP_REMOVED lines=17> */
.L_x_9589:
[----:B------:R-:W-:-:S04]  /*62f0*/  LOP3.LUT R0, R7, 0x80000000, RZ, 0xc0, !PT ;  /* 0x8000000007007812 */ /* 0x000fc800078ec0ff */
[----:B------:R-:W-:-:S04]  /*6300*/  SHF.R.U32.HI R5, RZ, 0x18, R0 ;  /* 0x00000018ff057819 */ /* 0x000fc80000011600 */
[----:B------:R-:W-:-:S04]  /*6310*/  LOP3.LUT R4, R4, R5, RZ, 0xfc, !PT ;  /* 0x0000000504047212 */ /* 0x000fc800078efcff */
[----:B------:R-:W-:-:S07]  /*6320*/  PRMT R0, R4, 0x7610, R0 ;  /* 0x0000761004007816 */ /* 0x000fce0000000000 */
.L_x_9588:
[----:B------:R-:W-:Y:S05]  /*6330*/  BSYNC B0 ;  /* 0x0000000000007941 */ /* 0x000fea0003800000 */
.L_x_9587:
[----:B------:R3:W-:Y:S01]  /*6340*/  STG.E.U8 desc[UR36][R2.64], R0 ;  /* 0x0000000002007986 */ /* 0x0007e2000c101124 */
[----:B------:R-:W-:Y:S05]  /*6350*/  BRA `(.L_x_9567) ;  /* 0x0000000400187947 */ /* 0x000fea0003800000 */
.L_x_9585:
        /* <DEDUP_REMOVED lines=17> */
.L_x_9592:
[----:B------:R-:W-:-:S04]  /*6470*/  LOP3.LUT R0, R7, 0x80000000, RZ, 0xc0, !PT ;  /* 0x8000000007007812 */ /* 0x000fc800078ec0ff */
[----:B------:R-:W-:-:S04]  /*6480*/  SHF.R.U32.HI R5, RZ, 0x18, R0 ;  /* 0x00000018ff057819 */ /* 0x000fc80000011600 */
[----:B------:R-:W-:-:S04]  /*6490*/  LOP3.LUT R4, R4, R5, RZ, 0xfc, !PT ;  /* 0x0000000504047212 */ /* 0x000fc800078efcff */
[----:B------:R-:W-:-:S07]  /*64a0*/  PRMT R0, R4, 0x7610, R0 ;  /* 0x0000761004007816 */ /* 0x000fce0000000000 */
.L_x_9591:
[----:B------:R-:W-:Y:S05]  /*64b0*/  BSYNC B0 ;  /* 0x0000000000007941 */ /* 0x000fea0003800000 */
.L_x_9590:
[----:B------:R0:W-:Y:S01]  /*64c0*/  STG.E.U8 desc[UR36][R2.64], R0 ;  /* 0x0000000002007986 */ /* 0x0001e2000c101124 */
[----:B------:R-:W-:Y:S05]  /*64d0*/  BRA `(.L_x_9567) ;  /* 0x0000000000b87947 */ /* 0x000fea0003800000 */
.L_x_9584:
        /* <DEDUP_REMOVED lines=22> */
.L_x_9566:
        /* <DEDUP_REMOVED lines=16> */
.L_x_9595:
[----:B------:R-:W-:Y:S05]  /*6740*/  BRA `(.L_x_9567) ;  /* 0x00000000001c7947 */ /* 0x000fea0003800000 */
.L_x_9594:
[----:B------:R-:W-:-:S06]  /*6750*/  HADD2.F32 R4, -RZ, R24.H0_H0 ;  /* 0x20000018ff047230 */ /* 0x000fcc0000004100 */
[----:B------:R-:W0:Y:S02]  /*6760*/  F2I.U64.TRUNC R4, R4 ;  /* 0x0000000400047311 */ /* 0x000e24000020d800 */
[----:B0-----:R2:W-:Y:S01]  /*6770*/  STG.E.64 desc[UR36][R2.64], R4 ;  /* 0x0000000402007986 */ /* 0x0015e2000c101b24 */
[----:B------:R-:W-:Y:S05]  /*6780*/  BRA `(.L_x_9567) ;  /* 0x00000000000c7947 */ /* 0x000fea0003800000 */
.L_x_9593:
[----:B------:R-:W-:-:S04]  /*6790*/  HADD2.F32 R24, -RZ, R24.H0_H0 ;  /* 0x20000018ff187230 */ /* 0x000fc80000004100 */
[----:B------:R-:W0:Y:S02]  /*67a0*/  F2I.FTZ.U32.TRUNC.NTZ R5, R24 ;  /* 0x0000001800057305 */ /* 0x000e24000021f000 */
[----:B0-----:R0:W-:Y:S02]  /*67b0*/  STG.E desc[UR36][R2.64], R5 ;  /* 0x0000000502007986 */ /* 0x0011e4000c101924 */
.L_x_9567:
        /* <DEDUP_REMOVED lines=25> */
.L_x_9599:
[----:B------:R-:W-:-:S06]  /*6950*/  HADD2.F32 R5, -RZ, R23.H0_H0 ;  /* 0x20000017ff057230 */ /* 0x000fcc0000004100 */
[----:B------:R-:W0:Y:S02]  /*6960*/  F2I.S64.TRUNC R4, R5 ;  /* 0x0000000500047311 */ /* 0x000e24000020d900 */
[----:B0-----:R3:W-:Y:S01]  /*6970*/  STG.E.U8 desc[UR36][R2.64], R4 ;  /* 0x0000000402007986 */ /* 0x0017e2000c101124 */
[----:B------:R-:W-:Y:S05]  /*6980*/  BRA `(.L_x_9601) ;  /* 0x0000000c00847947 */ /* 0x000fea0003800000 */
.L_x_9598:
        /* <DEDUP_REMOVED lines=10> */
.L_x_9603:
[----:B------:R-:W-:-:S06]  /*6a30*/  HADD2.F32 R23, -RZ, R23.H0_H0 ;  /* 0x20000017ff177230 */ /* 0x000fcc0000004100 */
[----:B------:R-:W0:Y:S02]  /*6a40*/  F2I.FTZ.TRUNC.NTZ R23, R23 ;  /* 0x0000001700177305 */ /* 0x000e24000021f100 */
[----:B0-----:R2:W-:Y:S01]  /*6a50*/  STG.E desc[UR36][R2.64], R23 ;  /* 0x0000001702007986 */ /* 0x0015e2000c101924 */
[----:B------:R-:W-:Y:S05]  /*6a60*/  BRA `(.L_x_9601) ;  /* 0x0000000c004c7947 */ /* 0x000fea0003800000 */
.L_x_9602:
[----:B------:R-:W-:-:S06]  /*6a70*/  HADD2.F32 R23, -RZ, R23.H0_H0 ;  /* 0x20000017ff177230 */ /* 0x000fcc0000004100 */
[----:B------:R-:W0:Y:S02]  /*6a80*/  F2I.FTZ.TRUNC.NTZ R23, R23 ;  /* 0x0000001700177305 */ /* 0x000e24000021f100 */
[----:B0-----:R0:W-:Y:S01]  /*6a90*/  STG.E.U16 desc[UR36][R2.64], R23 ;  /* 0x0000001702007986 */ /* 0x0011e2000c101524 */
[----:B------:R-:W-:Y:S05]  /*6aa0*/  BRA `(.L_x_9601) ;  /* 0x0000000c003c7947 */ /* 0x000fea0003800000 */
.L_x_9597:
        /* <DEDUP_REMOVED lines=9> */
.L_x_9605:
[----:B------:R0:W-:Y:S01]  /*6b40*/  STG.E.U16 desc[UR36][R2.64], R23 ;  /* 0x0000001702007986 */ /* 0x0001e2000c101524 */
[----:B------:R-:W-:Y:S05]  /*6b50*/  BRA `(.L_x_9601) ;  /* 0x0000000c00107947 */ /* 0x000fea0003800000 */
.L_x_9604:
        /* <DEDUP_REMOVED lines=10> */
.L_x_9607:
[----:B------:R-:W-:-:S05]  /*6c00*/  HADD2.F32 R0, -RZ, R23.H0_H0 ;  /* 0x20000017ff007230 */ /* 0x000fca0000004100 */
[----:B------:R-:W-:-:S04]  /*6c10*/  F2FP.F16.F32.PACK_AB R0, RZ, R0 ;  /* 0x00000000ff00723e */ /* 0x000fc800000000ff */
[----:B------:R-:W-:-:S05]  /*6c20*/  PRMT R0, R0, 0x5410, RZ ;  /* 0x0000541000007816 */ /* 0x000fca00000000ff */
[----:B------:R0:W-:Y:S01]  /*6c30*/  STG.E desc[UR36][R2.64], R0 ;  /* 0x0000000002007986 */ /* 0x0001e2000c101924 */
[----:B------:R-:W-:Y:S05]  /*6c40*/  BRA `(.L_x_9601) ;  /* 0x0000000800d47947 */ /* 0x000fea0003800000 */
.L_x_9606:
[----:B------:R-:W-:-:S05]  /*6c50*/  HADD2.F32 R4, -RZ, R23.H0_H0 ;  /* 0x20000017ff047230 */ /* 0x000fca0000004100 */
[----:B------:R-:W-:-:S06]  /*6c60*/  FMUL.FTZ R4, R4, 1 ;  /* 0x3f80000004047820 */ /* 0x000fcc0000410000 */
[----:B------:R-:W0:Y:S02]  /*6c70*/  F2F.F64.F32 R4, R4 ;  /* 0x0000000400047310 */ /* 0x000e240000201800 */
[----:B0-----:R0:W-:Y:S01]  /*6c80*/  STG.E.64 desc[UR36][R2.64], R4 ;  /* 0x0000000402007986 */ /* 0x0011e2000c101b24 */
[----:B------:R-:W-:Y:S05]  /*6c90*/  BRA `(.L_x_9601) ;  /* 0x0000000800c07947 */ /* 0x000fea0003800000 */
.L_x_9596:
        /* <DEDUP_REMOVED lines=13> */
.L_x_9610:
[----:B------:R-:W-:Y:S01]  /*6d70*/  HADD2.F32 R23, -RZ, R23.H0_H0 ;  /* 0x20000017ff177230 */ /* 0x000fe20000004100 */
[----:B------:R-:W-:-:S04]  /*6d80*/  CS2R R6, SRZ ;  /* 0x0000000000067805 */ /* 0x000fc8000001ff00 */
[----:B------:R-:W-:-:S06]  /*6d90*/  FMUL.FTZ R4, R23, 1 ;  /* 0x3f80000017047820 */ /* 0x000fcc0000410000 */
[----:B------:R-:W0:Y:S02]  /*6da0*/  F2F.F64.F32 R4, R4 ;  /* 0x0000000400047310 */ /* 0x000e240000201800 */
[----:B0-----:R0:W-:Y:S01]  /*6db0*/  STG.E.128 desc[UR36][R2.64], R4 ;  /* 0x0000000402007986 */ /* 0x0011e2000c101d24 */
[----:B------:R-:W-:Y:S05]  /*6dc0*/  BRA `(.L_x_9601) ;  /* 0x0000000800747947 */ /* 0x000fea0003800000 */
.L_x_9609:
        /* <DEDUP_REMOVED lines=21> */
.L_x_9614:
[----:B------:R-:W-:Y:S05]  /*6f20*/  BSYNC B0 ;  /* 0x0000000000007941 */ /* 0x000fea0003800000 */
.L_x_9613:
[----:B------:R-:W-:-:S05]  /*6f30*/  LOP3.LUT R5, R0, R5, RZ, 0xfc, !PT ;  /* 0x0000000500057212 */ /* 0x000fca00078efcff */
[----:B------:R0:W-:Y:S01]  /*6f40*/  STG.E.U8 desc[UR36][R2.64], R5 ;  /* 0x0000000502007986 */ /* 0x0001e2000c101124 */
[----:B------:R-:W-:Y:S05]  /*6f50*/  BRA `(.L_x_9601) ;  /* 0x0000000800107947 */ /* 0x000fea0003800000 */
.L_x_9612:
        /* <DEDUP_REMOVED lines=13> */
.L_x_9616:
[----:B------:R-:W-:Y:S01]  /*7030*/  IMAD.MOV.U32 R0, RZ, RZ, 0x7f ;  /* 0x0000007fff007424 */ /* 0x000fe200078e00ff */
[----:B------:R-:W-:-:S04]  /*7040*/  ISETP.GT.U32.AND P0, PT, R4, 0x7f800000, PT ;  /* 0x7f8000000400780c */ /* 0x000fc80003f04070 */
[----:B------:R-:W-:-:S09]  /*7050*/  SEL R0, R0, 0x7c, P0 ;  /* 0x0000007c00007807 */ /* 0x000fd20000000000 */
.L_x_9617:
[----:B------:R-:W-:Y:S05]  /*7060*/  BSYNC B0 ;  /* 0x0000000000007941 */ /* 0x000fea0003800000 */
.L_x_9615:
[----:B------:R-:W-:-:S04]  /*7070*/  LOP3.LUT R4, R23, 0x80000000, RZ, 0xc0, !PT ;  /* 0x8000000017047812 */ /* 0x000fc800078ec0ff */
[----:B------:R-:W-:-:S04]  /*7080*/  SHF.R.U32.HI R5, RZ, 0x18, R4 ;  /* 0x00000018ff057819 */ /* 0x000fc80000011604 */
[----:B------:R-:W-:-:S05]  /*7090*/  LOP3.LUT R5, R0, R5, RZ, 0xfc, !PT ;  /* 0x0000000500057212 */ /* 0x000fca00078efcff */
[----:B------:R0:W-:Y:S01]  /*70a0*/  STG.E.U8 desc[UR36][R2.64], R5 ;  /* 0x0000000502007986 */ /* 0x0001e2000c101124 */
[----:B------:R-:W-:Y:S05]  /*70b0*/  BRA `(.L_x_9601) ;  /* 0x0000000400b87947 */ /* 0x000fea0003800000 */
.L_x_9611:
[----:B------:R-:W-:-:S05]  /*70c0*/  HADD2.F32 R0, -RZ, R23.H0_H0 ;  /* 0x20000017ff007230 */ /* 0x000fca0000004100 */
[----:B------:R-:W-:-:S05]  /*70d0*/  F2FP.BF16.F32.PACK_AB R0, RZ, R0 ;  /* 0x00000000ff00723e */ /* 0x000fca00000010ff */
[----:B------:R0:W-:Y:S01]  /*70e0*/  STG.E.U16 desc[UR36][R2.64], R0 ;  /* 0x0000000002007986 */ /* 0x0001e2000c101524 */
[----:B------:R-:W-:Y:S05]  /*70f0*/  BRA `(.L_x_9601) ;  /* 0x0000000400a87947 */ /* 0x000fea0003800000 */
.L_x_9608:
        /* <DEDUP_REMOVED lines=12> */
.L_x_9620:
        /* <DEDUP_REMOVED lines=17> */
.L_x_9623:
[----:B------:R-:W-:-:S04]  /*72d0*/  LOP3.LUT R0, R23, 0x80000000, RZ, 0xc0, !PT ;  /* 0x8000000017007812 */ /* 0x000fc800078ec0ff */
[----:B------:R-:W-:-:S04]  /*72e0*/  SHF.R.U32.HI R5, RZ, 0x18, R0 ;  /* 0x00000018ff057819 */ /* 0x000fc80000011600 */
[----:B------:R-:W-:-:S04]  /*72f0*/  LOP3.LUT R4, R4, R5, RZ, 0xfc, !PT ;  /* 0x0000000504047212 */ /* 0x000fc800078efcff */
[----:B------:R-:W-:-:S07]  /*7300*/  PRMT R0, R4, 0x7610, R0 ;  /* 0x0000761004007816 */ /* 0x000fce0000000000 */
.L_x_9622:
[----:B------:R-:W-:Y:S05]  /*7310*/  BSYNC B0 ;  /* 0x0000000000007941 */ /* 0x000fea0003800000 */
.L_x_9621:
[----:B------:R0:W-:Y:S01]  /*7320*/  STG.E.U8 desc[UR36][R2.64], R0 ;  /* 0x0000000002007986 */ /* 0x0001e2000c101124 */
[----:B------:R-:W-:Y:S05]  /*7330*/  BRA `(.L_x_9601) ;  /* 0x0000000400187947 */ /* 0x000fea0003800000 */
.L_x_9619:
        /* <DEDUP_REMOVED lines=17> */
.L_x_9626:
[----:B------:R-:W-:-:S04]  /*7450*/  LOP3.LUT R0, R23, 0x80000000, RZ, 0xc0, !PT ;  /* 0x8000000017007812 */ /* 0x000fc800078ec0ff */
[----:B------:R-:W-:-:S04]  /*7460*/  SHF.R.U32.HI R5, RZ, 0x18, R0 ;  /* 0x00000018ff057819 */ /* 0x000fc80000011600 */
[----:B------:R-:W-:-:S04]  /*7470*/  LOP3.LUT R4, R4, R5, RZ, 0xfc, !PT ;  /* 0x0000000504047212 */ /* 0x000fc800078efcff */
[----:B------:R-:W-:-:S07]  /*7480*/  PRMT R0, R4, 0x7610, R0 ;  /* 0x0000761004007816 */ /* 0x000fce0000000000 */
.L_x_9625:
[----:B------:R-:W-:Y:S05]  /*7490*/  BSYNC B0 ;  /* 0x0000000000007941 */ /* 0x000fea0003800000 */
.L_x_9624:
[----:B------:R0:W-:Y:S01]  /*74a0*/  STG.E.U8 desc[UR36][R2.64], R0 ;  /* 0x0000000002007986 */ /* 0x0001e2000c101124 */
[----:B------:R-:W-:Y:S05]  /*74b0*/  BRA `(.L_x_9601) ;  /* 0x0000000000b87947 */ /* 0x000fea0003800000 */
.L_x_9618:
        /* <DEDUP_REMOVED lines=22> */
.L_x_9600:
        /* <DEDUP_REMOVED lines=16> */
.L_x_9629:
[----:B------:R-:W-:Y:S05]  /*7720*/  BRA `(.L_x_9601) ;  /* 0x00000000001c7947 */ /* 0x000fea0003800000 */
.L_x_9628:
[----:B------:R-:W-:-:S06]  /*7730*/  HADD2.F32 R4, -RZ, R23.H0_H0 ;  /* 0x20000017ff047230 */ /* 0x000fcc0000004100 */
[----:B------:R-:W0:Y:S02]  /*7740*/  F2I.U64.TRUNC R4, R4 ;  /* 0x0000000400047311 */ /* 0x000e24000020d800 */
[----:B0-----:R0:W-:Y:S01]  /*7750*/  STG.E.64 desc[UR36][R2.64], R4 ;  /* 0x0000000402007986 */ /* 0x0011e2000c101b24 */
[----:B------:R-:W-:Y:S05]  /*7760*/  BRA `(.L_x_9601) ;  /* 0x00000000000c7947 */ /* 0x000fea0003800000 */
.L_x_9627:
[----:B------:R-:W-:-:S06]  /*7770*/  HADD2.F32 R23, -RZ, R23.H0_H0 ;  /* 0x20000017ff177230 */ /* 0x000fcc0000004100 */
[----:B------:R-:W0:Y:S02]  /*7780*/  F2I.FTZ.U32.TRUNC.NTZ R23, R23 ;  /* 0x0000001700177305 */ /* 0x000e24000021f000 */
[----:B0-----:R0:W-:Y:S02]  /*7790*/  STG.E desc[UR36][R2.64], R23 ;  /* 0x0000001702007986 */ /* 0x0011e4000c101924 */
.L_x_9601:
[----:B------:R-:W-:-:S07]  /*77a0*/  VIADD R17, R17, 0x80 ;  /* 0x0000008011117836 */ /* 0x000fce0000000000 */
.L_x_9561:
[----:B------:R-:W-:Y:S05]  /*77b0*/  BSYNC B6 ;  /* 0x0000000000067941 */ /* 0x000fea0003800000 */
.L_x_9560:
        /* <DEDUP_REMOVED lines=23> */
.L_x_9633:
[----:B------:R-:W-:-:S06]  /*7930*/  HADD2.F32 R5, -RZ, R22.H0_H0 ;  /* 0x20000016ff057230 */ /* 0x000fcc0000004100 */
[----:B------:R-:W0:Y:S02]  /*7940*/  F2I.S64.TRUNC R4, R5 ;  /* 0x0000000500047311 */ /* 0x000e24000020d900 */
[----:B0-----:R-:W-:Y:S01]  /*7950*/  STG.E.U8 desc[UR36][R2.64], R4 ;  /* 0x0000000402007986 */ /* 0x001fe2000c101124 */
[----:B------:R-:W-:Y:S05]  /*7960*/  EXIT ;  /* 0x000000000000794d */ /* 0x000fea0003800000 */
.L_x_9632:
        /* <DEDUP_REMOVED lines=10> */
.L_x_9636:
[----:B------:R-:W-:-:S04]  /*7a10*/  HADD2.F32 R22, -RZ, R22.H0_H0 ;  /* 0x20000016ff167230 */ /* 0x000fc80000004100 */
[----:B------:R-:W0:Y:S02]  /*7a20*/  F2I.FTZ.TRUNC.NTZ R5, R22 ;  /* 0x0000001600057305 */ /* 0x000e24000021f100 */
[----:B0-----:R-:W-:Y:S01]  /*7a30*/  STG.E desc[UR36][R2.64], R5 ;  /* 0x0000000502007986 */ /* 0x001fe2000c101924 */
[----:B------:R-:W-:Y:S05]  /*7a40*/  EXIT ;  /* 0x000000000000794d */ /* 0x000fea0003800000 */
.L_x_9635:
[----:B------:R-:W-:-:S04]  /*7a50*/  HADD2.F32 R22, -RZ, R22.H0_H0 ;  /* 0x20000016ff167230 */ /* 0x000fc80000004100 */
[----:B------:R-:W0:Y:S02]  /*7a60*/  F2I.FTZ.TRUNC.NTZ R5, R22 ;  /* 0x0000001600057305 */ /* 0x000e24000021f100 */
[----:B0-----:R-:W-:Y:S01]  /*7a70*/  STG.E.U16 desc[UR36][R2.64], R5 ;  /* 0x0000000502007986 */ /* 0x001fe2000c101524 */
[----:B------:R-:W-:Y:S05]  /*7a80*/  EXIT ;  /* 0x000000000000794d */ /* 0x000fea0003800000 */
.L_x_9631:
        /* <DEDUP_REMOVED lines=9> */
.L_x_9638:
[----:B------:R-:W-:Y:S01]  /*7b20*/  STG.E.U16 desc[UR36][R2.64], R22 ;  /* 0x0000001602007986 */ /* 0x000fe2000c101524 */
[----:B------:R-:W-:Y:S05]  /*7b30*/  EXIT ;  /* 0x000000000000794d */ /* 0x000fea0003800000 */
.L_x_9637:
        /* <DEDUP_REMOVED lines=10> */
.L_x_9640:
[----:B------:R-:W-:-:S05]  /*7be0*/  HADD2.F32 R0, -RZ, R22.H0_H0 ;  /* 0x20000016ff007230 */ /* 0x000fca0000004100 */
[----:B------:R-:W-:-:S04]  /*7bf0*/  F2FP.F16.F32.PACK_AB R0, RZ, R0 ;  /* 0x00000000ff00723e */ /* 0x000fc800000000ff */
[----:B------:R-:W-:-:S05]  /*7c00*/  PRMT R0, R0, 0x5410, RZ ;  /* 0x0000541000007816 */ /* 0x000fca00000000ff */
[----:B------:R-:W-:Y:S01]  /*7c10*/  STG.E desc[UR36][R2.64], R0 ;  /* 0x0000000002007986 */ /* 0x000fe2000c101924 */
[----:B------:R-:W-:Y:S05]  /*7c20*/  EXIT ;  /* 0x000000000000794d */ /* 0x000fea0003800000 */
.L_x_9639:
[----:B------:R-:W-:-:S05]  /*7c30*/  HADD2.F32 R4, -RZ, R22.H0_H0 ;  /* 0x20000016ff047230 */ /* 0x000fca0000004100 */
[----:B------:R-:W-:-:S06]  /*7c40*/  FMUL.FTZ R4, R4, 1 ;  /* 0x3f80000004047820 */ /* 0x000fcc0000410000 */
[----:B------:R-:W0:Y:S02]  /*7c50*/  F2F.F64.F32 R4, R4 ;  /* 0x0000000400047310 */ /* 0x000e240000201800 */
[----:B0-----:R-:W-:Y:S01]  /*7c60*/  STG.E.64 desc[UR36][R2.64], R4 ;  /* 0x0000000402007986 */ /* 0x001fe2000c101b24 */
[----:B------:R-:W-:Y:S05]  /*7c70*/  EXIT ;  /* 0x000000000000794d */ /* 0x000fea0003800000 */
.L_x_9630:
        /* <DEDUP_REMOVED lines=13> */
.L_x_9643:
[----:B------:R-:W-:Y:S01]  /*7d50*/  HADD2.F32 R22, -RZ, R22.H0_H0 ;  /* 0x20000016ff167230 */ /* 0x000fe20000004100 */
[----:B------:R-:W-:-:S04]  /*7d60*/  CS2R R6, SRZ ;  /* 0x0000000000067805 */ /* 0x000fc8000001ff00 */
[----:B------:R-:W-:-:S06]  /*7d70*/  FMUL.FTZ R4, R22, 1 ;  /* 0x3f80000016047820 */ /* 0x000fcc0000410000 */
[----:B------:R-:W0:Y:S02]  /*7d80*/  F2F.F64.F32 R4, R4 ;  /* 0x0000000400047310 */ /* 0x000e240000201800 */
[----:B0-----:R-:W-:Y:S01]  /*7d90*/  STG.E.128 desc[UR36][R2.64], R4 ;  /* 0x0000000402007986 */ /* 0x001fe2000c101d24 */
[----:B------:R-:W-:Y:S05]  /*7da0*/  EXIT ;  /* 0x000000000000794d */ /* 0x000fea0003800000 */
.L_x_9642:
        /* <DEDUP_REMOVED lines=21> */
.L_x_9647:
[----:B------:R-:W-:Y:S05]  /*7f00*/  BSYNC B0 ;  /* 0x0000000000007941 */ /* 0x000fea0003800000 */
.L_x_9646:
[----:B------:R-:W-:-:S05]  /*7f10*/  LOP3.LUT R5, R0, R5, RZ, 0xfc, !PT ;  /* 0x0000000500057212 */ /* 0x000fca00078efcff */
[----:B------:R-:W-:Y:S01]  /*7f20*/  STG.E.U8 desc[UR36][R2.64], R5 ;  /* 0x0000000502007986 */ /* 0x000fe2000c101124 */
[----:B------:R-:W-:Y:S05]  /*7f30*/  EXIT ;  /* 0x000000000000794d */ /* 0x000fea0003800000 */
.L_x_9645:
        /* <DEDUP_REMOVED lines=13> */
.L_x_9649:
[----:B------:R-:W-:Y:S01]  /*8010*/  IMAD.MOV.U32 R0, RZ, RZ, 0x7f ;  /* 0x0000007fff007424 */ /* 0x000fe200078e00ff */
[----:B------:R-:W-:-:S04]  /*8020*/  ISETP.GT.U32.AND P0, PT, R4, 0x7f800000, PT ;  /* 0x7f8000000400780c */ /* 0x000fc80003f04070 */
[----:B------:R-:W-:-:S09]  /*8030*/  SEL R0, R0, 0x7c, P0 ;  /* 0x0000007c00007807 */ /* 0x000fd20000000000 */
.L_x_9650:
[----:B------:R-:W-:Y:S05]  /*8040*/  BSYNC B0 ;  /* 0x0000000000007941 */ /* 0x000fea0003800000 */
.L_x_9648:
[----:B------:R-:W-:-:S04]  /*8050*/  LOP3.LUT R4, R5, 0x80000000, RZ, 0xc0, !PT ;  /* 0x8000000005047812 */ /* 0x000fc800078ec0ff */
[----:B------:R-:W-:-:S04]  /*8060*/  SHF.R.U32.HI R5, RZ, 0x18, R4 ;  /* 0x00000018ff057819 */ /* 0x000fc80000011604 */
[----:B------:R-:W-:-:S05]  /*8070*/  LOP3.LUT R5, R0, R5, RZ, 0xfc, !PT ;  /* 0x0000000500057212 */ /* 0x000fca00078efcff */
[----:B------:R-:W-:Y:S01]  /*8080*/  STG.E.U8 desc[UR36][R2.64], R5 ;  /* 0x0000000502007986 */ /* 0x000fe2000c101124 */
[----:B------:R-:W-:Y:S05]  /*8090*/  EXIT ;  /* 0x000000000000794d */ /* 0x000fea0003800000 */
.L_x_9644:
[----:B------:R-:W-:-:S05]  /*80a0*/  HADD2.F32 R0, -RZ, R22.H0_H0 ;  /* 0x20000016ff007230 */ /* 0x000fca0000004100 */
[----:B------:R-:W-:-:S05]  /*80b0*/  F2FP.BF16.F32.PACK_AB R0, RZ, R0 ;  /* 0x00000000ff00723e */ /* 0x000fca00000010ff */
[----:B------:R-:W-:Y:S01]  /*80c0*/  STG.E.U16 desc[UR36][R2.64], R0 ;  /* 0x0000000002007986 */ /* 0x000fe2000c101524 */
[----:B------:R-:W-:Y:S05]  /*80d0*/  EXIT ;  /* 0x000000000000794d */ /* 0x000fea0003800000 */
.L_x_9641:
        /* <DEDUP_REMOVED lines=12> */
.L_x_9653:
        /* <DEDUP_REMOVED lines=17> */
.L_x_9656:
[----:B------:R-:W-:-:S04]  /*82b0*/  LOP3.LUT R0, R7, 0x80000000, RZ, 0xc0, !PT ;  /* 0x8000000007007812 */ /* 0x000fc800078ec0ff */
[----:B------:R-:W-:-:S04]  /*82c0*/  SHF.R.U32.HI R5, RZ, 0x18, R0 ;  /* 0x00000018ff057819 */ /* 0x000fc80000011600 */
[----:B------:R-:W-:-:S04]  /*82d0*/  LOP3.LUT R4, R4, R5, RZ, 0xfc, !PT ;  /* 0x0000000504047212 */ /* 0x000fc800078efcff */
[----:B------:R-:W-:-:S07]  /*82e0*/  PRMT R0, R4, 0x7610, R0 ;  /* 0x0000761004007816 */ /* 0x000fce0000000000 */
.L_x_9655:
[----:B------:R-:W-:Y:S05]  /*82f0*/  BSYNC B0 ;  /* 0x0000000000007941 */ /* 0x000fea0003800000 */
.L_x_9654:
[----:B------:R-:W-:Y:S01]  /*8300*/  STG.E.U8 desc[UR36][R2.64], R0 ;  /* 0x0000000002007986 */ /* 0x000fe2000c101124 */
[----:B------:R-:W-:Y:S05]  /*8310*/  EXIT ;  /* 0x000000000000794d */ /* 0x000fea0003800000 */
.L_x_9652:
        /* <DEDUP_REMOVED lines=17> */
.L_x_9659:
[----:B------:R-:W-:-:S04]  /*8430*/  LOP3.LUT R0, R7, 0x80000000, RZ, 0xc0, !PT ;  /* 0x8000000007007812 */ /* 0x000fc800078ec0ff */
[----:B------:R-:W-:-:S04]  /*8440*/  SHF.R.U32.HI R5, RZ, 0x18, R0 ;  /* 0x00000018ff057819 */ /* 0x000fc80000011600 */
[----:B------:R-:W-:-:S04]  /*8450*/  LOP3.LUT R4, R4, R5, RZ, 0xfc, !PT ;  /* 0x0000000504047212 */ /* 0x000fc800078efcff */
[----:B------:R-:W-:-:S07]  /*8460*/  PRMT R0, R4, 0x7610, R0 ;  /* 0x0000761004007816 */ /* 0x000fce0000000000 */
.L_x_9658:
[----:B------:R-:W-:Y:S05]  /*8470*/  BSYNC B0 ;  /* 0x0000000000007941 */ /* 0x000fea0003800000 */
.L_x_9657:
[----:B------:R-:W-:Y:S01]  /*8480*/  STG.E.U8 desc[UR36][R2.64], R0 ;  /* 0x0000000002007986 */ /* 0x000fe2000c101124 */
[----:B------:R-:W-:Y:S05]  /*8490*/  EXIT ;  /* 0x000000000000794d */ /* 0x000fea0003800000 */
.L_x_9651:
        /* <DEDUP_REMOVED lines=22> */
.L_x_9634:
        /* <DEDUP_REMOVED lines=16> */
.L_x_9662:
[----:B------:R-:W-:Y:S05]  /*8700*/  EXIT ;  /* 0x000000000000794d */ /* 0x000fea0003800000 */
.L_x_9661:
[----:B------:R-:W-:-:S06]  /*8710*/  HADD2.F32 R4, -RZ, R22.H0_H0 ;  /* 0x20000016ff047230 */ /* 0x000fcc0000004100 */
[----:B------:R-:W0:Y:S02]  /*8720*/  F2I.U64.TRUNC R4, R4 ;  /* 0x0000000400047311 */ /* 0x000e24000020d800 */
[----:B0-----:R-:W-:Y:S01]  /*8730*/  STG.E.64 desc[UR36][R2.64], R4 ;  /* 0x0000000402007986 */ /* 0x001fe2000c101b24 */
[----:B------:R-:W-:Y:S05]  /*8740*/  EXIT ;  /* 0x000000000000794d */ /* 0x000fea0003800000 */
.L_x_9660:
[----:B------:R-:W-:-:S04]  /*8750*/  HADD2.F32 R22, -RZ, R22.H0_H0 ;  /* 0x20000016ff167230 */ /* 0x000fc80000004100 */
[----:B------:R-:W0:Y:S02]  /*8760*/  F2I.FTZ.U32.TRUNC.NTZ R5, R22 ;  /* 0x0000001600057305 */ /* 0x000e24000021f000 */
[----:B0-----:R-:W-:Y:S01]  /*8770*/  STG.E desc[UR36][R2.64], R5 ;  /* 0x0000000502007986 */ /* 0x001fe2000c101924 */
[----:B------:R-:W-:Y:S05]  /*8780*/  EXIT ;  /* 0x000000000000794d */ /* 0x000fea0003800000 */
.L_x_9663:
        /* <DEDUP_REMOVED lines=15> */
.L_x_11238:


//--------------------- .text._ZN2at6native18elementwise_kernelILi128ELi4EZNS0_22gpu_kernel_impl_nocastIZZZNS0_19sigmoid_kernel_cudaERNS_18TensorIteratorBaseEENKUlvE0_clEvENKUlvE1_clEvEUlN3c104HalfEE_EEvS4_RKT_EUliE_EEviT1_ --------------------------
	.section	.text._ZN2at6native18elementwise_kernelILi128ELi4EZNS0_22gpu_kernel_impl_nocastIZZZNS0_19sigmoid_kernel_cudaERNS_18TensorIteratorBaseEENKUlvE0_clEvENKUlvE1_clEvEUlN3c104HalfEE_EEvS4_RKT_EUliE_EEviT1_,"ax",@progbits
	.align	128
        .global         _ZN2at6native18elementwise_kernelILi128ELi4EZNS0_22gpu_kernel_impl_nocastIZZZNS0_19sigmoid_kernel_cudaERNS_18TensorIteratorBaseEENKUlvE0_clEvENKUlvE1_clEvEUlN3c104HalfEE_EEvS4_RKT_EUliE_EEviT1_
        .type           _ZN2at6native18elementwise_kernelILi128ELi4EZNS0_22gpu_kernel_impl_nocastIZZZNS0_19sigmoid_kernel_cudaERNS_18TensorIteratorBaseEENKUlvE0_clEvENKUlvE1_clEvEUlN3c104HalfEE_EEvS4_RKT_EUliE_EEviT1_,@function
        .size           _ZN2at6native18elementwise_kernelILi128ELi4EZNS0_22gpu_kernel_impl_nocastIZZZNS0_19sigmoid_kernel_cudaERNS_18TensorIteratorBaseEENKUlvE0_clEvENKUlvE1_clEvEUlN3c104HalfEE_EEvS4_RKT_EUliE_EEviT1_,(.L_x_11239 - _ZN2at6native18elementwise_kernelILi128ELi4EZNS0_22gpu_kernel_impl_nocastIZZZNS0_19sigmoid_kernel_cudaERNS_18TensorIteratorBaseEENKUlvE0_clEvENKUlvE1_clEvEUlN3c104HalfEE_EEvS4_RKT_EUliE_EEviT1_)
        .other          _ZN2at6native18elementwise_kernelILi128ELi4EZNS0_22gpu_kernel_impl_nocastIZZZNS0_19sigmoid_kernel_cudaERNS_18TensorIteratorBaseEENKUlvE0_clEvENKUlvE1_clEvEUlN3c104HalfEE_EEvS4_RKT_EUliE_EEviT1_,@"STO_CUDA_ENTRY STV_DEFAULT"
_ZN2at6native18elementwise_kernelILi128ELi4EZNS0_22gpu_kernel_impl_nocastIZZZNS0_19sigmoid_kernel_cudaERNS_18TensorIteratorBaseEENKUlvE0_clEvENKUlvE1_clEvEUlN3c104HalfEE_EEvS4_RKT_EUliE_EEviT1_:
.text._ZN2at6native18elementwise_kernelILi128ELi4EZNS0_22gpu_kernel_impl_nocastIZZZNS0_19sigmoid_kernel_cudaERNS_18TensorIteratorBaseEENKUlvE0_clEvENKUlvE1_clEvEUlN3c104HalfEE_EEvS4_RKT_EUliE_EEviT1_:
        /* <DEDUP_REMOVED lines=311> */
.L_x_9666:
[----:B------:R-:W-:Y:S02]  /*1370*/  ULDC.64 UR8, c[0x0][0x418] ;  /* 0x0001060000087ab9 */ /* 0x000fe40000000a00 */
[----:B------:R-:W-:-:S04]  /*1380*/  IADD3 R4, P0, R2, UR8, RZ ;  /* 0x0000000802047c10 */ /* 0x000fc8000ff1e0ff */
[----:B------:R-:W-:Y:S01]  /*1390*/  IADD3.X R5, RZ, UR9, RZ, P0, !PT ;  /* 0x00000009ff057c10 */ /* 0x000fe200087fe4ff */
[----:B------:R-:W-:-:S04]  /*13a0*/  ULDC.64 UR8, c[0x0][0x410] ;  /* 0x0001040000087ab9 */ /* 0x000fc80000000a00 */
[----:B------:R-:W2:Y:S01]  /*13b0*/  LDG.E.U16 R4, desc[UR4][R4.64] ;  /* 0x0000000404047981 */ /* 0x000ea2000c1e1500 */
[----:B------:R-:W-:Y:S01]  /*13c0*/  IADD3 R0, R0, 0x80, RZ ;  /* 0x0000008000007810 */ /* 0x000fe20007ffe0ff */
[----:B--2---:R-:W-:-:S05]  /*13d0*/  HADD2.F32 R2, -RZ, R4.H0_H0 ;  /* 0x20000004ff027230 */ /* 0x004fca0000004100 */
[----:B------:R-:W-:Y:S01]  /*13e0*/  FMUL.FTZ R6, R2, -1.4426950216293334961 ;  /* 0xbfb8aa3b02067820 */ /* 0x000fe20000410000 */
[----:B------:R-:W-:-:S04]  /*13f0*/  IADD3 R2, P0, R3, UR8, RZ ;  /* 0x0000000803027c10 */ /* 0x000fc8000ff1e0ff */
[----:B------:R-:W-:Y:S01]  /*1400*/  IADD3.X R3, RZ, UR9, RZ, P0, !PT ;  /* 0x00000009ff037c10 */ /* 0x000fe200087fe4ff */
[----:B------:R-:W0:Y:S02]  /*1410*/  MUFU.EX2 R6, R6 ;  /* 0x0000000600067308 */ /* 0x000e240000000800 */
[----:B0-----:R-:W-:-:S06]  /*1420*/  FADD.FTZ R7, R6, 1 ;  /* 0x3f80000006077421 */ /* 0x001fcc0000010000 */
[----:B------:R-:W0:Y:S02]  /*1430*/  MUFU.RCP R7, R7 ;  /* 0x0000000700077308 */ /* 0x000e240000001000 */
[----:B0-----:R-:W-:-:S05]  /*1440*/  F2FP.F16.F32.PACK_AB R5, RZ, R7 ;  /* 0x00000007ff05723e */ /* 0x001fca00000000ff */
[----:B------:R0:W-:Y:S02]  /*1450*/  STG.E.U16 desc[UR4][R2.64], R5 ;  /* 0x0000000502007986 */ /* 0x0001e4000c101504 */
.L_x_9665:
[----:B------:R-:W-:Y:S05]  /*1460*/  BSYNC B0 ;  /* 0x0000000000007941 */ /* 0x000fea0003800000 */
.L_x_9664:
        /* <DEDUP_REMOVED lines=305> */
.L_x_9669:
        /* <DEDUP_REMOVED lines=10> */
[----:B------:R-:W0:Y:S01]  /*2820*/  MUFU.EX2 R6, R6 ;  /* 0x0000000600067308 */ /* 0x000e220000000800 */
[----:B------:R-:W-:Y:S01]  /*2830*/  ISETP.GE.AND P0, PT, R0, UR6, PT ;  /* 0x0000000600007c0c */ /* 0x000fe2000bf06270 */
[----:B0-----:R-:W-:-:S06]  /*2840*/  FADD.FTZ R7, R6, 1 ;  /* 0x3f80000006077421 */ /* 0x001fcc0000010000 */
[----:B------:R-:W0:Y:S02]  /*2850*/  MUFU.RCP R7, R7 ;  /* 0x0000000700077308 */ /* 0x000e240000001000 */
[----:B0-----:R-:W-:-:S05]  /*2860*/  F2FP.F16.F32.PACK_AB R5, RZ, R7 ;  /* 0x00000007ff05723e */ /* 0x001fca00000000ff */
[----:B------:R1:W-:Y:S01]  /*2870*/  STG.E.U16 desc[UR4][R2.64], R5 ;  /* 0x0000000502007986 */ /* 0x0003e2000c101504 */
[----:B------:R-:W-:Y:S05]  /*2880*/  @P0 BRA `(.L_x_9668) ;  /* 0x0000001000f40947 */ /* 0x000fea0003800000 */
[----:B------:R-:W0:Y:S01]  /*2890*/  LDC R8, c[0x0][0x218] ;  /* 0x00008600ff087b82 */ /* 0x000e220000000800 */
[----:B-1----:R-:W-:Y:S02]  /*28a0*/  CS2R R2, SRZ ;  /* 0x0000000000027805 */ /* 0x002fe4000001ff00 */
        /* <DEDUP_REMOVED lines=300> */
.L_x_9670:
        /* <DEDUP_REMOVED lines=15> */
.L_x_9668:
[----:B------:R-:W-:Y:S05]  /*3c60*/  BSYNC B0 ;  /* 0x0000000000007941 */ /* 0x000fea0003800000 */
.L_x_9667:
[----:B------:R-:W-:-:S13]  /*3c70*/  ISETP.GE.AND P0, PT, R0, UR6, PT ;  /* 0x0000000600007c0c */ /* 0x000fda000bf06270 */
[----:B------:R-:W-:Y:S05]  /*3c80*/  @P0 EXIT ;  /* 0x000000000000094d */ /* 0x000fea0003800000 */
[----:B------:R-:W3:Y:S01]  /*3c90*/  LDC R8, c[0x0][0x218] ;  /* 0x00008600ff087b82 */ /* 0x000ee20000000800 */
[----:B012---:R-:W-:Y:S02]  /*3ca0*/  CS2R R2, SRZ ;  /* 0x0000000000027805 */ /* 0x007fe4000001ff00 */
[----:B---3--:R-:W-:-:S13]  /*3cb0*/  ISETP.NE.AND P0, PT, R8, RZ, PT ;  /* 0x000000ff0800720c */ /* 0x008fda0003f05270 */
[----:B------:R-:W-:Y:S05]  /*3cc0*/  @!P0 BRA `(.L_x_9671) ;  /* 0x0000001000a88947 */ /* 0x000fea0003800000 */
[----:B------:R-:W-:Y:S01]  /*3cd0*/  HFMA2.MMA R2, -RZ, RZ, 0, 0 ;  /* 0x00000000ff027435 */ /* 0x000fe200000001ff */
[----:B------:R-:W-:Y:S01]  /*3ce0*/  MOV R3, R0 ;  /* 0x0000000000037202 */ /* 0x000fe20000000f00 */
[----:B------:R-:W-:Y:S01]  /*3cf0*/  ULDC.64 UR6, c[0x0][0x220] ;  /* 0x0000880000067ab9 */ /* 0x000fe20000000a00 */
[----:B------:R-:W-:-:S07]  /*3d00*/  ISETP.NE.AND P0, PT, R8, 0x1, PT ;  /* 0x000000010800780c */ /* 0x000fce0003f05270 */
        /* <DEDUP_REMOVED lines=294> */
.L_x_9671:
        /* <DEDUP_REMOVED lines=8> */
[----:B------:R-:W-:-:S06]  /*4ff0*/  FMUL.FTZ R0, R0, -1.4426950216293334961 ;  /* 0xbfb8aa3b00007820 */ /* 0x000fcc0000410000 */
[----:B------:R-:W0:Y:S02]  /*5000*/  MUFU.EX2 R0, R0 ;  /* 0x0000000000007308 */ /* 0x000e240000000800 */
[----:B0-----:R-:W-:-:S06]  /*5010*/  FADD.FTZ R6, R0, 1 ;  /* 0x3f80000000067421 */ /* 0x001fcc0000010000 */
[----:B------:R-:W0:Y:S02]  /*5020*/  MUFU.RCP R6, R6 ;  /* 0x0000000600067308 */ /* 0x000e240000001000 */
[----:B0-----:R-:W-:-:S05]  /*5030*/  F2FP.F16.F32.PACK_AB R5, RZ, R6 ;  /* 0x00000006ff05723e */ /* 0x001fca00000000ff */
[----:B------:R-:W-:Y:S01]  /*5040*/  STG.E.U16 desc[UR4][R2.64], R5 ;  /* 0x0000000502007986 */ /* 0x000fe2000c101504 */
[----:B------:R-:W-:Y:S05]  /*5050*/  EXIT ;  /* 0x000000000000794d */ /* 0x000fea0003800000 */
.L_x_9672:
        /* <DEDUP_REMOVED lines=10> */
.L_x_11239:


//--------------------- .text._ZN2at6native27unrolled_elementwise_kernelIZZZNS0_19sigmoid_kernel_cudaERNS_18TensorIteratorBaseEENKUlvE0_clEvENKUlvE1_clEvEUlN3c104HalfEE_St5arrayIPcLm2EELi4E23TrivialOffsetCalculatorILi1EjESD_NS0_6memory15LoadWithoutCastENSE_16StoreWithoutCastEEEviT_T0_T2_T3_T4_T5_ --------------------------
	.section	.text._ZN2at6native27unrolled_elementwise_kernelIZZZNS0_19sigmoid_kernel_cudaERNS_18TensorIteratorBaseEENKUlvE0_clEvENKUlvE1_clEvEUlN3c104HalfEE_St5arrayIPcLm2EELi4E23TrivialOffsetCalculatorILi1EjESD_NS0_6memory15LoadWithoutCastENSE_16StoreWithoutCastEEEviT_T0_T2_T3_T4_T5_,"ax",@progbits
	.align	128
        .global         _ZN2at6native27unrolled_elementwise_kernelIZZZNS0_19sigmoid_kernel_cudaERNS_18TensorIteratorBaseEENKUlvE0_clEvENKUlvE1_clEvEUlN3c104HalfEE_St5arrayIPcLm2EELi4E23TrivialOffsetCalculatorILi1EjESD_NS0_6memory15LoadWithoutCastENSE_16StoreWithoutCastEEEviT_T0_T2_T3_T4_T5_
        .type           _ZN2at6native27unrolled_elementwise_kernelIZZZNS0_19sigmoid_kernel_cudaERNS_18TensorIteratorBaseEENKUlvE0_clEvENKUlvE1_clEvEUlN3c104HalfEE_St5arrayIPcLm2EELi4E23TrivialOffsetCalculatorILi1EjESD_NS0_6memory15LoadWithoutCastENSE_16StoreWithoutCastEEEviT_T0_T2_T3_T4_T5_,@function
        .size           _ZN2at6native27unrolled_elementwise_kernelIZZZNS0_19sigmoid_kernel_cudaERNS_18TensorIteratorBaseEENKUlvE0_clEvENKUlvE1_clEvEUlN3c104HalfEE_St5arrayIPcLm2EELi4E23TrivialOffsetCalculatorILi1EjESD_NS0_6memory15LoadWithoutCastENSE_16StoreWithoutCastEEEviT_T0_T2_T3_T4_T5_,(.L_x_11240 - _ZN2at6native27unrolled_elementwise_kernelIZZZNS0_19sigmoid_kernel_cudaERNS_18TensorIteratorBaseEENKUlvE0_clEvENKUlvE1_clEvEUlN3c104HalfEE_St5arrayIPcLm2EELi4E23TrivialOffsetCalculatorILi1EjESD_NS0_6memory15LoadWithoutCastENSE_16StoreWithoutCastEEEviT_T0_T2_T3_T4_T5_)
        .other          _ZN2at6native27unrolled_elementwise_kernelIZZZNS0_19sigmoid_kernel_cudaERNS_18TensorIteratorBaseEENKUlvE0_clEvENKUlvE1_clEvEUlN3c104HalfEE_St5arrayIPcLm2EELi4E23TrivialOffsetCalculatorILi1EjESD_NS0_6memory15LoadWithoutCastENSE_16StoreWithoutCastEEEviT_T0_T2_T3_T4_T5_,@"STO_CUDA_ENTRY STV_DEFAULT"
_ZN2at6native27unrolled_elementwise_kernelIZZZNS0_19sigmoid_kernel_cudaERNS_18TensorIteratorBaseEENKUlvE0_clEvENKUlvE1_clEvEUlN3c104HalfEE_St5arrayIPcLm2EELi4E23TrivialOffsetCalculatorILi1EjESD_NS0_6memory15LoadWithoutCastENSE_16StoreWithoutCastEEEviT_T0_T2_T3_T4_T5_:
.text._ZN2at6native27unrolled_elementwise_kernelIZZZNS0_19sigmoid_kernel_cudaERNS_18TensorIteratorBaseEENKUlvE0_clEvENKUlvE1_clEvEUlN3c104HalfEE_St5arrayIPcLm2EELi4E23TrivialOffsetCalculatorILi1EjESD_NS0_6memory15LoadWithoutCastENSE_16StoreWithoutCastEEEviT_T0_T2_T3_T4_T5_:
        /* <DEDUP_REMOVED lines=37> */
[----:B------:R-:W-:Y:S02]  /*0250*/  ISETP.GE.AND P3, PT, R13, R2, PT ;  /* 0x000000020d00720c */ /* 0x000fe40003f66270 */
[----:B-1----:R-:W-:-:S04]  /*0260*/  IADD3 R9, R7, 0x180, RZ ;  /* 0x0000018007097810 */ /* 0x002fc80007ffe0ff */
[----:B------:R-:W-:Y:S02]  /*0270*/  ISETP.GE.AND P1, PT, R9, R2, PT ;  /* 0x000000020900720c */ /* 0x000fe40003f26270 */
[----:B------:R-:W0:Y:S01]  /*0280*/  @!P0 LDC.64 R8, c[0x0][0x218] ;  /* 0x00008600ff088b82 */ /* 0x000e220000000a00 */
[----:B------:R-:W-:Y:S01]  /*0290*/  @!P0 IMAD R15, R0, 0x200, R7 ;  /* 0x00000200000f8824 */ /* 0x000fe200078e0207 */
[----:B------:R-:W-:-:S04]  /*02a0*/  @!P0 MOV R7, R11 ;  /* 0x0000000b00078202 */ /* 0x000fc80000000f00 */
[----:B------:R-:W-:Y:S01]  /*02b0*/  ISETP.GE.AND P4, PT, R7, R2, PT ;  /* 0x000000020700720c */ /* 0x000fe20003f86270 */
[----:B0-----:R-:W-:Y:S01]  /*02c0*/  @!P0 IMAD.WIDE.U32 R8, R15, 0x2, R8 ;  /* 0x000000020f088825 */ /* 0x001fe200078e0008 */
[----:B------:R-:W-:Y:S03]  /*02d0*/  BSSY B0, `(.L_x_9673) ;  /* 0x0000023000007945 */ /* 0x000fe60003800000 */
[----:B--2---:R-:W-:-:S05]  /*02e0*/  @!P0 HADD2.F32 R6, -RZ, R6.H0_H0 ;  /* 0x20000006ff068230 */ /* 0x004fca0000004100 */
[----:B------:R-:W-:-:S06]  /*02f0*/  @!P0 FMUL.FTZ R6, R6, -1.4426950216293334961 ;  /* 0xbfb8aa3b06068820 */ /* 0x000fcc0000410000 */
[----:B------:R-:W0:Y:S01]  /*0300*/  @!P0 MUFU.EX2 R6, R6 ;  /* 0x0000000600068308 */ /* 0x000e220000000800 */
[----:B----4-:R-:W-:-:S05]  /*0310*/  @!P2 HADD2.F32 R18, -RZ, R18.H0_H0 ;  /* 0x20000012ff12a230 */ /* 0x010fca0000004100 */
[----:B------:R-:W-:Y:S01]  /*0320*/  @!P2 FMUL.FTZ R18, R18, -1.4426950216293334961 ;  /* 0xbfb8aa3b1212a820 */ /* 0x000fe20000410000 */
[----:B0-----:R-:W-:Y:S01]  /*0330*/  @!P0 FADD.FTZ R12, R6, 1 ;  /* 0x3f800000060c8421 */ /* 0x001fe20000010000 */
[----:B---3--:R-:W-:-:S05]  /*0340*/  @!P3 HADD2.F32 R20, -RZ, R20.H0_H0 ;  /* 0x20000014ff14b230 */ /* 0x008fca0000004100 */
[----:B------:R-:W0:Y:S01]  /*0350*/  @!P0 MUFU.RCP R12, R12 ;  /* 0x0000000c000c8308 */ /* 0x000e220000001000 */
[----:B------:R-:W-:-:S07]  /*0360*/  @!P3 FMUL.FTZ R20, R20, -1.4426950216293334961 ;  /* 0xbfb8aa3b1414b820 */ /* 0x000fce0000410000 */
[----:B------:R-:W1:Y:S08]  /*0370*/  @!P2 MUFU.EX2 R18, R18 ;  /* 0x000000120012a308 */ /* 0x000e700000000800 */
[----:B------:R-:W2:Y:S01]  /*0380*/  @!P3 MUFU.EX2 R20, R20 ;  /* 0x000000140014b308 */ /* 0x000ea20000000800 */
[----:B0-----:R-:W-:-:S05]  /*0390*/  @!P0 F2FP.F16.F32.PACK_AB R5, RZ, R12 ;  /* 0x0000000cff05823e */ /* 0x001fca00000000ff */
[----:B------:R0:W-:Y:S01]  /*03a0*/  @!P0 STG.E.U16 desc[UR4][R8.64], R5 ;  /* 0x0000000508008986 */ /* 0x0001e2000c101504 */
[----:B-1----:R-:W-:Y:S01]  /*03b0*/  @!P2 FADD.FTZ R6, R18, 1 ;  /* 0x3f8000001206a421 */ /* 0x002fe20000010000 */
[----:B-----5:R-:W-:Y:S02]  /*03c0*/  @!P1 HADD2.F32 R10, -RZ, R10.H0_H0 ;  /* 0x2000000aff0a9230 */ /* 0x020fe40000004100 */
[----:B--2---:R-:W-:-:S03]  /*03d0*/  @!P3 FADD.FTZ R13, R20, 1 ;  /* 0x3f800000140db421 */ /* 0x004fc60000010000 */
[----:B------:R-:W-:Y:S01]  /*03e0*/  @!P1 FMUL.FTZ R10, R10, -1.4426950216293334961 ;  /* 0xbfb8aa3b0a0a9820 */ /* 0x000fe20000410000 */
[----:B------:R-:W1:Y:S08]  /*03f0*/  @!P2 MUFU.RCP R6, R6 ;  /* 0x000000060006a308 */ /* 0x000e700000001000 */
[----:B------:R-:W2:Y:S08]  /*0400*/  @!P3 MUFU.RCP R13, R13 ;  /* 0x0000000d000db308 */ /* 0x000eb00000001000 */
[----:B------:R-:W3:Y:S01]  /*0410*/  @!P1 MUFU.EX2 R10, R10 ;  /* 0x0000000a000a9308 */ /* 0x000ee20000000800 */
[----:B-1----:R-:W-:-:S02]  /*0420*/  @!P2 F2FP.F16.F32.PACK_AB R4, RZ, R6 ;  /* 0x00000006ff04a23e */ /* 0x002fc400000000ff */
[----:B--2---:R-:W-:Y:S01]  /*0430*/  @!P3 F2FP.F16.F32.PACK_AB R3, RZ, R13 ;  /* 0x0000000dff03b23e */ /* 0x004fe200000000ff */
        /* <DEDUP_REMOVED lines=12> */
.L_x_9674:
[----:B------:R-:W-:Y:S05]  /*0500*/  BSYNC B0 ;  /* 0x0000000000007941 */ /* 0x000fea0003800000 */
.L_x_9673:
[----:B------:R-:W-:Y:S01]  /*0510*/  ISETP.GE.AND P0, PT, R7, R2, PT ;  /* 0x000000020700720c */ /* 0x000fe20003f06270 */
[----:B---3--:R-:W-:-:S12]  /*0520*/  @!P1 FADD.FTZ R10, R10, 1 ;  /* 0x3f8000000a0a9421 */ /* 0x008fd80000010000 */
[----:B------:R-:W-:Y:S05]  /*0530*/  @P0 EXIT ;  /* 0x000000000000094d */ /* 0x000fea0003800000 */
[----:B0-----:R-:W0:Y:S01]  /*0540*/  LDC.64 R2, c[0x0][0x218] ;  /* 0x00008600ff027b82 */ /* 0x001e220000000a00 */
[----:B------:R-:W1:Y:S01]  /*0550*/  @!P1 MUFU.RCP R10, R10 ;  /* 0x0000000a000a9308 */ /* 0x000e620000001000 */
[----:B------:R-:W-:Y:S02]  /*0560*/  LEA R7, R0, R7, 0x9 ;  /* 0x0000000700077211 */ /* 0x000fe400078e48ff */
[----:B-1----:R-:W-:-:S03]  /*0570*/  @!P1 F2FP.F16.F32.PACK_AB R4, RZ, R10 ;  /* 0x0000000aff04923e */ /* 0x002fc600000000ff */
[----:B0-----:R-:W-:-:S05]  /*0580*/  IMAD.WIDE.U32 R2, R7, 0x2, R2 ;  /* 0x0000000207027825 */ /* 0x001fca00078e0002 */
[----:B------:R-:W-:Y:S01]  /*0590*/  STG.E.U16 desc[UR4][R2.64], R4 ;  /* 0x0000000402007986 */ /* 0x000fe2000c101504 */
[----:B------:R-:W-:Y:S05]  /*05a0*/  EXIT ;  /* 0x000000000000794d */ /* 0x000fea0003800000 */
.L_x_9675:
        /* <DEDUP_REMOVED lines=13> */
.L_x_11240:


//--------------------- .text._ZN2at6native29vectorized_elementwise_kernelILi2EZZZNS0_19sigmoid_kernel_cudaERNS_18TensorIteratorBaseEENKUlvE0_clEvENKUlvE1_clEvEUlN3c104HalfEE_St5arrayIPcLm2EEEEviT0_T1_ --------------------------
	.section	.text._ZN2at6native29vectorized_elementwise_kernelILi2EZZZNS0_19sigmoid_kernel_cudaERNS_18TensorIteratorBaseEENKUlvE0_clEvENKUlvE1_clEvEUlN3c104HalfEE_St5arrayIPcLm2EEEEviT0_T1_,"ax",@progbits
	.align	128
        .global         _ZN2at6native29vectorized_elementwise_kernelILi2EZZZNS0_19sigmoid_kernel_cudaERNS_18TensorIteratorBaseEENKUlvE0_clEvENKUlvE1_clEvEUlN3c104HalfEE_St5arrayIPcLm2EEEEviT0_T1_
        .type           _ZN2at6native29vectorized_elementwise_kernelILi2EZZZNS0_19sigmoid_kernel_cudaERNS_18TensorIteratorBaseEENKUlvE0_clEvENKUlvE1_clEvEUlN3c104HalfEE_St5arrayIPcLm2EEEEviT0_T1_,@function
        .size           _ZN2at6native29vectorized_elementwise_kernelILi2EZZZNS0_19sigmoid_kernel_cudaERNS_18TensorIteratorBaseEENKUlvE0_clEvENKUlvE1_clEvEUlN3c104HalfEE_St5arrayIPcLm2EEEEviT0_T1_,(.L_x_11241 - _ZN2at6native29vectorized_elementwise_kernelILi2EZZZNS0_19sigmoid_kernel_cudaERNS_18TensorIteratorBaseEENKUlvE0_clEvENKUlvE1_clEvEUlN3c104HalfEE_St5arrayIPcLm2EEEEviT0_T1_)
        .other          _ZN2at6native29vectorized_elementwise_kernelILi2EZZZNS0_19sigmoid_kernel_cudaERNS_18TensorIteratorBaseEENKUlvE0_clEvENKUlvE1_clEvEUlN3c104HalfEE_St5arrayIPcLm2EEEEviT0_T1_,@"STO_CUDA_ENTRY STV_DEFAULT"
_ZN2at6native29vectorized_elementwise_kernelILi2EZZZNS0_19sigmoid_kernel_cudaERNS_18TensorIteratorBaseEENKUlvE0_clEvENKUlvE1_clEvEUlN3c104HalfEE_St5arrayIPcLm2EEEEviT0_T1_:
.text._ZN2at6native29vectorized_elementwise_kernelILi2EZZZNS0_19sigmoid_kernel_cudaERNS_18TensorIteratorBaseEENKUlvE0_clEvENKUlvE1_clEvEUlN3c104HalfEE_St5arrayIPcLm2EEEEviT0_T1_:
        /* <DEDUP_REMOVED lines=15> */
[----:B------:R2:W5:Y:S02]  /*00f0*/  LDG.E R6, desc[UR4][R4.64] ;  /* 0x0000000404067981 */ /* 0x000564000c1e1900 */
[----:B--2---:R-:W-:-:S02]  /*0100*/  HADD2.F32 R4, -RZ, R10.H0_H0 ;  /* 0x2000000aff047230 */ /* 0x004fc40000004100 */
[----:B------:R-:W-:-:S03]  /*0110*/  HADD2.F32 R5, -RZ, R10.H1_H1 ;  /* 0x3000000aff057230 */ /* 0x000fc60000004100 */
[----:B------:R-:W-:Y:S01]  /*0120*/  FMUL.FTZ R4, R4, -1.4426950216293334961 ;  /* 0xbfb8aa3b04047820 */ /* 0x000fe20000410000 */
[----:B---3--:R-:W-:Y:S02]  /*0130*/  HADD2.F32 R7, -RZ, R9.H0_H0 ;  /* 0x20000009ff077230 */ /* 0x008fe40000004100 */
[----:B----4-:R-:W-:Y:S02]  /*0140*/  HADD2.F32 R10, -RZ, R13.H0_H0 ;  /* 0x2000000dff0a7230 */ /* 0x010fe40000004100 */
[----:B------:R-:W-:Y:S02]  /*0150*/  HADD2.F32 R9, -RZ, R9.H1_H1 ;  /* 0x30000009ff097230 */ /* 0x000fe40000004100 */
[--C-:B-----5:R-:W-:Y:S02]  /*0160*/  HADD2.F32 R2, -RZ, R6.reuse.H0_H0 ;  /* 0x20000006ff027230 */ /* 0x120fe40000004100 */
[----:B------:R-:W-:Y:S01]  /*0170*/  HADD2.F32 R13, -RZ, R13.H1_H1 ;  /* 0x3000000dff0d7230 */ /* 0x000fe20000004100 */
[----:B------:R-:W0:Y:S01]  /*0180*/  MUFU.EX2 R4, R4 ;  /* 0x0000000400047308 */ /* 0x000e220000000800 */
[----:B------:R-:W-:-:S02]  /*0190*/  HADD2.F32 R6, -RZ, R6.H1_H1 ;  /* 0x30000006ff067230 */ /* 0x000fc40000004100 */
[----:B------:R-:W-:Y:S01]  /*01a0*/  FMUL.FTZ R2, R2, -1.4426950216293334961 ;  /* 0xbfb8aa3b02027820 */ /* 0x000fe20000410000 */
[----:B------:R-:W-:Y:S01]  /*01b0*/  FMUL.FTZ R9, R9, -1.4426950216293334961 ;  /* 0xbfb8aa3b09097820 */ /* 0x000fe20000410000 */
[----:B------:R-:W-:Y:S01]  /*01c0*/  FMUL.FTZ R13, R13, -1.4426950216293334961 ;  /* 0xbfb8aa3b0d0d7820 */ /* 0x000fe20000410000 */
[----:B------:R-:W-:Y:S01]  /*01d0*/  FMUL.FTZ R7, R7, -1.4426950216293334961 ;  /* 0xbfb8aa3b07077820 */ /* 0x000fe20000410000 */
[----:B------:R-:W-:Y:S01]  /*01e0*/  FMUL.FTZ R6, R6, -1.4426950216293334961 ;  /* 0xbfb8aa3b06067820 */ /* 0x000fe20000410000 */
[----:B------:R-:W-:Y:S01]  /*01f0*/  FMUL.FTZ R5, R5, -1.4426950216293334961 ;  /* 0xbfb8aa3b05057820 */ /* 0x000fe20000410000 */
[----:B------:R-:W-:Y:S01]  /*0200*/  FMUL.FTZ R10, R10, -1.4426950216293334961 ;  /* 0xbfb8aa3b0a0a7820 */ /* 0x000fe20000410000 */
[----:B------:R-:W1:Y:S08]  /*0210*/  MUFU.EX2 R2, R2 ;  /* 0x0000000200027308 */ /* 0x000e700000000800 */
[----:B------:R-:W2:Y:S08]  /*0220*/  MUFU.EX2 R8, R7 ;  /* 0x0000000700087308 */ /* 0x000eb00000000800 */
[----:B------:R-:W3:Y:S08]  /*0230*/  MUFU.EX2 R9, R9 ;  /* 0x0000000900097308 */ /* 0x000ef00000000800 */
[----:B------:R-:W4:Y:S08]  /*0240*/  MUFU.EX2 R11, R5 ;  /* 0x00000005000b7308 */ /* 0x000f300000000800 */
[----:B------:R0:W5:Y:S08]  /*0250*/  MUFU.EX2 R12, R10 ;  /* 0x0000000a000c7308 */ /* 0x0001700000000800 */
[----:B------:R-:W5:Y:S01]  /*0260*/  MUFU.EX2 R13, R13 ;  /* 0x0000000d000d7308 */ /* 0x000f620000000800 */
[----:B0-----:R-:W-:-:S02]  /*0270*/  FADD.FTZ R10, R4, 1 ;  /* 0x3f800000040a7421 */ /* 0x001fc40000010000 */
[----:B------:R-:W0:Y:S05]  /*0280*/  LDC.64 R4, c[0x0][0x218] ;  /* 0x00008600ff047b82 */ /* 0x000e2a0000000a00 */
[----:B------:R-:W5:Y:S01]  /*0290*/  MUFU.EX2 R6, R6 ;  /* 0x0000000600067308 */ /* 0x000f620000000800 */
[----:B-1----:R-:W-:Y:S01]  /*02a0*/  FADD.FTZ R2, R2, 1 ;  /* 0x3f80000002027421 */ /* 0x002fe20000010000 */
[----:B--2---:R-:W-:Y:S01]  /*02b0*/  FADD.FTZ R8, R8, 1 ;  /* 0x3f80000008087421 */ /* 0x004fe20000010000 */
[----:B---3--:R-:W-:Y:S01]  /*02c0*/  FADD.FTZ R9, R9, 1 ;  /* 0x3f80000009097421 */ /* 0x008fe20000010000 */
[----:B----4-:R-:W-:Y:S01]  /*02d0*/  FADD.FTZ R11, R11, 1 ;  /* 0x3f8000000b0b7421 */ /* 0x010fe20000010000 */
[----:B-----5:R-:W-:Y:S01]  /*02e0*/  FADD.FTZ R12, R12, 1 ;  /* 0x3f8000000c0c7421 */ /* 0x020fe20000010000 */
[----:B------:R-:W-:-:S02]  /*02f0*/  FADD.FTZ R13, R13, 1 ;  /* 0x3f8000000d0d7421 */ /* 0x000fc40000010000 */
[----:B------:R-:W-:Y:S01]  /*0300*/  MUFU.RCP R2, R2 ;  /* 0x0000000200027308 */ /* 0x000fe20000001000 */
[----:B------:R-:W-:-:S07]  /*0310*/  FADD.FTZ R6, R6, 1 ;  /* 0x3f80000006067421 */ /* 0x000fce0000010000 */
[----:B------:R-:W-:Y:S08]  /*0320*/  MUFU.RCP R8, R8 ;  /* 0x0000000800087308 */ /* 0x000ff00000001000 */
[----:B------:R-:W1:Y:S08]  /*0330*/  MUFU.RCP R7, R6 ;  /* 0x0000000600077308 */ /* 0x000e700000001000 */
[----:B------:R-:W2:Y:S08]  /*0340*/  MUFU.RCP R9, R9 ;  /* 0x0000000900097308 */ /* 0x000eb00000001000 */
[----:B------:R-:W-:Y:S08]  /*0350*/  MUFU.RCP R10, R10 ;  /* 0x0000000a000a7308 */ /* 0x000ff00000001000 */
[----:B------:R-:W3:Y:S08]  /*0360*/  MUFU.RCP R11, R11 ;  /* 0x0000000b000b7308 */ /* 0x000ef00000001000 */
[----:B------:R-:W-:Y:S08]  /*0370*/  MUFU.RCP R12, R12 ;  /* 0x0000000c000c7308 */ /* 0x000ff00000001000 */
[----:B------:R-:W4:Y:S01]  /*0380*/  MUFU.RCP R13, R13 ;  /* 0x0000000d000d7308 */ /* 0x000f220000001000 */
[----:B0-----:R-:W-:Y:S01]  /*0390*/  IMAD.WIDE.U32 R4, R3, 0x2, R4 ;  /* 0x0000000203047825 */ /* 0x001fe200078e0004 */
[----:B-1----:R-:W-:-:S02]  /*03a0*/  F2FP.F16.F32.PACK_AB R7, R7, R2 ;  /* 0x000000020707723e */ /* 0x002fc400000000ff */
[----:B--2---:R-:W-:Y:S02]  /*03b0*/  F2FP.F16.F32.PACK_AB R9, R9, R8 ;  /* 0x000000080909723e */ /* 0x004fe400000000ff */
[----:B---3--:R-:W-:Y:S01]  /*03c0*/  F2FP.F16.F32.PACK_AB R3, R11, R10 ;  /* 0x0000000a0b03723e */ /* 0x008fe200000000ff */
[----:B------:R-:W-:-:S05]  /*03d0*/  IMAD.WIDE R4, R0, 0x4, R4 ;  /* 0x0000000400047825 */ /* 0x000fca00078e0204 */
[----:B------:R-:W-:Y:S01]  /*03e0*/  STG.E desc[UR4][R4.64], R7 ;  /* 0x0000000704007986 */ /* 0x000fe2000c101904 */
[----:B----4-:R-:W-:-:S03]  /*03f0*/  F2FP.F16.F32.PACK_AB R15, R13, R12 ;  /* 0x0000000c0d0f723e */ /* 0x010fc600000000ff */
[----:B------:R-:W-:Y:S04]  /*0400*/  STG.E desc[UR4][R4.64+0x200], R9 ;  /* 0x0002000904007986 */ /* 0x000fe8000c101904 */
[----:B------:R-:W-:Y:S04]  /*0410*/  STG.E desc[UR4][R4.64+0x400], R3 ;  /* 0x0004000304007986 */ /* 0x000fe8000c101904 */
[----:B------:R-:W-:Y:S01]  /*0420*/  STG.E desc[UR4][R4.64+0x600], R15 ;  /* 0x0006000f04007986 */ /* 0x000fe2000c101904 */
[----:B------:R-:W-:Y:S05]  /*0430*/  EXIT ;  /* 0x000000000000794d */ /* 0x000fea0003800000 */
.L_x_9676:
[----:B------:R-:W0:Y:S02]  /*0440*/  S2R R18, SR_TID.X ;  /* 0x0000000000127919 */ /* 0x000e240000002100 */
[----:B0-----:R-:W-:Y:S02]  /*0450*/  ISETP.GE.AND P0, PT, R18, R5, PT ;  /* 0x000000051200720c */ /* 0x001fe40003f06270 */
[----:B------:R-:W-:-:S11]  /*0460*/  MOV R0, R18 ;  /* 0x0000001200007202 */ /* 0x000fd60000000f00 */
[----:B------:R-:W-:Y:S01]  /*0470*/  @!P0 IADD3 R0, R18, 0x80, RZ ;  /* 0x0000008012008810 */ /* 0x000fe20007ffe0ff */
[----:B------:R-:W0:Y:S01]  /*0480*/  @!P0 LDC.64 R20, c[0x0][0x220] ;  /* 0x00008800ff148b82 */ /* 0x000e220000000a00 */
[----:B------:R-:W-:Y:S01]  /*0490*/  PRMT R19, RZ, 0x7610, R19 ;  /* 0x00007610ff137816 */ /* 0x000fe20000000013 */
[----:B------:R-:W-:Y:S01]  /*04a0*/  @!P0 IMAD.IADD R11, R3, 0x1, R18 ;  /* 0x00000001030b8824 */ /* 0x000fe200078e0212 */
[----:B------:R-:W-:-:S13]  /*04b0*/  ISETP.GE.AND P3, PT, R0, R5, PT ;  /* 0x000000050000720c */ /* 0x000fda0003f66270 */
[----:B------:R-:W-:Y:S01]  /*04c0*/  @!P3 IADD3 R23, R3, R0, RZ ;  /* 0x000000000317b210 */ /* 0x000fe20007ffe0ff */
[----:B------:R-:W-:Y:S01]  /*04d0*/  @!P3 VIADD R0, R0, 0x80 ;  /* 0x000000800000b836 */ /* 0x000fe20000000000 */
[----:B------:R-:W1:Y:S04]  /*04e0*/  @!P3 LDC.64 R12, c[0x0][0x220] ;  /* 0x00008800ff0cbb82 */ /* 0x000e680000000a00 */
[----:B------:R-:W-:Y:S01]  /*04f0*/  ISETP.GE.AND P4, PT, R0, R5, PT ;  /* 0x000000050000720c */ /* 0x000fe20003f86270 */
[----:B0-----:R-:W-:Y:S01]  /*0500*/  @!P0 IMAD.WIDE.U32 R20, R11, 0x2, R20 ;  /* 0x000000020b148825 */ /* 0x001fe200078e0014 */
[----:B------:R-:W-:-:S06]  /*0510*/  PRMT R11, RZ, 0x7610, R11 ;  /* 0x00007610ff0b7816 */ /* 0x000fcc000000000b */
[----:B------:R0:W2:Y:S05]  /*0520*/  @!P0 LDG.E.U16 R11, desc[UR4][R20.64] ;  /* 0x00000004140b8981 */ /* 0x0000aa000c1e1500 */
[----:B------:R-:W-:Y:S01]  /*0530*/  @!P4 IADD3 R17, R3, R0, RZ ;  /* 0x000000000311c210 */ /* 0x000fe20007ffe0ff */
[----:B------:R-:W3:Y:S01]  /*0540*/  @!P4 LDC.64 R14, c[0x0][0x220] ;  /* 0x00008800ff0ecb82 */ /* 0x000ee20000000a00 */
[----:B------:R-:W-:-:S04]  /*0550*/  @!P4 IADD3 R0, R0, 0x80, RZ ;  /* 0x000000800000c810 */ /* 0x000fc80007ffe0ff */
[----:B------:R-:W-:-:S13]  /*0560*/  ISETP.GE.AND P5, PT, R0, R5, PT ;  /* 0x000000050000720c */ /* 0x000fda0003fa6270 */
[----:B------:R-:W-:Y:S01]  /*0570*/  @!P5 IADD3 R25, R3, R0, RZ ;  /* 0x000000000319d210 */ /* 0x000fe20007ffe0ff */
[----:B------:R-:W4:Y:S01]  /*0580*/  @!P5 LDC.64 R28, c[0x0][0x220] ;  /* 0x00008800ff1cdb82 */ /* 0x000f220000000a00 */
[----:B------:R-:W-:-:S04]  /*0590*/  @!P5 IADD3 R0, R0, 0x80, RZ ;  /* 0x000000800000d810 */ /* 0x000fc80007ffe0ff */
[----:B------:R-:W-:Y:S01]  /*05a0*/  ISETP.GE.AND P1, PT, R0, R5, PT ;  /* 0x000000050000720c */ /* 0x000fe20003f26270 */
[----:B---3--:R-:W-:-:S05]  /*05b0*/  @!P4 IMAD.WIDE.U32 R14, R17, 0x2, R14 ;  /* 0x00000002110ec825 */ /* 0x008fca00078e000e */
[----:B------:R3:W5:Y:S07]  /*05c0*/  @!P4 LDG.E.U16 R19, desc[UR4][R14.64] ;  /* 0x000000040e13c981 */ /* 0x00076e000c1e1500 */
[----:B------:R-:W-:Y:S01]  /*05d0*/  @!P1 IADD3 R17, R3, R0, RZ ;  /* 0x0000000003119210 */ /* 0x000fe20007ffe0ff */
[----:B0-----:R-:W0:Y:S01]  /*05e0*/  @!P1 LDC.64 R20, c[0x0][0x220] ;  /* 0x00008800ff149b82 */ /* 0x001e220000000a00 */
[----:B------:R-:W-:-:S04]  /*05f0*/  @!P1 IADD3 R0, R0, 0x80, RZ ;  /* 0x0000008000009810 */ /* 0x000fc80007ffe0ff */
[----:B------:R-:W-:-:S13]  /*0600*/  ISETP.GE.AND P2, PT, R0, R5, PT ;  /* 0x000000050000720c */ /* 0x000fda0003f46270 */
[----:B------:R-:W-:Y:S02]  /*0610*/  @!P2 IADD3 R27, R3, R0, RZ ;  /* 0x00000000031ba210 */ /* 0x000fe40007ffe0ff */
[----:B------:R-:W-:-:S04]  /*0620*/  @!P2 IADD3 R0, R0, 0x80, RZ ;  /* 0x000000800000a810 */ /* 0x000fc80007ffe0ff */
[----:B------:R-:W-:Y:S01]  /*0630*/  ISETP.GE.AND P4, PT, R0, R5, PT ;  /* 0x000000050000720c */ /* 0x000fe20003f86270 */
[----:B----4-:R-:W-:Y:S01]  /*0640*/  @!P5 IMAD.WIDE.U32 R28, R25, 0x2, R28 ;  /* 0x00000002191cd825 */ /* 0x010fe200078e001c */
[----:B------:R-:W-:-:S03]  /*0650*/  PRMT R24, RZ, 0x7610, R24 ;  /* 0x00007610ff187816 */ /* 0x000fc60000000018 */
[----:B-1----:R-:W-:Y:S01]  /*0660*/  @!P3 IMAD.WIDE.U32 R12, R23, 0x2, R12 ;  /* 0x00000002170cb825 */ /* 0x002fe200078e000c */
[----:B------:R-:W-:Y:S02]  /*0670*/  PRMT R23, RZ, 0x7610, R23 ;  /* 0x00007610ff177816 */ /* 0x000fe40000000017 */
[----:B------:R-:W4:Y:S04]  /*0680*/  @!P5 LDG.E.U16 R24, desc[UR4][R28.64] ;  /* 0x000000041c18d981 */ /* 0x000f28000c1e1500 */
[----:B------:R1:W4:Y:S01]  /*0690*/  @!P3 LDG.E.U16 R23, desc[UR4][R12.64] ;  /* 0x000000040c17b981 */ /* 0x000322000c1e1500 */
[----:B------:R-:W-:Y:S01]  /*06a0*/  @!P4 IMAD.IADD R26, R3, 0x1, R0 ;  /* 0x00000001031ac824 */ /* 0x000fe200078e0200 */
[----:B------:R-:W-:Y:S01]  /*06b0*/  @!P4 IADD3 R0, R0, 0x80, RZ ;  /* 0x000000800000c810 */ /* 0x000fe20007ffe0ff */
[----:B0-----:R-:W-:Y:S01]  /*06c0*/  @!P1 IMAD.WIDE.U32 R20, R17, 0x2, R20 ;  /* 0x0000000211149825 */ /* 0x001fe200078e0014 */
[----:B---3--:R-:W0:Y:S02]  /*06d0*/  @!P4 LDC.64 R14, c[0x0][0x220] ;  /* 0x00008800ff0ecb82 */ /* 0x008e240000000a00 */
[----:B------:R-:W-:-:S06]  /*06e0*/  ISETP.GE.AND P3, PT, R0, R5, PT ;  /* 0x000000050000720c */ /* 0x000fcc0003f66270 */
[----:B------:R-:W3:Y:S08]  /*06f0*/  @!P2 LDC.64 R16, c[0x0][0x220] ;  /* 0x00008800ff10ab82 */ /* 0x000ef00000000a00 */
[----:B-1----:R-:W1:Y:S01]  /*0700*/  @!P3 LDC.64 R12, c[0x0][0x220] ;  /* 0x00008800ff0cbb82 */ /* 0x002e620000000a00 */
[----:B------:R-:W-:Y:S02]  /*0710*/  PRMT R25, RZ, 0x7610, R25 ;  /* 0x00007610ff197816 */ /* 0x000fe40000000019 */
[----:B------:R-:W-:-:S04]  /*0720*/  @!P3 IADD3 R29, R3, R0, RZ ;  /* 0x00000000031db210 */ /* 0x000fc80007ffe0ff */
[----:B------:R3:W4:Y:S01]  /*0730*/  @!P1 LDG.E.U16 R25, desc[UR4][R20.64] ;  /* 0x0000000414199981 */ /* 0x000722000c1e1500 */
[----:B0-----:R-:W-:Y:S01]  /*0740*/  @!P4 IMAD.WIDE.U32 R14, R26, 0x2, R14 ;  /* 0x000000021a0ec825 */ /* 0x001fe200078e000e */
[----:B------:R-:W-:-:S06]  /*0750*/  PRMT R26, RZ, 0x7610, R26 ;  /* 0x00007610ff1a7816 */ /* 0x000fcc000000001a */
[----:B------:R-:W4:Y:S01]  /*0760*/  @!P4 LDG.E.U16 R26, desc[UR4][R14.64] ;  /* 0x000000040e1ac981 */ /* 0x000f22000c1e1500 */
[----:B---3--:R-:W-:Y:S01]  /*0770*/  @!P2 IMAD.WIDE.U32 R16, R27, 0x2, R16 ;  /* 0x000000021b10a825 */ /* 0x008fe200078e0010 */
[----:B------:R-:W-:Y:S02]  /*0780*/  PRMT R27, RZ, 0x7610, R27 ;  /* 0x00007610ff1b7816 */ /* 0x000fe4000000001b */
[----:B------:R-:W-:-:S04]  /*0790*/  PRMT R20, RZ, 0x7610, R20 ;  /* 0x00007610ff147816 */ /* 0x000fc80000000014 */
[----:B------:R-:W3:Y:S01]  /*07a0*/  @!P2 LDG.E.U16 R27, desc[UR4][R16.64] ;  /* 0x00000004101ba981 */ /* 0x000ee2000c1e1500 */
[----:B-1----:R-:W-:-:S05]  /*07b0*/  @!P3 IMAD.WIDE.U32 R12, R29, 0x2, R12 ;  /* 0x000000021d0cb825 */ /* 0x002fca00078e000c */
[----:B------:R0:W3:Y:S01]  /*07c0*/  @!P3 LDG.E.U16 R20, desc[UR4][R12.64] ;  /* 0x000000040c14b981 */ /* 0x0000e2000c1e1500 */
[----:B------:R-:W-:-:S04]  /*07d0*/  IADD3 R0, R18, 0x100, RZ ;  /* 0x0000010012007810 */ /* 0x000fc80007ffe0ff */
[----:B------:R-:W-:Y:S01]  /*07e0*/  ISETP.GE.AND P5, PT, R0, R5, PT ;  /* 0x000000050000720c */ /* 0x000fe20003fa6270 */
[----:B0-----:R-:W-:-:S05]  /*07f0*/  VIADD R12, R18, 0x180 ;  /* 0x00000180120c7836 */ /* 0x001fca0000000000 */
[----:B------:R-:W-:Y:S02]  /*0800*/  ISETP.GE.AND P2, PT, R12, R5, PT ;  /* 0x000000050c00720c */ /* 0x000fe40003f46270 */
[----:B------:R-:W-:-:S04]  /*0810*/  IADD3 R0, R18, 0x80, RZ ;  /* 0x0000008012007810 */ /* 0x000fc80007ffe0ff */
[-C--:B------:R-:W-:Y:S02]  /*0820*/  ISETP.GE.AND P1, PT, R0, R5.reuse, PT ;  /* 0x000000050000720c */ /* 0x080fe40003f26270 */
[C---:B------:R-:W-:Y:S02]  /*0830*/  IADD3 R16, R18.reuse, 0x280, RZ ;  /* 0x0000028012107810 */ /* 0x040fe40007ffe0ff */
[----:B------:R-:W-:Y:S02]  /*0840*/  IADD3 R14, R18, 0x200, RZ ;  /* 0x00000200120e7810 */ /* 0x000fe40007ffe0ff */
[-C--:B------:R-:W-:Y:S02]  /*0850*/  ISETP.GE.AND P4, PT, R16, R5.reuse, PT ;  /* 0x000000051000720c */ /* 0x080fe40003f86270 */
[----:B------:R-:W-:Y:S02]  /*0860*/  IADD3 R16, R18, 0x300, RZ ;  /* 0x0000030012107810 */ /* 0x000fe40007ffe0ff */
[----:B------:R-:W-:-:S02]  /*0870*/  ISETP.GE.AND P3, PT, R14, R5, PT ;  /* 0x000000050e00720c */ /* 0x000fc40003f66270 */
[----:B------:R-:W-:Y:S01]  /*0880*/  ISETP.GE.AND P6, PT, R16, R5, PT ;  /* 0x000000051000720c */ /* 0x000fe20003fc6270 */
[----:B------:R-:W-:Y:S01]  /*0890*/  @!P0 IMAD.IADD R21, R3, 0x1, R18 ;  /* 0x0000000103158824 */ /* 0x000fe200078e0212 */
[----:B------:R-:W-:Y:S04]  /*08a0*/  BSSY B0, `(.L_x_9677) ;  /* 0x0000063000007945 */ /* 0x000fe80003800000 */
[----:B------:R-:W-:Y:S01]  /*08b0*/  BSSY B1, `(.L_x_9678) ;  /* 0x000005b000017945 */ /* 0x000fe20003800000 */
[----:B-----5:R-:W-:-:S05]  /*08c0*/  @!P5 HADD2.F32 R19, -RZ, R19.H0_H0 ;  /* 0x20000013ff13d230 */ /* 0x020fca0000004100 */
[----:B------:R-:W-:-:S06]  /*08d0*/  @!P5 FMUL.FTZ R19, R19, -1.4426950216293334961 ;  /* 0xbfb8aa3b1313d820 */ /* 0x000fcc0000410000 */
[----:B------:R-:W0:Y:S01]  /*08e0*/  @!P5 MUFU.EX2 R19, R19 ;  /* 0x000000130013d308 */ /* 0x000e220000000800 */
[----:B--2---:R-:W-:Y:S02]  /*08f0*/  @!P0 HADD2.F32 R11, -RZ, R11.H0_H0 ;  /* 0x2000000bff0b8230 */ /* 0x004fe40000004100 */
[----:B0-----:R-:W-:Y:S01]  /*0900*/  @!P5 FADD.FTZ R13, R19, 1 ;  /* 0x3f800000130dd421 */ /* 0x001fe20000010000 */
[----:B----4-:R-:W-:-:S05]  /*0910*/  @!P2 HADD2.F32 R24, -RZ, R24.H0_H0 ;  /* 0x20000018ff18a230 */ /* 0x010fca0000004100 */
[----:B------:R-:W-:Y:S01]  /*0920*/  @!P2 FMUL.FTZ R24, R24, -1.4426950216293334961 ;  /* 0xbfb8aa3b1818a820 */ /* 0x000fe20000410000 */
[----:B------:R-:W0:Y:S01]  /*0930*/  @!P5 MUFU.RCP R13, R13 ;  /* 0x0000000d000dd308 */ /* 0x000e220000001000 */
[----:B------:R-:W-:-:S07]  /*0940*/  @!P1 HADD2.F32 R23, -RZ, R23.H0_H0 ;  /* 0x20000017ff179230 */ /* 0x000fce0000004100 */
[----:B------:R-:W1:Y:S01]  /*0950*/  @!P2 MUFU.EX2 R24, R24 ;  /* 0x000000180018a308 */ /* 0x000e620000000800 */
[----:B------:R-:W-:Y:S01]  /*0960*/  @!P0 FMUL.FTZ R11, R11, -1.4426950216293334961 ;  /* 0xbfb8aa3b0b0b8820 */ /* 0x000fe20000410000 */
[----:B------:R-:W-:-:S06]  /*0970*/  @!P1 FMUL.FTZ R12, R23, -1.4426950216293334961 ;  /* 0xbfb8aa3b170c9820 */ /* 0x000fcc0000410000 */
[----:B------:R-:W2:Y:S01]  /*0980*/  @!P0 MUFU.EX2 R11, R11 ;  /* 0x0000000b000b8308 */ /* 0x000ea20000000800 */
[----:B0-----:R-:W-:-:S07]  /*0990*/  @!P5 F2FP.F16.F32.PACK_AB R2, RZ, R13 ;  /* 0x0000000dff02d23e */ /* 0x001fce00000000ff */
[----:B------:R-:W0:Y:S01]  /*09a0*/  @!P1 MUFU.EX2 R12, R12 ;  /* 0x0000000c000c9308 */ /* 0x000e220000000800 */
[----:B-1----:R-:W-:Y:S01]  /*09b0*/  @!P2 FADD.FTZ R15, R24, 1 ;  /* 0x3f800000180fa421 */ /* 0x002fe20000010000 */
[----:B------:R-:W-:-:S04]  /*09c0*/  IADD3 R24, R18, 0x380, RZ ;  /* 0x0000038012187810 */ /* 0x000fc80007ffe0ff */
[----:B------:R-:W-:Y:S01]  /*09d0*/  ISETP.GE.AND P5, PT, R24, R5, PT ;  /* 0x000000051800720c */ /* 0x000fe20003fa6270 */
[----:B------:R-:W-:Y:S02]  /*09e0*/  @!P3 HADD2.F32 R25, -RZ, R25.H0_H0 ;  /* 0x20000019ff19b230 */ /* 0x000fe40000004100 */
[----:B--2---:R-:W-:Y:S01]  /*09f0*/  @!P0 FADD.FTZ R14, R11, 1 ;  /* 0x3f8000000b0e8421 */ /* 0x004fe20000010000 */
[----:B------:R-:W-:Y:S02]  /*0a00*/  @!P6 HADD2.F32 R26, -RZ, R26.H0_H0 ;  /* 0x2000001aff1ae230 */ /* 0x000fe40000004100 */
[----:B------:R-:W-:Y:S01]  /*0a10*/  @!P3 FMUL.FTZ R25, R25, -1.4426950216293334961 ;  /* 0xbfb8aa3b1919b820 */ /* 0x000fe20000410000 */
[----:B------:R-:W1:Y:S01]  /*0a20*/  @!P0 MUFU.RCP R11, R14 ;  /* 0x0000000e000b8308 */ /* 0x000e620000001000 */
[----:B0-----:R-:W-:Y:S01]  /*0a30*/  @!P1 FADD.FTZ R12, R12, 1 ;  /* 0x3f8000000c0c9421 */ /* 0x001fe20000010000 */
[----:B---3--:R-:W-:-:S04]  /*0a40*/  @!P4 HADD2.F32 R27, -RZ, R27.H0_H0 ;  /* 0x2000001bff1bc230 */ /* 0x008fc80000004100 */
[----:B------:R-:W-:Y:S02]  /*0a50*/  @!P5 HADD2.F32 R20, -RZ, R20.H0_H0 ;  /* 0x20000014ff14d230 */ /* 0x000fe40000004100 */
[----:B------:R0:W-:Y:S01]  /*0a60*/  @!P1 MUFU.RCP R14, R12 ;  /* 0x0000000c000e9308 */ /* 0x0001e20000001000 */
[----:B------:R-:W-:Y:S01]  /*0a70*/  @!P4 FMUL.FTZ R27, R27, -1.4426950216293334961 ;  /* 0xbfb8aa3b1b1bc820 */ /* 0x000fe20000410000 */
[----:B------:R-:W-:Y:S01]  /*0a80*/  @!P6 FMUL.FTZ R26, R26, -1.4426950216293334961 ;  /* 0xbfb8aa3b1a1ae820 */ /* 0x000fe20000410000 */
[----:B------:R-:W-:Y:S01]  /*0a90*/  @!P5 FMUL.FTZ R19, R20, -1.4426950216293334961 ;  /* 0xbfb8aa3b1413d820 */ /* 0x000fe20000410000 */
[----:B0-----:R-:W0:Y:S04]  /*0aa0*/  @!P0 LDC.64 R12, c[0x0][0x218] ;  /* 0x00008600ff0c8b82 */ /* 0x001e280000000a00 */
[----:B------:R-:W2:Y:S08]  /*0ab0*/  @!P3 MUFU.EX2 R25, R25 ;  /* 0x000000190019b308 */ /* 0x000eb00000000800 */
[----:B------:R-:W3:Y:S08]  /*0ac0*/  @!P4 MUFU.EX2 R27, R27 ;  /* 0x0000001b001bc308 */ /* 0x000ef00000000800 */
[----:B------:R-:W4:Y:S08]  /*0ad0*/  @!P6 MUFU.EX2 R26, R26 ;  /* 0x0000001a001ae308 */ /* 0x000f300000000800 */
[----:B------:R-:W5:Y:S01]  /*0ae0*/  @!P5 MUFU.EX2 R19, R19 ;  /* 0x000000130013d308 */ /* 0x000f620000000800 */
[----:B-1----:R-:W-:Y:S01]  /*0af0*/  @!P0 F2FP.F16.F32.PACK_AB R22, RZ, R11 ;  /* 0x0000000bff16823e */ /* 0x002fe200000000ff */
[----:B--2---:R-:W-:Y:S01]  /*0b00*/  @!P3 FADD.FTZ R16, R25, 1 ;  /* 0x3f8000001910b421 */ /* 0x004fe20000010000 */
[----:B---3--:R-:W-:Y:S01]  /*0b10*/  @!P4 FADD.FTZ R17, R27, 1 ;  /* 0x3f8000001b11c421 */ /* 0x008fe20000010000 */
[----:B0-----:R-:W-:Y:S01]  /*0b20*/  @!P0 IMAD.WIDE.U32 R12, R21, 0x2, R12 ;  /* 0x00000002150c8825 */ /* 0x001fe200078e000c */
[----:B------:R-:W-:-:S03]  /*0b30*/  @!P0 MOV R18, R0 ;  /* 0x0000000000128202 */ /* 0x000fc60000000f00 */
[----:B----4-:R-:W-:Y:S01]  /*0b40*/  @!P6 FADD.FTZ R20, R26, 1 ;  /* 0x3f8000001a14e421 */ /* 0x010fe20000010000 */
[----:B------:R-:W0:Y:S01]  /*0b50*/  @!P2 MUFU.RCP R15, R15 ;  /* 0x0000000f000fa308 */ /* 0x000e220000001000 */
[----:B-----5:R-:W-:-:S07]  /*0b60*/  @!P5 FADD.FTZ R11, R19, 1 ;  /* 0x3f800000130bd421 */ /* 0x020fce0000010000 */
[----:B------:R-:W1:Y:S01]  /*0b70*/  @!P3 MUFU.RCP R16, R16 ;  /* 0x000000100010b308 */ /* 0x000e620000001000 */
[----:B------:R2:W-:Y:S01]  /*0b80*/  @!P0 STG.E.U16 desc[UR4][R12.64], R22 ;  /* 0x000000160c008986 */ /* 0x0005e2000c101504 */
[----:B------:R-:W-:-:S06]  /*0b90*/  ISETP.GE.AND P0, PT, R18, R5, PT ;  /* 0x000000051200720c */ /* 0x000fcc0003f06270 */
[----:B------:R-:W3:Y:S08]  /*0ba0*/  @!P4 MUFU.RCP R17, R17 ;  /* 0x000000110011c308 */ /* 0x000ef00000001000 */
[----:B------:R-:W4:Y:S08]  /*0bb0*/  @!P6 MUFU.RCP R20, R20 ;  /* 0x000000140014e308 */ /* 0x000f300000001000 */
[----:B------:R-:W5:Y:S01]  /*0bc0*/  @!P5 MUFU.RCP R11, R11 ;  /* 0x0000000b000bd308 */ /* 0x000f620000001000 */
[----:B------:R-:W-:-:S02]  /*0bd0*/  @!P1 F2FP.F16.F32.PACK_AB R4, RZ, R14 ;  /* 0x0000000eff04923e */ /* 0x000fc400000000ff */
[----:B0-----:R-:W-:Y:S02]  /*0be0*/  @!P2 F2FP.F16.F32.PACK_AB R6, RZ, R15 ;  /* 0x0000000fff06a23e */ /* 0x001fe400000000ff */
[----:B-1----:R-:W-:Y:S02]  /*0bf0*/  @!P3 F2FP.F16.F32.PACK_AB R7, RZ, R16 ;  /* 0x00000010ff07b23e */ /* 0x002fe400000000ff */
[----:B---3--:R-:W-:Y:S02]  /*0c00*/  @!P4 F2FP.F16.F32.PACK_AB R8, RZ, R17 ;  /* 0x00000011ff08c23e */ /* 0x008fe400000000ff */
[----:B----4-:R-:W-:Y:S02]  /*0c10*/  @!P6 F2FP.F16.F32.PACK_AB R9, RZ, R20 ;  /* 0x00000014ff09e23e */ /* 0x010fe400000000ff */
[----:B-----5:R-:W-:Y:S01]  /*0c20*/  @!P5 F2FP.F16.F32.PACK_AB R10, RZ, R11 ;  /* 0x0000000bff0ad23e */ /* 0x020fe200000000ff */
[----:B--2---:R-:W-:Y:S06]  /*0c30*/  @P0 BRA `(.L_x_9679) ;  /* 0x0000000000300947 */ /* 0x004fec0003800000 */
        /* <DEDUP_REMOVED lines=12> */
.L_x_9679:
[----:B------:R-:W-:-:S13]  /*0d00*/  ISETP.GE.AND P0, PT, R18, R5, PT ;  /* 0x000000051200720c */ /* 0x000fda0003f06270 */
[----:B------:R-:W-:Y:S05]  /*0d10*/  @P0 BRA `(.L_x_9681) ;  /* 0x0000000000300947 */ /* 0x000fea0003800000 */
[----:B0-----:R-:W0:Y:S01]  /*0d20*/  LDC.64 R12, c[0x0][0x218] ;  /* 0x00008600ff0c7b82 */ /* 0x001e220000000a00 */
[----:B------:R-:W-:Y:S02]  /*0d30*/  IADD3 R11, R3, R18, RZ ;  /* 0x00000012030b7210 */ /* 0x000fe40007ffe0ff */
[----:B------:R-:W-:-:S03]  /*0d40*/  IADD3 R18, R18, 0x80, RZ ;  /* 0x0000008012127810 */ /* 0x000fc60007ffe0ff */
[----:B0-----:R-:W-:-:S05]  /*0d50*/  IMAD.WIDE.U32 R12, R11, 0x2, R12 ;  /* 0x000000020b0c7825 */ /* 0x001fca00078e000c */
[----:B------:R1:W-:Y:S02]  /*0d60*/  STG.E.U16 desc[UR4][R12.64], R6 ;  /* 0x000000060c007986 */ /* 0x0003e4000c101504 */
.L_x_9680:
[----:B------:R-:W-:-:S13]  /*0d70*/  ISETP.GE.AND P0, PT, R18, R5, PT ;  /* 0x000000051200720c */ /* 0x000fda0003f06270 */
[----:B------:R-:W-:Y:S05]  /*0d80*/  @P0 BRA `(.L_x_9682) ;  /* 0x0000000000340947 */ /* 0x000fea0003800000 */
[----:B01----:R-:W0:Y:S01]  /*0d90*/  LDC.64 R12, c[0x0][0x218] ;  /* 0x00008600ff0c7b82 */ /* 0x003e220000000a00 */
[----:B------:R-:W-:Y:S02]  /*0da0*/  IADD3 R11, R3, R18, RZ ;  /* 0x00000012030b7210 */ /* 0x000fe40007ffe0ff */
[----:B------:R-:W-:-:S03]  /*0db0*/  IADD3 R18, R18, 0x80, RZ ;  /* 0x0000008012127810 */ /* 0x000fc60007ffe0ff */
[----:B0-----:R-:W-:-:S05]  /*0dc0*/  IMAD.WIDE.U32 R12, R11, 0x2, R12 ;  /* 0x000000020b0c7825 */ /* 0x001fca00078e000c */
[----:B------:R1:W-:Y:S02]  /*0dd0*/  STG.E.U16 desc[UR4][R12.64], R7 ;  /* 0x000000070c007986 */ /* 0x0003e4000c101504 */
.L_x_9681:
[----:B------:R-:W-:-:S13]  /*0de0*/  ISETP.GE.AND P0, PT, R18, R5, PT ;  /* 0x000000051200720c */ /* 0x000fda0003f06270 */
[----:B------:R-:W-:Y:S05]  /*0df0*/  @P0 BREAK B1 ;  /* 0x0000000000010942 */ /* 0x000fea0003800000 */
[----:B------:R-:W-:Y:S05]  /*0e00*/  @P0 BRA `(.L_x_9683) ;  /* 0x0000000000300947 */ /* 0x000fea0003800000 */
[----:B-1----:R-:W1:Y:S01]  /*0e10*/  LDC.64 R6, c[0x0][0x218] ;  /* 0x00008600ff067b82 */ /* 0x002e620000000a00 */
[----:B------:R-:W-:Y:S01]  /*0e20*/  IMAD.IADD R11, R3, 0x1, R18 ;  /* 0x00000001030b7824 */ /* 0x000fe200078e0212 */
[----:B------:R-:W-:-:S03]  /*0e30*/  IADD3 R18, R18, 0x80, RZ ;  /* 0x0000008012127810 */ /* 0x000fc60007ffe0ff */
[----:B-1----:R-:W-:-:S05]  /*0e40*/  IMAD.WIDE.U32 R6, R11, 0x2, R6 ;  /* 0x000000020b067825 */ /* 0x002fca00078e0006 */
[----:B------:R2:W-:Y:S02]  /*0e50*/  STG.E.U16 desc[UR4][R6.64], R8 ;  /* 0x0000000806007986 */ /* 0x0005e4000c101504 */
.L_x_9682:
[----:B------:R-:W-:Y:S05]  /*0e60*/  BSYNC B1 ;  /* 0x0000000000017941 */ /* 0x000fea0003800000 */
.L_x_9678:
[----:B------:R-:W-:-:S13]  /*0e70*/  ISETP.GE.AND P0, PT, R18, R5, PT ;  /* 0x000000051200720c */ /* 0x000fda0003f06270 */
[----:B-12---:R-:W1:Y:S01]  /*0e80*/  @!P0 LDC.64 R6, c[0x0][0x218] ;  /* 0x00008600ff068b82 */ /* 0x006e620000000a00 */
[----:B------:R-:W-:Y:S02]  /*0e90*/  @!P0 IADD3 R11, R3, R18, RZ ;  /* 0x00000012030b8210 */ /* 0x000fe40007ffe0ff */
[----:B------:R-:W-:-:S03]  /*0ea0*/  @!P0 IADD3 R18, R18, 0x80, RZ ;  /* 0x0000008012128810 */ /* 0x000fc60007ffe0ff */
[----:B-1----:R-:W-:-:S05]  /*0eb0*/  @!P0 IMAD.WIDE.U32 R6, R11, 0x2, R6 ;  /* 0x000000020b068825 */ /* 0x002fca00078e0006 */
[----:B------:R2:W-:Y:S02]  /*0ec0*/  @!P0 STG.E.U16 desc[UR4][R6.64], R9 ;  /* 0x0000000906008986 */ /* 0x0005e4000c101504 */
.L_x_9683:
[----:B------:R-:W-:Y:S05]  /*0ed0*/  BSYNC B0 ;  /* 0x0000000000007941 */ /* 0x000fea0003800000 */
.L_x_9677:
        /* <DEDUP_REMOVED lines=8> */
.L_x_9684:
        /* <DEDUP_REMOVED lines=10> */
.L_x_11241:


//--------------------- .text._ZN2at6native29vectorized_elementwise_kernelILi4EZZZNS0_19sigmoid_kernel_cudaERNS_18TensorIteratorBaseEENKUlvE0_clEvENKUlvE1_clEvEUlN3c104HalfEE_St5arrayIPcLm2EEEEviT0_T1_ --------------------------
	.section	.text._ZN2at6native29vectorized_elementwise_kernelILi4EZZZNS0_19sigmoid_kernel_cudaERNS_18TensorIteratorBaseEENKUlvE0_clEvENKUlvE1_clEvEUlN3c104HalfEE_St5arrayIPcLm2EEEEviT0_T1_,"ax",@progbits
	.align	128
        .global         _ZN2at6native29vectorized_elementwise_kernelILi4EZZZNS0_19sigmoid_kernel_cudaERNS_18TensorIteratorBaseEENKUlvE0_clEvENKUlvE1_clEvEUlN3c104HalfEE_St5arrayIPcLm2EEEEviT0_T1_
        .type           _ZN2at6native29vectorized_elementwise_kernelILi4EZZZNS0_19sigmoid_kernel_cudaERNS_18TensorIteratorBaseEENKUlvE0_clEvENKUlvE1_clEvEUlN3c104HalfEE_St5arrayIPcLm2EEEEviT0_T1_,@function
        .size           _ZN2at6native29vectorized_elementwise_kernelILi4EZZZNS0_19sigmoid_kernel_cudaERNS_18TensorIteratorBaseEENKUlvE0_clEvENKUlvE1_clEvEUlN3c104HalfEE_St5arrayIPcLm2EEEEviT0_T1_,(.L_x_11242 - _ZN2at6native29vectorized_elementwise_kernelILi4EZZZNS0_19sigmoid_kernel_cudaERNS_18TensorIteratorBaseEENKUlvE0_clEvENKUlvE1_clEvEUlN3c104HalfEE_St5arrayIPcLm2EEEEviT0_T1_)
        .other          _ZN2at6native29vectorized_elementwise_kernelILi4EZZZNS0_19sigmoid_kernel_cudaERNS_18TensorIteratorBaseEENKUlvE0_clEvENKUlvE1_clEvEUlN3c104HalfEE_St5arrayIPcLm2EEEEviT0_T1_,@"STO_CUDA_ENTRY STV_DEFAULT"
_ZN2at6native29vectorized_elementwise_kernelILi4EZZZNS0_19sigmoid_kernel_cudaERNS_18TensorIteratorBaseEENKUlvE0_clEvENKUlvE1_clEvEUlN3c104HalfEE_St5arrayIPcLm2EEEEviT0_T1_:
.text._ZN2at6native29vectorized_elementwise_kernelILi4EZZZNS0_19sigmoid_kernel_cudaERNS_18TensorIteratorBaseEENKUlvE0_clEvENKUlvE1_clEvEUlN3c104HalfEE_St5arrayIPcLm2EEEEviT0_T1_:
        /* <DEDUP_REMOVED lines=15> */
[----:B------:R-:W-:Y:S02]  /*00f0*/  HADD2.F32 R8, -RZ, R10.H1_H1 ;  /* 0x3000000aff087230 */ /* 0x000fe40000004100 */
[--C-:B------:R-:W-:Y:S02]  /*0100*/  HADD2.F32 R9, -RZ, R11.reuse.H0_H0 ;  /* 0x2000000bff097230 */ /* 0x100fe40000004100 */
[----:B------:R-:W-:Y:S01]  /*0110*/  FMUL.FTZ R2, R2, -1.4426950216293334961 ;  /* 0xbfb8aa3b02027820 */ /* 0x000fe20000410000 */
[----:B------:R-:W-:-:S02]  /*0120*/  HADD2.F32 R10, -RZ, R11.H1_H1 ;  /* 0x3000000bff0a7230 */ /* 0x000fc40000004100 */
[----:B------:R-:W-:Y:S01]  /*0130*/  FMUL.FTZ R8, R8, -1.4426950216293334961 ;  /* 0xbfb8aa3b08087820 */ /* 0x000fe20000410000 */
[--C-:B---3--:R-:W-:Y:S02]  /*0140*/  HADD2.F32 R6, -RZ, R4.reuse.H0_H0 ;  /* 0x20000004ff067230 */ /* 0x108fe40000004100 */
[----:B------:R-:W-:Y:S01]  /*0150*/  FMUL.FTZ R9, R9, -1.4426950216293334961 ;  /* 0xbfb8aa3b09097820 */ /* 0x000fe20000410000 */
[--C-:B------:R-:W-:Y:S02]  /*0160*/  HADD2.F32 R13, -RZ, R5.reuse.H1_H1 ;  /* 0x30000005ff0d7230 */ /* 0x100fe40000004100 */
[----:B------:R-:W-:Y:S01]  /*0170*/  FMUL.FTZ R10, R10, -1.4426950216293334961 ;  /* 0xbfb8aa3b0a0a7820 */ /* 0x000fe20000410000 */
[----:B------:R-:W-:Y:S02]  /*0180*/  HADD2.F32 R4, -RZ, R4.H1_H1 ;  /* 0x30000004ff047230 */ /* 0x000fe40000004100 */
[----:B------:R-:W-:Y:S01]  /*0190*/  FMUL.FTZ R6, R6, -1.4426950216293334961 ;  /* 0xbfb8aa3b06067820 */ /* 0x000fe20000410000 */
[----:B------:R-:W-:-:S02]  /*01a0*/  HADD2.F32 R7, -RZ, R5.H0_H0 ;  /* 0x20000005ff077230 */ /* 0x000fc40000004100 */
[----:B------:R-:W-:Y:S01]  /*01b0*/  FMUL.FTZ R13, R13, -1.4426950216293334961 ;  /* 0xbfb8aa3b0d0d7820 */ /* 0x000fe20000410000 */
[----:B------:R-:W0:Y:S01]  /*01c0*/  MUFU.EX2 R2, R2 ;  /* 0x0000000200027308 */ /* 0x000e220000000800 */
[----:B------:R-:W-:Y:S01]  /*01d0*/  FMUL.FTZ R4, R4, -1.4426950216293334961 ;  /* 0xbfb8aa3b04047820 */ /* 0x000fe20000410000 */
[----:B------:R-:W-:-:S06]  /*01e0*/  FMUL.FTZ R5, R7, -1.4426950216293334961 ;  /* 0xbfb8aa3b07057820 */ /* 0x000fcc0000410000 */
[----:B------:R-:W1:Y:S08]  /*01f0*/  MUFU.EX2 R9, R9 ;  /* 0x0000000900097308 */ /* 0x000e700000000800 */
[----:B------:R-:W2:Y:S01]  /*0200*/  MUFU.EX2 R10, R10 ;  /* 0x0000000a000a7308 */ /* 0x000ea20000000800 */
[----:B0-----:R-:W-:-:S07]  /*0210*/  FADD.FTZ R2, R2, 1 ;  /* 0x3f80000002027421 */ /* 0x001fce0000010000 */
[----:B------:R-:W0:Y:S01]  /*0220*/  MUFU.EX2 R6, R6 ;  /* 0x0000000600067308 */ /* 0x000e220000000800 */
[----:B-1----:R-:W-:-:S07]  /*0230*/  FADD.FTZ R9, R9, 1 ;  /* 0x3f80000009097421 */ /* 0x002fce0000010000 */
[----:B------:R-:W1:Y:S01]  /*0240*/  MUFU.EX2 R11, R4 ;  /* 0x00000004000b7308 */ /* 0x000e620000000800 */
[----:B--2---:R-:W-:-:S07]  /*0250*/  FADD.FTZ R10, R10, 1 ;  /* 0x3f8000000a0a7421 */ /* 0x004fce0000010000 */
[----:B------:R2:W3:Y:S01]  /*0260*/  MUFU.EX2 R12, R5 ;  /* 0x00000005000c7308 */ /* 0x0004e20000000800 */
[----:B0-----:R-:W-:-:S07]  /*0270*/  FADD.FTZ R6, R6, 1 ;  /* 0x3f80000006067421 */ /* 0x001fce0000010000 */
[----:B------:R-:W0:Y:S01]  /*0280*/  MUFU.EX2 R13, R13 ;  /* 0x0000000d000d7308 */ /* 0x000e220000000800 */
[----:B--2---:R-:W2:Y:S01]  /*0290*/  LDC.64 R4, c[0x0][0x218] ;  /* 0x00008600ff047b82 */ /* 0x004ea20000000a00 */
[----:B-1----:R-:W-:-:S06]  /*02a0*/  FADD.FTZ R11, R11, 1 ;  /* 0x3f8000000b0b7421 */ /* 0x002fcc0000010000 */
[----:B------:R-:W1:Y:S01]  /*02b0*/  MUFU.EX2 R8, R8 ;  /* 0x0000000800087308 */ /* 0x000e620000000800 */
[----:B---3--:R-:W-:-:S07]  /*02c0*/  FADD.FTZ R12, R12, 1 ;  /* 0x3f8000000c0c7421 */ /* 0x008fce0000010000 */
[----:B------:R-:W-:Y:S01]  /*02d0*/  MUFU.RCP R2, R2 ;  /* 0x0000000200027308 */ /* 0x000fe20000001000 */
[----:B0-----:R-:W-:-:S07]  /*02e0*/  FADD.FTZ R13, R13, 1 ;  /* 0x3f8000000d0d7421 */ /* 0x001fce0000010000 */
[----:B------:R-:W-:Y:S01]  /*02f0*/  MUFU.RCP R9, R9 ;  /* 0x0000000900097308 */ /* 0x000fe20000001000 */
[----:B-1----:R-:W-:Y:S01]  /*0300*/  FADD.FTZ R8, R8, 1 ;  /* 0x3f80000008087421 */ /* 0x002fe20000010000 */
[----:B--2---:R-:W-:-:S06]  /*0310*/  IMAD.WIDE.U32 R4, R3, 0x2, R4 ;  /* 0x0000000203047825 */ /* 0x004fcc00078e0004 */
[----:B------:R-:W0:Y:S01]  /*0320*/  MUFU.RCP R7, R8 ;  /* 0x0000000800077308 */ /* 0x000e220000001000 */
[----:B------:R-:W-:-:S07]  /*0330*/  IMAD.WIDE R4, R0, 0x8, R4 ;  /* 0x0000000800047825 */ /* 0x000fce00078e0204 */
[----:B------:R-:W1:Y:S08]  /*0340*/  MUFU.RCP R10, R10 ;  /* 0x0000000a000a7308 */ /* 0x000e700000001000 */
[----:B------:R-:W-:Y:S01]  /*0350*/  MUFU.RCP R6, R6 ;  /* 0x0000000600067308 */ /* 0x000fe20000001000 */
[----:B0-----:R-:W-:-:S07]  /*0360*/  F2FP.F16.F32.PACK_AB R2, R7, R2 ;  /* 0x000000020702723e */ /* 0x001fce00000000ff */
[----:B------:R-:W0:Y:S01]  /*0370*/  MUFU.RCP R11, R11 ;  /* 0x0000000b000b7308 */ /* 0x000e220000001000 */
[----:B-1----:R-:W-:-:S05]  /*0380*/  F2FP.F16.F32.PACK_AB R3, R10, R9 ;  /* 0x000000090a03723e */ /* 0x002fca00000000ff */
[----:B------:R-:W-:Y:S02]  /*0390*/  STG.E.64 desc[UR4][R4.64], R2 ;  /* 0x0000000204007986 */ /* 0x000fe4000c101b04 */
[----:B------:R-:W-:Y:S08]  /*03a0*/  MUFU.RCP R12, R12 ;  /* 0x0000000c000c7308 */ /* 0x000ff00000001000 */
[----:B------:R-:W1:Y:S01]  /*03b0*/  MUFU.RCP R13, R13 ;  /* 0x0000000d000d7308 */ /* 0x000e620000001000 */
[----:B0-----:R-:W-:-:S02]  /*03c0*/  F2FP.F16.F32.PACK_AB R6, R11, R6 ;  /* 0x000000060b06723e */ /* 0x001fc400000000ff */
[----:B-1----:R-:W-:-:S05]  /*03d0*/  F2FP.F16.F32.PACK_AB R7, R13, R12 ;  /* 0x0000000c0d07723e */ /* 0x002fca00000000ff */
[----:B------:R-:W-:Y:S01]  /*03e0*/  STG.E.64 desc[UR4][R4.64+0x400], R6 ;  /* 0x0004000604007986 */ /* 0x000fe2000c101b04 */
[----:B------:R-:W-:Y:S05]  /*03f0*/  EXIT ;  /* 0x000000000000794d */ /* 0x000fea0003800000 */
.L_x_9685:
        /* <DEDUP_REMOVED lines=140> */
.L_x_9688:
[----:B------:R-:W-:-:S13]  /*0cc0*/  ISETP.GE.AND P0, PT, R18, R5, PT ;  /* 0x000000051200720c */ /* 0x000fda0003f06270 */
[----:B------:R-:W-:Y:S05]  /*0cd0*/  @P0 BRA `(.L_x_9690) ;  /* 0x0000000000300947 */ /* 0x000fea0003800000 */
[----:B0-----:R-:W0:Y:S01]  /*0ce0*/  LDC.64 R12, c[0x0][0x218] ;  /* 0x00008600ff0c7b82 */ /* 0x001e220000000a00 */
[----:B------:R-:W-:Y:S02]  /*0cf0*/  IADD3 R11, R3, R18, RZ ;  /* 0x00000012030b7210 */ /* 0x000fe40007ffe0ff */
[----:B------:R-:W-:-:S03]  /*0d00*/  IADD3 R18, R18, 0x80, RZ ;  /* 0x0000008012127810 */ /* 0x000fc60007ffe0ff */
[----:B0-----:R-:W-:-:S05]  /*0d10*/  IMAD.WIDE.U32 R12, R11, 0x2, R12 ;  /* 0x000000020b0c7825 */ /* 0x001fca00078e000c */
[----:B------:R1:W-:Y:S02]  /*0d20*/  STG.E.U16 desc[UR4][R12.64], R6 ;  /* 0x000000060c007986 */ /* 0x0003e4000c101504 */
.L_x_9689:
[----:B------:R-:W-:-:S13]  /*0d30*/  ISETP.GE.AND P0, PT, R18, R5, PT ;  /* 0x000000051200720c */ /* 0x000fda0003f06270 */
[----:B------:R-:W-:Y:S05]  /*0d40*/  @P0 BRA `(.L_x_9691) ;  /* 0x0000000000340947 */ /* 0x000fea0003800000 */
[----:B01----:R-:W0:Y:S01]  /*0d50*/  LDC.64 R12, c[0x0][0x218] ;  /* 0x00008600ff0c7b82 */ /* 0x003e220000000a00 */
[----:B------:R-:W-:Y:S02]  /*0d60*/  IADD3 R11, R3, R18, RZ ;  /* 0x00000012030b7210 */ /* 0x000fe40007ffe0ff */
[----:B------:R-:W-:-:S03]  /*0d70*/  IADD3 R18, R18, 0x80, RZ ;  /* 0x0000008012127810 */ /* 0x000fc60007ffe0ff */
[----:B0-----:R-:W-:-:S05]  /*0d80*/  IMAD.WIDE.U32 R12, R11, 0x2, R12 ;  /* 0x000000020b0c7825 */ /* 0x001fca00078e000c */
[----:B------:R1:W-:Y:S02]  /*0d90*/  STG.E.U16 desc[UR4][R12.64], R7 ;  /* 0x000000070c007986 */ /* 0x0003e4000c101504 */
.L_x_9690:
        /* <DEDUP_REMOVED lines=8> */
.L_x_9691:
[----:B------:R-:W-:Y:S05]  /*0e20*/  BSYNC B1 ;  /* 0x0000000000017941 */ /* 0x000fea0003800000 */
.L_x_9687:
[----:B------:R-:W-:-:S13]  /*0e30*/  ISETP.GE.AND P0, PT, R18, R5, PT ;  /* 0x000000051200720c */ /* 0x000fda0003f06270 */
[----:B-12---:R-:W1:Y:S01]  /*0e40*/  @!P0 LDC.64 R6, c[0x0][0x218] ;  /* 0x00008600ff068b82 */ /* 0x006e620000000a00 */
[----:B------:R-:W-:Y:S02]  /*0e50*/  @!P0 IADD3 R11, R3, R18, RZ ;  /* 0x00000012030b8210 */ /* 0x000fe40007ffe0ff */
[----:B------:R-:W-:-:S03]  /*0e60*/  @!P0 IADD3 R18, R18, 0x80, RZ ;  /* 0x0000008012128810 */ /* 0x000fc60007ffe0ff */
[----:B-1----:R-:W-:-:S05]  /*0e70*/  @!P0 IMAD.WIDE.U32 R6, R11, 0x2, R6 ;  /* 0x000000020b068825 */ /* 0x002fca00078e0006 */
[----:B------:R2:W-:Y:S02]  /*0e80*/  @!P0 STG.E.U16 desc[UR4][R6.64], R9 ;  /* 0x0000000906008986 */ /* 0x0005e4000c101504 */
.L_x_9692:
[----:B------:R-:W-:Y:S05]  /*0e90*/  BSYNC B0 ;  /* 0x0000000000007941 */ /* 0x000fea0003800000 */
.L_x_9686:
        /* <DEDUP_REMOVED lines=8> */
.L_x_9693:
        /* <DEDUP_REMOVED lines=14> */
.L_x_11242:


//--------------------- .text._ZN2at6native29vectorized_elementwise_kernelILi8EZZZNS0_19sigmoid_kernel_cudaERNS_18TensorIteratorBaseEENKUlvE0_clEvENKUlvE1_clEvEUlN3c104HalfEE_St5arrayIPcLm2EEEEviT0_T1_ --------------------------
	.section	.text._ZN2at6native29vectorized_elementwise_kernelILi8EZZZNS0_19sigmoid_kernel_cudaERNS_18TensorIteratorBaseEENKUlvE0_clEvENKUlvE1_clEvEUlN3c104HalfEE_St5arrayIPcLm2EEEEviT0_T1_,"ax",@progbits
	.align	128
        .global         _ZN2at6native29vectorized_elementwise_kernelILi8EZZZNS0_19sigmoid_kernel_cudaERNS_18TensorIteratorBaseEENKUlvE0_clEvENKUlvE1_clEvEUlN3c104HalfEE_St5arrayIPcLm2EEEEviT0_T1_
        .type           _ZN2at6native29vectorized_elementwise_kernelILi8EZZZNS0_19sigmoid_kernel_cudaERNS_18TensorIteratorBaseEENKUlvE0_clEvENKUlvE1_clEvEUlN3c104HalfEE_St5arrayIPcLm2EEEEviT0_T1_,@function
        .size           _ZN2at6native29vectorized_elementwise_kernelILi8EZZZNS0_19sigmoid_kernel_cudaERNS_18TensorIteratorBaseEENKUlvE0_clEvENKUlvE1_clEvEUlN3c104HalfEE_St5arrayIPcLm2EEEEviT0_T1_,(.L_x_11243 - _ZN2at6native29vectorized_elementwise_kernelILi8EZZZNS0_19sigmoid_kernel_cudaERNS_18TensorIteratorBaseEENKUlvE0_clEvENKUlvE1_clEvEUlN3c104HalfEE_St5arrayIPcLm2EEEEviT0_T1_)
        .other          _ZN2at6native29vectorized_elementwise_kernelILi8EZZZNS0_19sigmoid_kernel_cudaERNS_18TensorIteratorBaseEENKUlvE0_clEvENKUlvE1_clEvEUlN3c104HalfEE_St5arrayIPcLm2EEEEviT0_T1_,@"STO_CUDA_ENTRY STV_DEFAULT"
_ZN2at6native29vectorized_elementwise_kernelILi8EZZZNS0_19sigmoid_kernel_cudaERNS_18TensorIteratorBaseEENKUlvE0_clEvENKUlvE1_clEvEUlN3c104HalfEE_St5arrayIPcLm2EEEEviT0_T1_:
.text._ZN2at6native29vectorized_elementwise_kernelILi8EZZZNS0_19sigmoid_kernel_cudaERNS_18TensorIteratorBaseEENKUlvE0_clEvENKUlvE1_clEvEUlN3c104HalfEE_St5arrayIPcLm2EEEEviT0_T1_:
        /* <DEDUP_REMOVED lines=15> */
[----:B------:R-:W-:Y:S02]  /*00f0*/  HADD2.F32 R4, -RZ, R6.H0_H0 ;  /* 0x20000006ff047230 */ /* 0x000fe40000004100 */
[----:B------:R-:W-:Y:S01]  /*0100*/  FMUL.FTZ R2, R2, -1.4426950216293334961 ;  /* 0xbfb8aa3b02027820 */ /* 0x000fe20000410000 */
[--C-:B------:R-:W-:Y:S02]  /*0110*/  HADD2.F32 R9, -RZ, R5.reuse.H0_H0 ;  /* 0x20000005ff097230 */ /* 0x100fe40000004100 */
[----:B------:R-:W-:Y:S01]  /*0120*/  FMUL.FTZ R8, R8, -1.4426950216293334961 ;  /* 0xbfb8aa3b08087820 */ /* 0x000fe20000410000 */
[----:B------:R-:W-:-:S02]  /*0130*/  HADD2.F32 R10, -RZ, R5.H1_H1 ;  /* 0x30000005ff0a7230 */ /* 0x000fc40000004100 */
[----:B------:R-:W-:Y:S01]  /*0140*/  FMUL.FTZ R4, R4, -1.4426950216293334961 ;  /* 0xbfb8aa3b04047820 */ /* 0x000fe20000410000 */
[--C-:B------:R-:W-:Y:S02]  /*0150*/  HADD2.F32 R5, -RZ, R7.reuse.H0_H0 ;  /* 0x20000007ff057230 */ /* 0x100fe40000004100 */
[----:B------:R-:W-:Y:S01]  /*0160*/  FMUL.FTZ R9, R9, -1.4426950216293334961 ;  /* 0xbfb8aa3b09097820 */ /* 0x000fe20000410000 */
[----:B------:R-:W-:Y:S02]  /*0170*/  HADD2.F32 R7, -RZ, R7.H1_H1 ;  /* 0x30000007ff077230 */ /* 0x000fe40000004100 */
[----:B------:R-:W-:Y:S01]  /*0180*/  FMUL.FTZ R10, R10, -1.4426950216293334961 ;  /* 0xbfb8aa3b0a0a7820 */ /* 0x000fe20000410000 */
[----:B------:R-:W-:Y:S01]  /*0190*/  HADD2.F32 R6, -RZ, R6.H1_H1 ;  /* 0x30000006ff067230 */ /* 0x000fe20000004100 */
[----:B------:R-:W0:Y:S01]  /*01a0*/  MUFU.EX2 R4, R4 ;  /* 0x0000000400047308 */ /* 0x000e220000000800 */
[----:B------:R-:W-:Y:S01]  /*01b0*/  FMUL.FTZ R5, R5, -1.4426950216293334961 ;  /* 0xbfb8aa3b05057820 */ /* 0x000fe20000410000 */
[----:B------:R-:W-:-:S02]  /*01c0*/  FMUL.FTZ R15, R7, -1.4426950216293334961 ;  /* 0xbfb8aa3b070f7820 */ /* 0x000fc40000410000 */
[----:B------:R-:W-:-:S04]  /*01d0*/  FMUL.FTZ R6, R6, -1.4426950216293334961 ;  /* 0xbfb8aa3b06067820 */ /* 0x000fc80000410000 */
[----:B------:R-:W1:Y:S08]  /*01e0*/  MUFU.EX2 R2, R2 ;  /* 0x0000000200027308 */ /* 0x000e700000000800 */
[----:B------:R-:W2:Y:S01]  /*01f0*/  MUFU.EX2 R13, R6 ;  /* 0x00000006000d7308 */ /* 0x000ea20000000800 */
[----:B0-----:R-:W-:-:S07]  /*0200*/  FADD.FTZ R12, R4, 1 ;  /* 0x3f800000040c7421 */ /* 0x001fce0000010000 */
[----:B------:R0:W3:Y:S01]  /*0210*/  MUFU.EX2 R14, R5 ;  /* 0x00000005000e7308 */ /* 0x0000e20000000800 */
[----:B-1----:R-:W-:-:S07]  /*0220*/  FADD.FTZ R2, R2, 1 ;  /* 0x3f80000002027421 */ /* 0x002fce0000010000 */
[----:B------:R-:W1:Y:S01]  /*0230*/  MUFU.EX2 R15, R15 ;  /* 0x0000000f000f7308 */ /* 0x000e620000000800 */
[----:B0-----:R-:W0:Y:S01]  /*0240*/  LDC.64 R4, c[0x0][0x218] ;  /* 0x00008600ff047b82 */ /* 0x001e220000000a00 */
[----:B--2---:R-:W-:-:S06]  /*0250*/  FADD.FTZ R13, R13, 1 ;  /* 0x3f8000000d0d7421 */ /* 0x004fcc0000010000 */
[----:B------:R-:W2:Y:S01]  /*0260*/  MUFU.EX2 R8, R8 ;  /* 0x0000000800087308 */ /* 0x000ea20000000800 */
[----:B---3--:R-:W-:-:S07]  /*0270*/  FADD.FTZ R14, R14, 1 ;  /* 0x3f8000000e0e7421 */ /* 0x008fce0000010000 */
[----:B------:R-:W3:Y:S01]  /*0280*/  MUFU.EX2 R9, R9 ;  /* 0x0000000900097308 */ /* 0x000ee20000000800 */
[----:B-1----:R-:W-:-:S07]  /*0290*/  FADD.FTZ R15, R15, 1 ;  /* 0x3f8000000f0f7421 */ /* 0x002fce0000010000 */
[----:B------:R-:W1:Y:S01]  /*02a0*/  MUFU.EX2 R10, R10 ;  /* 0x0000000a000a7308 */ /* 0x000e620000000800 */
[----:B--2---:R-:W-:Y:S01]  /*02b0*/  FADD.FTZ R8, R8, 1 ;  /* 0x3f80000008087421 */ /* 0x004fe20000010000 */
[----:B0-----:R-:W-:-:S06]  /*02c0*/  IMAD.WIDE.U32 R4, R3, 0x2, R4 ;  /* 0x0000000203047825 */ /* 0x001fcc00078e0004 */
[----:B------:R-:W-:Y:S01]  /*02d0*/  MUFU.RCP R2, R2 ;  /* 0x0000000200027308 */ /* 0x000fe20000001000 */
[----:B---3--:R-:W-:-:S07]  /*02e0*/  FADD.FTZ R9, R9, 1 ;  /* 0x3f80000009097421 */ /* 0x008fce0000010000 */
[----:B------:R-:W0:Y:S01]  /*02f0*/  MUFU.RCP R7, R8 ;  /* 0x0000000800077308 */ /* 0x000e220000001000 */
[----:B-1----:R-:W-:-:S07]  /*0300*/  FADD.FTZ R10, R10, 1 ;  /* 0x3f8000000a0a7421 */ /* 0x002fce0000010000 */
[----:B------:R1:W-:Y:S08]  /*0310*/  MUFU.RCP R6, R9 ;  /* 0x0000000900067308 */ /* 0x0003f00000001000 */
[----:B------:R-:W2:Y:S01]  /*0320*/  MUFU.RCP R11, R10 ;  /* 0x0000000a000b7308 */ /* 0x000ea20000001000 */
[----:B-1----:R-:W-:Y:S01]  /*0330*/  IMAD.WIDE R8, R0, 0x10, R4 ;  /* 0x0000001000087825 */ /* 0x002fe200078e0204 */
[----:B0-----:R-:W-:-:S06]  /*0340*/  F2FP.F16.F32.PACK_AB R4, R7, R2 ;  /* 0x000000020704723e */ /* 0x001fcc00000000ff */
[----:B------:R-:W-:Y:S08]  /*0350*/  MUFU.RCP R12, R12 ;  /* 0x0000000c000c7308 */ /* 0x000ff00000001000 */
[----:B------:R-:W0:Y:S01]  /*0360*/  MUFU.RCP R13, R13 ;  /* 0x0000000d000d7308 */ /* 0x000e220000001000 */
[----:B--2---:R-:W-:-:S07]  /*0370*/  F2FP.F16.F32.PACK_AB R5, R11, R6 ;  /* 0x000000060b05723e */ /* 0x004fce00000000ff */
[----:B------:R-:W-:Y:S08]  /*0380*/  MUFU.RCP R14, R14 ;  /* 0x0000000e000e7308 */ /* 0x000ff00000001000 */
[----:B------:R-:W1:Y:S01]  /*0390*/  MUFU.RCP R15, R15 ;  /* 0x0000000f000f7308 */ /* 0x000e620000001000 */
[----:B0-----:R-:W-:Y:S02]  /*03a0*/  F2FP.F16.F32.PACK_AB R6, R13, R12 ;  /* 0x0000000c0d06723e */ /* 0x001fe400000000ff */
[----:B-1----:R-:W-:-:S05]  /*03b0*/  F2FP.F16.F32.PACK_AB R7, R15, R14 ;  /* 0x0000000e0f07723e */ /* 0x002fca00000000ff */
[----:B------:R-:W-:Y:S01]  /*03c0*/  STG.E.128 desc[UR4][R8.64], R4 ;  /* 0x0000000408007986 */ /* 0x000fe2000c101d04 */
[----:B------:R-:W-:Y:S05]  /*03d0*/  EXIT ;  /* 0x000000000000794d */ /* 0x000fea0003800000 */
.L_x_9694:
        /* <DEDUP_REMOVED lines=140> */
.L_x_9697:
[----:B------:R-:W-:-:S13]  /*0ca0*/  ISETP.GE.AND P0, PT, R18, R5, PT ;  /* 0x000000051200720c */ /* 0x000fda0003f06270 */
[----:B------:R-:W-:Y:S05]  /*0cb0*/  @P0 BRA `(.L_x_9699) ;  /* 0x0000000000300947 */ /* 0x000fea0003800000 */
[----:B0-----:R-:W0:Y:S01]  /*0cc0*/  LDC.64 R12, c[0x0][0x218] ;  /* 0x00008600ff0c7b82 */ /* 0x001e220000000a00 */
[----:B------:R-:W-:Y:S02]  /*0cd0*/  IADD3 R11, R3, R18, RZ ;  /* 0x00000012030b7210 */ /* 0x000fe40007ffe0ff */
[----:B------:R-:W-:-:S03]  /*0ce0*/  IADD3 R18, R18, 0x80, RZ ;  /* 0x0000008012127810 */ /* 0x000fc60007ffe0ff */
[----:B0-----:R-:W-:-:S05]  /*0cf0*/  IMAD.WIDE.U32 R12, R11, 0x2, R12 ;  /* 0x000000020b0c7825 */ /* 0x001fca00078e000c */
[----:B------:R1:W-:Y:S02]  /*0d00*/  STG.E.U16 desc[UR4][R12.64], R6 ;  /* 0x000000060c007986 */ /* 0x0003e4000c101504 */
.L_x_9698:
[----:B------:R-:W-:-:S13]  /*0d10*/  ISETP.GE.AND P0, PT, R18, R5, PT ;  /* 0x000000051200720c */ /* 0x000fda0003f06270 */
[----:B------:R-:W-:Y:S05]  /*0d20*/  @P0 BRA `(.L_x_9700) ;  /* 0x0000000000340947 */ /* 0x000fea0003800000 */
[----:B01----:R-:W0:Y:S01]  /*0d30*/  LDC.64 R12, c[0x0][0x218] ;  /* 0x00008600ff0c7b82 */ /* 0x003e220000000a00 */
[----:B------:R-:W-:Y:S02]  /*0d40*/  IADD3 R11, R3, R18, RZ ;  /* 0x00000012030b7210 */ /* 0x000fe40007ffe0ff */
[----:B------:R-:W-:-:S03]  /*0d50*/  IADD3 R18, R18, 0x80, RZ ;  /* 0x0000008012127810 */ /* 0x000fc60007ffe0ff */
[----:B0-----:R-:W-:-:S05]  /*0d60*/  IMAD.WIDE.U32 R12, R11, 0x2, R12 ;  /* 0x000000020b0c7825 */ /* 0x001fca00078e000c */
[----:B------:R1:W-:Y:S02]  /*0d70*/  STG.E.U16 desc[UR4][R12.64], R7 ;  /* 0x000000070c007986 */ /* 0x0003e4000c101504 */
.L_x_9699:
        /* <DEDUP_REMOVED lines=8> */
.L_x_9700:
[----:B------:R-:W-:Y:S05]  /*0e00*/  BSYNC B1 ;  /* 0x0000000000017941 */ /* 0x000fea0003800000 */
.L_x_9696:
[----:B------:R-:W-:-:S13]  /*0e10*/  ISETP.GE.AND P0, PT, R18, R5, PT ;  /* 0x000000051200720c */ /* 0x000fda0003f06270 */
[----:B-12---:R-:W1:Y:S01]  /*0e20*/  @!P0 LDC.64 R6, c[0x0][0x218] ;  /* 0x00008600ff068b82 */ /* 0x006e620000000a00 */
[----:B------:R-:W-:Y:S02]  /*0e30*/  @!P0 IADD3 R11, R3, R18, RZ ;  /* 0x00000012030b8210 */ /* 0x000fe40007ffe0ff */
[----:B------:R-:W-:-:S03]  /*0e40*/  @!P0 IADD3 R18, R18, 0x80, RZ ;  /* 0x0000008012128810 */ /* 0x000fc60007ffe0ff */
[----:B-1----:R-:W-:-:S05]  /*0e50*/  @!P0 IMAD.WIDE.U32 R6, R11, 0x2, R6 ;  /* 0x000000020b068825 */ /* 0x002fca00078e0006 */
[----:B------:R2:W-:Y:S02]  /*0e60*/  @!P0 STG.E.U16 desc[UR4][R6.64], R9 ;  /* 0x0000000906008986 */ /* 0x0005e4000c101504 */
.L_x_9701:
[----:B------:R-:W-:Y:S05]  /*0e70*/  BSYNC B0 ;  /* 0x0000000000007941 */ /* 0x000fea0003800000 */
.L_x_9695:
        /* <DEDUP_REMOVED lines=8> */
.L_x_9702:
        /* <DEDUP_REMOVED lines=16> */
.L_x_11243:


//--------------------- .text._ZN2at6native18elementwise_kernelILi128ELi4EZNS0_15gpu_kernel_implIZZZNS0_19sigmoid_kernel_cudaERNS_18TensorIteratorBaseEENKUlvE0_clEvENKUlvE0_clEvEUlfE_EEvS4_RKT_EUliE_EEviT1_ --------------------------
	.section	.text._ZN2at6native18elementwise_kernelILi128ELi4EZNS0_15gpu_kernel_implIZZZNS0_19sigmoid_kernel_cudaERNS_18TensorIteratorBaseEENKUlvE0_clEvENKUlvE0_clEvEUlfE_EEvS4_RKT_EUliE_EEviT1_,"ax",@progbits
	.align	128
        .global         _ZN2at6native18elementwise_kernelILi128ELi4EZNS0_15gpu_kernel_implIZZZNS0_19sigmoid_kernel_cudaERNS_18TensorIteratorBaseEENKUlvE0_clEvENKUlvE0_clEvEUlfE_EEvS4_RKT_EUliE_EEviT1_
        .type           _ZN2at6native18elementwise_kernelILi128ELi4EZNS0_15gpu_kernel_implIZZZNS0_19sigmoid_kernel_cudaERNS_18TensorIteratorBaseEENKUlvE0_clEvENKUlvE0_clEvEUlfE_EEvS4_RKT_EUliE_EEviT1_,@function
        .size           _ZN2at6native18elementwise_kernelILi128ELi4EZNS0_15gpu_kernel_implIZZZNS0_19sigmoid_kernel_cudaERNS_18TensorIteratorBaseEENKUlvE0_clEvENKUlvE0_clEvEUlfE_EEvS4_RKT_EUliE_EEviT1_,(.L_x_11244 - _ZN2at6native18elementwise_kernelILi128ELi4EZNS0_15gpu_kernel_implIZZZNS0_19sigmoid_kernel_cudaERNS_18TensorIteratorBaseEENKUlvE0_clEvENKUlvE0_clEvEUlfE_EEvS4_RKT_EUliE_EEviT1_)
        .other          _ZN2at6native18elementwise_kernelILi128ELi4EZNS0_15gpu_kernel_implIZZZNS0_19sigmoid_kernel_cudaERNS_18TensorIteratorBaseEENKUlvE0_clEvENKUlvE0_clEvEUlfE_EEvS4_RKT_EUliE_EEviT1_,@"STO_CUDA_ENTRY STV_DEFAULT"
_ZN2at6native18elementwise_kernelILi128ELi4EZNS0_15gpu_kernel_implIZZZNS0_19sigmoid_kernel_cudaERNS_18TensorIteratorBaseEENKUlvE0_clEvENKUlvE0_clEvEUlfE_EEvS4_RKT_EUliE_EEviT1_:
.text._ZN2at6native18elementwise_kernelILi128ELi4EZNS0_15gpu_kernel_implIZZZNS0_19sigmoid_kernel_cudaERNS_18TensorIteratorBaseEENKUlvE0_clEvENKUlvE0_clEvEUlfE_EEvS4_RKT_EUliE_EEviT1_:
        /* <DEDUP_REMOVED lines=313> */
.L_x_9705:
        /* <DEDUP_REMOVED lines=22> */
.L_x_9710:
[----:B------:R-:W2:Y:S02]  /*14f0*/  LDG.E.U8 R0, desc[UR36][R2.64] ;  /* 0x0000002402007981 */ /* 0x000ea4000c1e1100 */
[----:B--2---:R-:W-:Y:S01]  /*1500*/  I2FP.F32.U32 R0, R0 ;  /* 0x0000000000007245 */ /* 0x004fe20000201000 */
[----:B------:R-:W-:Y:S06]  /*1510*/  BRA `(.L_x_9712) ;  /* 0x0000000c002c7947 */ /* 0x000fec0003800000 */
.L_x_9709:
        /* <DEDUP_REMOVED lines=9> */
.L_x_9714:
[----:B------:R-:W2:Y:S02]  /*15b0*/  LDG.E R0, desc[UR36][R2.64] ;  /* 0x0000002402007981 */ /* 0x000ea4000c1e1900 */
[----:B--2---:R-:W-:Y:S01]  /*15c0*/  I2FP.F32.S32 R0, R0 ;  /* 0x0000000000007245 */ /* 0x004fe20000201400 */
[----:B------:R-:W-:Y:S06]  /*15d0*/  BRA `(.L_x_9712) ;  /* 0x0000000800fc7947 */ /* 0x000fec0003800000 */
.L_x_9713:
[----:B------:R-:W2:Y:S02]  /*15e0*/  LDG.E.U16 R0, desc[UR36][R2.64] ;  /* 0x0000002402007981 */ /* 0x000ea4000c1e1500 */
[----:B--2---:R-:W0:Y:S01]  /*15f0*/  I2F.S16 R0, R0 ;  /* 0x0000000000007306 */ /* 0x004e220000101400 */
[----:B------:R-:W-:Y:S05]  /*1600*/  BRA `(.L_x_9712) ;  /* 0x0000000800f07947 */ /* 0x000fea0003800000 */
.L_x_9708:
        /* <DEDUP_REMOVED lines=8> */
.L_x_9716:
[----:B------:R-:W2:Y:S02]  /*1690*/  LDG.E.U16 R0, desc[UR36][R2.64] ;  /* 0x0000002402007981 */ /* 0x000ea4000c1e1500 */
[----:B--2---:R-:W-:Y:S01]  /*16a0*/  HADD2.F32 R0, -RZ, R0.H0_H0 ;  /* 0x20000000ff007230 */ /* 0x004fe20000004100 */
[----:B------:R-:W-:Y:S06]  /*16b0*/  BRA `(.L_x_9712) ;  /* 0x0000000800c47947 */ /* 0x000fec0003800000 */
.L_x_9715:
        /* <DEDUP_REMOVED lines=8> */
.L_x_9718:
[----:B------:R-:W2:Y:S02]  /*1740*/  LDG.E.U16 R0, desc[UR36][R2.64] ;  /* 0x0000002402007981 */ /* 0x000ea4000c1e1500 */
[----:B--2---:R-:W-:Y:S01]  /*1750*/  HADD2.F32 R0, -RZ, R0.H0_H0 ;  /* 0x20000000ff007230 */ /* 0x004fe20000004100 */
[----:B------:R-:W-:Y:S06]  /*1760*/  BRA `(.L_x_9712) ;  /* 0x0000000800987947 */ /* 0x000fec0003800000 */
.L_x_9717:
[----:B------:R-:W2:Y:S01]  /*1770*/  LDG.E.64 R2, desc[UR36][R2.64] ;  /* 0x0000002402027981 */ /* 0x000ea2000c1e1b00 */
[----:B------:R-:W-:Y:S01]  /*1780*/  UMOV UR4, 0xf0000000 ;  /* 0xf000000000047882 */ /* 0x000fe20000000000 */
[----:B------:R-:W-:Y:S01]  /*1790*/  UMOV UR5, 0x380fffff ;  /* 0x380fffff00057882 */ /* 0x000fe20000000000 */
[----:B--2---:R-:W0:Y:S01]  /*17a0*/  F2F.F32.F64 R0, R2 ;  /* 0x0000000200007310 */ /* 0x004e220000301000 */
[----:B------:R-:W-:-:S14]  /*17b0*/  DSETP.GEU.AND P0, PT, |R2|, UR4, PT ;  /* 0x0000000402007e2a */ /* 0x000fdc000bf0e200 */
[----:B0-----:R-:W-:Y:S01]  /*17c0*/  @!P0 FMUL R0, R0, 1.175494350822287508e-38 ;  /* 0x0080000000008820 */ /* 0x001fe20000400000 */
[----:B------:R-:W-:Y:S06]  /*17d0*/  BRA `(.L_x_9712) ;  /* 0x00000008007c7947 */ /* 0x000fec0003800000 */
.L_x_9707:
        /* <DEDUP_REMOVED lines=12> */
.L_x_9721:
[----:B------:R-:W2:Y:S01]  /*18a0*/  LDG.E.64 R2, desc[UR36][R2.64] ;  /* 0x0000002402027981 */ /* 0x000ea2000c1e1b00 */
[----:B------:R-:W-:Y:S01]  /*18b0*/  UMOV UR4, 0xf0000000 ;  /* 0xf000000000047882 */ /* 0x000fe20000000000 */
[----:B------:R-:W-:Y:S01]  /*18c0*/  UMOV UR5, 0x380fffff ;  /* 0x380fffff00057882 */ /* 0x000fe20000000000 */
[----:B--2---:R-:W0:Y:S01]  /*18d0*/  F2F.F32.F64 R0, R2 ;  /* 0x0000000200007310 */ /* 0x004e220000301000 */
[----:B------:R-:W-:-:S14]  /*18e0*/  DSETP.GEU.AND P0, PT, |R2|, UR4, PT ;  /* 0x0000000402007e2a */ /* 0x000fdc000bf0e200 */
[----:B0-----:R-:W-:Y:S01]  /*18f0*/  @!P0 FMUL R0, R0, 1.175494350822287508e-38 ;  /* 0x0080000000008820 */ /* 0x001fe20000400000 */
[----:B------:R-:W-:Y:S06]  /*1900*/  BRA `(.L_x_9712) ;  /* 0x0000000800307947 */ /* 0x000fec0003800000 */
.L_x_9720:
        /* <DEDUP_REMOVED lines=26> */
.L_x_9723:
        /* <DEDUP_REMOVED lines=13> */
.L_x_9722:
[----:B------:R-:W2:Y:S02]  /*1b80*/  LDG.E.U16 R0, desc[UR36][R2.64] ;  /* 0x0000002402007981 */ /* 0x000ea4000c1e1500 */
[----:B--2---:R-:W-:Y:S01]  /*1b90*/  IMAD.U32 R0, R0, 0x10000, RZ ;  /* 0x0001000000007824 */ /* 0x004fe200078e00ff */
[----:B------:R-:W-:Y:S06]  /*1ba0*/  BRA `(.L_x_9712) ;  /* 0x0000000400887947 */ /* 0x000fec0003800000 */
.L_x_9719:
        /* <DEDUP_REMOVED lines=11> */
.L_x_9726:
        /* <DEDUP_REMOVED lines=20> */
.L_x_9728:
[----:B------:R-:W-:Y:S05]  /*1da0*/  BSYNC B0 ;  /* 0x0000000000007941 */ /* 0x000fea0003800000 */
.L_x_9727:
[----:B------:R-:W-:Y:S01]  /*1db0*/  LEA R3, R0, 0x3b800000, 0x17 ;  /* 0x3b80000000037811 */ /* 0x000fe200078eb8ff */
[----:B------:R-:W-:-:S05]  /*1dc0*/  IMAD.SHL.U32 R0, R2, 0x100000, RZ ;  /* 0x0010000002007824 */ /* 0x000fca00078e00ff */
[----:B------:R-:W-:Y:S01]  /*1dd0*/  LOP3.LUT R0, R3, R0, R4, 0xfe, !PT ;  /* 0x0000000003007212 */ /* 0x000fe200078efe04 */
[----:B------:R-:W-:Y:S06]  /*1de0*/  BRA `(.L_x_9712) ;  /* 0x0000000000f87947 */ /* 0x000fec0003800000 */
.L_x_9725:
        /* <DEDUP_REMOVED lines=20> */
.L_x_9730:
[----:B------:R-:W-:Y:S05]  /*1f30*/  BSYNC B0 ;  /* 0x0000000000007941 */ /* 0x000fea0003800000 */
.L_x_9729:
[----:B------:R-:W-:Y:S01]  /*1f40*/  LEA R3, R0, 0x37800000, 0x17 ;  /* 0x3780000000037811 */ /* 0x000fe200078eb8ff */
[----:B------:R-:W-:-:S05]  /*1f50*/  IMAD.SHL.U32 R0, R2, 0x200000, RZ ;  /* 0x0020000002007824 */ /* 0x000fca00078e00ff */
[----:B------:R-:W-:Y:S01]  /*1f60*/  LOP3.LUT R0, R3, R0, R4, 0xfe, !PT ;  /* 0x0000000003007212 */ /* 0x000fe200078efe04 */
[----:B------:R-:W-:Y:S06]  /*1f70*/  BRA `(.L_x_9712) ;  /* 0x0000000000947947 */ /* 0x000fec0003800000 */
.L_x_9724:
        /* <DEDUP_REMOVED lines=14> */
.L_x_9711:
        /* <DEDUP_REMOVED lines=16> */
.L_x_9733:
[----:B------:R-:W-:Y:S01]  /*2160*/  IMAD.MOV.U32 R0, RZ, RZ, RZ ;  /* 0x000000ffff007224 */ /* 0x000fe200078e00ff */
[----:B------:R-:W-:Y:S06]  /*2170*/  BRA `(.L_x_9712) ;  /* 0x0000000000147947 */ /* 0x000fec0003800000 */
.L_x_9732:
[----:B------:R-:W2:Y:S02]  /*2180*/  LDG.E.64 R2, desc[UR36][R2.64] ;  /* 0x0000002402027981 */ /* 0x000ea4000c1e1b00 */
[----:B--2---:R0:W1:Y:S01]  /*2190*/  I2F.U64 R0, R2 ;  /* 0x0000000200007312 */ /* 0x0040620000301000 */
[----:B------:R-:W-:Y:S05]  /*21a0*/  BRA `(.L_x_9712) ;  /* 0x0000000000087947 */ /* 0x000fea0003800000 */
.L_x_9731:
[----:B------:R-:W2:Y:S02]  /*21b0*/  LDG.E R0, desc[UR36][R2.64] ;  /* 0x0000002402007981 */ /* 0x000ea4000c1e1900 */
[----:B--2---:R-:W-:-:S07]  /*21c0*/  I2FP.F32.U32 R0, R0 ;  /* 0x0000000000007245 */ /* 0x004fce0000201000 */
.L_x_9712:
[----:B------:R-:W-:Y:S05]  /*21d0*/  BSYNC B6 ;  /* 0x0000000000067941 */ /* 0x000fea0003800000 */
.L_x_9706:
[----:B------:R-:W2:Y:S01]  /*21e0*/  LDC.U8 R4, c[0x0][0x421] ;  /* 0x00010840ff047b82 */ /* 0x000ea20000000000 */
[----:B01---5:R-:W-:-:S06]  /*21f0*/  FMUL.FTZ R0, R0, -1.4426950216293334961 ;  /* 0xbfb8aa3b00007820 */ /* 0x023fcc0000410000 */
[----:B------:R-:W0:Y:S01]  /*2200*/  MUFU.EX2 R0, R0 ;  /* 0x0000000000007308 */ /* 0x000e220000000800 */
[----:B--234-:R-:W-:Y:S01]  /*2210*/  PRMT R3, R4, 0x9910, RZ ;  /* 0x0000991004037816 */ /* 0x01cfe200000000ff */
[----:B0-----:R-:W-:-:S03]  /*2220*/  FADD.FTZ R2, R0, 1 ;  /* 0x3f80000000027421 */ /* 0x001fc60000010000 */
[----:B------:R-:W-:-:S03]  /*2230*/  ISETP.GT.AND P0, PT, R3, 0x9, PT ;  /* 0x000000090300780c */ /* 0x000fc60003f04270 */
[----:B------:R-:W0:Y:S10]  /*2240*/  MUFU.RCP R2, R2 ;  /* 0x0000000200027308 */ /* 0x000e340000001000 */
        /* <DEDUP_REMOVED lines=9> */
[----:B0-----:R-:W0:Y:S02]  /*22e0*/  F2I.FTZ.TRUNC.NTZ R3, R2 ;  /* 0x0000000200037305 */ /* 0x001e24000021f100 */
[----:B0-----:R0:W-:Y:S01]  /*22f0*/  STG.E.U8 desc[UR36][R16.64], R3 ;  /* 0x0000000310007986 */ /* 0x0011e2000c101124 */
[----:B------:R-:W-:Y:S05]  /*2300*/  BRA `(.L_x_9739) ;  /* 0x0000000c00507947 */ /* 0x000fea0003800000 */
.L_x_9737:
[----:B0-----:R-:W0:Y:S02]  /*2310*/  F2I.S64.TRUNC R2, R2 ;  /* 0x0000000200027311 */ /* 0x001e24000020d900 */
[----:B0-----:R-:W-:-:S05]  /*2320*/  IMAD.MOV.U32 R5, RZ, RZ, R2 ;  /* 0x000000ffff057224 */ /* 0x001fca00078e0002 */
[----:B------:R0:W-:Y:S01]  /*2330*/  STG.E.U8 desc[UR36][R16.64], R5 ;  /* 0x0000000510007986 */ /* 0x0001e2000c101124 */
[----:B------:R-:W-:Y:S05]  /*2340*/  BRA `(.L_x_9739) ;  /* 0x0000000c00407947 */ /* 0x000fea0003800000 */
.L_x_9736:
[----:B------:R-:W-:-:S13]  /*2350*/  ISETP.NE.AND P0, PT, R3, 0x2, PT ;  /* 0x000000020300780c */ /* 0x000fda0003f05270 */
[----:B------:R-:W-:Y:S05]  /*2360*/  @!P0 BRA `(.L_x_9740) ;  /* 0x0000000000288947 */ /* 0x000fea0003800000 */
[----:B------:R-:W-:-:S13]  /*2370*/  ISETP.NE.AND P0, PT, R3, 0x3, PT ;  /* 0x000000030300780c */ /* 0x000fda0003f05270 */
[----:B------:R-:W-:Y:S05]  /*2380*/  @!P0 BRA `(.L_x_9741) ;  /* 0x0000000000148947 */ /* 0x000fea0003800000 */
[----:B------:R-:W-:-:S13]  /*2390*/  ISETP.NE.AND P0, PT, R3, 0x4, PT ;  /* 0x000000040300780c */ /* 0x000fda0003f05270 */
[----:B------:R-:W-:Y:S05]  /*23a0*/  @P0 BRA `(.L_x_9738) ;  /* 0x0000000800d00947 */ /* 0x000fea0003800000 */
[----:B0-----:R-:W0:Y:S02]  /*23b0*/  F2I.S64.TRUNC R2, R2 ;  /* 0x0000000200027311 */ /* 0x001e24000020d900 */
[----:B0-----:R0:W-:Y:S01]  /*23c0*/  STG.E.64 desc[UR36][R16.64], R2 ;  /* 0x0000000210007986 */ /* 0x0011e2000c101b24 */
[----:B------:R-:W-:Y:S05]  /*23d0*/  BRA `(.L_x_9739) ;  /* 0x0000000c001c7947 */ /* 0x000fea0003800000 */
.L_x_9741:
[----:B0-----:R-:W0:Y:S02]  /*23e0*/  F2I.FTZ.TRUNC.NTZ R3, R2 ;  /* 0x0000000200037305 */ /* 0x001e24000021f100 */
[----:B0-----:R0:W-:Y:S01]  /*23f0*/  STG.E desc[UR36][R16.64], R3 ;  /* 0x0000000310007986 */ /* 0x0011e2000c101924 */
[----:B------:R-:W-:Y:S05]  /*2400*/  BRA `(.L_x_9739) ;  /* 0x0000000c00107947 */ /* 0x000fea0003800000 */
.L_x_9740:
[----:B0-----:R-:W0:Y:S02]  /*2410*/  F2I.FTZ.TRUNC.NTZ R3, R2 ;  /* 0x0000000200037305 */ /* 0x001e24000021f100 */
[----:B0-----:R0:W-:Y:S01]  /*2420*/  STG.E.U16 desc[UR36][R16.64], R3 ;  /* 0x0000000310007986 */ /* 0x0011e2000c101524 */
[----:B------:R-:W-:Y:S05]  /*2430*/  BRA `(.L_x_9739) ;  /* 0x0000000c00047947 */ /* 0x000fea0003800000 */
.L_x_9735:
[----:B------:R-:W-:-:S13]  /*2440*/  ISETP.GT.AND P0, PT, R3, 0x6, PT ;  /* 0x000000060300780c */ /* 0x000fda0003f04270 */
[----:B------:R-:W-:Y:S05]  /*2450*/  @P0 BRA `(.L_x_9742) ;  /* 0x0000000000240947 */ /* 0x000fea0003800000 */
[----:B------:R-:W-:-:S13]  /*2460*/  ISETP.NE.AND P0, PT, R3, 0x5, PT ;  /* 0x000000050300780c */ /* 0x000fda0003f05270 */
[----:B------:R-:W-:Y:S05]  /*2470*/  @!P0 BRA `(.L_x_9743) ;  /* 0x0000000000108947 */ /* 0x000fea0003800000 */
[----:B------:R-:W-:-:S13]  /*2480*/  ISETP.NE.AND P0, PT, R3, 0x6, PT ;  /* 0x000000060300780c */ /* 0x000fda0003f05270 */
[----:B------:R-:W-:Y:S05]  /*2490*/  @P0 BRA `(.L_x_9738) ;  /* 0x0000000800940947 */ /* 0x000fea0003800000 */
[----:B0-----:R0:W-:Y:S01]  /*24a0*/  STG.E desc[UR36][R16.64], R2 ;  /* 0x0000000210007986 */ /* 0x0011e2000c101924 */
[----:B------:R-:W-:Y:S05]  /*24b0*/  BRA `(.L_x_9739) ;  /* 0x0000000800e47947 */ /* 0x000fea0003800000 */
.L_x_9743:
[----:B0-----:R-:W-:-:S05]  /*24c0*/  F2FP.F16.F32.PACK_AB R2, RZ, R2 ;  /* 0x00000002ff02723e */ /* 0x001fca00000000ff */
[----:B------:R0:W-:Y:S01]  /*24d0*/  STG.E.U16 desc[UR36][R16.64], R2 ;  /* 0x0000000210007986 */ /* 0x0001e2000c101524 */
[----:B------:R-:W-:Y:S05]  /*24e0*/  BRA `(.L_x_9739) ;  /* 0x0000000800d87947 */ /* 0x000fea0003800000 */
.L_x_9742:
[----:B------:R-:W-:-:S13]  /*24f0*/  ISETP.NE.AND P0, PT, R3, 0x7, PT ;  /* 0x000000070300780c */ /* 0x000fda0003f05270 */
[----:B------:R-:W-:Y:S05]  /*2500*/  @!P0 BRA `(.L_x_9744) ;  /* 0x00000000002c8947 */ /* 0x000fea0003800000 */
[----:B------:R-:W-:-:S13]  /*2510*/  ISETP.NE.AND P0, PT, R3, 0x8, PT ;  /* 0x000000080300780c */ /* 0x000fda0003f05270 */
[----:B------:R-:W-:Y:S05]  /*2520*/  @!P0 BRA `(.L_x_9745) ;  /* 0x0000000000148947 */ /* 0x000fea0003800000 */
[----:B------:R-:W-:-:S13]  /*2530*/  ISETP.NE.AND P0, PT, R3, 0x9, PT ;  /* 0x000000090300780c */ /* 0x000fda0003f05270 */
[----:B------:R-:W-:Y:S05]  /*2540*/  @P0 BRA `(.L_x_9738) ;  /* 0x0000000800680947 */ /* 0x000fea0003800000 */
[----:B------:R-:W-:-:S05]  /*2550*/  IMAD.MOV.U32 R3, RZ, RZ, RZ ;  /* 0x000000ffff037224 */ /* 0x000fca00078e00ff */
[----:B0-----:R0:W-:Y:S01]  /*2560*/  STG.E.64 desc[UR36][R16.64], R2 ;  /* 0x0000000210007986 */ /* 0x0011e2000c101b24 */
[----:B------:R-:W-:Y:S05]  /*2570*/  BRA `(.L_x_9739) ;  /* 0x0000000800b47947 */ /* 0x000fea0003800000 */
.L_x_9745:
[----:B0-----:R-:W-:-:S04]  /*2580*/  F2FP.F16.F32.PACK_AB R3, RZ, R2 ;  /* 0x00000002ff03723e */ /* 0x001fc800000000ff */
[----:B------:R-:W-:-:S05]  /*2590*/  PRMT R3, R3, 0x5410, RZ ;  /* 0x0000541003037816 */ /* 0x000fca00000000ff */
[----:B------:R0:W-:Y:S01]  /*25a0*/  STG.E desc[UR36][R16.64], R3 ;  /* 0x0000000310007986 */ /* 0x0001e2000c101924 */
[----:B------:R-:W-:Y:S05]  /*25b0*/  BRA `(.L_x_9739) ;  /* 0x0000000800a47947 */ /* 0x000fea0003800000 */
.L_x_9744:
[----:B0-----:R-:W-:-:S06]  /*25c0*/  FMUL.FTZ R2, R2, 1 ;  /* 0x3f80000002027820 */ /* 0x001fcc0000410000 */
[----:B------:R-:W0:Y:S02]  /*25d0*/  F2F.F64.F32 R2, R2 ;  /* 0x0000000200027310 */ /* 0x000e240000201800 */
[----:B0-----:R0:W-:Y:S01]  /*25e0*/  STG.E.64 desc[UR36][R16.64], R2 ;  /* 0x0000000210007986 */ /* 0x0011e2000c101b24 */
[----:B------:R-:W-:Y:S05]  /*25f0*/  BRA `(.L_x_9739) ;  /* 0x0000000800947947 */ /* 0x000fea0003800000 */
.L_x_9734:
        /* <DEDUP_REMOVED lines=8> */
[----:B0-----:R-:W-:-:S04]  /*2680*/  FSETP.NEU.FTZ.AND P0, PT, R2, RZ, PT ;  /* 0x000000ff0200720b */ /* 0x001fc80003f1d000 */
[----:B------:R-:W-:-:S05]  /*2690*/  SEL R3, RZ, 0x1, !P0 ;  /* 0x00000001ff037807 */ /* 0x000fca0004000000 */
[----:B------:R0:W-:Y:S01]  /*26a0*/  STG.E.U8 desc[UR36][R16.64], R3 ;  /* 0x0000000310007986 */ /* 0x0001e2000c101124 */
[----:B------:R-:W-:Y:S05]  /*26b0*/  BRA `(.L_x_9739) ;  /* 0x0000000800647947 */ /* 0x000fea0003800000 */
.L_x_9748:
[----:B0-----:R-:W-:Y:S01]  /*26c0*/  FMUL.FTZ R4, R2, 1 ;  /* 0x3f80000002047820 */ /* 0x001fe20000410000 */
[----:B------:R-:W-:-:S05]  /*26d0*/  CS2R R6, SRZ ;  /* 0x0000000000067805 */ /* 0x000fca000001ff00 */
[----:B------:R-:W0:Y:S02]  /*26e0*/  F2F.F64.F32 R4, R4 ;  /* 0x0000000400047310 */ /* 0x000e240000201800 */
[----:B0-----:R0:W-:Y:S01]  /*26f0*/  STG.E.128 desc[UR36][R16.64], R4 ;  /* 0x0000000410007986 */ /* 0x0011e2000c101d24 */
[----:B------:R-:W-:Y:S05]  /*2700*/  BRA `(.L_x_9739) ;  /* 0x0000000800507947 */ /* 0x000fea0003800000 */
.L_x_9747:
[----:B------:R-:W-:-:S13]  /*2710*/  ISETP.NE.AND P0, PT, R3, 0xf, PT ;  /* 0x0000000f0300780c */ /* 0x000fda0003f05270 */
[----:B------:R-:W-:Y:S05]  /*2720*/  @!P0 BRA `(.L_x_9749) ;  /* 0x0000000000ac8947 */ /* 0x000fea0003800000 */
[----:B------:R-:W-:-:S13]  /*2730*/  ISETP.NE.AND P0, PT, R3, 0x17, PT ;  /* 0x000000170300780c */ /* 0x000fda0003f05270 */
[----:B------:R-:W-:Y:S05]  /*2740*/  @!P0 BRA `(.L_x_9750) ;  /* 0x0000000000508947 */ /* 0x000fea0003800000 */
[----:B------:R-:W-:-:S13]  /*2750*/  ISETP.NE.AND P0, PT, R3, 0x18, PT ;  /* 0x000000180300780c */ /* 0x000fda0003f05270 */
[----:B------:R-:W-:Y:S05]  /*2760*/  @P0 BRA `(.L_x_9738) ;  /* 0x0000000400e00947 */ /* 0x000fea0003800000 */
[C---:B0-----:R-:W-:Y:S01]  /*2770*/  LOP3.LUT R4, R2.reuse, 0x7fffffff, RZ, 0xc0, !PT ;  /* 0x7fffffff02047812 */ /* 0x041fe200078ec0ff */
        /* <DEDUP_REMOVED lines=13> */
.L_x_9752:
[----:B------:R-:W-:Y:S05]  /*2850*/  BSYNC B0 ;  /* 0x0000000000007941 */ /* 0x000fea0003800000 */
.L_x_9751:
[----:B------:R-:W-:-:S05]  /*2860*/  LOP3.LUT R5, R0, R5, RZ, 0xfc, !PT ;  /* 0x0000000500057212 */ /* 0x000fca00078efcff */
[----:B------:R0:W-:Y:S01]  /*2870*/  STG.E.U8 desc[UR36][R16.64], R5 ;  /* 0x0000000510007986 */ /* 0x0001e2000c101124 */
[----:B------:R-:W-:Y:S05]  /*2880*/  BRA `(.L_x_9739) ;  /* 0x0000000400f07947 */ /* 0x000fea0003800000 */
.L_x_9750:
[----:B0-----:R-:W-:Y:S01]  /*2890*/  LOP3.LUT R4, R2, 0x7fffffff, RZ, 0xc0, !PT ;  /* 0x7fffffff02047812 */ /* 0x001fe200078ec0ff */
        /* <DEDUP_REMOVED lines=11> */
.L_x_9754:
[----:B------:R-:W-:Y:S01]  /*2950*/  IMAD.MOV.U32 R0, RZ, RZ, 0x7f ;  /* 0x0000007fff007424 */ /* 0x000fe200078e00ff */
[----:B------:R-:W-:-:S04]  /*2960*/  ISETP.GT.U32.AND P0, PT, R4, 0x7f800000, PT ;  /* 0x7f8000000400780c */ /* 0x000fc80003f04070 */
[----:B------:R-:W-:-:S09]  /*2970*/  SEL R0, R0, 0x7c, P0 ;  /* 0x0000007c00007807 */ /* 0x000fd20000000000 */
.L_x_9755:
[----:B------:R-:W-:Y:S05]  /*2980*/  BSYNC B0 ;  /* 0x0000000000007941 */ /* 0x000fea0003800000 */
.L_x_9753:
[----:B------:R-:W-:-:S04]  /*2990*/  LOP3.LUT R2, R2, 0x80000000, RZ, 0xc0, !PT ;  /* 0x8000000002027812 */ /* 0x000fc800078ec0ff */
[----:B------:R-:W-:-:S04]  /*29a0*/  SHF.R.U32.HI R3, RZ, 0x18, R2 ;  /* 0x00000018ff037819 */ /* 0x000fc80000011602 */
[----:B------:R-:W-:-:S05]  /*29b0*/  LOP3.LUT R3, R0, R3, RZ, 0xfc, !PT ;  /* 0x0000000300037212 */ /* 0x000fca00078efcff */
[----:B------:R0:W-:Y:S01]  /*29c0*/  STG.E.U8 desc[UR36][R16.64], R3 ;  /* 0x0000000310007986 */ /* 0x0001e2000c101124 */
[----:B------:R-:W-:Y:S05]  /*29d0*/  BRA `(.L_x_9739) ;  /* 0x00000004009c7947 */ /* 0x000fea0003800000 */
.L_x_9749:
[----:B0-----:R-:W-:-:S05]  /*29e0*/  F2FP.BF16.F32.PACK_AB R2, RZ, R2 ;  /* 0x00000002ff02723e */ /* 0x001fca00000010ff */
[----:B------:R0:W-:Y:S01]  /*29f0*/  STG.E.U16 desc[UR36][R16.64], R2 ;  /* 0x0000000210007986 */ /* 0x0001e2000c101524 */
[----:B------:R-:W-:Y:S05]  /*2a00*/  BRA `(.L_x_9739) ;  /* 0x0000000400907947 */ /* 0x000fea0003800000 */
.L_x_9746:
        /* <DEDUP_REMOVED lines=8> */
[----:B0-----:R-:W0:Y:S02]  /*2a90*/  F2I.FTZ.U32.TRUNC.NTZ R3, R2 ;  /* 0x0000000200037305 */ /* 0x001e24000021f000 */
[----:B0-----:R4:W-:Y:S01]  /*2aa0*/  STG.E.U16 desc[UR36][R16.64], R3 ;  /* 0x0000000310007986 */ /* 0x0019e2000c101524 */
[----:B------:R-:W-:Y:S05]  /*2ab0*/  BRA `(.L_x_9739) ;  /* 0x0000000400647947 */ /* 0x000fea0003800000 */
.L_x_9758:
[----:B0-----:R-:W-:Y:S01]  /*2ac0*/  LOP3.LUT R3, R2, 0x7fffffff, RZ, 0xc0, !PT ;  /* 0x7fffffff02037812 */ /* 0x001fe200078ec0ff */
        /* <DEDUP_REMOVED lines=15> */
.L_x_9761:
[----:B------:R-:W-:-:S04]  /*2bc0*/  LOP3.LUT R2, R2, 0x80000000, RZ, 0xc0, !PT ;  /* 0x8000000002027812 */ /* 0x000fc800078ec0ff */
[----:B------:R-:W-:-:S04]  /*2bd0*/  SHF.R.U32.HI R3, RZ, 0x18, R2 ;  /* 0x00000018ff037819 */ /* 0x000fc80000011602 */
[----:B------:R-:W-:-:S04]  /*2be0*/  LOP3.LUT R0, R0, R3, RZ, 0xfc, !PT ;  /* 0x0000000300007212 */ /* 0x000fc800078efcff */
[----:B------:R-:W-:-:S07]  /*2bf0*/  PRMT R8, R0, 0x7610, R8 ;  /* 0x0000761000087816 */ /* 0x000fce0000000008 */
.L_x_9760:
[----:B------:R-:W-:Y:S05]  /*2c00*/  BSYNC B0 ;  /* 0x0000000000007941 */ /* 0x000fea0003800000 */
.L_x_9759:
[----:B------:R0:W-:Y:S01]  /*2c10*/  STG.E.U8 desc[UR36][R16.64], R8 ;  /* 0x0000000810007986 */ /* 0x0001e2000c101124 */
[----:B------:R-:W-:Y:S05]  /*2c20*/  BRA `(.L_x_9739) ;  /* 0x0000000400087947 */ /* 0x000fea0003800000 */
.L_x_9757:
        /* <DEDUP_REMOVED lines=16> */
.L_x_9764:
[----:B------:R-:W-:-:S04]  /*2d30*/  LOP3.LUT R2, R2, 0x80000000, RZ, 0xc0, !PT ;  /* 0x8000000002027812 */ /* 0x000fc800078ec0ff */
[----:B------:R-:W-:-:S04]  /*2d40*/  SHF.R.U32.HI R3, RZ, 0x18, R2 ;  /* 0x00000018ff037819 */ /* 0x000fc80000011602 */
[----:B------:R-:W-:-:S04]  /*2d50*/  LOP3.LUT R0, R0, R3, RZ, 0xfc, !PT ;  /* 0x0000000300007212 */ /* 0x000fc800078efcff */
[----:B------:R-:W-:-:S07]  /*2d60*/  PRMT R8, R0, 0x7610, R8 ;  /* 0x0000761000087816 */ /* 0x000fce0000000008 */
.L_x_9763:
[----:B------:R-:W-:Y:S05]  /*2d70*/  BSYNC B0 ;  /* 0x0000000000007941 */ /* 0x000fea0003800000 */
.L_x_9762:
[----:B------:R3:W-:Y:S01]  /*2d80*/  STG.E.U8 desc[UR36][R16.64], R8 ;  /* 0x0000000810007986 */ /* 0x0007e2000c101124 */
[----:B------:R-:W-:Y:S05]  /*2d90*/  BRA `(.L_x_9739) ;  /* 0x0000000000ac7947 */ /* 0x000fea0003800000 */
.L_x_9756:
[----:B------:R-:W-:-:S13]  /*2da0*/  ISETP.NE.AND P0, PT, R3, 0x1c, PT ;  /* 0x0000001c0300780c */ /* 0x000fda0003f05270 */
[----:B------:R-:W-:Y:S05]  /*2db0*/  @!P0 BRA `(.L_x_9765) ;  /* 0x00000000009c8947 */ /* 0x000fea0003800000 */
[----:B------:R-:W-:-:S13]  /*2dc0*/  ISETP.NE.AND P0, PT, R3, 0x1d, PT ;  /* 0x0000001d0300780c */ /* 0x000fda0003f05270 */
[----:B------:R-:W-:Y:S05]  /*2dd0*/  @!P0 BRA `(.L_x_9766) ;  /* 0x0000000000888947 */ /* 0x000fea0003800000 */
[----:B------:R-:W-:-:S13]  /*2de0*/  ISETP.NE.AND P0, PT, R3, 0x2c, PT ;  /* 0x0000002c0300780c */ /* 0x000fda0003f05270 */
[----:B------:R-:W-:Y:S05]  /*2df0*/  @P0 BRA `(.L_x_9738) ;  /* 0x00000000003c0947 */ /* 0x000fea0003800000 */
[----:B0-----:R-:W-:-:S04]  /*2e00*/  SHF.R.U32.HI R4, RZ, 0x17, R2 ;  /* 0x00000017ff047819 */ /* 0x001fc80000011602 */
        /* <DEDUP_REMOVED lines=14> */
.L_x_9738:
[----:B0-----:R-:W-:Y:S01]  /*2ef0*/  MOV R2, 0x0 ;  /* 0x0000000000027802 */ /* 0x001fe20000000f00 */
        /* <DEDUP_REMOVED lines=15> */
.L_x_9767:
[----:B------:R-:W-:Y:S05]  /*2ff0*/  BRA `(.L_x_9739) ;  /* 0x0000000000147947 */ /* 0x000fea0003800000 */
.L_x_9766:
[----:B0-----:R-:W0:Y:S02]  /*3000*/  F2I.U64.TRUNC R2, R2 ;  /* 0x0000000200027311 */ /* 0x001e24000020d800 */
[----:B0-----:R2:W-:Y:S01]  /*3010*/  STG.E.64 desc[UR36][R16.64], R2 ;  /* 0x0000000210007986 */ /* 0x0015e2000c101b24 */
[----:B------:R-:W-:Y:S05]  /*3020*/  BRA `(.L_x_9739) ;  /* 0x0000000000087947 */ /* 0x000fea0003800000 */
.L_x_9765:
[----:B0-----:R-:W0:Y:S02]  /*3030*/  F2I.FTZ.U32.TRUNC.NTZ R3, R2 ;  /* 0x0000000200037305 */ /* 0x001e24000021f000 */
[----:B0-----:R0:W-:Y:S02]  /*3040*/  STG.E desc[UR36][R16.64], R3 ;  /* 0x0000000310007986 */ /* 0x0011e4000c101924 */
.L_x_9739:
[----:B------:R-:W-:-:S04]  /*3050*/  IMAD R18, R23, 0x200, R18 ;  /* 0x0000020017127824 */ /* 0x000fc800078e0212 */
[----:B------:R-:W-:-:S07]  /*3060*/  VIADD R19, R18, 0x80 ;  /* 0x0000008012137836 */ /* 0x000fce0000000000 */
.L_x_9704:
[----:B------:R-:W-:Y:S05]  /*3070*/  BSYNC B7 ;  /* 0x0000000000077941 */ /* 0x000fea0003800000 */
.L_x_9703:
        /* <DEDUP_REMOVED lines=307> */
.L_x_9770:
        /* <DEDUP_REMOVED lines=22> */
.L_x_9775:
[----:B------:R-:W2:Y:S02]  /*4510*/  LDG.E.U8 R0, desc[UR36][R2.64] ;  /* 0x0000002402007981 */ /* 0x000ea4000c1e1100 */
[----:B--2---:R-:W-:Y:S01]  /*4520*/  I2FP.F32.U32 R0, R0 ;  /* 0x0000000000007245 */ /* 0x004fe20000201000 */
[----:B------:R-:W-:Y:S06]  /*4530*/  BRA `(.L_x_9777) ;  /* 0x0000000c002c7947 */ /* 0x000fec0003800000 */
.L_x_9774:
        /* <DEDUP_REMOVED lines=9> */
.L_x_9779:
[----:B------:R-:W2:Y:S02]  /*45d0*/  LDG.E R0, desc[UR36][R2.64] ;  /* 0x0000002402007981 */ /* 0x000ea4000c1e1900 */
[----:B--2---:R-:W-:Y:S01]  /*45e0*/  I2FP.F32.S32 R0, R0 ;  /* 0x0000000000007245 */ /* 0x004fe20000201400 */
[----:B------:R-:W-:Y:S06]  /*45f0*/  BRA `(.L_x_9777) ;  /* 0x0000000800fc7947 */ /* 0x000fec0003800000 */
.L_x_9778:
[----:B------:R-:W2:Y:S02]  /*4600*/  LDG.E.U16 R0, desc[UR36][R2.64] ;  /* 0x0000002402007981 */ /* 0x000ea4000c1e1500 */
[----:B--2---:R-:W1:Y:S01]  /*4610*/  I2F.S16 R0, R0 ;  /* 0x0000000000007306 */ /* 0x004e620000101400 */
[----:B------:R-:W-:Y:S05]  /*4620*/  BRA `(.L_x_9777) ;  /* 0x0000000800f07947 */ /* 0x000fea0003800000 */
.L_x_9773:
        /* <DEDUP_REMOVED lines=8> */
.L_x_9781:
[----:B------:R-:W2:Y:S02]  /*46b0*/  LDG.E.U16 R0, desc[UR36][R2.64] ;  /* 0x0000002402007981 */ /* 0x000ea4000c1e1500 */
[----:B--2---:R-:W-:Y:S01]  /*46c0*/  HADD2.F32 R0, -RZ, R0.H0_H0 ;  /* 0x20000000ff007230 */ /* 0x004fe20000004100 */
[----:B------:R-:W-:Y:S06]  /*46d0*/  BRA `(.L_x_9777) ;  /* 0x0000000800c47947 */ /* 0x000fec0003800000 */
.L_x_9780:
        /* <DEDUP_REMOVED lines=8> */
.L_x_9783:
[----:B------:R-:W2:Y:S02]  /*4760*/  LDG.E.U16 R0, desc[UR36][R2.64] ;  /* 0x0000002402007981 */ /* 0x000ea4000c1e1500 */
[----:B--2---:R-:W-:Y:S01]  /*4770*/  HADD2.F32 R0, -RZ, R0.H0_H0 ;  /* 0x20000000ff007230 */ /* 0x004fe20000004100 */
[----:B------:R-:W-:Y:S06]  /*4780*/  BRA `(.L_x_9777) ;  /* 0x0000000800987947 */ /* 0x000fec0003800000 */
.L_x_9782:
[----:B------:R-:W2:Y:S01]  /*4790*/  LDG.E.64 R2, desc[UR36][R2.64] ;  /* 0x0000002402027981 */ /* 0x000ea2000c1e1b00 */
[----:B------:R-:W-:Y:S01]  /*47a0*/  UMOV UR4, 0xf0000000 ;  /* 0xf000000000047882 */ /* 0x000fe20000000000 */
[----:B------:R-:W-:Y:S01]  /*47b0*/  UMOV UR5, 0x380fffff ;  /* 0x380fffff00057882 */ /* 0x000fe20000000000 */
[----:B--2---:R-:W0:Y:S01]  /*47c0*/  F2F.F32.F64 R0, R2 ;  /* 0x0000000200007310 */ /* 0x004e220000301000 */
[----:B------:R-:W-:-:S14]  /*47d0*/  DSETP.GEU.AND P0, PT, |R2|, UR4, PT ;  /* 0x0000000402007e2a */ /* 0x000fdc000bf0e200 */
[----:B0-----:R-:W-:Y:S01]  /*47e0*/  @!P0 FMUL R0, R0, 1.175494350822287508e-38 ;  /* 0x0080000000008820 */ /* 0x001fe20000400000 */
[----:B------:R-:W-:Y:S06]  /*47f0*/  BRA `(.L_x_9777) ;  /* 0x00000008007c7947 */ /* 0x000fec0003800000 */
.L_x_9772:
        /* <DEDUP_REMOVED lines=12> */
.L_x_9786:
[----:B------:R-:W2:Y:S01]  /*48c0*/  LDG.E.64 R2, desc[UR36][R2.64] ;  /* 0x0000002402027981 */ /* 0x000ea2000c1e1b00 */
[----:B------:R-:W-:Y:S01]  /*48d0*/  UMOV UR4, 0xf0000000 ;  /* 0xf000000000047882 */ /* 0x000fe20000000000 */
[----:B------:R-:W-:Y:S01]  /*48e0*/  UMOV UR5, 0x380fffff ;  /* 0x380fffff00057882 */ /* 0x000fe20000000000 */
[----:B--2---:R-:W0:Y:S01]  /*48f0*/  F2F.F32.F64 R0, R2 ;  /* 0x0000000200007310 */ /* 0x004e220000301000 */
[----:B------:R-:W-:-:S14]  /*4900*/  DSETP.GEU.AND P0, PT, |R2|, UR4, PT ;  /* 0x0000000402007e2a */ /* 0x000fdc000bf0e200 */
[----:B0-----:R-:W-:Y:S01]  /*4910*/  @!P0 FMUL R0, R0, 1.175494350822287508e-38 ;  /* 0x0080000000008820 */ /* 0x001fe20000400000 */
[----:B------:R-:W-:Y:S06]  /*4920*/  BRA `(.L_x_9777) ;  /* 0x0000000800307947 */ /* 0x000fec0003800000 */
.L_x_9785:
        /* <DEDUP_REMOVED lines=26> */
.L_x_9788:
        /* <DEDUP_REMOVED lines=13> */
.L_x_9787:
[----:B------:R-:W2:Y:S02]  /*4ba0*/  LDG.E.U16 R0, desc[UR36][R2.64] ;  /* 0x0000002402007981 */ /* 0x000ea4000c1e1500 */
[----:B--2---:R-:W-:Y:S01]  /*4bb0*/  IMAD.U32 R0, R0, 0x10000, RZ ;  /* 0x0001000000007824 */ /* 0x004fe200078e00ff */
[----:B------:R-:W-:Y:S06]  /*4bc0*/  BRA `(.L_x_9777) ;  /* 0x0000000400887947 */ /* 0x000fec0003800000 */
.L_x_9784:
        /* <DEDUP_REMOVED lines=11> */
.L_x_9791:
        /* <DEDUP_REMOVED lines=20> */
.L_x_9793:
[----:B------:R-:W-:Y:S05]  /*4dc0*/  BSYNC B0 ;  /* 0x0000000000007941 */ /* 0x000fea0003800000 */
.L_x_9792:
[----:B------:R-:W-:Y:S01]  /*4dd0*/  LEA R3, R0, 0x3b800000, 0x17 ;  /* 0x3b80000000037811 */ /* 0x000fe200078eb8ff */
[----:B------:R-:W-:-:S05]  /*4de0*/  IMAD.SHL.U32 R0, R2, 0x100000, RZ ;  /* 0x0010000002007824 */ /* 0x000fca00078e00ff */
[----:B------:R-:W-:Y:S01]  /*4df0*/  LOP3.LUT R0, R3, R0, R4, 0xfe, !PT ;  /* 0x0000000003007212 */ /* 0x000fe200078efe04 */
[----:B------:R-:W-:Y:S06]  /*4e00*/  BRA `(.L_x_9777) ;  /* 0x0000000000f87947 */ /* 0x000fec0003800000 */
.L_x_9790:
        /* <DEDUP_REMOVED lines=20> */
.L_x_9795:
[----:B------:R-:W-:Y:S05]  /*4f50*/  BSYNC B0 ;  /* 0x0000000000007941 */ /* 0x000fea0003800000 */
.L_x_9794:
[----:B------:R-:W-:Y:S01]  /*4f60*/  LEA R3, R0, 0x37800000, 0x17 ;  /* 0x3780000000037811 */ /* 0x000fe200078eb8ff */
[----:B------:R-:W-:-:S05]  /*4f70*/  IMAD.SHL.U32 R0, R2, 0x200000, RZ ;  /* 0x0020000002007824 */ /* 0x000fca00078e00ff */
[----:B------:R-:W-:Y:S01]  /*4f80*/  LOP3.LUT R0, R3, R0, R4, 0xfe, !PT ;  /* 0x0000000003007212 */ /* 0x000fe200078efe04 */
[----:B------:R-:W-:Y:S06]  /*4f90*/  BRA `(.L_x_9777) ;  /* 0x0000000000947947 */ /* 0x000fec0003800000 */
.L_x_9789:
        /* <DEDUP_REMOVED lines=14> */
.L_x_9776:
        /* <DEDUP_REMOVED lines=16> */
.L_x_9798:
[----:B------:R-:W-:Y:S01]  /*5180*/  IMAD.MOV.U32 R0, RZ, RZ, RZ ;  /* 0x000000ffff007224 */ /* 0x000fe200078e00ff */
[----:B------:R-:W-:Y:S06]  /*5190*/  BRA `(.L_x_9777) ;  /* 0x0000000000147947 */ /* 0x000fec0003800000 */
.L_x_9797:
[----:B------:R-:W2:Y:S02]  /*51a0*/  LDG.E.64 R2, desc[UR36][R2.64] ;  /* 0x0000002402027981 */ /* 0x000ea4000c1e1b00 */
[----:B--2---:R0:W1:Y:S01]  /*51b0*/  I2F.U64 R0, R2 ;  /* 0x0000000200007312 */ /* 0x0040620000301000 */
[----:B------:R-:W-:Y:S05]  /*51c0*/  BRA `(.L_x_9777) ;  /* 0x0000000000087947 */ /* 0x000fea0003800000 */
.L_x_9796:
[----:B------:R-:W2:Y:S02]  /*51d0*/  LDG.E R0, desc[UR36][R2.64] ;  /* 0x0000002402007981 */ /* 0x000ea4000c1e1900 */
[----:B--2---:R-:W-:-:S07]  /*51e0*/  I2FP.F32.U32 R0, R0 ;  /* 0x0000000000007245 */ /* 0x004fce0000201000 */
.L_x_9777:
[----:B------:R-:W-:Y:S05]  /*51f0*/  BSYNC B6 ;  /* 0x0000000000067941 */ /* 0x000fea0003800000 */
.L_x_9771:
[----:B------:R-:W2:Y:S01]  /*5200*/  LDC.U8 R4, c[0x0][0x421] ;  /* 0x00010840ff047b82 */ /* 0x000ea20000000000 */
[----:B01-3-5:R-:W-:-:S06]  /*5210*/  FMUL.FTZ R0, R0, -1.4426950216293334961 ;  /* 0xbfb8aa3b00007820 */ /* 0x02bfcc0000410000 */
[----:B------:R-:W0:Y:S01]  /*5220*/  MUFU.EX2 R0, R0 ;  /* 0x0000000000007308 */ /* 0x000e220000000800 */
[----:B--2-4-:R-:W-:Y:S01]  /*5230*/  PRMT R3, R4, 0x9910, RZ ;  /* 0x0000991004037816 */ /* 0x014fe200000000ff */
        /* <DEDUP_REMOVED lines=15> */
.L_x_9802:
[----:B0-----:R-:W0:Y:S02]  /*5330*/  F2I.S64.TRUNC R2, R2 ;  /* 0x0000000200027311 */ /* 0x001e24000020d900 */
[----:B0-----:R-:W-:-:S05]  /*5340*/  IMAD.MOV.U32 R5, RZ, RZ, R2 ;  /* 0x000000ffff057224 */ /* 0x001fca00078e0002 */
[----:B------:R4:W-:Y:S01]  /*5350*/  STG.E.U8 desc[UR36][R16.64], R5 ;  /* 0x0000000510007986 */ /* 0x0009e2000c101124 */
[----:B------:R-:W-:Y:S05]  /*5360*/  BRA `(.L_x_9804) ;  /* 0x0000000c00407947 */ /* 0x000fea0003800000 */
.L_x_9801:
        /* <DEDUP_REMOVED lines=9> */
.L_x_9806:
[----:B0-----:R-:W0:Y:S02]  /*5400*/  F2I.FTZ.TRUNC.NTZ R3, R2 ;  /* 0x0000000200037305 */ /* 0x001e24000021f100 */
[----:B0-----:R2:W-:Y:S01]  /*5410*/  STG.E desc[UR36][R16.64], R3 ;  /* 0x0000000310007986 */ /* 0x0015e2000c101924 */
[----:B------:R-:W-:Y:S05]  /*5420*/  BRA `(.L_x_9804) ;  /* 0x0000000c00107947 */ /* 0x000fea0003800000 */
.L_x_9805:
[----:B0-----:R-:W0:Y:S02]  /*5430*/  F2I.FTZ.TRUNC.NTZ R3, R2 ;  /* 0x0000000200037305 */ /* 0x001e24000021f100 */
[----:B0-----:R0:W-:Y:S01]  /*5440*/  STG.E.U16 desc[UR36][R16.64], R3 ;  /* 0x0000000310007986 */ /* 0x0011e2000c101524 */
[----:B------:R-:W-:Y:S05]  /*5450*/  BRA `(.L_x_9804) ;  /* 0x0000000c00047947 */ /* 0x000fea0003800000 */
.L_x_9800:
        /* <DEDUP_REMOVED lines=8> */
.L_x_9808:
[----:B0-----:R-:W-:-:S05]  /*54e0*/  F2FP.F16.F32.PACK_AB R2, RZ, R2 ;  /* 0x00000002ff02723e */ /* 0x001fca00000000ff */
[----:B------:R0:W-:Y:S01]  /*54f0*/  STG.E.U16 desc[UR36][R16.64], R2 ;  /* 0x0000000210007986 */ /* 0x0001e2000c101524 */
[----:B------:R-:W-:Y:S05]  /*5500*/  BRA `(.L_x_9804) ;  /* 0x0000000800d87947 */ /* 0x000fea0003800000 */
.L_x_9807:
        /* <DEDUP_REMOVED lines=9> */
.L_x_9810:
[----:B0-----:R-:W-:-:S04]  /*55a0*/  F2FP.F16.F32.PACK_AB R3, RZ, R2 ;  /* 0x00000002ff03723e */ /* 0x001fc800000000ff */
[----:B------:R-:W-:-:S05]  /*55b0*/  PRMT R3, R3, 0x5410, RZ ;  /* 0x0000541003037816 */ /* 0x000fca00000000ff */
[----:B------:R0:W-:Y:S01]  /*55c0*/  STG.E desc[UR36][R16.64], R3 ;  /* 0x0000000310007986 */ /* 0x0001e2000c101924 */
[----:B------:R-:W-:Y:S05]  /*55d0*/  BRA `(.L_x_9804) ;  /* 0x0000000800a47947 */ /* 0x000fea0003800000 */
.L_x_9809:
[----:B0-----:R-:W-:-:S06]  /*55e0*/  FMUL.FTZ R2, R2, 1 ;  /* 0x3f80000002027820 */ /* 0x001fcc0000410000 */
[----:B------:R-:W0:Y:S02]  /*55f0*/  F2F.F64.F32 R2, R2 ;  /* 0x0000000200027310 */ /* 0x000e240000201800 */
[----:B0-----:R0:W-:Y:S01]  /*5600*/  STG.E.64 desc[UR36][R16.64], R2 ;  /* 0x0000000210007986 */ /* 0x0011e2000c101b24 */
[----:B------:R-:W-:Y:S05]  /*5610*/  BRA `(.L_x_9804) ;  /* 0x0000000800947947 */ /* 0x000fea0003800000 */
.L_x_9799:
        /* <DEDUP_REMOVED lines=12> */
.L_x_9813:
[----:B0-----:R-:W-:Y:S01]  /*56e0*/  FMUL.FTZ R4, R2, 1 ;  /* 0x3f80000002047820 */ /* 0x001fe20000410000 */
[----:B------:R-:W-:-:S05]  /*56f0*/  CS2R R6, SRZ ;  /* 0x0000000000067805 */ /* 0x000fca000001ff00 */
[----:B------:R-:W0:Y:S02]  /*5700*/  F2F.F64.F32 R4, R4 ;  /* 0x0000000400047310 */ /* 0x000e240000201800 */
[----:B0-----:R0:W-:Y:S01]  /*5710*/  STG.E.128 desc[UR36][R16.64], R4 ;  /* 0x0000000410007986 */ /* 0x0011e2000c101d24 */
[----:B------:R-:W-:Y:S05]  /*5720*/  BRA `(.L_x_9804) ;  /* 0x0000000800507947 */ /* 0x000fea0003800000 */
.L_x_9812:
        /* <DEDUP_REMOVED lines=20> */
.L_x_9817:
[----:B------:R-:W-:Y:S05]  /*5870*/  BSYNC B0 ;  /* 0x0000000000007941 */ /* 0x000fea0003800000 */
.L_x_9816:
[----:B------:R-:W-:-:S05]  /*5880*/  LOP3.LUT R5, R0, R5, RZ, 0xfc, !PT ;  /* 0x0000000500057212 */ /* 0x000fca00078efcff */
[----:B------:R0:W-:Y:S01]  /*5890*/  STG.E.U8 desc[UR36][R16.64], R5 ;  /* 0x0000000510007986 */ /* 0x0001e2000c101124 */
[----:B------:R-:W-:Y:S05]  /*58a0*/  BRA `(.L_x_9804) ;  /* 0x0000000400f07947 */ /* 0x000fea0003800000 */
.L_x_9815:
        /* <DEDUP_REMOVED lines=12> */
.L_x_9819:
[----:B------:R-:W-:Y:S01]  /*5970*/  IMAD.MOV.U32 R0, RZ, RZ, 0x7f ;  /* 0x0000007fff007424 */ /* 0x000fe200078e00ff */
[----:B------:R-:W-:-:S04]  /*5980*/  ISETP.GT.U32.AND P0, PT, R4, 0x7f800000, PT ;  /* 0x7f8000000400780c */ /* 0x000fc80003f04070 */
[----:B------:R-:W-:-:S09]  /*5990*/  SEL R0, R0, 0x7c, P0 ;  /* 0x0000007c00007807 */ /* 0x000fd20000000000 */
.L_x_9820:
[----:B------:R-:W-:Y:S05]  /*59a0*/  BSYNC B0 ;  /* 0x0000000000007941 */ /* 0x000fea0003800000 */
.L_x_9818:
[----:B------:R-:W-:-:S04]  /*59b0*/  LOP3.LUT R2, R2, 0x80000000, RZ, 0xc0, !PT ;  /* 0x8000000002027812 */ /* 0x000fc800078ec0ff */
[----:B------:R-:W-:-:S04]  /*59c0*/  SHF.R.U32.HI R3, RZ, 0x18, R2 ;  /* 0x00000018ff037819 */ /* 0x000fc80000011602 */
[----:B------:R-:W-:-:S05]  /*59d0*/  LOP3.LUT R3, R0, R3, RZ, 0xfc, !PT ;  /* 0x0000000300037212 */ /* 0x000fca00078efcff */
[----:B------:R0:W-:Y:S01]  /*59e0*/  STG.E.U8 desc[UR36][R16.64], R3 ;  /* 0x0000000310007986 */ /* 0x0001e2000c101124 */
[----:B------:R-:W-:Y:S05]  /*59f0*/  BRA `(.L_x_9804) ;  /* 0x00000004009c7947 */ /* 0x000fea0003800000 */
.L_x_9814:
[----:B0-----:R-:W-:-:S05]  /*5a00*/  F2FP.BF16.F32.PACK_AB R2, RZ, R2 ;  /* 0x00000002ff02723e */ /* 0x001fca00000010ff */
[----:B------:R0:W-:Y:S01]  /*5a10*/  STG.E.U16 desc[UR36][R16.64], R2 ;  /* 0x0000000210007986 */ /* 0x0001e2000c101524 */
[----:B------:R-:W-:Y:S05]  /*5a20*/  BRA `(.L_x_9804) ;  /* 0x0000000400907947 */ /* 0x000fea0003800000 */
.L_x_9811:
        /* <DEDUP_REMOVED lines=11> */
.L_x_9823:
        /* <DEDUP_REMOVED lines=16> */
.L_x_9826:
[----:B------:R-:W-:-:S04]  /*5be0*/  LOP3.LUT R2, R2, 0x80000000, RZ, 0xc0, !PT ;  /* 0x8000000002027812 */ /* 0x000fc800078ec0ff */
[----:B------:R-:W-:-:S04]  /*5bf0*/  SHF.R.U32.HI R3, RZ, 0x18, R2 ;  /* 0x00000018ff037819 */ /* 0x000fc80000011602 */
[----:B------:R-:W-:-:S04]  /*5c00*/  LOP3.LUT R0, R0, R3, RZ, 0xfc, !PT ;  /* 0x0000000300007212 */ /* 0x000fc800078efcff */
[----:B------:R-:W-:-:S07]  /*5c10*/  PRMT R8, R0, 0x7610, R8 ;  /* 0x0000761000087816 */ /* 0x000fce0000000008 */
.L_x_9825:
[----:B------:R-:W-:Y:S05]  /*5c20*/  BSYNC B0 ;  /* 0x0000000000007941 */ /* 0x000fea0003800000 */
.L_x_9824:
[----:B------:R0:W-:Y:S01]  /*5c30*/  STG.E.U8 desc[UR36][R16.64], R8 ;  /* 0x0000000810007986 */ /* 0x0001e2000c101124 */
[----:B------:R-:W-:Y:S05]  /*5c40*/  BRA `(.L_x_9804) ;  /* 0x0000000400087947 */ /* 0x000fea0003800000 */
.L_x_9822:
        /* <DEDUP_REMOVED lines=16> */
.L_x_9829:
[----:B------:R-:W-:-:S04]  /*5d50*/  LOP3.LUT R2, R2, 0x80000000, RZ, 0xc0, !PT ;  /* 0x8000000002027812 */ /* 0x000fc800078ec0ff */
[----:B------:R-:W-:-:S04]  /*5d60*/  SHF.R.U32.HI R3, RZ, 0x18, R2 ;  /* 0x00000018ff037819 */ /* 0x000fc80000011602 */
[----:B------:R-:W-:-:S04]  /*5d70*/  LOP3.LUT R0, R0, R3, RZ, 0xfc, !PT ;  /* 0x0000000300007212 */ /* 0x000fc800078efcff */
[----:B------:R-:W-:-:S07]  /*5d80*/  PRMT R8, R0, 0x7610, R8 ;  /* 0x0000761000087816 */ /* 0x000fce0000000008 */
.L_x_9828:
[----:B------:R-:W-:Y:S05]  /*5d90*/  BSYNC B0 ;  /* 0x0000000000007941 */ /* 0x000fea0003800000 */
.L_x_9827:
[----:B------:R0:W-:Y:S01]  /*5da0*/  STG.E.U8 desc[UR36][R16.64], R8 ;  /* 0x0000000810007986 */ /* 0x0001e2000c101124 */
[----:B------:R-:W-:Y:S05]  /*5db0*/  BRA `(.L_x_9804) ;  /* 0x0000000000ac7947 */ /* 0x000fea0003800000 */
.L_x_9821:
        /* <DEDUP_REMOVED lines=21> */
.L_x_9803:
        /* <DEDUP_REMOVED lines=16> */
.L_x_9832:
[----:B------:R-:W-:Y:S05]  /*6010*/  BRA `(.L_x_9804) ;  /* 0x0000000000147947 */ /* 0x000fea0003800000 */
.L_x_9831:
[----:B0-----:R-:W0:Y:S02]  /*6020*/  F2I.U64.TRUNC R2, R2 ;  /* 0x0000000200027311 */ /* 0x001e24000020d800 */
[----:B0-----:R0:W-:Y:S01]  /*6030*/  STG.E.64 desc[UR36][R16.64], R2 ;  /* 0x0000000210007986 */ /* 0x0011e2000c101b24 */
[----:B------:R-:W-:Y:S05]  /*6040*/  BRA `(.L_x_9804) ;  /* 0x0000000000087947 */ /* 0x000fea0003800000 */
.L_x_9830:
[----:B0-----:R-:W0:Y:S02]  /*6050*/  F2I.FTZ.U32.TRUNC.NTZ R3, R2 ;  /* 0x0000000200037305 */ /* 0x001e24000021f000 */
[----:B0-----:R0:W-:Y:S02]  /*6060*/  STG.E desc[UR36][R16.64], R3 ;  /* 0x0000000310007986 */ /* 0x0011e4000c101924 */
.L_x_9804:
[----:B------:R-:W-:-:S07]  /*6070*/  VIADD R19, R19, 0x80 ;  /* 0x0000008013137836 */ /* 0x000fce0000000000 */
.L_x_9769:
[----:B------:R-:W-:Y:S05]  /*6080*/  BSYNC B7 ;  /* 0x0000000000077941 */ /* 0x000fea0003800000 */
.L_x_9768:
        /* <DEDUP_REMOVED lines=307> */
.L_x_9835:
        /* <DEDUP_REMOVED lines=22> */
.L_x_9840:
[----:B------:R-:W2:Y:S02]  /*7520*/  LDG.E.U8 R0, desc[UR36][R2.64] ;  /* 0x0000002402007981 */ /* 0x000ea4000c1e1100 */
[----:B--2---:R-:W-:Y:S01]  /*7530*/  I2FP.F32.U32 R0, R0 ;  /* 0x0000000000007245 */ /* 0x004fe20000201000 */
[----:B------:R-:W-:Y:S06]  /*7540*/  BRA `(.L_x_9842) ;  /* 0x0000000c002c7947 */ /* 0x000fec0003800000 */
.L_x_9839:
        /* <DEDUP_REMOVED lines=9> */
.L_x_9844:
[----:B------:R-:W2:Y:S02]  /*75e0*/  LDG.E R0, desc[UR36][R2.64] ;  /* 0x0000002402007981 */ /* 0x000ea4000c1e1900 */
[----:B--2---:R-:W-:Y:S01]  /*75f0*/  I2FP.F32.S32 R0, R0 ;  /* 0x0000000000007245 */ /* 0x004fe20000201400 */
[----:B------:R-:W-:Y:S06]  /*7600*/  BRA `(.L_x_9842) ;  /* 0x0000000800fc7947 */ /* 0x000fec0003800000 */
.L_x_9843:
[----:B------:R-:W2:Y:S02]  /*7610*/  LDG.E.U16 R0, desc[UR36][R2.64] ;  /* 0x0000002402007981 */ /* 0x000ea4000c1e1500 */
[----:B--2---:R-:W0:Y:S01]  /*7620*/  I2F.S16 R0, R0 ;  /* 0x0000000000007306 */ /* 0x004e220000101400 */
[----:B------:R-:W-:Y:S05]  /*7630*/  BRA `(.L_x_9842) ;  /* 0x0000000800f07947 */ /* 0x000fea0003800000 */
.L_x_9838:
        /* <DEDUP_REMOVED lines=8> */
.L_x_9846:
[----:B------:R-:W2:Y:S02]  /*76c0*/  LDG.E.U16 R0, desc[UR36][R2.64] ;  /* 0x0000002402007981 */ /* 0x000ea4000c1e1500 */
[----:B--2---:R-:W-:Y:S01]  /*76d0*/  HADD2.F32 R0, -RZ, R0.H0_H0 ;  /* 0x20000000ff007230 */ /* 0x004fe20000004100 */
[----:B------:R-:W-:Y:S06]  /*76e0*/  BRA `(.L_x_9842) ;  /* 0x0000000800c47947 */ /* 0x000fec0003800000 */
.L_x_9845:
        /* <DEDUP_REMOVED lines=8> */
.L_x_9848:
[----:B------:R-:W2:Y:S02]  /*7770*/  LDG.E.U16 R0, desc[UR36][R2.64] ;  /* 0x0000002402007981 */ /* 0x000ea4000c1e1500 */
[----:B--2---:R-:W-:Y:S01]  /*7780*/  HADD2.F32 R0, -RZ, R0.H0_H0 ;  /* 0x20000000ff007230 */ /* 0x004fe20000004100 */
[----:B------:R-:W-:Y:S06]  /*7790*/  BRA `(.L_x_9842) ;  /* 0x0000000800987947 */ /* 0x000fec0003800000 */
.L_x_9847:
[----:B------:R-:W2:Y:S01]  /*77a0*/  LDG.E.64 R2, desc[UR36][R2.64] ;  /* 0x0000002402027981 */ /* 0x000ea2000c1e1b00 */
[----:B------:R-:W-:Y:S01]  /*77b0*/  UMOV UR4, 0xf0000000 ;  /* 0xf000000000047882 */ /* 0x000fe20000000000 */
[----:B------:R-:W-:Y:S01]  /*77c0*/  UMOV UR5, 0x380fffff ;  /* 0x380fffff00057882 */ /* 0x000fe20000000000 */
[----:B--2---:R-:W0:Y:S01]  /*77d0*/  F2F.F32.F64 R0, R2 ;  /* 0x0000000200007310 */ /* 0x004e220000301000 */
[----:B------:R-:W-:-:S14]  /*77e0*/  DSETP.GEU.AND P0, PT, |R2|, UR4, PT ;  /* 0x0000000402007e2a */ /* 0x000fdc000bf0e200 */
[----:B0-----:R-:W-:Y:S01]  /*77f0*/  @!P0 FMUL R0, R0, 1.175494350822287508e-38 ;  /* 0x0080000000008820 */ /* 0x001fe20000400000 */
[----:B------:R-:W-:Y:S06]  /*7800*/  BRA `(.L_x_9842) ;  /* 0x00000008007c7947 */ /* 0x000fec0003800000 */
.L_x_9837:
        /* <DEDUP_REMOVED lines=12> */
.L_x_9851:
[----:B------:R-:W2:Y:S01]  /*78d0*/  LDG.E.64 R2, desc[UR36][R2.64] ;  /* 0x0000002402027981 */ /* 0x000ea2000c1e1b00 */
[----:B------:R-:W-:Y:S01]  /*78e0*/  UMOV UR4, 0xf0000000 ;  /* 0xf000000000047882 */ /* 0x000fe20000000000 */
[----:B------:R-:W-:Y:S01]  /*78f0*/  UMOV UR5, 0x380fffff ;  /* 0x380fffff00057882 */ /* 0x000fe20000000000 */
[----:B--2---:R-:W0:Y:S01]  /*7900*/  F2F.F32.F64 R0, R2 ;  /* 0x0000000200007310 */ /* 0x004e220000301000 */
[----:B------:R-:W-:-:S14]  /*7910*/  DSETP.GEU.AND P0, PT, |R2|, UR4, PT ;  /* 0x0000000402007e2a */ /* 0x000fdc000bf0e200 */
[----:B0-----:R-:W-:Y:S01]  /*7920*/  @!P0 FMUL R0, R0, 1.175494350822287508e-38 ;  /* 0x0080000000008820 */ /* 0x001fe20000400000 */
[----:B------:R-:W-:Y:S06]  /*7930*/  BRA `(.L_x_9842) ;  /* 0x0000000800307947 */ /* 0x000fec0003800000 */
.L_x_9850:
        /* <DEDUP_REMOVED lines=26> */
.L_x_9853:
        /* <DEDUP_REMOVED lines=13> */
.L_x_9852:
[----:B------:R-:W2:Y:S02]  /*7bb0*/  LDG.E.U16 R0, desc[UR36][R2.64] ;  /* 0x0000002402007981 */ /* 0x000ea4000c1e1500 */
[----:B--2---:R-:W-:Y:S01]  /*7bc0*/  IMAD.U32 R0, R0, 0x10000, RZ ;  /* 0x0001000000007824 */ /* 0x004fe200078e00ff */
[----:B------:R-:W-:Y:S06]  /*7bd0*/  BRA `(.L_x_9842) ;  /* 0x0000000400887947 */ /* 0x000fec0003800000 */
.L_x_9849:
        /* <DEDUP_REMOVED lines=11> */
.L_x_9856:
        /* <DEDUP_REMOVED lines=20> */
.L_x_9858:
[----:B------:R-:W-:Y:S05]  /*7dd0*/  BSYNC B0 ;  /* 0x0000000000007941 */ /* 0x000fea0003800000 */
.L_x_9857:
[----:B------:R-:W-:Y:S01]  /*7de0*/  LEA R3, R0, 0x3b800000, 0x17 ;  /* 0x3b80000000037811 */ /* 0x000fe200078eb8ff */
[----:B------:R-:W-:-:S05]  /*7df0*/  IMAD.SHL.U32 R0, R2, 0x100000, RZ ;  /* 0x0010000002007824 */ /* 0x000fca00078e00ff */
[----:B------:R-:W-:Y:S01]  /*7e00*/  LOP3.LUT R0, R3, R0, R4, 0xfe, !PT ;  /* 0x0000000003007212 */ /* 0x000fe200078efe04 */
[----:B------:R-:W-:Y:S06]  /*7e10*/  BRA `(.L_x_9842) ;  /* 0x0000000000f87947 */ /* 0x000fec0003800000 */
.L_x_9855:
        /* <DEDUP_REMOVED lines=20> */
.L_x_9860:
[----:B------:R-:W-:Y:S05]  /*7f60*/  BSYNC B0 ;  /* 0x0000000000007941 */ /* 0x000fea0003800000 */
.L_x_9859:
[----:B------:R-:W-:Y:S01]  /*7f70*/  LEA R3, R0, 0x37800000, 0x17 ;  /* 0x3780000000037811 */ /* 0x000fe200078eb8ff */
[----:B------:R-:W-:-:S05]  /*7f80*/  IMAD.SHL.U32 R0, R2, 0x200000, RZ ;  /* 0x0020000002007824 */ /* 0x000fca00078e00ff */
[----:B------:R-:W-:Y:S01]  /*7f90*/  LOP3.LUT R0, R3, R0, R4, 0xfe, !PT ;  /* 0x0000000003007212 */ /* 0x000fe200078efe04 */
[----:B------:R-:W-:Y:S06]  /*7fa0*/  BRA `(.L_x_9842) ;  /* 0x0000000000947947 */ /* 0x000fec0003800000 */
.L_x_9854:
        /* <DEDUP_REMOVED lines=14> */
.L_x_9841:
        /* <DEDUP_REMOVED lines=16> */
.L_x_9863:
[----:B------:R-:W-:Y:S01]  /*8190*/  IMAD.MOV.U32 R0, RZ, RZ, RZ ;  /* 0x000000ffff007224 */ /* 0x000fe200078e00ff */
[----:B------:R-:W-:Y:S06]  /*81a0*/  BRA `(.L_x_9842) ;  /* 0x0000000000147947 */ /* 0x000fec0003800000 */
.L_x_9862:
[----:B------:R-:W2:Y:S02]  /*81b0*/  LDG.E.64 R2, desc[UR36][R2.64] ;  /* 0x0000002402027981 */ /* 0x000ea4000c1e1b00 */
[----:B--2---:R0:W1:Y:S01]  /*81c0*/  I2F.U64 R0, R2 ;  /* 0x0000000200007312 */ /* 0x0040620000301000 */
[----:B------:R-:W-:Y:S05]  /*81d0*/  BRA `(.L_x_9842) ;  /* 0x0000000000087947 */ /* 0x000fea0003800000 */
.L_x_9861:
[----:B------:R-:W2:Y:S02]  /*81e0*/  LDG.E R0, desc[UR36][R2.64] ;  /* 0x0000002402007981 */ /* 0x000ea4000c1e1900 */
[----:B--2---:R-:W-:-:S07]  /*81f0*/  I2FP.F32.U32 R0, R0 ;  /* 0x0000000000007245 */ /* 0x004fce0000201000 */
.L_x_9842:
[----:B------:R-:W-:Y:S05]  /*8200*/  BSYNC B6 ;  /* 0x0000000000067941 */ /* 0x000fea0003800000 */
.L_x_9836:
[----:B------:R-:W4:Y:S01]  /*8210*/  LDC.U8 R4, c[0x0][0x421] ;  /* 0x00010840ff047b82 */ /* 0x000f220000000000 */
[----:B0123-5:R-:W-:-:S06]  /*8220*/  FMUL.FTZ R0, R0, -1.4426950216293334961 ;  /* 0xbfb8aa3b00007820 */ /* 0x02ffcc0000410000 */
[----:B------:R-:W0:Y:S01]  /*8230*/  MUFU.EX2 R0, R0 ;  /* 0x0000000000007308 */ /* 0x000e220000000800 */
[----:B----4-:R-:W-:Y:S01]  /*8240*/  PRMT R3, R4, 0x9910, RZ ;  /* 0x0000991004037816 */ /* 0x010fe200000000ff */
        /* <DEDUP_REMOVED lines=15> */
.L_x_9867:
[----:B0-----:R-:W0:Y:S02]  /*8340*/  F2I.S64.TRUNC R2, R2 ;  /* 0x0000000200027311 */ /* 0x001e24000020d900 */
[----:B0-----:R-:W-:-:S05]  /*8350*/  IMAD.MOV.U32 R5, RZ, RZ, R2 ;  /* 0x000000ffff057224 */ /* 0x001fca00078e0002 */
[----:B------:R0:W-:Y:S01]  /*8360*/  STG.E.U8 desc[UR36][R16.64], R5 ;  /* 0x0000000510007986 */ /* 0x0001e2000c101124 */
[----:B------:R-:W-:Y:S05]  /*8370*/  BRA `(.L_x_9869) ;  /* 0x0000000c00407947 */ /* 0x000fea0003800000 */
.L_x_9866:
        /* <DEDUP_REMOVED lines=9> */
.L_x_9871:
[----:B0-----:R-:W0:Y:S02]  /*8410*/  F2I.FTZ.TRUNC.NTZ R3, R2 ;  /* 0x0000000200037305 */ /* 0x001e24000021f100 */
[----:B0-----:R0:W-:Y:S01]  /*8420*/  STG.E desc[UR36][R16.64], R3 ;  /* 0x0000000310007986 */ /* 0x0011e2000c101924 */
[----:B------:R-:W-:Y:S05]  /*8430*/  BRA `(.L_x_9869) ;  /* 0x0000000c00107947 */ /* 0x000fea0003800000 */
.L_x_9870:
[----:B0-----:R-:W0:Y:S02]  /*8440*/  F2I.FTZ.TRUNC.NTZ R3, R2 ;  /* 0x0000000200037305 */ /* 0x001e24000021f100 */
[----:B0-----:R0:W-:Y:S01]  /*8450*/  STG.E.U16 desc[UR36][R16.64], R3 ;  /* 0x0000000310007986 */ /* 0x0011e2000c101524 */
[----:B------:R-:W-:Y:S05]  /*8460*/  BRA `(.L_x_9869) ;  /* 0x0000000c00047947 */ /* 0x000fea0003800000 */
.L_x_9865:
        /* <DEDUP_REMOVED lines=8> */
.L_x_9873:
[----:B0-----:R-:W-:-:S05]  /*84f0*/  F2FP.F16.F32.PACK_AB R2, RZ, R2 ;  /* 0x00000002ff02723e */ /* 0x001fca00000000ff */
[----:B------:R0:W-:Y:S01]  /*8500*/  STG.E.U16 desc[UR36][R16.64], R2 ;  /* 0x0000000210007986 */ /* 0x0001e2000c101524 */
[----:B------:R-:W-:Y:S05]  /*8510*/  BRA `(.L_x_9869) ;  /* 0x0000000800d87947 */ /* 0x000fea0003800000 */
.L_x_9872:
        /* <DEDUP_REMOVED lines=9> */
.L_x_9875:
[----:B0-----:R-:W-:-:S04]  /*85b0*/  F2FP.F16.F32.PACK_AB R3, RZ, R2 ;  /* 0x00000002ff03723e */ /* 0x001fc800000000ff */
[----:B------:R-:W-:-:S05]  /*85c0*/  PRMT R3, R3, 0x5410, RZ ;  /* 0x0000541003037816 */ /* 0x000fca00000000ff */
[----:B------:R0:W-:Y:S01]  /*85d0*/  STG.E desc[UR36][R16.64], R3 ;  /* 0x0000000310007986 */ /* 0x0001e2000c101924 */
[----:B------:R-:W-:Y:S05]  /*85e0*/  BRA `(.L_x_9869) ;  /* 0x0000000800a47947 */ /* 0x000fea0003800000 */
.L_x_9874:
[----:B0-----:R-:W-:-:S06]  /*85f0*/  FMUL.FTZ R2, R2, 1 ;  /* 0x3f80000002027820 */ /* 0x001fcc0000410000 */
[----:B------:R-:W0:Y:S02]  /*8600*/  F2F.F64.F32 R2, R2 ;  /* 0x0000000200027310 */ /* 0x000e240000201800 */
[----:B0-----:R0:W-:Y:S01]  /*8610*/  STG.E.64 desc[UR36][R16.64], R2 ;  /* 0x0000000210007986 */ /* 0x0011e2000c101b24 */
[----:B------:R-:W-:Y:S05]  /*8620*/  BRA `(.L_x_9869) ;  /* 0x0000000800947947 */ /* 0x000fea0003800000 */
.L_x_9864:
        /* <DEDUP_REMOVED lines=12> */
.L_x_9878:
[----:B0-----:R-:W-:Y:S01]  /*86f0*/  FMUL.FTZ R4, R2, 1 ;  /* 0x3f80000002047820 */ /* 0x001fe20000410000 */
[----:B------:R-:W-:-:S05]  /*8700*/  CS2R R6, SRZ ;  /* 0x0000000000067805 */ /* 0x000fca000001ff00 */
[----:B------:R-:W0:Y:S02]  /*8710*/  F2F.F64.F32 R4, R4 ;  /* 0x0000000400047310 */ /* 0x000e240000201800 */
[----:B0-----:R0:W-:Y:S01]  /*8720*/  STG.E.128 desc[UR36][R16.64], R4 ;  /* 0x0000000410007986 */ /* 0x0011e2000c101d24 */
[----:B------:R-:W-:Y:S05]  /*8730*/  BRA `(.L_x_9869) ;  /* 0x0000000800507947 */ /* 0x000fea0003800000 */
.L_x_9877:
        /* <DEDUP_REMOVED lines=20> */
.L_x_9882:
[----:B------:R-:W-:Y:S05]  /*8880*/  BSYNC B0 ;  /* 0x0000000000007941 */ /* 0x000fea0003800000 */
.L_x_9881:
[----:B------:R-:W-:-:S05]  /*8890*/  LOP3.LUT R5, R0, R5, RZ, 0xfc, !PT ;  /* 0x0000000500057212 */ /* 0x000fca00078efcff */
[----:B------:R0:W-:Y:S01]  /*88a0*/  STG.E.U8 desc[UR36][R16.64], R5 ;  /* 0x0000000510007986 */ /* 0x0001e2000c101124 */
[----:B------:R-:W-:Y:S05]  /*88b0*/  BRA `(.L_x_9869) ;  /* 0x0000000400f07947 */ /* 0x000fea0003800000 */
.L_x_9880:
        /* <DEDUP_REMOVED lines=12> */
.L_x_9884:
[----:B------:R-:W-:Y:S01]  /*8980*/  IMAD.MOV.U32 R0, RZ, RZ, 0x7f ;  /* 0x0000007fff007424 */ /* 0x000fe200078e00ff */
[----:B------:R-:W-:-:S04]  /*8990*/  ISETP.GT.U32.AND P0, PT, R4, 0x7f800000, PT ;  /* 0x7f8000000400780c */ /* 0x000fc80003f04070 */
[----:B------:R-:W-:-:S09]  /*89a0*/  SEL R0, R0, 0x7c, P0 ;  /* 0x0000007c00007807 */ /* 0x000fd20000000000 */
.L_x_9885:
[----:B------:R-:W-:Y:S05]  /*89b0*/  BSYNC B0 ;  /* 0x0000000000007941 */ /* 0x000fea0003800000 */
.L_x_9883:
[----:B------:R-:W-:-:S04]  /*89c0*/  LOP3.LUT R2, R2, 0x80000000, RZ, 0xc0, !PT ;  /* 0x8000000002027812 */ /* 0x000fc800078ec0ff */
[----:B------:R-:W-:-:S04]  /*89d0*/  SHF.R.U32.HI R3, RZ, 0x18, R2 ;  /* 0x00000018ff037819 */ /* 0x000fc80000011602 */
[----:B------:R-:W-:-:S05]  /*89e0*/  LOP3.LUT R3, R0, R3, RZ, 0xfc, !PT ;  /* 0x0000000300037212 */ /* 0x000fca00078efcff */
[----:B------:R0:W-:Y:S01]  /*89f0*/  STG.E.U8 desc[UR36][R16.64], R3 ;  /* 0x0000000310007986 */ /* 0x0001e2000c101124 */
[----:B------:R-:W-:Y:S05]  /*8a00*/  BRA `(.L_x_9869) ;  /* 0x00000004009c7947 */ /* 0x000fea0003800000 */
.L_x_9879:
[----:B0-----:R-:W-:-:S05]  /*8a10*/  F2FP.BF16.F32.PACK_AB R2, RZ, R2 ;  /* 0x00000002ff02723e */ /* 0x001fca00000010ff */
[----:B------:R0:W-:Y:S01]  /*8a20*/  STG.E.U16 desc[UR36][R16.64], R2 ;  /* 0x0000000210007986 */ /* 0x0001e2000c101524 */
[----:B------:R-:W-:Y:S05]  /*8a30*/  BRA `(.L_x_9869) ;  /* 0x0000000400907947 */ /* 0x000fea0003800000 */
.L_x_9876:
        /* <DEDUP_REMOVED lines=11> */
.L_x_9888:
        /* <DEDUP_REMOVED lines=16> */
.L_x_9891:
[----:B------:R-:W-:-:S04]  /*8bf0*/  LOP3.LUT R2, R2, 0x80000000, RZ, 0xc0, !PT ;  /* 0x8000000002027812 */ /* 0x000fc800078ec0ff */
[----:B------:R-:W-:-:S04]  /*8c00*/  SHF.R.U32.HI R3, RZ, 0x18, R2 ;  /* 0x00000018ff037819 */ /* 0x000fc80000011602 */
[----:B------:R-:W-:-:S04]  /*8c10*/  LOP3.LUT R0, R0, R3, RZ, 0xfc, !PT ;  /* 0x0000000300007212 */ /* 0x000fc800078efcff */
[----:B------:R-:W-:-:S07]  /*8c20*/  PRMT R8, R0, 0x7610, R8 ;  /* 0x0000761000087816 */ /* 0x000fce0000000008 */
.L_x_9890:
[----:B------:R-:W-:Y:S05]  /*8c30*/  BSYNC B0 ;  /* 0x0000000000007941 */ /* 0x000fea0003800000 */
.L_x_9889:
[----:B------:R3:W-:Y:S01]  /*8c40*/  STG.E.U8 desc[UR36][R16.64], R8 ;  /* 0x0000000810007986 */ /* 0x0007e2000c101124 */
[----:B------:R-:W-:Y:S05]  /*8c50*/  BRA `(.L_x_9869) ;  /* 0x0000000400087947 */ /* 0x000fea0003800000 */
.L_x_9887:
        /* <DEDUP_REMOVED lines=16> */
.L_x_9894:
[----:B------:R-:W-:-:S04]  /*8d60*/  LOP3.LUT R2, R2, 0x80000000, RZ, 0xc0, !PT ;  /* 0x8000000002027812 */ /* 0x000fc800078ec0ff */
[----:B------:R-:W-:-:S04]  /*8d70*/  SHF.R.U32.HI R3, RZ, 0x18, R2 ;  /* 0x00000018ff037819 */ /* 0x000fc80000011602 */
[----:B------:R-:W-:-:S04]  /*8d80*/  LOP3.LUT R0, R0, R3, RZ, 0xfc, !PT ;  /* 0x0000000300007212 */ /* 0x000fc800078efcff */
[----:B------:R-:W-:-:S07]  /*8d90*/  PRMT R8, R0, 0x7610, R8 ;  /* 0x0000761000087816 */ /* 0x000fce0000000008 */
.L_x_9893:
[----:B------:R-:W-:Y:S05]  /*8da0*/  BSYNC B0 ;  /* 0x0000000000007941 */ /* 0x000fea0003800000 */
.L_x_9892:
[----:B------:R0:W-:Y:S01]  /*8db0*/  STG.E.U8 desc[UR36][R16.64], R8 ;  /* 0x0000000810007986 */ /* 0x0001e2000c101124 */
[----:B------:R-:W-:Y:S05]  /*8dc0*/  BRA `(.L_x_9869) ;  /* 0x0000000000ac7947 */ /* 0x000fea0003800000 */
.L_x_9886:
        /* <DEDUP_REMOVED lines=21> */
.L_x_9868:
        /* <DEDUP_REMOVED lines=16> */
.L_x_9897:
[----:B------:R-:W-:Y:S05]  /*9020*/  BRA `(.L_x_9869) ;  /* 0x0000000000147947 */ /* 0x000fea0003800000 */
.L_x_9896:
[----:B0-----:R-:W0:Y:S02]  /*9030*/  F2I.U64.TRUNC R2, R2 ;  /* 0x0000000200027311 */ /* 0x001e24000020d800 */
[----:B0-----:R2:W-:Y:S01]  /*9040*/  STG.E.64 desc[UR36][R16.64], R2 ;  /* 0x0000000210007986 */ /* 0x0015e2000c101b24 */
[----:B------:R-:W-:Y:S05]  /*9050*/  BRA `(.L_x_9869) ;  /* 0x0000000000087947 */ /* 0x000fea0003800000 */
.L_x_9895:
[----:B0-----:R-:W0:Y:S02]  /*9060*/  F2I.FTZ.U32.TRUNC.NTZ R3, R2 ;  /* 0x0000000200037305 */ /* 0x001e24000021f000 */
[----:B0-----:R0:W-:Y:S02]  /*9070*/  STG.E desc[UR36][R16.64], R3 ;  /* 0x0000000310007986 */ /* 0x0011e4000c101924 */
.L_x_9869:
[----:B------:R-:W-:-:S07]  /*9080*/  VIADD R19, R19, 0x80 ;  /* 0x0000008013137836 */ /* 0x000fce0000000000 */
.L_x_9834:
[----:B------:R-:W-:Y:S05]  /*9090*/  BSYNC B7 ;  /* 0x0000000000077941 */ /* 0x000fea0003800000 */
.L_x_9833:
        /* <DEDUP_REMOVED lines=306> */
.L_x_9898:
        /* <DEDUP_REMOVED lines=22> */
.L_x_9903:
[----:B------:R-:W2:Y:S02]  /*a520*/  LDG.E.U8 R0, desc[UR36][R2.64] ;  /* 0x0000002402007981 */ /* 0x000ea4000c1e1100 */
[----:B--2---:R-:W-:Y:S01]  /*a530*/  I2FP.F32.U32 R0, R0 ;  /* 0x0000000000007245 */ /* 0x004fe20000201000 */
[----:B------:R-:W-:Y:S06]  /*a540*/  BRA `(.L_x_9905) ;  /* 0x0000000c002c7947 */ /* 0x000fec0003800000 */
.L_x_9902:
        /* <DEDUP_REMOVED lines=9> */
.L_x_9907:
[----:B------:R-:W2:Y:S02]  /*a5e0*/  LDG.E R0, desc[UR36][R2.64] ;  /* 0x0000002402007981 */ /* 0x000ea4000c1e1900 */
[----:B--2---:R-:W-:Y:S01]  /*a5f0*/  I2FP.F32.S32 R0, R0 ;  /* 0x0000000000007245 */ /* 0x004fe20000201400 */
[----:B------:R-:W-:Y:S06]  /*a600*/  BRA `(.L_x_9905) ;  /* 0x0000000800fc7947 */ /* 0x000fec0003800000 */
.L_x_9906:
[----:B------:R-:W2:Y:S02]  /*a610*/  LDG.E.U16 R0, desc[UR36][R2.64] ;  /* 0x0000002402007981 */ /* 0x000ea4000c1e1500 */
[----:B--2---:R-:W0:Y:S01]  /*a620*/  I2F.S16 R0, R0 ;  /* 0x0000000000007306 */ /* 0x004e220000101400 */
[----:B------:R-:W-:Y:S05]  /*a630*/  BRA `(.L_x_9905) ;  /* 0x0000000800f07947 */ /* 0x000fea0003800000 */
.L_x_9901:
        /* <DEDUP_REMOVED lines=8> */
.L_x_9909:
[----:B------:R-:W2:Y:S02]  /*a6c0*/  LDG.E.U16 R0, desc[UR36][R2.64] ;  /* 0x0000002402007981 */ /* 0x000ea4000c1e1500 */
[----:B--2---:R-:W-:Y:S01]  /*a6d0*/  HADD2.F32 R0, -RZ, R0.H0_H0 ;  /* 0x20000000ff007230 */ /* 0x004fe20000004100 */
[----:B------:R-:W-:Y:S06]  /*a6e0*/  BRA `(.L_x_9905) ;  /* 0x0000000800c47947 */ /* 0x000fec0003800000 */
.L_x_9908:
        /* <DEDUP_REMOVED lines=8> */
.L_x_9911:
[----:B------:R-:W2:Y:S02]  /*a770*/  LDG.E.U16 R0, desc[UR36][R2.64] ;  /* 0x0000002402007981 */ /* 0x000ea4000c1e1500 */
[----:B--2---:R-:W-:Y:S01]  /*a780*/  HADD2.F32 R0, -RZ, R0.H0_H0 ;  /* 0x20000000ff007230 */ /* 0x004fe20000004100 */
[----:B------:R-:W-:Y:S06]  /*a790*/  BRA `(.L_x_9905) ;  /* 0x0000000800987947 */ /* 0x000fec0003800000 */
.L_x_9910:
[----:B------:R-:W2:Y:S01]  /*a7a0*/  LDG.E.64 R2, desc[UR36][R2.64] ;  /* 0x0000002402027981 */ /* 0x000ea2000c1e1b00 */
[----:B------:R-:W-:Y:S01]  /*a7b0*/  UMOV UR4, 0xf0000000 ;  /* 0xf000000000047882 */ /* 0x000fe20000000000 */
[----:B------:R-:W-:Y:S01]  /*a7c0*/  UMOV UR5, 0x380fffff ;  /* 0x380fffff00057882 */ /* 0x000fe20000000000 */
[----:B--2---:R-:W0:Y:S01]  /*a7d0*/  F2F.F32.F64 R0, R2 ;  /* 0x0000000200007310 */ /* 0x004e220000301000 */
[----:B------:R-:W-:-:S14]  /*a7e0*/  DSETP.GEU.AND P0, PT, |R2|, UR4, PT ;  /* 0x0000000402007e2a */ /* 0x000fdc000bf0e200 */
[----:B0-----:R-:W-:Y:S01]  /*a7f0*/  @!P0 FMUL R0, R0, 1.175494350822287508e-38 ;  /* 0x0080000000008820 */ /* 0x001fe20000400000 */
[----:B------:R-:W-:Y:S06]  /*a800*/  BRA `(.L_x_9905) ;  /* 0x00000008007c7947 */ /* 0x000fec0003800000 */
.L_x_9900:
        /* <DEDUP_REMOVED lines=12> */
.L_x_9914:
[----:B------:R-:W2:Y:S01]  /*a8d0*/  LDG.E.64 R2, desc[UR36][R2.64] ;  /* 0x0000002402027981 */ /* 0x000ea2000c1e1b00 */
[----:B------:R-:W-:Y:S01]  /*a8e0*/  UMOV UR4, 0xf0000000 ;  /* 0xf000000000047882 */ /* 0x000fe20000000000 */
[----:B------:R-:W-:Y:S01]  /*a8f0*/  UMOV UR5, 0x380fffff ;  /* 0x380fffff00057882 */ /* 0x000fe20000000000 */
[----:B--2---:R-:W0:Y:S01]  /*a900*/  F2F.F32.F64 R0, R2 ;  /* 0x0000000200007310 */ /* 0x004e220000301000 */
[----:B------:R-:W-:-:S14]  /*a910*/  DSETP.GEU.AND P0, PT, |R2|, UR4, PT ;  /* 0x0000000402007e2a */ /* 0x000fdc000bf0e200 */
[----:B0-----:R-:W-:Y:S01]  /*a920*/  @!P0 FMUL R0, R0, 1.175494350822287508e-38 ;  /* 0x0080000000008820 */ /* 0x001fe20000400000 */
[----:B------:R-:W-:Y:S06]  /*a930*/  BRA `(.L_x_9905) ;  /* 0x0000000800307947 */ /* 0x000fec0003800000 */
.L_x_9913:
        /* <DEDUP_REMOVED lines=26> */
.L_x_9916:
        /* <DEDUP_REMOVED lines=13> */
.L_x_9915:
[----:B------:R-:W2:Y:S02]  /*abb0*/  LDG.E.U16 R0, desc[UR36][R2.64] ;  /* 0x0000002402007981 */ /* 0x000ea4000c1e1500 */
[----:B--2---:R-:W-:Y:S01]  /*abc0*/  IMAD.U32 R0, R0, 0x10000, RZ ;  /* 0x0001000000007824 */ /* 0x004fe200078e00ff */
[----:B------:R-:W-:Y:S06]  /*abd0*/  BRA `(.L_x_9905) ;  /* 0x0000000400887947 */ /* 0x000fec0003800000 */
.L_x_9912:
        /* <DEDUP_REMOVED lines=11> */
.L_x_9919:
        /* <DEDUP_REMOVED lines=20> */
.L_x_9921:
[----:B------:R-:W-:Y:S05]  /*add0*/  BSYNC B0 ;  /* 0x0000000000007941 */ /* 0x000fea0003800000 */
.L_x_9920:
[----:B------:R-:W-:Y:S01]  /*ade0*/  LEA R3, R0, 0x3b800000, 0x17 ;  /* 0x3b80000000037811 */ /* 0x000fe200078eb8ff */
[----:B------:R-:W-:-:S05]  /*adf0*/  IMAD.SHL.U32 R0, R2, 0x100000, RZ ;  /* 0x0010000002007824 */ /* 0x000fca00078e00ff */
[----:B------:R-:W-:Y:S01]  /*ae00*/  LOP3.LUT R0, R3, R0, R4, 0xfe, !PT ;  /* 0x0000000003007212 */ /* 0x000fe200078efe04 */
[----:B------:R-:W-:Y:S06]  /*ae10*/  BRA `(.L_x_9905) ;  /* 0x0000000000f87947 */ /* 0x000fec0003800000 */
.L_x_9918:
        /* <DEDUP_REMOVED lines=20> */
.L_x_9923:
[----:B------:R-:W-:Y:S05]  /*af60*/  BSYNC B0 ;  /* 0x0000000000007941 */ /* 0x000fea0003800000 */
.L_x_9922:
[----:B------:R-:W-:Y:S01]  /*af70*/  LEA R3, R0, 0x37800000, 0x17 ;  /* 0x3780000000037811 */ /* 0x000fe200078eb8ff */
[----:B------:R-:W-:-:S05]  /*af80*/  IMAD.SHL.U32 R0, R2, 0x200000, RZ ;  /* 0x0020000002007824 */ /* 0x000fca00078e00ff */
[----:B------:R-:W-:Y:S01]  /*af90*/  LOP3.LUT R0, R3, R0, R4, 0xfe, !PT ;  /* 0x0000000003007212 */ /* 0x000fe200078efe04 */
[----:B------:R-:W-:Y:S06]  /*afa0*/  BRA `(.L_x_9905) ;  /* 0x0000000000947947 */ /* 0x000fec0003800000 */
.L_x_9917:
        /* <DEDUP_REMOVED lines=14> */
.L_x_9904:
        /* <DEDUP_REMOVED lines=16> */
.L_x_9926:
[----:B------:R-:W-:Y:S01]  /*b190*/  IMAD.MOV.U32 R0, RZ, RZ, RZ ;  /* 0x000000ffff007224 */ /* 0x000fe200078e00ff */
[----:B------:R-:W-:Y:S06]  /*b1a0*/  BRA `(.L_x_9905) ;  /* 0x0000000000147947 */ /* 0x000fec0003800000 */
.L_x_9925:
[----:B------:R-:W2:Y:S02]  /*b1b0*/  LDG.E.64 R2, desc[UR36][R2.64] ;  /* 0x0000002402027981 */ /* 0x000ea4000c1e1b00 */
[----:B--2---:R0:W1:Y:S01]  /*b1c0*/  I2F.U64 R0, R2 ;  /* 0x0000000200007312 */ /* 0x0040620000301000 */
[----:B------:R-:W-:Y:S05]  /*b1d0*/  BRA `(.L_x_9905) ;  /* 0x0000000000087947 */ /* 0x000fea0003800000 */
.L_x_9924:
[----:B------:R-:W2:Y:S02]  /*b1e0*/  LDG.E R0, desc[UR36][R2.64] ;  /* 0x0000002402007981 */ /* 0x000ea4000c1e1900 */
[----:B--2---:R-:W-:-:S07]  /*b1f0*/  I2FP.F32.U32 R0, R0 ;  /* 0x0000000000007245 */ /* 0x004fce0000201000 */
.L_x_9905:
[----:B------:R-:W-:Y:S05]  /*b200*/  BSYNC B6 ;  /* 0x0000000000067941 */ /* 0x000fea0003800000 */
.L_x_9899:
[----:B------:R-:W3:Y:S01]  /*b210*/  LDC.U8 R4, c[0x0][0x421] ;  /* 0x00010840ff047b82 */ /* 0x000ee20000000000 */
[----:B012-45:R-:W-:-:S06]  /*b220*/  FMUL.FTZ R0, R0, -1.4426950216293334961 ;  /* 0xbfb8aa3b00007820 */ /* 0x037fcc0000410000 */
[----:B------:R-:W0:Y:S01]  /*b230*/  MUFU.EX2 R0, R0 ;  /* 0x0000000000007308 */ /* 0x000e220000000800 */
[----:B---3--:R-:W-:Y:S01]  /*b240*/  PRMT R3, R4, 0x9910, RZ ;  /* 0x0000991004037816 */ /* 0x008fe200000000ff */
        /* <DEDUP_REMOVED lines=13> */
[----:B0-----:R-:W-:Y:S01]  /*b320*/  STG.E.U8 desc[UR36][R16.64], R3 ;  /* 0x0000000310007986 */ /* 0x001fe2000c101124 */
[----:B------:R-:W-:Y:S05]  /*b330*/  EXIT ;  /* 0x000000000000794d */ /* 0x000fea0003800000 */
.L_x_9930:
[----:B0-----:R-:W0:Y:S02]  /*b340*/  F2I.S64.TRUNC R2, R2 ;  /* 0x0000000200027311 */ /* 0x001e24000020d900 */
[----:B0-----:R-:W-:-:S05]  /*b350*/  IMAD.MOV.U32 R5, RZ, RZ, R2 ;  /* 0x000000ffff057224 */ /* 0x001fca00078e0002 */
[----:B------:R-:W-:Y:S01]  /*b360*/  STG.E.U8 desc[UR36][R16.64], R5 ;  /* 0x0000000510007986 */ /* 0x000fe2000c101124 */
[----:B------:R-:W-:Y:S05]  /*b370*/  EXIT ;  /* 0x000000000000794d */ /* 0x000fea0003800000 */
.L_x_9929:
[----:B------:R-:W-:-:S13]  /*b380*/  ISETP.NE.AND P0, PT, R3, 0x2, PT ;  /* 0x000000020300780c */ /* 0x000fda0003f05270 */
[----:B------:R-:W-:Y:S05]  /*b390*/  @!P0 BRA `(.L_x_9932) ;  /* 0x0000000000288947 */ /* 0x000fea0003800000 */
[----:B------:R-:W-:-:S13]  /*b3a0*/  ISETP.NE.AND P0, PT, R3, 0x3, PT ;  /* 0x000000030300780c */ /* 0x000fda0003f05270 */
[----:B------:R-:W-:Y:S05]  /*b3b0*/  @!P0 BRA `(.L_x_9933) ;  /* 0x0000000000148947 */ /* 0x000fea0003800000 */
[----:B------:R-:W-:-:S13]  /*b3c0*/  ISETP.NE.AND P0, PT, R3, 0x4, PT ;  /* 0x000000040300780c */ /* 0x000fda0003f05270 */
[----:B------:R-:W-:Y:S05]  /*b3d0*/  @P0 BRA `(.L_x_9931) ;  /* 0x0000000800d00947 */ /* 0x000fea0003800000 */
[----:B0-----:R-:W0:Y:S02]  /*b3e0*/  F2I.S64.TRUNC R2, R2 ;  /* 0x0000000200027311 */ /* 0x001e24000020d900 */
[----:B0-----:R-:W-:Y:S01]  /*b3f0*/  STG.E.64 desc[UR36][R16.64], R2 ;  /* 0x0000000210007986 */ /* 0x001fe2000c101b24 */
[----:B------:R-:W-:Y:S05]  /*b400*/  EXIT ;  /* 0x000000000000794d */ /* 0x000fea0003800000 */
.L_x_9933:
[----:B0-----:R-:W0:Y:S02]  /*b410*/  F2I.FTZ.TRUNC.NTZ R3, R2 ;  /* 0x0000000200037305 */ /* 0x001e24000021f100 */
[----:B0-----:R-:W-:Y:S01]  /*b420*/  STG.E desc[UR36][R16.64], R3 ;  /* 0x0000000310007986 */ /* 0x001fe2000c101924 */
[----:B------:R-:W-:Y:S05]  /*b430*/  EXIT ;  /* 0x000000000000794d */ /* 0x000fea0003800000 */
.L_x_9932:
[----:B0-----:R-:W0:Y:S02]  /*b440*/  F2I.FTZ.TRUNC.NTZ R3, R2 ;  /* 0x0000000200037305 */ /* 0x001e24000021f100 */
[----:B0-----:R-:W-:Y:S01]  /*b450*/  STG.E.U16 desc[UR36][R16.64], R3 ;  /* 0x0000000310007986 */ /* 0x001fe2000c101524 */
[----:B------:R-:W-:Y:S05]  /*b460*/  EXIT ;  /* 0x000000000000794d */ /* 0x000fea0003800000 */
.L_x_9928:
[----:B------:R-:W-:-:S13]  /*b470*/  ISETP.GT.AND P0, PT, R3, 0x6, PT ;  /* 0x000000060300780c */ /* 0x000fda0003f04270 */
[----:B------:R-:W-:Y:S05]  /*b480*/  @P0 BRA `(.L_x_9934) ;  /* 0x0000000000240947 */ /* 0x000fea0003800000 */
[----:B------:R-:W-:-:S13]  /*b490*/  ISETP.NE.AND P0, PT, R3, 0x5, PT ;  /* 0x000000050300780c */ /* 0x000fda0003f05270 */
[----:B------:R-:W-:Y:S05]  /*b4a0*/  @!P0 BRA `(.L_x_9935) ;  /* 0x0000000000108947 */ /* 0x000fea0003800000 */
[----:B------:R-:W-:-:S13]  /*b4b0*/  ISETP.NE.AND P0, PT, R3, 0x6, PT ;  /* 0x000000060300780c */ /* 0x000fda0003f05270 */
[----:B------:R-:W-:Y:S05]  /*b4c0*/  @P0 BRA `(.L_x_9931) ;  /* 0x0000000800940947 */ /* 0x000fea0003800000 */
[----:B0-----:R-:W-:Y:S01]  /*b4d0*/  STG.E desc[UR36][R16.64], R2 ;  /* 0x0000000210007986 */ /* 0x001fe2000c101924 */
[----:B------:R-:W-:Y:S05]  /*b4e0*/  EXIT ;  /* 0x000000000000794d */ /* 0x000fea0003800000 */
.L_x_9935:
[----:B0-----:R-:W-:-:S05]  /*b4f0*/  F2FP.F16.F32.PACK_AB R2, RZ, R2 ;  /* 0x00000002ff02723e */ /* 0x001fca00000000ff */
[----:B------:R-:W-:Y:S01]  /*b500*/  STG.E.U16 desc[UR36][R16.64], R2 ;  /* 0x0000000210007986 */ /* 0x000fe2000c101524 */
[----:B------:R-:W-:Y:S05]  /*b510*/  EXIT ;  /* 0x000000000000794d */ /* 0x000fea0003800000 */
.L_x_9934:
[----:B------:R-:W-:-:S13]  /*b520*/  ISETP.NE.AND P0, PT, R3, 0x7, PT ;  /* 0x000000070300780c */ /* 0x000fda0003f05270 */
[----:B------:R-:W-:Y:S05]  /*b530*/  @!P0 BRA `(.L_x_9936) ;  /* 0x00000000002c8947 */ /* 0x000fea0003800000 */
[----:B------:R-:W-:-:S13]  /*b540*/  ISETP.NE.AND P0, PT, R3, 0x8, PT ;  /* 0x000000080300780c */ /* 0x000fda0003f05270 */
[----:B------:R-:W-:Y:S05]  /*b550*/  @!P0 BRA `(.L_x_9937) ;  /* 0x0000000000148947 */ /* 0x000fea0003800000 */
[----:B------:R-:W-:-:S13]  /*b560*/  ISETP.NE.AND P0, PT, R3, 0x9, PT ;  /* 0x000000090300780c */ /* 0x000fda0003f05270 */
[----:B------:R-:W-:Y:S05]  /*b570*/  @P0 BRA `(.L_x_9931) ;  /* 0x0000000800680947 */ /* 0x000fea0003800000 */
[----:B------:R-:W-:-:S05]  /*b580*/  IMAD.MOV.U32 R3, RZ, RZ, RZ ;  /* 0x000000ffff037224 */ /* 0x000fca00078e00ff */
[----:B0-----:R-:W-:Y:S01]  /*b590*/  STG.E.64 desc[UR36][R16.64], R2 ;  /* 0x0000000210007986 */ /* 0x001fe2000c101b24 */
[----:B------:R-:W-:Y:S05]  /*b5a0*/  EXIT ;  /* 0x000000000000794d */ /* 0x000fea0003800000 */
.L_x_9937:
[----:B0-----:R-:W-:-:S04]  /*b5b0*/  F2FP.F16.F32.PACK_AB R3, RZ, R2 ;  /* 0x00000002ff03723e */ /* 0x001fc800000000ff */
[----:B------:R-:W-:-:S05]  /*b5c0*/  PRMT R3, R3, 0x5410, RZ ;  /* 0x0000541003037816 */ /* 0x000fca00000000ff */
[----:B------:R-:W-:Y:S01]  /*b5d0*/  STG.E desc[UR36][R16.64], R3 ;  /* 0x0000000310007986 */ /* 0x000fe2000c101924 */
[----:B------:R-:W-:Y:S05]  /*b5e0*/  EXIT ;  /* 0x000000000000794d */ /* 0x000fea0003800000 */
.L_x_9936:
[----:B0-----:R-:W-:-:S06]  /*b5f0*/  FMUL.FTZ R2, R2, 1 ;  /* 0x3f80000002027820 */ /* 0x001fcc0000410000 */
[----:B------:R-:W0:Y:S02]  /*b600*/  F2F.F64.F32 R2, R2 ;  /* 0x0000000200027310 */ /* 0x000e240000201800 */
[----:B0-----:R-:W-:Y:S01]  /*b610*/  STG.E.64 desc[UR36][R16.64], R2 ;  /* 0x0000000210007986 */ /* 0x001fe2000c101b24 */
[----:B------:R-:W-:Y:S05]  /*b620*/  EXIT ;  /* 0x000000000000794d */ /* 0x000fea0003800000 */
.L_x_9927:
        /* <DEDUP_REMOVED lines=10> */
[----:B------:R-:W-:Y:S01]  /*b6d0*/  STG.E.U8 desc[UR36][R16.64], R3 ;  /* 0x0000000310007986 */ /* 0x000fe2000c101124 */
[----:B------:R-:W-:Y:S05]  /*b6e0*/  EXIT ;  /* 0x000000000000794d */ /* 0x000fea0003800000 */
.L_x_9940:
[----:B0-----:R-:W-:Y:S01]  /*b6f0*/  FMUL.FTZ R4, R2, 1 ;  /* 0x3f80000002047820 */ /* 0x001fe20000410000 */
[----:B------:R-:W-:-:S05]  /*b700*/  CS2R R6, SRZ ;  /* 0x0000000000067805 */ /* 0x000fca000001ff00 */
[----:B------:R-:W0:Y:S02]  /*b710*/  F2F.F64.F32 R4, R4 ;  /* 0x0000000400047310 */ /* 0x000e240000201800 */
[----:B0-----:R-:W-:Y:S01]  /*b720*/  STG.E.128 desc[UR36][R16.64], R4 ;  /* 0x0000000410007986 */ /* 0x001fe2000c101d24 */
[----:B------:R-:W-:Y:S05]  /*b730*/  EXIT ;  /* 0x000000000000794d */ /* 0x000fea0003800000 */
.L_x_9939:
        /* <DEDUP_REMOVED lines=20> */
.L_x_9944:
[----:B------:R-:W-:Y:S05]  /*b880*/  BSYNC B0 ;  /* 0x0000000000007941 */ /* 0x000fea0003800000 */
.L_x_9943:
[----:B------:R-:W-:-:S05]  /*b890*/  LOP3.LUT R5, R0, R5, RZ, 0xfc, !PT ;  /* 0x0000000500057212 */ /* 0x000fca00078efcff */
[----:B------:R-:W-:Y:S01]  /*b8a0*/  STG.E.U8 desc[UR36][R16.64], R5 ;  /* 0x0000000510007986 */ /* 0x000fe2000c101124 */
[----:B------:R-:W-:Y:S05]  /*b8b0*/  EXIT ;  /* 0x000000000000794d */ /* 0x000fea0003800000 */
.L_x_9942:
        /* <DEDUP_REMOVED lines=12> */
.L_x_9946:
[----:B------:R-:W-:Y:S01]  /*b980*/  IMAD.MOV.U32 R0, RZ, RZ, 0x7f ;  /* 0x0000007fff007424 */ /* 0x000fe200078e00ff */
[----:B------:R-:W-:-:S04]  /*b990*/  ISETP.GT.U32.AND P0, PT, R4, 0x7f800000, PT ;  /* 0x7f8000000400780c */ /* 0x000fc80003f04070 */
[----:B------:R-:W-:-:S09]  /*b9a0*/  SEL R0, R0, 0x7c, P0 ;  /* 0x0000007c00007807 */ /* 0x000fd20000000000 */
.L_x_9947:
[----:B------:R-:W-:Y:S05]  /*b9b0*/  BSYNC B0 ;  /* 0x0000000000007941 */ /* 0x000fea0003800000 */
.L_x_9945:
[----:B------:R-:W-:-:S04]  /*b9c0*/  LOP3.LUT R2, R2, 0x80000000, RZ, 0xc0, !PT ;  /* 0x8000000002027812 */ /* 0x000fc800078ec0ff */
[----:B------:R-:W-:-:S04]  /*b9d0*/  SHF.R.U32.HI R3, RZ, 0x18, R2 ;  /* 0x00000018ff037819 */ /* 0x000fc80000011602 */
[----:B------:R-:W-:-:S05]  /*b9e0*/  LOP3.LUT R3, R0, R3, RZ, 0xfc, !PT ;  /* 0x0000000300037212 */ /* 0x000fca00078efcff */
[----:B------:R-:W-:Y:S01]  /*b9f0*/  STG.E.U8 desc[UR36][R16.64], R3 ;  /* 0x0000000310007986 */ /* 0x000fe2000c101124 */
[----:B------:R-:W-:Y:S05]  /*ba00*/  EXIT ;  /* 0x000000000000794d */ /* 0x000fea0003800000 */
.L_x_9941:
[----:B0-----:R-:W-:-:S05]  /*ba10*/  F2FP.BF16.F32.PACK_AB R2, RZ, R2 ;  /* 0x00000002ff02723e */ /* 0x001fca00000010ff */
[----:B------:R-:W-:Y:S01]  /*ba20*/  STG.E.U16 desc[UR36][R16.64], R2 ;  /* 0x0000000210007986 */ /* 0x000fe2000c101524 */
[----:B------:R-:W-:Y:S05]  /*ba30*/  EXIT ;  /* 0x000000000000794d */ /* 0x000fea0003800000 */
.L_x_9938:
        /* <DEDUP_REMOVED lines=9> */
[----:B0-----:R-:W-:Y:S01]  /*bad0*/  STG.E.U16 desc[UR36][R16.64], R3 ;  /* 0x0000000310007986 */ /* 0x001fe2000c101524 */
[----:B------:R-:W-:Y:S05]  /*bae0*/  EXIT ;  /* 0x000000000000794d */ /* 0x000fea0003800000 */
.L_x_9950:
        /* <DEDUP_REMOVED lines=16> */
.L_x_9953:
[----:B------:R-:W-:-:S04]  /*bbf0*/  LOP3.LUT R2, R2, 0x80000000, RZ, 0xc0, !PT ;  /* 0x8000000002027812 */ /* 0x000fc800078ec0ff */
[----:B------:R-:W-:-:S04]  /*bc00*/  SHF.R.U32.HI R3, RZ, 0x18, R2 ;  /* 0x00000018ff037819 */ /* 0x000fc80000011602 */
[----:B------:R-:W-:-:S04]  /*bc10*/  LOP3.LUT R0, R0, R3, RZ, 0xfc, !PT ;  /* 0x0000000300007212 */ /* 0x000fc800078efcff */
[----:B------:R-:W-:-:S07]  /*bc20*/  PRMT R8, R0, 0x7610, R8 ;  /* 0x0000761000087816 */ /* 0x000fce0000000008 */
.L_x_9952:
[----:B------:R-:W-:Y:S05]  /*bc30*/  BSYNC B0 ;  /* 0x0000000000007941 */ /* 0x000fea0003800000 */
.L_x_9951:
[----:B------:R-:W-:Y:S01]  /*bc40*/  STG.E.U8 desc[UR36][R16.64], R8 ;  /* 0x0000000810007986 */ /* 0x000fe2000c101124 */
[----:B------:R-:W-:Y:S05]  /*bc50*/  EXIT ;  /* 0x000000000000794d */ /* 0x000fea0003800000 */
.L_x_9949:
        /* <DEDUP_REMOVED lines=16> */
.L_x_9956:
[----:B------:R-:W-:-:S04]  /*bd60*/  LOP3.LUT R2, R2, 0x80000000, RZ, 0xc0, !PT ;  /* 0x8000000002027812 */ /* 0x000fc800078ec0ff */
[----:B------:R-:W-:-:S04]  /*bd70*/  SHF.R.U32.HI R3, RZ, 0x18, R2 ;  /* 0x00000018ff037819 */ /* 0x000fc80000011602 */
[----:B------:R-:W-:-:S04]  /*bd80*/  LOP3.LUT R0, R0, R3, RZ, 0xfc, !PT ;  /* 0x0000000300007212 */ /* 0x000fc800078efcff */
[----:B------:R-:W-:-:S07]  /*bd90*/  PRMT R8, R0, 0x7610, R8 ;  /* 0x0000761000087816 */ /* 0x000fce0000000008 */
.L_x_9955:
[----:B------:R-:W-:Y:S05]  /*bda0*/  BSYNC B0 ;  /* 0x0000000000007941 */ /* 0x000fea0003800000 */
.L_x_9954:
[----:B------:R-:W-:Y:S01]  /*bdb0*/  STG.E.U8 desc[UR36][R16.64], R8 ;  /* 0x0000000810007986 */ /* 0x000fe2000c101124 */
[----:B------:R-:W-:Y:S05]  /*bdc0*/  EXIT ;  /* 0x000000000000794d */ /* 0x000fea0003800000 */
.L_x_9948:
        /* <DEDUP_REMOVED lines=21> */
.L_x_9931:
        /* <DEDUP_REMOVED lines=16> */
.L_x_9959:
[----:B------:R-:W-:Y:S05]  /*c020*/  EXIT ;  /* 0x000000000000794d */ /* 0x000fea0003800000 */
.L_x_9958:
[----:B0-----:R-:W0:Y:S02]  /*c030*/  F2I.U64.TRUNC R2, R2 ;  /* 0x0000000200027311 */ /* 0x001e24000020d800 */
[----:B0-----:R-:W-:Y:S01]  /*c040*/  STG.E.64 desc[UR36][R16.64], R2 ;  /* 0x0000000210007986 */ /* 0x001fe2000c101b24 */
[----:B------:R-:W-:Y:S05]  /*c050*/  EXIT ;  /* 0x000000000000794d */ /* 0x000fea0003800000 */
.L_x_9957:
[----:B0-----:R-:W0:Y:S02]  /*c060*/  F2I.FTZ.U32.TRUNC.NTZ R3, R2 ;  /* 0x0000000200037305 */ /* 0x001e24000021f000 */
[----:B0-----:R-:W-:Y:S01]  /*c070*/  STG.E desc[UR36][R16.64], R3 ;  /* 0x0000000310007986 */ /* 0x001fe2000c101924 */
[----:B------:R-:W-:Y:S05]  /*c080*/  EXIT ;  /* 0x000000000000794d */ /* 0x000fea0003800000 */
.L_x_9960:
        /* <DEDUP_REMOVED lines=15> */
.L_x_11244:


//--------------------- .text._ZN2at6native27unrolled_elementwise_kernelIZZZNS0_19sigmoid_kernel_cudaERNS_18TensorIteratorBaseEENKUlvE0_clEvENKUlvE0_clEvEUlfE_St5arrayIPcLm2EELi4E23TrivialOffsetCalculatorILi1EjESB_NS0_6memory12LoadWithCastILi1EEENSC_13StoreWithCastILi1EEEEEviT_T0_T2_T3_T4_T5_ --------------------------
	.section	.text._ZN2at6native27unrolled_elementwise_kernelIZZZNS0_19sigmoid_kernel_cudaERNS_18TensorIteratorBaseEENKUlvE0_clEvENKUlvE0_clEvEUlfE_St5arrayIPcLm2EELi4E23TrivialOffsetCalculatorILi1EjESB_NS0_6memory12LoadWithCastILi1EEENSC_13StoreWithCastILi1EEEEEviT_T0_T2_T3_T4_T5_,"ax",@progbits
	.align	128
        .global         _ZN2at6native27unrolled_elementwise_kernelIZZZNS0_19sigmoid_kernel_cudaERNS_18TensorIteratorBaseEENKUlvE0_clEvENKUlvE0_clEvEUlfE_St5arrayIPcLm2EELi4E23TrivialOffsetCalculatorILi1EjESB_NS0_6memory12LoadWithCastILi1EEENSC_13StoreWithCastILi1EEEEEviT_T0_T2_T3_T4_T5_
        .type           _ZN2at6native27unrolled_elementwise_kernelIZZZNS0_19sigmoid_kernel_cudaERNS_18TensorIteratorBaseEENKUlvE0_clEvENKUlvE0_clEvEUlfE_St5arrayIPcLm2EELi4E23TrivialOffsetCalculatorILi1EjESB_NS0_6memory12LoadWithCastILi1EEENSC_13StoreWithCastILi1EEEEEviT_T0_T2_T3_T4_T5_,@function
        .size           _ZN2at6native27unrolled_elementwise_kernelIZZZNS0_19sigmoid_kernel_cudaERNS_18TensorIteratorBaseEENKUlvE0_clEvENKUlvE0_clEvEUlfE_St5arrayIPcLm2EELi4E23TrivialOffsetCalculatorILi1EjESB_NS0_6memory12LoadWithCastILi1EEENSC_13StoreWithCastILi1EEEEEviT_T0_T2_T3_T4_T5_,(.L_x_11245 - _ZN2at6native27unrolled_elementwise_kernelIZZZNS0_19sigmoid_kernel_cudaERNS_18TensorIteratorBaseEENKUlvE0_clEvENKUlvE0_clEvEUlfE_St5arrayIPcLm2EELi4E23TrivialOffsetCalculatorILi1EjESB_NS0_6memory12LoadWithCastILi1EEENSC_13StoreWithCastILi1EEEEEviT_T0_T2_T3_T4_T5_)
        .other          _ZN2at6native27unrolled_elementwise_kernelIZZZNS0_19sigmoid_kernel_cudaERNS_18TensorIteratorBaseEENKUlvE0_clEvENKUlvE0_clEvEUlfE_St5arrayIPcLm2EELi4E23TrivialOffsetCalculatorILi1EjESB_NS0_6memory12LoadWithCastILi1EEENSC_13StoreWithCastILi1EEEEEviT_T0_T2_T3_T4_T5_,@"STO_CUDA_ENTRY STV_DEFAULT"
_ZN2at6native27unrolled_elementwise_kernelIZZZNS0_19sigmoid_kernel_cudaERNS_18TensorIteratorBaseEENKUlvE0_clEvENKUlvE0_clEvEUlfE_St5arrayIPcLm2EELi4E23TrivialOffsetCalculatorILi1EjESB_NS0_6memory12LoadWithCastILi1EEENSC_13StoreWithCastILi1EEEEEviT_T0_T2_T3_T4_T5_:
.text._ZN2at6native27unrolled_elementwise_kernelIZZZNS0_19sigmoid_kernel_cudaERNS_18TensorIteratorBaseEENKUlvE0_clEvENKUlvE0_clEvEUlfE_St5arrayIPcLm2EELi4E23TrivialOffsetCalculatorILi1EjESB_NS0_6memory12LoadWithCastILi1EEENSC_13StoreWithCastILi1EEEEEviT_T0_T2_T3_T4_T5_:
        /* <DEDUP_REMOVED lines=32> */
.L_x_9967:
[----:B------:R-:W2:Y:S02]  /*0200*/  LDG.E.U8 R4, desc[UR36][R4.64] ;  /* 0x0000002404047981 */ /* 0x000ea4000c1e1100 */
[----:B--2---:R-:W-:Y:S01]  /*0210*/  I2FP.F32.U32 R19, R4 ;  /* 0x0000000400137245 */ /* 0x004fe20000201000 */
[----:B------:R-:W-:Y:S06]  /*0220*/  BRA `(.L_x_9969) ;  /* 0x0000000c00307947 */ /* 0x000fec0003800000 */
.L_x_9966:
        /* <DEDUP_REMOVED lines=9> */
.L_x_9971:
[----:B------:R-:W2:Y:S02]  /*02c0*/  LDG.E R4, desc[UR36][R4.64] ;  /* 0x0000002404047981 */ /* 0x000ea4000c1e1900 */
[----:B--2---:R-:W-:Y:S01]  /*02d0*/  I2FP.F32.S32 R19, R4 ;  /* 0x0000000400137245 */ /* 0x004fe20000201400 */
[----:B------:R-:W-:Y:S06]  /*02e0*/  BRA `(.L_x_9969) ;  /* 0x0000000c00007947 */ /* 0x000fec0003800000 */
.L_x_9970:
[----:B------:R-:W2:Y:S02]  /*02f0*/  LDG.E.U16 R4, desc[UR36][R4.64] ;  /* 0x0000002404047981 */ /* 0x000ea4000c1e1500 */
[----:B--2---:R2:W3:Y:S01]  /*0300*/  I2F.S16 R19, R4 ;  /* 0x0000000400137306 */ /* 0x0044e20000101400 */
[----:B------:R-:W-:Y:S05]  /*0310*/  BRA `(.L_x_9969) ;  /* 0x0000000800f47947 */ /* 0x000fea0003800000 */
.L_x_9965:
        /* <DEDUP_REMOVED lines=8> */
.L_x_9973:
[----:B------:R-:W2:Y:S02]  /*03a0*/  LDG.E.U16 R4, desc[UR36][R4.64] ;  /* 0x0000002404047981 */ /* 0x000ea4000c1e1500 */
[----:B--2---:R-:W-:Y:S01]  /*03b0*/  HADD2.F32 R19, -RZ, R4.H0_H0 ;  /* 0x20000004ff137230 */ /* 0x004fe20000004100 */
[----:B------:R-:W-:Y:S06]  /*03c0*/  BRA `(.L_x_9969) ;  /* 0x0000000800c87947 */ /* 0x000fec0003800000 */
.L_x_9972:
        /* <DEDUP_REMOVED lines=8> */
.L_x_9975:
[----:B------:R-:W2:Y:S02]  /*0450*/  LDG.E.U16 R4, desc[UR36][R4.64] ;  /* 0x0000002404047981 */ /* 0x000ea4000c1e1500 */
[----:B--2---:R-:W-:Y:S01]  /*0460*/  HADD2.F32 R19, -RZ, R4.H0_H0 ;  /* 0x20000004ff137230 */ /* 0x004fe20000004100 */
[----:B------:R-:W-:Y:S06]  /*0470*/  BRA `(.L_x_9969) ;  /* 0x00000008009c7947 */ /* 0x000fec0003800000 */
.L_x_9974:
[----:B------:R-:W2:Y:S01]  /*0480*/  LDG.E.64 R4, desc[UR36][R4.64] ;  /* 0x0000002404047981 */ /* 0x000ea2000c1e1b00 */
[----:B------:R-:W-:Y:S01]  /*0490*/  UMOV UR4, 0xf0000000 ;  /* 0xf000000000047882 */ /* 0x000fe20000000000 */
[----:B------:R-:W-:Y:S01]  /*04a0*/  UMOV UR5, 0x380fffff ;  /* 0x380fffff00057882 */ /* 0x000fe20000000000 */
[----:B--2---:R-:W0:Y:S01]  /*04b0*/  F2F.F32.F64 R19, R4 ;  /* 0x0000000400137310 */ /* 0x004e220000301000 */
[----:B------:R-:W-:-:S14]  /*04c0*/  DSETP.GEU.AND P0, PT, |R4|, UR4, PT ;  /* 0x0000000404007e2a */ /* 0x000fdc000bf0e200 */
[----:B0-----:R-:W-:Y:S01]  /*04d0*/  @!P0 FMUL R19, R19, 1.175494350822287508e-38 ;  /* 0x0080000013138820 */ /* 0x001fe20000400000 */
[----:B------:R-:W-:Y:S06]  /*04e0*/  BRA `(.L_x_9969) ;  /* 0x0000000800807947 */ /* 0x000fec0003800000 */
.L_x_9964:
        /* <DEDUP_REMOVED lines=12> */
.L_x_9978:
[----:B------:R-:W2:Y:S01]  /*05b0*/  LDG.E.64 R4, desc[UR36][R4.64] ;  /* 0x0000002404047981 */ /* 0x000ea2000c1e1b00 */
[----:B------:R-:W-:Y:S01]  /*05c0*/  UMOV UR4, 0xf0000000 ;  /* 0xf000000000047882 */ /* 0x000fe20000000000 */
[----:B------:R-:W-:Y:S01]  /*05d0*/  UMOV UR5, 0x380fffff ;  /* 0x380fffff00057882 */ /* 0x000fe20000000000 */
[----:B--2---:R-:W0:Y:S01]  /*05e0*/  F2F.F32.F64 R19, R4 ;  /* 0x0000000400137310 */ /* 0x004e220000301000 */
[----:B------:R-:W-:-:S14]  /*05f0*/  DSETP.GEU.AND P0, PT, |R4|, UR4, PT ;  /* 0x0000000404007e2a */ /* 0x000fdc000bf0e200 */
[----:B0-----:R-:W-:Y:S01]  /*0600*/  @!P0 FMUL R19, R19, 1.175494350822287508e-38 ;  /* 0x0080000013138820 */ /* 0x001fe20000400000 */
[----:B------:R-:W-:Y:S06]  /*0610*/  BRA `(.L_x_9969) ;  /* 0x0000000800347947 */ /* 0x000fec0003800000 */
.L_x_9977:
        /* <DEDUP_REMOVED lines=26> */
.L_x_9980:
        /* <DEDUP_REMOVED lines=14> */
.L_x_9979:
[----:B------:R-:W2:Y:S02]  /*08a0*/  LDG.E.U16 R4, desc[UR36][R4.64] ;  /* 0x0000002404047981 */ /* 0x000ea4000c1e1500 */
[----:B--2---:R-:W-:Y:S01]  /*08b0*/  IMAD.U32 R19, R4, 0x10000, RZ ;  /* 0x0001000004137824 */ /* 0x004fe200078e00ff */
[----:B------:R-:W-:Y:S06]  /*08c0*/  BRA `(.L_x_9969) ;  /* 0x0000000400887947 */ /* 0x000fec0003800000 */
.L_x_9976:
        /* <DEDUP_REMOVED lines=11> */
.L_x_9983:
        /* <DEDUP_REMOVED lines=20> */
.L_x_9985:
[----:B------:R-:W-:Y:S05]  /*0ac0*/  BSYNC B0 ;  /* 0x0000000000007941 */ /* 0x000fea0003800000 */
.L_x_9984:
[----:B------:R-:W-:Y:S01]  /*0ad0*/  IMAD.SHL.U32 R3, R3, 0x100000, RZ ;  /* 0x0010000003037824 */ /* 0x000fe200078e00ff */
[----:B------:R-:W-:-:S04]  /*0ae0*/  LEA R0, R0, 0x3b800000, 0x17 ;  /* 0x3b80000000007811 */ /* 0x000fc800078eb8ff */
[----:B------:R-:W-:Y:S01]  /*0af0*/  LOP3.LUT R19, R0, R3, R19, 0xfe, !PT ;  /* 0x0000000300137212 */ /* 0x000fe200078efe13 */
[----:B------:R-:W-:Y:S06]  /*0b00*/  BRA `(.L_x_9969) ;  /* 0x0000000000f87947 */ /* 0x000fec0003800000 */
.L_x_9982:
        /* <DEDUP_REMOVED lines=20> */
.L_x_9987:
[----:B------:R-:W-:Y:S05]  /*0c50*/  BSYNC B0 ;  /* 0x0000000000007941 */ /* 0x000fea0003800000 */
.L_x_9986:
[----:B------:R-:W-:Y:S01]  /*0c60*/  IMAD.SHL.U32 R3, R3, 0x200000, RZ ;  /* 0x0020000003037824 */ /* 0x000fe200078e00ff */
[----:B------:R-:W-:-:S04]  /*0c70*/  LEA R0, R0, 0x37800000, 0x17 ;  /* 0x3780000000007811 */ /* 0x000fc800078eb8ff */
[----:B------:R-:W-:Y:S01]  /*0c80*/  LOP3.LUT R19, R0, R3, R19, 0xfe, !PT ;  /* 0x0000000300137212 */ /* 0x000fe200078efe13 */
[----:B------:R-:W-:Y:S06]  /*0c90*/  BRA `(.L_x_9969) ;  /* 0x0000000000947947 */ /* 0x000fec0003800000 */
.L_x_9981:
        /* <DEDUP_REMOVED lines=14> */
.L_x_9968:
        /* <DEDUP_REMOVED lines=16> */
.L_x_9990:
[----:B------:R-:W-:Y:S01]  /*0e80*/  IMAD.MOV.U32 R19, RZ, RZ, RZ ;  /* 0x000000ffff137224 */ /* 0x000fe200078e00ff */
[----:B------:R-:W-:Y:S06]  /*0e90*/  BRA `(.L_x_9969) ;  /* 0x0000000000147947 */ /* 0x000fec0003800000 */
.L_x_9989:
[----:B------:R-:W2:Y:S02]  /*0ea0*/  LDG.E.64 R4, desc[UR36][R4.64] ;  /* 0x0000002404047981 */ /* 0x000ea4000c1e1b00 */
[----:B--2---:R0:W1:Y:S01]  /*0eb0*/  I2F.U64 R19, R4 ;  /* 0x0000000400137312 */ /* 0x0040620000301000 */
[----:B------:R-:W-:Y:S05]  /*0ec0*/  BRA `(.L_x_9969) ;  /* 0x0000000000087947 */ /* 0x000fea0003800000 */
.L_x_9988:
[----:B------:R-:W2:Y:S02]  /*0ed0*/  LDG.E R4, desc[UR36][R4.64] ;  /* 0x0000002404047981 */ /* 0x000ea4000c1e1900 */
[----:B--2---:R-:W-:-:S07]  /*0ee0*/  I2FP.F32.U32 R19, R4 ;  /* 0x0000000400137245 */ /* 0x004fce0000201000 */
.L_x_9969:
[----:B------:R-:W-:Y:S05]  /*0ef0*/  BSYNC B6 ;  /* 0x0000000000067941 */ /* 0x000fea0003800000 */
.L_x_9963:
[----:B------:R-:W2:Y:S02]  /*0f00*/  S2R R23, SR_TID.X ;  /* 0x0000000000177919 */ /* 0x000ea40000002100 */
[----:B--2---:R-:W-:-:S07]  /*0f10*/  VIADD R23, R23, 0x80 ;  /* 0x0000008017177836 */ /* 0x004fce0000000000 */
.L_x_9962:
[----:B------:R-:W-:Y:S05]  /*0f20*/  BSYNC B7 ;  /* 0x0000000000077941 */ /* 0x000fea0003800000 */
.L_x_9961:
        /* <DEDUP_REMOVED lines=25> */
.L_x_9997:
[----:B------:R-:W2:Y:S02]  /*10c0*/  LDG.E.U8 R4, desc[UR36][R4.64] ;  /* 0x0000002404047981 */ /* 0x000ea4000c1e1100 */
[----:B--2---:R-:W-:Y:S01]  /*10d0*/  I2FP.F32.U32 R18, R4 ;  /* 0x0000000400127245 */ /* 0x004fe20000201000 */
[----:B------:R-:W-:Y:S06]  /*10e0*/  BRA `(.L_x_9999) ;  /* 0x0000000c002c7947 */ /* 0x000fec0003800000 */
.L_x_9996:
        /* <DEDUP_REMOVED lines=9> */
.L_x_10001:
[----:B------:R-:W2:Y:S02]  /*1180*/  LDG.E R4, desc[UR36][R4.64] ;  /* 0x0000002404047981 */ /* 0x000ea4000c1e1900 */
[----:B--2---:R-:W-:Y:S01]  /*1190*/  I2FP.F32.S32 R18, R4 ;  /* 0x0000000400127245 */ /* 0x004fe20000201400 */
[----:B------:R-:W-:Y:S06]  /*11a0*/  BRA `(.L_x_9999) ;  /* 0x0000000800fc7947 */ /* 0x000fec0003800000 */
.L_x_10000:
[----:B------:R-:W2:Y:S02]  /*11b0*/  LDG.E.U16 R4, desc[UR36][R4.64] ;  /* 0x0000002404047981 */ /* 0x000ea4000c1e1500 */
[----:B--2---:R0:W2:Y:S01]  /*11c0*/  I2F.S16 R18, R4 ;  /* 0x0000000400127306 */ /* 0x0040a20000101400 */
[----:B------:R-:W-:Y:S05]  /*11d0*/  BRA `(.L_x_9999) ;  /* 0x0000000800f07947 */ /* 0x000fea0003800000 */
.L_x_9995:
        /* <DEDUP_REMOVED lines=8> */
.L_x_10003:
[----:B------:R-:W2:Y:S02]  /*1260*/  LDG.E.U16 R4, desc[UR36][R4.64] ;  /* 0x0000002404047981 */ /* 0x000ea4000c1e1500 */
[----:B--2---:R-:W-:Y:S01]  /*1270*/  HADD2.F32 R18, -RZ, R4.H0_H0 ;  /* 0x20000004ff127230 */ /* 0x004fe20000004100 */
[----:B------:R-:W-:Y:S06]  /*1280*/  BRA `(.L_x_9999) ;  /* 0x0000000800c47947 */ /* 0x000fec0003800000 */
.L_x_10002:
        /* <DEDUP_REMOVED lines=8> */
.L_x_10005:
[----:B------:R-:W2:Y:S02]  /*1310*/  LDG.E.U16 R4, desc[UR36][R4.64] ;  /* 0x0000002404047981 */ /* 0x000ea4000c1e1500 */
[----:B--2---:R-:W-:Y:S01]  /*1320*/  HADD2.F32 R18, -RZ, R4.H0_H0 ;  /* 0x20000004ff127230 */ /* 0x004fe20000004100 */
[----:B------:R-:W-:Y:S06]  /*1330*/  BRA `(.L_x_9999) ;  /* 0x0000000800987947 */ /* 0x000fec0003800000 */
.L_x_10004:
[----:B------:R-:W2:Y:S01]  /*1340*/  LDG.E.64 R4, desc[UR36][R4.64] ;  /* 0x0000002404047981 */ /* 0x000ea2000c1e1b00 */
[----:B------:R-:W-:Y:S01]  /*1350*/  UMOV UR4, 0xf0000000 ;  /* 0xf000000000047882 */ /* 0x000fe20000000000 */
[----:B------:R-:W-:Y:S01]  /*1360*/  UMOV UR5, 0x380fffff ;  /* 0x380fffff00057882 */ /* 0x000fe20000000000 */
[----:B--2---:R-:W0:Y:S01]  /*1370*/  F2F.F32.F64 R18, R4 ;  /* 0x0000000400127310 */ /* 0x004e220000301000 */
[----:B------:R-:W-:-:S14]  /*1380*/  DSETP.GEU.AND P0, PT, |R4|, UR4, PT ;  /* 0x0000000404007e2a */ /* 0x000fdc000bf0e200 */
[----:B0-----:R-:W-:Y:S01]  /*1390*/  @!P0 FMUL R18, R18, 1.175494350822287508e-38 ;  /* 0x0080000012128820 */ /* 0x001fe20000400000 */
[----:B------:R-:W-:Y:S06]  /*13a0*/  BRA `(.L_x_9999) ;  /* 0x00000008007c7947 */ /* 0x000fec0003800000 */
.L_x_9994:
        /* <DEDUP_REMOVED lines=12> */
.L_x_10008:
[----:B------:R-:W2:Y:S01]  /*1470*/  LDG.E.64 R4, desc[UR36][R4.64] ;  /* 0x0000002404047981 */ /* 0x000ea2000c1e1b00 */
[----:B------:R-:W-:Y:S01]  /*1480*/  UMOV UR4, 0xf0000000 ;  /* 0xf000000000047882 */ /* 0x000fe20000000000 */
[----:B------:R-:W-:Y:S01]  /*1490*/  UMOV UR5, 0x380fffff ;  /* 0x380fffff00057882 */ /* 0x000fe20000000000 */
[----:B--2---:R-:W0:Y:S01]  /*14a0*/  F2F.F32.F64 R18, R4 ;  /* 0x0000000400127310 */ /* 0x004e220000301000 */
[----:B------:R-:W-:-:S14]  /*14b0*/  DSETP.GEU.AND P0, PT, |R4|, UR4, PT ;  /* 0x0000000404007e2a */ /* 0x000fdc000bf0e200 */
[----:B0-----:R-:W-:Y:S01]  /*14c0*/  @!P0 FMUL R18, R18, 1.175494350822287508e-38 ;  /* 0x0080000012128820 */ /* 0x001fe20000400000 */
[----:B------:R-:W-:Y:S06]  /*14d0*/  BRA `(.L_x_9999) ;  /* 0x0000000800307947 */ /* 0x000fec0003800000 */
.L_x_10007:
        /* <DEDUP_REMOVED lines=26> */
.L_x_10010:
        /* <DEDUP_REMOVED lines=13> */
.L_x_10009:
[----:B------:R-:W2:Y:S02]  /*1750*/  LDG.E.U16 R4, desc[UR36][R4.64] ;  /* 0x0000002404047981 */ /* 0x000ea4000c1e1500 */
[----:B--2---:R-:W-:Y:S01]  /*1760*/  IMAD.U32 R18, R4, 0x10000, RZ ;  /* 0x0001000004127824 */ /* 0x004fe200078e00ff */
[----:B------:R-:W-:Y:S06]  /*1770*/  BRA `(.L_x_9999) ;  /* 0x0000000400887947 */ /* 0x000fec0003800000 */
.L_x_10006:
        /* <DEDUP_REMOVED lines=11> */
.L_x_10013:
        /* <DEDUP_REMOVED lines=20> */
.L_x_10015:
[----:B------:R-:W-:Y:S05]  /*1970*/  BSYNC B0 ;  /* 0x0000000000007941 */ /* 0x000fea0003800000 */
.L_x_10014:
[----:B------:R-:W-:Y:S01]  /*1980*/  IMAD.SHL.U32 R3, R3, 0x100000, RZ ;  /* 0x0010000003037824 */ /* 0x000fe200078e00ff */
[----:B------:R-:W-:-:S04]  /*1990*/  LEA R5, R0, 0x3b800000, 0x17 ;  /* 0x3b80000000057811 */ /* 0x000fc800078eb8ff */
[----:B------:R-:W-:Y:S01]  /*19a0*/  LOP3.LUT R18, R5, R3, R18, 0xfe, !PT ;  /* 0x0000000305127212 */ /* 0x000fe200078efe12 */
[----:B------:R-:W-:Y:S06]  /*19b0*/  BRA `(.L_x_9999) ;  /* 0x0000000000f87947 */ /* 0x000fec0003800000 */
.L_x_10012:
        /* <DEDUP_REMOVED lines=20> */
.L_x_10017:
[----:B------:R-:W-:Y:S05]  /*1b00*/  BSYNC B0 ;  /* 0x0000000000007941 */ /* 0x000fea0003800000 */
.L_x_10016:
[----:B------:R-:W-:Y:S01]  /*1b10*/  IMAD.SHL.U32 R3, R3, 0x200000, RZ ;  /* 0x0020000003037824 */ /* 0x000fe200078e00ff */
[----:B------:R-:W-:-:S04]  /*1b20*/  LEA R5, R0, 0x37800000, 0x17 ;  /* 0x3780000000057811 */ /* 0x000fc800078eb8ff */
[----:B------:R-:W-:Y:S01]  /*1b30*/  LOP3.LUT R18, R5, R3, R18, 0xfe, !PT ;  /* 0x0000000305127212 */ /* 0x000fe200078efe12 */
[----:B------:R-:W-:Y:S06]  /*1b40*/  BRA `(.L_x_9999) ;  /* 0x0000000000947947 */ /* 0x000fec0003800000 */
.L_x_10011:
        /* <DEDUP_REMOVED lines=14> */
.L_x_9998:
        /* <DEDUP_REMOVED lines=16> */
.L_x_10020:
[----:B------:R-:W-:Y:S01]  /*1d30*/  IMAD.MOV.U32 R18, RZ, RZ, RZ ;  /* 0x000000ffff127224 */ /* 0x000fe200078e00ff */
[----:B------:R-:W-:Y:S06]  /*1d40*/  BRA `(.L_x_9999) ;  /* 0x0000000000147947 */ /* 0x000fec0003800000 */
.L_x_10019:
[----:B------:R-:W2:Y:S02]  /*1d50*/  LDG.E.64 R4, desc[UR36][R4.64] ;  /* 0x0000002404047981 */ /* 0x000ea4000c1e1b00 */
[----:B--2---:R0:W2:Y:S01]  /*1d60*/  I2F.U64 R18, R4 ;  /* 0x0000000400127312 */ /* 0x0040a20000301000 */
[----:B------:R-:W-:Y:S05]  /*1d70*/  BRA `(.L_x_9999) ;  /* 0x0000000000087947 */ /* 0x000fea0003800000 */
.L_x_10018:
[----:B------:R-:W2:Y:S02]  /*1d80*/  LDG.E R4, desc[UR36][R4.64] ;  /* 0x0000002404047981 */ /* 0x000ea4000c1e1900 */
[----:B--2---:R-:W-:-:S07]  /*1d90*/  I2FP.F32.U32 R18, R4 ;  /* 0x0000000400127245 */ /* 0x004fce0000201000 */
.L_x_9999:
[----:B------:R-:W-:Y:S05]  /*1da0*/  BSYNC B6 ;  /* 0x0000000000067941 */ /* 0x000fea0003800000 */
.L_x_9993:
[----:B------:R-:W-:-:S07]  /*1db0*/  VIADD R23, R23, 0x80 ;  /* 0x0000008017177836 */ /* 0x000fce0000000000 */
.L_x_9992:
[----:B------:R-:W-:Y:S05]  /*1dc0*/  BSYNC B7 ;  /* 0x0000000000077941 */ /* 0x000fea0003800000 */
.L_x_9991:
        /* <DEDUP_REMOVED lines=27> */
.L_x_10027:
[----:B------:R-:W2:Y:S02]  /*1f80*/  LDG.E.U8 R4, desc[UR36][R4.64] ;  /* 0x0000002404047981 */ /* 0x000ea4000c1e1100 */
[----:B--2---:R-:W-:Y:S01]  /*1f90*/  I2FP.F32.U32 R22, R4 ;  /* 0x0000000400167245 */ /* 0x004fe20000201000 */
[----:B------:R-:W-:Y:S06]  /*1fa0*/  BRA `(.L_x_10029) ;  /* 0x0000000c002c7947 */ /* 0x000fec0003800000 */
.L_x_10026:
        /* <DEDUP_REMOVED lines=9> */
.L_x_10031:
[----:B------:R-:W2:Y:S02]  /*2040*/  LDG.E R4, desc[UR36][R4.64] ;  /* 0x0000002404047981 */ /* 0x000ea4000c1e1900 */
[----:B--2---:R-:W-:Y:S01]  /*2050*/  I2FP.F32.S32 R22, R4 ;  /* 0x0000000400167245 */ /* 0x004fe20000201400 */
[----:B------:R-:W-:Y:S06]  /*2060*/  BRA `(.L_x_10029) ;  /* 0x0000000800fc7947 */ /* 0x000fec0003800000 */
.L_x_10030:
[----:B------:R-:W2:Y:S02]  /*2070*/  LDG.E.U16 R4, desc[UR36][R4.64] ;  /* 0x0000002404047981 */ /* 0x000ea4000c1e1500 */
[----:B--2---:R4:W0:Y:S01]  /*2080*/  I2F.S16 R22, R4 ;  /* 0x0000000400167306 */ /* 0x0048220000101400 */
[----:B------:R-:W-:Y:S05]  /*2090*/  BRA `(.L_x_10029) ;  /* 0x0000000800f07947 */ /* 0x000fea0003800000 */
.L_x_10025:
        /* <DEDUP_REMOVED lines=8> */
.L_x_10033:
[----:B------:R-:W2:Y:S02]  /*2120*/  LDG.E.U16 R4, desc[UR36][R4.64] ;  /* 0x0000002404047981 */ /* 0x000ea4000c1e1500 */
[----:B--2---:R-:W-:Y:S01]  /*2130*/  HADD2.F32 R22, -RZ, R4.H0_H0 ;  /* 0x20000004ff167230 */ /* 0x004fe20000004100 */
[----:B------:R-:W-:Y:S06]  /*2140*/  BRA `(.L_x_10029) ;  /* 0x0000000800c47947 */ /* 0x000fec0003800000 */
.L_x_10032:
        /* <DEDUP_REMOVED lines=8> */
.L_x_10035:
[----:B------:R-:W2:Y:S02]  /*21d0*/  LDG.E.U16 R4, desc[UR36][R4.64] ;  /* 0x0000002404047981 */ /* 0x000ea4000c1e1500 */
[----:B--2---:R-:W-:Y:S01]  /*21e0*/  HADD2.F32 R22, -RZ, R4.H0_H0 ;  /* 0x20000004ff167230 */ /* 0x004fe20000004100 */
[----:B------:R-:W-:Y:S06]  /*21f0*/  BRA `(.L_x_10029) ;  /* 0x0000000800987947 */ /* 0x000fec0003800000 */
.L_x_10034:
[----:B------:R-:W2:Y:S01]  /*2200*/  LDG.E.64 R4, desc[UR36][R4.64] ;  /* 0x0000002404047981 */ /* 0x000ea2000c1e1b00 */
[----:B------:R-:W-:Y:S01]  /*2210*/  UMOV UR4, 0xf0000000 ;  /* 0xf000000000047882 */ /* 0x000fe20000000000 */
[----:B------:R-:W-:Y:S01]  /*2220*/  UMOV UR5, 0x380fffff ;  /* 0x380fffff00057882 */ /* 0x000fe20000000000 */
[----:B--2---:R-:W0:Y:S01]  /*2230*/  F2F.F32.F64 R22, R4 ;  /* 0x0000000400167310 */ /* 0x004e220000301000 */
[----:B------:R-:W-:-:S14]  /*2240*/  DSETP.GEU.AND P0, PT, |R4|, UR4, PT ;  /* 0x0000000404007e2a */ /* 0x000fdc000bf0e200 */
[----:B0-----:R-:W-:Y:S01]  /*2250*/  @!P0 FMUL R22, R22, 1.175494350822287508e-38 ;  /* 0x0080000016168820 */ /* 0x001fe20000400000 */
[----:B------:R-:W-:Y:S06]  /*2260*/  BRA `(.L_x_10029) ;  /* 0x00000008007c7947 */ /* 0x000fec0003800000 */
.L_x_10024:
        /* <DEDUP_REMOVED lines=12> */
.L_x_10038:
[----:B------:R-:W2:Y:S01]  /*2330*/  LDG.E.64 R4, desc[UR36][R4.64] ;  /* 0x0000002404047981 */ /* 0x000ea2000c1e1b00 */
[----:B------:R-:W-:Y:S01]  /*2340*/  UMOV UR4, 0xf0000000 ;  /* 0xf000000000047882 */ /* 0x000fe20000000000 */
[----:B------:R-:W-:Y:S01]  /*2350*/  UMOV UR5, 0x380fffff ;  /* 0x380fffff00057882 */ /* 0x000fe20000000000 */
[----:B--2---:R-:W0:Y:S01]  /*2360*/  F2F.F32.F64 R22, R4 ;  /* 0x0000000400167310 */ /* 0x004e220000301000 */
[----:B------:R-:W-:-:S14]  /*2370*/  DSETP.GEU.AND P0, PT, |R4|, UR4, PT ;  /* 0x0000000404007e2a */ /* 0x000fdc000bf0e200 */
[----:B0-----:R-:W-:Y:S01]  /*2380*/  @!P0 FMUL R22, R22, 1.175494350822287508e-38 ;  /* 0x0080000016168820 */ /* 0x001fe20000400000 */
[----:B------:R-:W-:Y:S06]  /*2390*/  BRA `(.L_x_10029) ;  /* 0x0000000800307947 */ /* 0x000fec0003800000 */
.L_x_10037:
        /* <DEDUP_REMOVED lines=26> */
.L_x_10040:
        /* <DEDUP_REMOVED lines=13> */
.L_x_10039:
[----:B------:R-:W2:Y:S02]  /*2610*/  LDG.E.U16 R4, desc[UR36][R4.64] ;  /* 0x0000002404047981 */ /* 0x000ea4000c1e1500 */
[----:B--2---:R-:W-:Y:S01]  /*2620*/  IMAD.U32 R22, R4, 0x10000, RZ ;  /* 0x0001000004167824 */ /* 0x004fe200078e00ff */
[----:B------:R-:W-:Y:S06]  /*2630*/  BRA `(.L_x_10029) ;  /* 0x0000000400887947 */ /* 0x000fec0003800000 */
.L_x_10036:
        /* <DEDUP_REMOVED lines=11> */
.L_x_10043:
        /* <DEDUP_REMOVED lines=20> */
.L_x_10045:
[----:B------:R-:W-:Y:S05]  /*2830*/  BSYNC B0 ;  /* 0x0000000000007941 */ /* 0x000fea0003800000 */
.L_x_10044:
[----:B------:R-:W-:Y:S01]  /*2840*/  IMAD.SHL.U32 R3, R3, 0x100000, RZ ;  /* 0x0010000003037824 */ /* 0x000fe200078e00ff */
[----:B------:R-:W-:-:S04]  /*2850*/  LEA R5, R0, 0x3b800000, 0x17 ;  /* 0x3b80000000057811 */ /* 0x000fc800078eb8ff */
[----:B------:R-:W-:Y:S01]  /*2860*/  LOP3.LUT R22, R5, R3, R22, 0xfe, !PT ;  /* 0x0000000305167212 */ /* 0x000fe200078efe16 */
[----:B------:R-:W-:Y:S06]  /*2870*/  BRA `(.L_x_10029) ;  /* 0x0000000000f87947 */ /* 0x000fec0003800000 */
.L_x_10042:
        /* <DEDUP_REMOVED lines=20> */
.L_x_10047:
[----:B------:R-:W-:Y:S05]  /*29c0*/  BSYNC B0 ;  /* 0x0000000000007941 */ /* 0x000fea0003800000 */
.L_x_10046:
[----:B------:R-:W-:Y:S01]  /*29d0*/  IMAD.SHL.U32 R3, R3, 0x200000, RZ ;  /* 0x0020000003037824 */ /* 0x000fe200078e00ff */
[----:B------:R-:W-:-:S04]  /*29e0*/  LEA R5, R0, 0x37800000, 0x17 ;  /* 0x3780000000057811 */ /* 0x000fc800078eb8ff */
[----:B------:R-:W-:Y:S01]  /*29f0*/  LOP3.LUT R22, R5, R3, R22, 0xfe, !PT ;  /* 0x0000000305167212 */ /* 0x000fe200078efe16 */
[----:B------:R-:W-:Y:S06]  /*2a00*/  BRA `(.L_x_10029) ;  /* 0x0000000000947947 */ /* 0x000fec0003800000 */
.L_x_10041:
        /* <DEDUP_REMOVED lines=14> */
.L_x_10028:
        /* <DEDUP_REMOVED lines=16> */
.L_x_10050:
[----:B------:R-:W-:Y:S01]  /*2bf0*/  IMAD.MOV.U32 R22, RZ, RZ, RZ ;  /* 0x000000ffff167224 */ /* 0x000fe200078e00ff */
[----:B------:R-:W-:Y:S06]  /*2c00*/  BRA `(.L_x_10029) ;  /* 0x0000000000147947 */ /* 0x000fec0003800000 */
.L_x_10049:
[----:B------:R-:W2:Y:S02]  /*2c10*/  LDG.E.64 R4, desc[UR36][R4.64] ;  /* 0x0000002404047981 */ /* 0x000ea4000c1e1b00 */
[----:B--2---:R0:W2:Y:S01]  /*2c20*/  I2F.U64 R22, R4 ;  /* 0x0000000400167312 */ /* 0x0040a20000301000 */
[----:B------:R-:W-:Y:S05]  /*2c30*/  BRA `(.L_x_10029) ;  /* 0x0000000000087947 */ /* 0x000fea0003800000 */
.L_x_10048:
[----:B------:R-:W2:Y:S02]  /*2c40*/  LDG.E R4, desc[UR36][R4.64] ;  /* 0x0000002404047981 */ /* 0x000ea4000c1e1900 */
[----:B--2---:R-:W-:-:S07]  /*2c50*/  I2FP.F32.U32 R22, R4 ;  /* 0x0000000400167245 */ /* 0x004fce0000201000 */
.L_x_10029:
[----:B------:R-:W-:Y:S05]  /*2c60*/  BSYNC B6 ;  /* 0x0000000000067941 */ /* 0x000fea0003800000 */
.L_x_10023:
[----:B------:R-:W-:-:S07]  /*2c70*/  VIADD R23, R23, 0x80 ;  /* 0x0000008017177836 */ /* 0x000fce0000000000 */
.L_x_10022:
[----:B------:R-:W-:Y:S05]  /*2c80*/  BSYNC B7 ;  /* 0x0000000000077941 */ /* 0x000fea0003800000 */
.L_x_10021:
        /* <DEDUP_REMOVED lines=23> */
.L_x_10056:
[----:B------:R-:W2:Y:S02]  /*2e00*/  LDG.E.U8 R4, desc[UR36][R4.64] ;  /* 0x0000002404047981 */ /* 0x000ea4000c1e1100 */
[----:B--2---:R-:W-:Y:S01]  /*2e10*/  I2FP.F32.U32 R16, R4 ;  /* 0x0000000400107245 */ /* 0x004fe20000201000 */
[----:B------:R-:W-:Y:S06]  /*2e20*/  BRA `(.L_x_10052) ;  /* 0x0000000c00207947 */ /* 0x000fec0003800000 */
.L_x_10055:
        /* <DEDUP_REMOVED lines=9> */
.L_x_10059:
[----:B------:R-:W2:Y:S02]  /*2ec0*/  LDG.E R4, desc[UR36][R4.64] ;  /* 0x0000002404047981 */ /* 0x000ea4000c1e1900 */
[----:B--2---:R-:W-:Y:S01]  /*2ed0*/  I2FP.F32.S32 R16, R4 ;  /* 0x0000000400107245 */ /* 0x004fe20000201400 */
[----:B------:R-:W-:Y:S06]  /*2ee0*/  BRA `(.L_x_10052) ;  /* 0x0000000800f07947 */ /* 0x000fec0003800000 */
.L_x_10058:
[----:B------:R-:W2:Y:S02]  /*2ef0*/  LDG.E.U16 R4, desc[UR36][R4.64] ;  /* 0x0000002404047981 */ /* 0x000ea4000c1e1500 */
[----:B--2---:R0:W2:Y:S01]  /*2f00*/  I2F.S16 R16, R4 ;  /* 0x0000000400107306 */ /* 0x0040a20000101400 */
[----:B------:R-:W-:Y:S05]  /*2f10*/  BRA `(.L_x_10052) ;  /* 0x0000000800e47947 */ /* 0x000fea0003800000 */
.L_x_10054:
        /* <DEDUP_REMOVED lines=8> */
.L_x_10061:
[----:B------:R-:W2:Y:S02]  /*2fa0*/  LDG.E.U16 R4, desc[UR36][R4.64] ;  /* 0x0000002404047981 */ /* 0x000ea4000c1e1500 */
[----:B--2---:R-:W-:Y:S01]  /*2fb0*/  HADD2.F32 R16, -RZ, R4.H0_H0 ;  /* 0x20000004ff107230 */ /* 0x004fe20000004100 */
[----:B------:R-:W-:Y:S06]  /*2fc0*/  BRA `(.L_x_10052) ;  /* 0x0000000800b87947 */ /* 0x000fec0003800000 */
.L_x_10060:
        /* <DEDUP_REMOVED lines=8> */
.L_x_10063:
[----:B------:R-:W2:Y:S02]  /*3050*/  LDG.E.U16 R4, desc[UR36][R4.64] ;  /* 0x0000002404047981 */ /* 0x000ea4000c1e1500 */
[----:B--2---:R-:W-:Y:S01]  /*3060*/  HADD2.F32 R16, -RZ, R4.H0_H0 ;  /* 0x20000004ff107230 */ /* 0x004fe20000004100 */
[----:B------:R-:W-:Y:S06]  /*3070*/  BRA `(.L_x_10052) ;  /* 0x00000008008c7947 */ /* 0x000fec0003800000 */
.L_x_10062:
[----:B------:R-:W2:Y:S01]  /*3080*/  LDG.E.64 R4, desc[UR36][R4.64] ;  /* 0x0000002404047981 */ /* 0x000ea2000c1e1b00 */
[----:B------:R-:W-:Y:S01]  /*3090*/  UMOV UR4, 0xf0000000 ;  /* 0xf000000000047882 */ /* 0x000fe20000000000 */
[----:B------:R-:W-:Y:S01]  /*30a0*/  UMOV UR5, 0x380fffff ;  /* 0x380fffff00057882 */ /* 0x000fe20000000000 */
[----:B--2---:R-:W0:Y:S01]  /*30b0*/  F2F.F32.F64 R16, R4 ;  /* 0x0000000400107310 */ /* 0x004e220000301000 */
[----:B------:R-:W-:-:S14]  /*30c0*/  DSETP.GEU.AND P0, PT, |R4|, UR4, PT ;  /* 0x0000000404007e2a */ /* 0x000fdc000bf0e200 */
[----:B0-----:R-:W-:Y:S01]  /*30d0*/  @!P0 FMUL R16, R16, 1.175494350822287508e-38 ;  /* 0x0080000010108820 */ /* 0x001fe20000400000 */
[----:B------:R-:W-:Y:S06]  /*30e0*/  BRA `(.L_x_10052) ;  /* 0x0000000800707947 */ /* 0x000fec0003800000 */
.L_x_10053:
        /* <DEDUP_REMOVED lines=12> */
.L_x_10066:
[----:B------:R-:W2:Y:S01]  /*31b0*/  LDG.E.64 R4, desc[UR36][R4.64] ;  /* 0x0000002404047981 */ /* 0x000ea2000c1e1b00 */
[----:B------:R-:W-:Y:S01]  /*31c0*/  UMOV UR4, 0xf0000000 ;  /* 0xf000000000047882 */ /* 0x000fe20000000000 */
[----:B------:R-:W-:Y:S01]  /*31d0*/  UMOV UR5, 0x380fffff ;  /* 0x380fffff00057882 */ /* 0x000fe20000000000 */
[----:B--2---:R-:W0:Y:S01]  /*31e0*/  F2F.F32.F64 R16, R4 ;  /* 0x0000000400107310 */ /* 0x004e220000301000 */
[----:B------:R-:W-:-:S14]  /*31f0*/  DSETP.GEU.AND P0, PT, |R4|, UR4, PT ;  /* 0x0000000404007e2a */ /* 0x000fdc000bf0e200 */
[----:B0-----:R-:W-:Y:S01]  /*3200*/  @!P0 FMUL R16, R16, 1.175494350822287508e-38 ;  /* 0x0080000010108820 */ /* 0x001fe20000400000 */
[----:B------:R-:W-:Y:S06]  /*3210*/  BRA `(.L_x_10052) ;  /* 0x0000000800247947 */ /* 0x000fec0003800000 */
.L_x_10065:
        /* <DEDUP_REMOVED lines=26> */
.L_x_10068:
        /* <DEDUP_REMOVED lines=13> */
.L_x_10067:
[----:B------:R-:W2:Y:S02]  /*3490*/  LDG.E.U16 R4, desc[UR36][R4.64] ;  /* 0x0000002404047981 */ /* 0x000ea4000c1e1500 */
[----:B--2---:R-:W-:Y:S01]  /*34a0*/  IMAD.U32 R16, R4, 0x10000, RZ ;  /* 0x0001000004107824 */ /* 0x004fe200078e00ff */
[----:B------:R-:W-:Y:S06]  /*34b0*/  BRA `(.L_x_10052) ;  /* 0x00000004007c7947 */ /* 0x000fec0003800000 */
.L_x_10064:
        /* <DEDUP_REMOVED lines=11> */
.L_x_10071:
        /* <DEDUP_REMOVED lines=19> */
.L_x_10073:
[----:B------:R-:W-:Y:S05]  /*36a0*/  BSYNC B0 ;  /* 0x0000000000007941 */ /* 0x000fea0003800000 */
.L_x_10072:
[----:B------:R-:W-:Y:S01]  /*36b0*/  IMAD.SHL.U32 R3, R3, 0x100000, RZ ;  /* 0x0010000003037824 */ /* 0x000fe200078e00ff */
[----:B------:R-:W-:-:S04]  /*36c0*/  LEA R5, R0, 0x3b800000, 0x17 ;  /* 0x3b80000000057811 */ /* 0x000fc800078eb8ff */
[----:B------:R-:W-:Y:S01]  /*36d0*/  LOP3.LUT R16, R5, R3, R16, 0xfe, !PT ;  /* 0x0000000305107212 */ /* 0x000fe200078efe10 */
[----:B------:R-:W-:Y:S06]  /*36e0*/  BRA `(.L_x_10052) ;  /* 0x0000000000f07947 */ /* 0x000fec0003800000 */
.L_x_10070:
        /* <DEDUP_REMOVED lines=19> */
.L_x_10075:
[----:B------:R-:W-:Y:S05]  /*3820*/  BSYNC B0 ;  /* 0x0000000000007941 */ /* 0x000fea0003800000 */
.L_x_10074:
[----:B------:R-:W-:Y:S01]  /*3830*/  IMAD.SHL.U32 R3, R3, 0x200000, RZ ;  /* 0x0020000003037824 */ /* 0x000fe200078e00ff */
[----:B------:R-:W-:-:S04]  /*3840*/  LEA R5, R0, 0x37800000, 0x17 ;  /* 0x3780000000057811 */ /* 0x000fc800078eb8ff */
[----:B------:R-:W-:Y:S01]  /*3850*/  LOP3.LUT R16, R5, R3, R16, 0xfe, !PT ;  /* 0x0000000305107212 */ /* 0x000fe200078efe10 */
[----:B------:R-:W-:Y:S06]  /*3860*/  BRA `(.L_x_10052) ;  /* 0x0000000000907947 */ /* 0x000fec0003800000 */
.L_x_10069:
        /* <DEDUP_REMOVED lines=14> */
.L_x_10057:
        /* <DEDUP_REMOVED lines=16> */
.L_x_10078:
[----:B------:R-:W-:Y:S05]  /*3a50*/  BRA `(.L_x_10052) ;  /* 0x0000000000147947 */ /* 0x000fea0003800000 */
.L_x_10077:
[----:B------:R-:W2:Y:S02]  /*3a60*/  LDG.E.64 R4, desc[UR36][R4.64] ;  /* 0x0000002404047981 */ /* 0x000ea4000c1e1b00 */
[----:B--2---:R0:W2:Y:S01]  /*3a70*/  I2F.U64 R16, R4 ;  /* 0x0000000400107312 */ /* 0x0040a20000301000 */
[----:B------:R-:W-:Y:S05]  /*3a80*/  BRA `(.L_x_10052) ;  /* 0x0000000000087947 */ /* 0x000fea0003800000 */
.L_x_10076:
[----:B------:R-:W2:Y:S02]  /*3a90*/  LDG.E R4, desc[UR36][R4.64] ;  /* 0x0000002404047981 */ /* 0x000ea4000c1e1900 */
[----:B--2---:R-:W-:-:S07]  /*3aa0*/  I2FP.F32.U32 R16, R4 ;  /* 0x0000000400107245 */ /* 0x004fce0000201000 */
.L_x_10052:
[----:B------:R-:W-:Y:S05]  /*3ab0*/  BSYNC B6 ;  /* 0x0000000000067941 */ /* 0x000fea0003800000 */
.L_x_10051:
[----:B------:R-:W0:Y:S01]  /*3ac0*/  S2R R25, SR_TID.X ;  /* 0x0000000000197919 */ /* 0x000e220000002100 */
[----:B------:R-:W-:Y:S01]  /*3ad0*/  BSSY B6, `(.L_x_10079) ;  /* 0x0000119000067945 */ /* 0x000fe20003800000 */
[C---:B0-----:R-:W-:Y:S01]  /*3ae0*/  VIADD R0, R25.reuse, 0x100 ;  /* 0x0000010019007836 */ /* 0x041fe20000000000 */
[C---:B------:R-:W-:Y:S01]  /*3af0*/  ISETP.GE.AND P3, PT, R25.reuse, R17, PT ;  /* 0x000000111900720c */ /* 0x040fe20003f66270 */
[----:B------:R-:W-:-:S03]  /*3b00*/  VIADD R26, R25, 0x80 ;  /* 0x00000080191a7836 */ /* 0x000fc60000000000 */
[-C--:B------:R-:W-:Y:S01]  /*3b10*/  ISETP.GE.AND P1, PT, R0, R17.reuse, PT ;  /* 0x000000110000720c */ /* 0x080fe20003f26270 */
[----:B------:R-:W-:Y:S01]  /*3b20*/  VIADD R0, R25, 0x180 ;  /* 0x0000018019007836 */ /* 0x000fe20000000000 */
[----:B------:R-:W-:-:S04]  /*3b30*/  ISETP.GE.AND P0, PT, R26, R17, PT ;  /* 0x000000111a00720c */ /* 0x000fc80003f06270 */
[----:B------:R-:W-:-:S03]  /*3b40*/  ISETP.GE.AND P2, PT, R0, R17, PT ;  /* 0x000000110000720c */ /* 0x000fc60003f46270 */
[----:B-1-3-5:R-:W-:-:S04]  /*3b50*/  @!P3 FMUL.FTZ R19, R19, -1.4426950216293334961 ;  /* 0xbfb8aa3b1313b820 */ /* 0x02afc80000410000 */
[----:B--2---:R-:W-:Y:S02]  /*3b60*/  @!P1 FMUL.FTZ R5, R22, -1.4426950216293334961 ;  /* 0xbfb8aa3b16059820 */ /* 0x004fe40000410000 */
[----:B------:R-:W-:Y:S01]  /*3b70*/  @!P0 FMUL.FTZ R3, R18, -1.4426950216293334961 ;  /* 0xbfb8aa3b12038820 */ /* 0x000fe20000410000 */
[----:B------:R-:W0:Y:S03]  /*3b80*/  @!P3 MUFU.EX2 R19, R19 ;  /* 0x000000130013b308 */ /* 0x000e260000000800 */
[----:B------:R-:W-:Y:S02]  /*3b90*/  @!P2 FMUL.FTZ R7, R16, -1.4426950216293334961 ;  /* 0xbfb8aa3b1007a820 */ /* 0x000fe40000410000 */
[----:B------:R-:W1:Y:S03]  /*3ba0*/  LDC.U8 R16, c[0x0][0x234] ;  /* 0x00008d00ff107b82 */ /* 0x000e660000000000 */
[----:B------:R-:W2:Y:S08]  /*3bb0*/  @!P1 MUFU.EX2 R5, R5 ;  /* 0x0000000500059308 */ /* 0x000eb00000000800 */
[----:B------:R-:W3:Y:S01]  /*3bc0*/  @!P2 MUFU.EX2 R7, R7 ;  /* 0x000000070007a308 */ /* 0x000ee20000000800 */
[----:B0-----:R-:W-:-:S07]  /*3bd0*/  @!P3 FADD.FTZ R0, R19, 1 ;  /* 0x3f8000001300b421 */ /* 0x001fce0000010000 */
[----:B------:R-:W0:Y:S01]  /*3be0*/  @!P0 MUFU.EX2 R3, R3 ;  /* 0x0000000300038308 */ /* 0x000e220000000800 */
[----:B--2---:R-:W-:-:S07]  /*3bf0*/  @!P1 FADD.FTZ R6, R5, 1 ;  /* 0x3f80000005069421 */ /* 0x004fce0000010000 */
[----:B----4-:R0:W2:Y:S01]  /*3c00*/  @!P3 MUFU.RCP R4, R0 ;  /* 0x000000000004b308 */ /* 0x0100a20000001000 */
[----:B---3--:R-:W-:-:S07]  /*3c10*/  @!P2 FADD.FTZ R8, R7, 1 ;  /* 0x3f8000000708a421 */ /* 0x008fce0000010000 */
[----:B------:R3:W4:Y:S01]  /*3c20*/  @!P1 MUFU.RCP R22, R6 ;  /* 0x0000000600169308 */ /* 0x0007220000001000 */
[----:B0-----:R-:W-:-:S07]  /*3c30*/  @!P0 FADD.FTZ R0, R3, 1 ;  /* 0x3f80000003008421 */ /* 0x001fce0000010000 */
[----:B------:R3:W0:Y:S08]  /*3c40*/  @!P2 MUFU.RCP R24, R8 ;  /* 0x000000080018a308 */ /* 0x0006300000001000 */
[----:B------:R3:W0:Y:S01]  /*3c50*/  @!P0 MUFU.RCP R18, R0 ;  /* 0x0000000000128308 */ /* 0x0006220000001000 */
[----:B-12-4-:R-:W-:Y:S05]  /*3c60*/  @P3 BRA `(.L_x_10080) ;  /* 0x0000000c00fc3947 */ /* 0x016fea0003800000 */
[----:B---3--:R-:W1:Y:S01]  /*3c70*/  LDC.64 R8, c[0x0][0x218] ;  /* 0x00008600ff087b82 */ /* 0x008e620000000a00 */
        /* <DEDUP_REMOVED lines=17> */
[----:B------:R-:W1:Y:S01]  /*3d90*/  F2I.FTZ.TRUNC.NTZ R3, R4 ;  /* 0x0000000400037305 */ /* 0x000e62000021f100 */
[----:B------:R-:W-:Y:S01]  /*3da0*/  IMAD.MOV.U32 R25, RZ, RZ, R26 ;  /* 0x000000ffff197224 */ /* 0x000fe200078e001a */
[----:B-1----:R1:W-:Y:S01]  /*3db0*/  STG.E.U8 desc[UR36][R8.64], R3 ;  /* 0x0000000308007986 */ /* 0x0023e2000c101124 */
[----:B------:R-:W-:Y:S05]  /*3dc0*/  BRA `(.L_x_10080) ;  /* 0x0000000c00a47947 */ /* 0x000fea0003800000 */
.L_x_10084:
[----:B------:R-:W1:Y:S01]  /*3dd0*/  F2I.S64.TRUNC R4, R4 ;  /* 0x0000000400047311 */ /* 0x000e62000020d900 */
[----:B------:R-:W-:Y:S02]  /*3de0*/  IMAD.MOV.U32 R25, RZ, RZ, R26 ;  /* 0x000000ffff197224 */ /* 0x000fe400078e001a */
[----:B-1----:R-:W-:-:S05]  /*3df0*/  IMAD.MOV.U32 R3, RZ, RZ, R4 ;  /* 0x000000ffff037224 */ /* 0x002fca00078e0004 */
[----:B------:R1:W-:Y:S01]  /*3e00*/  STG.E.U8 desc[UR36][R8.64], R3 ;  /* 0x0000000308007986 */ /* 0x0003e2000c101124 */
[----:B------:R-:W-:Y:S05]  /*3e10*/  BRA `(.L_x_10080) ;  /* 0x0000000c00907947 */ /* 0x000fea0003800000 */
.L_x_10083:
[----:B------:R-:W-:-:S13]  /*3e20*/  ISETP.NE.AND P0, PT, R0, 0x2, PT ;  /* 0x000000020000780c */ /* 0x000fda0003f05270 */
[----:B------:R-:W-:Y:S05]  /*3e30*/  @!P0 BRA `(.L_x_10086) ;  /* 0x0000000000308947 */ /* 0x000fea0003800000 */
[----:B------:R-:W-:-:S13]  /*3e40*/  ISETP.NE.AND P0, PT, R0, 0x3, PT ;  /* 0x000000030000780c */ /* 0x000fda0003f05270 */
[----:B------:R-:W-:Y:S05]  /*3e50*/  @!P0 BRA `(.L_x_10087) ;  /* 0x0000000000188947 */ /* 0x000fea0003800000 */
[----:B------:R-:W-:-:S13]  /*3e60*/  ISETP.NE.AND P0, PT, R0, 0x4, PT ;  /* 0x000000040000780c */ /* 0x000fda0003f05270 */
[----:B------:R-:W-:Y:S05]  /*3e70*/  @P0 BRA `(.L_x_10085) ;  /* 0x0000000c00140947 */ /* 0x000fea0003800000 */
[----:B------:R-:W1:Y:S01]  /*3e80*/  F2I.S64.TRUNC R4, R4 ;  /* 0x0000000400047311 */ /* 0x000e62000020d900 */
[----:B------:R-:W-:Y:S01]  /*3e90*/  IMAD.MOV.U32 R25, RZ, RZ, R26 ;  /* 0x000000ffff197224 */ /* 0x000fe200078e001a */
[----:B-1----:R1:W-:Y:S01]  /*3ea0*/  STG.E.64 desc[UR36][R8.64], R4 ;  /* 0x0000000408007986 */ /* 0x0023e2000c101b24 */
[----:B------:R-:W-:Y:S05]  /*3eb0*/  BRA `(.L_x_10080) ;  /* 0x0000000c00687947 */ /* 0x000fea0003800000 */
.L_x_10087:
[----:B------:R-:W1:Y:S01]  /*3ec0*/  F2I.FTZ.TRUNC.NTZ R3, R4 ;  /* 0x0000000400037305 */ /* 0x000e62000021f100 */
[----:B------:R-:W-:Y:S01]  /*3ed0*/  IMAD.MOV.U32 R25, RZ, RZ, R26 ;  /* 0x000000ffff197224 */ /* 0x000fe200078e001a */
[----:B-1----:R1:W-:Y:S01]  /*3ee0*/  STG.E desc[UR36][R8.64], R3 ;  /* 0x0000000308007986 */ /* 0x0023e2000c101924 */
[----:B------:R-:W-:Y:S05]  /*3ef0*/  BRA `(.L_x_10080) ;  /* 0x0000000c00587947 */ /* 0x000fea0003800000 */
.L_x_10086:
[----:B------:R-:W1:Y:S01]  /*3f00*/  F2I.FTZ.TRUNC.NTZ R3, R4 ;  /* 0x0000000400037305 */ /* 0x000e62000021f100 */
[----:B------:R-:W-:Y:S01]  /*3f10*/  IMAD.MOV.U32 R25, RZ, RZ, R26 ;  /* 0x000000ffff197224 */ /* 0x000fe200078e001a */
[----:B-1----:R1:W-:Y:S01]  /*3f20*/  STG.E.U16 desc[UR36][R8.64], R3 ;  /* 0x0000000308007986 */ /* 0x0023e2000c101524 */
[----:B------:R-:W-:Y:S05]  /*3f30*/  BRA `(.L_x_10080) ;  /* 0x0000000c00487947 */ /* 0x000fea0003800000 */
.L_x_10082:
        /* <DEDUP_REMOVED lines=9> */
.L_x_10089:
[----:B------:R-:W-:Y:S01]  /*3fd0*/  F2FP.F16.F32.PACK_AB R4, RZ, R4 ;  /* 0x00000004ff04723e */ /* 0x000fe200000000ff */
[----:B------:R-:W-:-:S04]  /*3fe0*/  IMAD.MOV.U32 R25, RZ, RZ, R26 ;  /* 0x000000ffff197224 */ /* 0x000fc800078e001a */
[----:B------:R1:W-:Y:S01]  /*3ff0*/  STG.E.U16 desc[UR36][R8.64], R4 ;  /* 0x0000000408007986 */ /* 0x0003e2000c101524 */
[----:B------:R-:W-:Y:S05]  /*4000*/  BRA `(.L_x_10080) ;  /* 0x0000000c00147947 */ /* 0x000fea0003800000 */
.L_x_10088:
        /* <DEDUP_REMOVED lines=10> */
.L_x_10091:
[----:B------:R-:W-:Y:S01]  /*40b0*/  F2FP.F16.F32.PACK_AB R3, RZ, R4 ;  /* 0x00000004ff03723e */ /* 0x000fe200000000ff */
[----:B------:R-:W-:-:S03]  /*40c0*/  IMAD.MOV.U32 R25, RZ, RZ, R26 ;  /* 0x000000ffff197224 */ /* 0x000fc600078e001a */
[----:B------:R-:W-:-:S05]  /*40d0*/  PRMT R3, R3, 0x5410, RZ ;  /* 0x0000541003037816 */ /* 0x000fca00000000ff */
[----:B------:R1:W-:Y:S01]  /*40e0*/  STG.E desc[UR36][R8.64], R3 ;  /* 0x0000000308007986 */ /* 0x0003e2000c101924 */
[----:B------:R-:W-:Y:S05]  /*40f0*/  BRA `(.L_x_10080) ;  /* 0x0000000800d87947 */ /* 0x000fea0003800000 */
.L_x_10090:
[----:B------:R-:W-:Y:S01]  /*4100*/  FMUL.FTZ R4, R4, 1 ;  /* 0x3f80000004047820 */ /* 0x000fe20000410000 */
[----:B------:R-:W-:-:S05]  /*4110*/  IMAD.MOV.U32 R25, RZ, RZ, R26 ;  /* 0x000000ffff197224 */ /* 0x000fca00078e001a */
[----:B------:R-:W1:Y:S02]  /*4120*/  F2F.F64.F32 R4, R4 ;  /* 0x0000000400047310 */ /* 0x000e640000201800 */
[----:B-1----:R1:W-:Y:S01]  /*4130*/  STG.E.64 desc[UR36][R8.64], R4 ;  /* 0x0000000408007986 */ /* 0x0023e2000c101b24 */
[----:B------:R-:W-:Y:S05]  /*4140*/  BRA `(.L_x_10080) ;  /* 0x0000000800c47947 */ /* 0x000fea0003800000 */
.L_x_10081:
        /* <DEDUP_REMOVED lines=13> */
.L_x_10094:
[----:B------:R-:W-:Y:S01]  /*4220*/  FMUL.FTZ R4, R4, 1 ;  /* 0x3f80000004047820 */ /* 0x000fe20000410000 */
[----:B------:R-:W-:Y:S01]  /*4230*/  CS2R R6, SRZ ;  /* 0x0000000000067805 */ /* 0x000fe2000001ff00 */
[----:B------:R-:W-:-:S04]  /*4240*/  IMAD.MOV.U32 R25, RZ, RZ, R26 ;  /* 0x000000ffff197224 */ /* 0x000fc800078e001a */
[----:B------:R-:W1:Y:S02]  /*4250*/  F2F.F64.F32 R4, R4 ;  /* 0x0000000400047310 */ /* 0x000e640000201800 */
[----:B-1----:R1:W-:Y:S01]  /*4260*/  STG.E.128 desc[UR36][R8.64], R4 ;  /* 0x0000000408007986 */ /* 0x0023e2000c101d24 */
[----:B------:R-:W-:Y:S05]  /*4270*/  BRA `(.L_x_10080) ;  /* 0x0000000800787947 */ /* 0x000fea0003800000 */
.L_x_10093:
        /* <DEDUP_REMOVED lines=20> */
.L_x_10098:
[----:B------:R-:W-:Y:S05]  /*43c0*/  BSYNC B0 ;  /* 0x0000000000007941 */ /* 0x000fea0003800000 */
.L_x_10097:
[----:B------:R-:W-:Y:S01]  /*43d0*/  LOP3.LUT R5, R0, R5, RZ, 0xfc, !PT ;  /* 0x0000000500057212 */ /* 0x000fe200078efcff */
[----:B------:R-:W-:-:S04]  /*43e0*/  IMAD.MOV.U32 R25, RZ, RZ, R26 ;  /* 0x000000ffff197224 */ /* 0x000fc800078e001a */
[----:B------:R1:W-:Y:S01]  /*43f0*/  STG.E.U8 desc[UR36][R8.64], R5 ;  /* 0x0000000508007986 */ /* 0x0003e2000c101124 */
[----:B------:R-:W-:Y:S05]  /*4400*/  BRA `(.L_x_10080) ;  /* 0x0000000800147947 */ /* 0x000fea0003800000 */
.L_x_10096:
        /* <DEDUP_REMOVED lines=12> */
.L_x_10100:
[----:B------:R-:W-:Y:S01]  /*44d0*/  IMAD.MOV.U32 R0, RZ, RZ, 0x7f ;  /* 0x0000007fff007424 */ /* 0x000fe200078e00ff */
[----:B------:R-:W-:-:S04]  /*44e0*/  ISETP.GT.U32.AND P0, PT, R5, 0x7f800000, PT ;  /* 0x7f8000000500780c */ /* 0x000fc80003f04070 */
[----:B------:R-:W-:-:S09]  /*44f0*/  SEL R0, R0, 0x7c, P0 ;  /* 0x0000007c00007807 */ /* 0x000fd20000000000 */
.L_x_10101:
[----:B------:R-:W-:Y:S05]  /*4500*/  BSYNC B0 ;  /* 0x0000000000007941 */ /* 0x000fea0003800000 */
.L_x_10099:
[----:B------:R-:W-:Y:S01]  /*4510*/  LOP3.LUT R4, R4, 0x80000000, RZ, 0xc0, !PT ;  /* 0x8000000004047812 */ /* 0x000fe200078ec0ff */
[----:B------:R-:W-:-:S03]  /*4520*/  IMAD.MOV.U32 R25, RZ, RZ, R26 ;  /* 0x000000ffff197224 */ /* 0x000fc600078e001a */
[----:B------:R-:W-:-:S04]  /*4530*/  SHF.R.U32.HI R3, RZ, 0x18, R4 ;  /* 0x00000018ff037819 */ /* 0x000fc80000011604 */
[----:B------:R-:W-:-:S05]  /*4540*/  LOP3.LUT R3, R0, R3, RZ, 0xfc, !PT ;  /* 0x0000000300037212 */ /* 0x000fca00078efcff */
[----:B------:R1:W-:Y:S01]  /*4550*/  STG.E.U8 desc[UR36][R8.64], R3 ;  /* 0x0000000308007986 */ /* 0x0003e2000c101124 */
[----:B------:R-:W-:Y:S05]  /*4560*/  BRA `(.L_x_10080) ;  /* 0x0000000400bc7947 */ /* 0x000fea0003800000 */
.L_x_10095:
[----:B------:R-:W-:Y:S01]  /*4570*/  F2FP.BF16.F32.PACK_AB R4, RZ, R4 ;  /* 0x00000004ff04723e */ /* 0x000fe200000010ff */
[----:B------:R-:W-:-:S04]  /*4580*/  IMAD.MOV.U32 R25, RZ, RZ, R26 ;  /* 0x000000ffff197224 */ /* 0x000fc800078e001a */
[----:B------:R1:W-:Y:S01]  /*4590*/  STG.E.U16 desc[UR36][R8.64], R4 ;  /* 0x0000000408007986 */ /* 0x0003e2000c101524 */
[----:B------:R-:W-:Y:S05]  /*45a0*/  BRA `(.L_x_10080) ;  /* 0x0000000400ac7947 */ /* 0x000fea0003800000 */
.L_x_10092:
        /* <DEDUP_REMOVED lines=8> */
[----:B------:R-:W1:Y:S01]  /*4630*/  F2I.FTZ.U32.TRUNC.NTZ R3, R4 ;  /* 0x0000000400037305 */ /* 0x000e62000021f000 */
[----:B------:R-:W-:Y:S01]  /*4640*/  IMAD.MOV.U32 R25, RZ, RZ, R26 ;  /* 0x000000ffff197224 */ /* 0x000fe200078e001a */
[----:B-1----:R1:W-:Y:S01]  /*4650*/  STG.E.U16 desc[UR36][R8.64], R3 ;  /* 0x0000000308007986 */ /* 0x0023e2000c101524 */
[----:B------:R-:W-:Y:S05]  /*4660*/  BRA `(.L_x_10080) ;  /* 0x00000004007c7947 */ /* 0x000fea0003800000 */
.L_x_10104:
        /* <DEDUP_REMOVED lines=16> */
.L_x_10107:
[----:B------:R-:W-:-:S04]  /*4770*/  LOP3.LUT R4, R4, 0x80000000, RZ, 0xc0, !PT ;  /* 0x8000000004047812 */ /* 0x000fc800078ec0ff */
[----:B------:R-:W-:-:S04]  /*4780*/  SHF.R.U32.HI R4, RZ, 0x18, R4 ;  /* 0x00000018ff047819 */ /* 0x000fc80000011604 */
[----:B------:R-:W-:-:S04]  /*4790*/  LOP3.LUT R3, R3, R4, RZ, 0xfc, !PT ;  /* 0x0000000403037212 */ /* 0x000fc800078efcff */
[----:B------:R-:W-:-:S07]  /*47a0*/  PRMT R0, R3, 0x7610, R0 ;  /* 0x0000761003007816 */ /* 0x000fce0000000000 */
.L_x_10106:
[----:B------:R-:W-:Y:S05]  /*47b0*/  BSYNC B0 ;  /* 0x0000000000007941 */ /* 0x000fea0003800000 */
.L_x_10105:
[----:B------:R1:W-:Y:S01]  /*47c0*/  STG.E.U8 desc[UR36][R8.64], R0 ;  /* 0x0000000008007986 */ /* 0x0003e2000c101124 */
[----:B------:R-:W-:Y:S01]  /*47d0*/  IMAD.MOV.U32 R25, RZ, RZ, R26 ;  /* 0x000000ffff197224 */ /* 0x000fe200078e001a */
[----:B------:R-:W-:Y:S06]  /*47e0*/  BRA `(.L_x_10080) ;  /* 0x00000004001c7947 */ /* 0x000fec0003800000 */
.L_x_10103:
        /* <DEDUP_REMOVED lines=16> */
.L_x_10110:
[----:B------:R-:W-:-:S04]  /*48f0*/  LOP3.LUT R4, R4, 0x80000000, RZ, 0xc0, !PT ;  /* 0x8000000004047812 */ /* 0x000fc800078ec0ff */
[----:B------:R-:W-:-:S04]  /*4900*/  SHF.R.U32.HI R4, RZ, 0x18, R4 ;  /* 0x00000018ff047819 */ /* 0x000fc80000011604 */
[----:B------:R-:W-:-:S04]  /*4910*/  LOP3.LUT R3, R3, R4, RZ, 0xfc, !PT ;  /* 0x0000000403037212 */ /* 0x000fc800078efcff */
[----:B------:R-:W-:-:S07]  /*4920*/  PRMT R0, R3, 0x7610, R0 ;  /* 0x0000761003007816 */ /* 0x000fce0000000000 */
.L_x_10109:
[----:B------:R-:W-:Y:S05]  /*4930*/  BSYNC B0 ;  /* 0x0000000000007941 */ /* 0x000fea0003800000 */
.L_x_10108:
[----:B------:R1:W-:Y:S01]  /*4940*/  STG.E.U8 desc[UR36][R8.64], R0 ;  /* 0x0000000008007986 */ /* 0x0003e2000c101124 */
[----:B------:R-:W-:Y:S01]  /*4950*/  IMAD.MOV.U32 R25, RZ, RZ, R26 ;  /* 0x000000ffff197224 */ /* 0x000fe200078e001a */
[----:B------:R-:W-:Y:S06]  /*4960*/  BRA `(.L_x_10080) ;  /* 0x0000000000bc7947 */ /* 0x000fec0003800000 */
.L_x_10102:
        /* <DEDUP_REMOVED lines=22> */
.L_x_10085:
        /* <DEDUP_REMOVED lines=15> */
[----:B01----:R-:W-:Y:S05]  /*4bc0*/  CALL.ABS.NOINC R14 ;  /* 0x000000000e007343 */ /* 0x003fea0003c00000 */
.L_x_10113:
[----:B------:R-:W-:Y:S01]  /*4bd0*/  IMAD.MOV.U32 R25, RZ, RZ, R26 ;  /* 0x000000ffff197224 */ /* 0x000fe200078e001a */
[----:B------:R-:W-:Y:S06]  /*4be0*/  BRA `(.L_x_10080) ;  /* 0x00000000001c7947 */ /* 0x000fec0003800000 */
.L_x_10112:
[----:B------:R-:W1:Y:S01]  /*4bf0*/  F2I.U64.TRUNC R4, R4 ;  /* 0x0000000400047311 */ /* 0x000e62000020d800 */
[----:B------:R-:W-:Y:S01]  /*4c00*/  IMAD.MOV.U32 R25, RZ, RZ, R26 ;  /* 0x000000ffff197224 */ /* 0x000fe200078e001a */
[----:B-1----:R4:W-:Y:S01]  /*4c10*/  STG.E.64 desc[UR36][R8.64], R4 ;  /* 0x0000000408007986 */ /* 0x0029e2000c101b24 */
[----:B------:R-:W-:Y:S05]  /*4c20*/  BRA `(.L_x_10080) ;  /* 0x00000000000c7947 */ /* 0x000fea0003800000 */
.L_x_10111:
[----:B------:R-:W1:Y:S01]  /*4c30*/  F2I.FTZ.U32.TRUNC.NTZ R3, R4 ;  /* 0x0000000400037305 */ /* 0x000e62000021f000 */
[----:B------:R-:W-:Y:S01]  /*4c40*/  IMAD.MOV.U32 R25, RZ, RZ, R26 ;  /* 0x000000ffff197224 */ /* 0x000fe200078e001a */
[----:B-1----:R1:W-:Y:S06]  /*4c50*/  STG.E desc[UR36][R8.64], R3 ;  /* 0x0000000308007986 */ /* 0x0023ec000c101924 */
.L_x_10080:
[----:B------:R-:W-:Y:S05]  /*4c60*/  BSYNC B6 ;  /* 0x0000000000067941 */ /* 0x000fea0003800000 */
.L_x_10079:
[----:B------:R-:W-:Y:S01]  /*4c70*/  ISETP.GE.AND P0, PT, R25, R17, PT ;  /* 0x000000111900720c */ /* 0x000fe20003f06270 */
[----:B------:R-:W-:-:S12]  /*4c80*/  BSSY B6, `(.L_x_10114) ;  /* 0x00001d8000067945 */ /* 0x000fd80003800000 */
[----:B------:R-:W-:Y:S05]  /*4c90*/  @P0 BRA `(.L_x_10115) ;  /* 0x0000001c00580947 */ /* 0x000fea0003800000 */
[----:B-1234-:R-:W1:Y:S01]  /*4ca0*/  LDC.64 R8, c[0x0][0x218] ;  /* 0x00008600ff087b82 */ /* 0x01ee620000000a00 */
        /* <DEDUP_REMOVED lines=20> */
.L_x_10119:
[----:B0-----:R-:W0:Y:S02]  /*4df0*/  F2I.S64.TRUNC R18, R18 ;  /* 0x0000001200127311 */ /* 0x001e24000020d900 */
[----:B0-----:R-:W-:-:S05]  /*4e00*/  IMAD.MOV.U32 R3, RZ, RZ, R18 ;  /* 0x000000ffff037224 */ /* 0x001fca00078e0012 */
[----:B------:R0:W-:Y:S01]  /*4e10*/  STG.E.U8 desc[UR36][R8.64], R3 ;  /* 0x0000000308007986 */ /* 0x0001e2000c101124 */
[----:B------:R-:W-:Y:S05]  /*4e20*/  BRA `(.L_x_10121) ;  /* 0x0000000c00407947 */ /* 0x000fea0003800000 */
.L_x_10118:
        /* <DEDUP_REMOVED lines=9> */
.L_x_10123:
[----:B0-----:R-:W0:Y:S02]  /*4ec0*/  F2I.FTZ.TRUNC.NTZ R3, R18 ;  /* 0x0000001200037305 */ /* 0x001e24000021f100 */
[----:B0-----:R0:W-:Y:S01]  /*4ed0*/  STG.E desc[UR36][R8.64], R3 ;  /* 0x0000000308007986 */ /* 0x0011e2000c101924 */
[----:B------:R-:W-:Y:S05]  /*4ee0*/  BRA `(.L_x_10121) ;  /* 0x0000000c00107947 */ /* 0x000fea0003800000 */
.L_x_10122:
[----:B0-----:R-:W0:Y:S02]  /*4ef0*/  F2I.FTZ.TRUNC.NTZ R3, R18 ;  /* 0x0000001200037305 */ /* 0x001e24000021f100 */
[----:B0-----:R0:W-:Y:S01]  /*4f00*/  STG.E.U16 desc[UR36][R8.64], R3 ;  /* 0x0000000308007986 */ /* 0x0011e2000c101524 */
[----:B------:R-:W-:Y:S05]  /*4f10*/  BRA `(.L_x_10121) ;  /* 0x0000000c00047947 */ /* 0x000fea0003800000 */
.L_x_10117:
        /* <DEDUP_REMOVED lines=8> */
.L_x_10125:
[----:B0-----:R-:W-:-:S05]  /*4fa0*/  F2FP.F16.F32.PACK_AB R18, RZ, R18 ;  /* 0x00000012ff12723e */ /* 0x001fca00000000ff */
[----:B------:R0:W-:Y:S01]  /*4fb0*/  STG.E.U16 desc[UR36][R8.64], R18 ;  /* 0x0000001208007986 */ /* 0x0001e2000c101524 */
[----:B------:R-:W-:Y:S05]  /*4fc0*/  BRA `(.L_x_10121) ;  /* 0x0000000800d87947 */ /* 0x000fea0003800000 */
.L_x_10124:
        /* <DEDUP_REMOVED lines=9> */
.L_x_10127:
[----:B0-----:R-:W-:-:S04]  /*5060*/  F2FP.F16.F32.PACK_AB R3, RZ, R18 ;  /* 0x00000012ff03723e */ /* 0x001fc800000000ff */
[----:B------:R-:W-:-:S05]  /*5070*/  PRMT R3, R3, 0x5410, RZ ;  /* 0x0000541003037816 */ /* 0x000fca00000000ff */
[----:B------:R0:W-:Y:S01]  /*5080*/  STG.E desc[UR36][R8.64], R3 ;  /* 0x0000000308007986 */ /* 0x0001e2000c101924 */
[----:B------:R-:W-:Y:S05]  /*5090*/  BRA `(.L_x_10121) ;  /* 0x0000000800a47947 */ /* 0x000fea0003800000 */
.L_x_10126:
[----:B0-----:R-:W-:-:S06]  /*50a0*/  FMUL.FTZ R4, R18, 1 ;  /* 0x3f80000012047820 */ /* 0x001fcc0000410000 */
[----:B------:R-:W0:Y:S02]  /*50b0*/  F2F.F64.F32 R4, R4 ;  /* 0x0000000400047310 */ /* 0x000e240000201800 */
[----:B0-----:R0:W-:Y:S01]  /*50c0*/  STG.E.64 desc[UR36][R8.64], R4 ;  /* 0x0000000408007986 */ /* 0x0011e2000c101b24 */
[----:B------:R-:W-:Y:S05]  /*50d0*/  BRA `(.L_x_10121) ;  /* 0x0000000800947947 */ /* 0x000fea0003800000 */
.L_x_10116:
        /* <DEDUP_REMOVED lines=12> */
.L_x_10130:
[----:B0-----:R-:W-:Y:S01]  /*51a0*/  FMUL.FTZ R4, R18, 1 ;  /* 0x3f80000012047820 */ /* 0x001fe20000410000 */
[----:B------:R-:W-:-:S05]  /*51b0*/  CS2R R6, SRZ ;  /* 0x0000000000067805 */ /* 0x000fca000001ff00 */
[----:B------:R-:W0:Y:S02]  /*51c0*/  F2F.F64.F32 R4, R4 ;  /* 0x0000000400047310 */ /* 0x000e240000201800 */
[----:B0-----:R0:W-:Y:S01]  /*51d0*/  STG.E.128 desc[UR36][R8.64], R4 ;  /* 0x0000000408007986 */ /* 0x0011e2000c101d24 */
[----:B------:R-:W-:Y:S05]  /*51e0*/  BRA `(.L_x_10121) ;  /* 0x0000000800507947 */ /* 0x000fea0003800000 */
.L_x_10129:
        /* <DEDUP_REMOVED lines=20> */
.L_x_10134:
[----:B------:R-:W-:Y:S05]  /*5330*/  BSYNC B0 ;  /* 0x0000000000007941 */ /* 0x000fea0003800000 */
.L_x_10133:
[----:B------:R-:W-:-:S05]  /*5340*/  LOP3.LUT R5, R0, R5, RZ, 0xfc, !PT ;  /* 0x0000000500057212 */ /* 0x000fca00078efcff */
[----:B------:R0:W-:Y:S01]  /*5350*/  STG.E.U8 desc[UR36][R8.64], R5 ;  /* 0x0000000508007986 */ /* 0x0001e2000c101124 */
[----:B------:R-:W-:Y:S05]  /*5360*/  BRA `(.L_x_10121) ;  /* 0x0000000400f07947 */ /* 0x000fea0003800000 */
.L_x_10132:
        /* <DEDUP_REMOVED lines=12> */
.L_x_10136:
[----:B------:R-:W-:Y:S01]  /*5430*/  IMAD.MOV.U32 R0, RZ, RZ, 0x7f ;  /* 0x0000007fff007424 */ /* 0x000fe200078e00ff */
[----:B------:R-:W-:-:S04]  /*5440*/  ISETP.GT.U32.AND P0, PT, R4, 0x7f800000, PT ;  /* 0x7f8000000400780c */ /* 0x000fc80003f04070 */
[----:B------:R-:W-:-:S09]  /*5450*/  SEL R0, R0, 0x7c, P0 ;  /* 0x0000007c00007807 */ /* 0x000fd20000000000 */
.L_x_10137:
[----:B------:R-:W-:Y:S05]  /*5460*/  BSYNC B0 ;  /* 0x0000000000007941 */ /* 0x000fea0003800000 */
.L_x_10135:
[----:B------:R-:W-:-:S04]  /*5470*/  LOP3.LUT R18, R18, 0x80000000, RZ, 0xc0, !PT ;  /* 0x8000000012127812 */ /* 0x000fc800078ec0ff */
[----:B------:R-:W-:-:S04]  /*5480*/  SHF.R.U32.HI R3, RZ, 0x18, R18 ;  /* 0x00000018ff037819 */ /* 0x000fc80000011612 */
[----:B------:R-:W-:-:S05]  /*5490*/  LOP3.LUT R3, R0, R3, RZ, 0xfc, !PT ;  /* 0x0000000300037212 */ /* 0x000fca00078efcff */
[----:B------:R0:W-:Y:S01]  /*54a0*/  STG.E.U8 desc[UR36][R8.64], R3 ;  /* 0x0000000308007986 */ /* 0x0001e2000c101124 */
[----:B------:R-:W-:Y:S05]  /*54b0*/  BRA `(.L_x_10121) ;  /* 0x00000004009c7947 */ /* 0x000fea0003800000 */
.L_x_10131:
[----:B0-----:R-:W-:-:S05]  /*54c0*/  F2FP.BF16.F32.PACK_AB R18, RZ, R18 ;  /* 0x00000012ff12723e */ /* 0x001fca00000010ff */
[----:B------:R0:W-:Y:S01]  /*54d0*/  STG.E.U16 desc[UR36][R8.64], R18 ;  /* 0x0000001208007986 */ /* 0x0001e2000c101524 */
[----:B------:R-:W-:Y:S05]  /*54e0*/  BRA `(.L_x_10121) ;  /* 0x0000000400907947 */ /* 0x000fea0003800000 */
.L_x_10128:
        /* <DEDUP_REMOVED lines=11> */
.L_x_10140:
        /* <DEDUP_REMOVED lines=16> */
.L_x_10143:
[----:B------:R-:W-:-:S04]  /*56a0*/  LOP3.LUT R18, R18, 0x80000000, RZ, 0xc0, !PT ;  /* 0x8000000012127812 */ /* 0x000fc800078ec0ff */
[----:B------:R-:W-:-:S04]  /*56b0*/  SHF.R.U32.HI R3, RZ, 0x18, R18 ;  /* 0x00000018ff037819 */ /* 0x000fc80000011612 */
[----:B------:R-:W-:-:S04]  /*56c0*/  LOP3.LUT R0, R0, R3, RZ, 0xfc, !PT ;  /* 0x0000000300007212 */ /* 0x000fc800078efcff */
[----:B------:R-:W-:-:S07]  /*56d0*/  PRMT R4, R0, 0x7610, R4 ;  /* 0x0000761000047816 */ /* 0x000fce0000000004 */
.L_x_10142:
[----:B------:R-:W-:Y:S05]  /*56e0*/  BSYNC B0 ;  /* 0x0000000000007941 */ /* 0x000fea0003800000 */
.L_x_10141:
[----:B------:R3:W-:Y:S01]  /*56f0*/  STG.E.U8 desc[UR36][R8.64], R4 ;  /* 0x0000000408007986 */ /* 0x0007e2000c101124 */
[----:B------:R-:W-:Y:S05]  /*5700*/  BRA `(.L_x_10121) ;  /* 0x0000000400087947 */ /* 0x000fea0003800000 */
.L_x_10139:
        /* <DEDUP_REMOVED lines=16> */
.L_x_10146:
[----:B------:R-:W-:-:S04]  /*5810*/  LOP3.LUT R18, R18, 0x80000000, RZ, 0xc0, !PT ;  /* 0x8000000012127812 */ /* 0x000fc800078ec0ff */
[----:B------:R-:W-:-:S04]  /*5820*/  SHF.R.U32.HI R3, RZ, 0x18, R18 ;  /* 0x00000018ff037819 */ /* 0x000fc80000011612 */
[----:B------:R-:W-:-:S04]  /*5830*/  LOP3.LUT R0, R0, R3, RZ, 0xfc, !PT ;  /* 0x0000000300007212 */ /* 0x000fc800078efcff */
[----:B------:R-:W-:-:S07]  /*5840*/  PRMT R4, R0, 0x7610, R4 ;  /* 0x0000761000047816 */ /* 0x000fce0000000004 */
.L_x_10145:
[----:B------:R-:W-:Y:S05]  /*5850*/  BSYNC B0 ;  /* 0x0000000000007941 */ /* 0x000fea0003800000 */
.L_x_10144:
[----:B------:R0:W-:Y:S01]  /*5860*/  STG.E.U8 desc[UR36][R8.64], R4 ;  /* 0x0000000408007986 */ /* 0x0001e2000c101124 */
[----:B------:R-:W-:Y:S05]  /*5870*/  BRA `(.L_x_10121) ;  /* 0x0000000000ac7947 */ /* 0x000fea0003800000 */
.L_x_10138:
        /* <DEDUP_REMOVED lines=21> */
.L_x_10120:
        /* <DEDUP_REMOVED lines=16> */
.L_x_10149:
[----:B------:R-:W-:Y:S05]  /*5ad0*/  BRA `(.L_x_10121) ;  /* 0x0000000000147947 */ /* 0x000fea0003800000 */
.L_x_10148:
[----:B0-----:R-:W0:Y:S02]  /*5ae0*/  F2I.U64.TRUNC R18, R18 ;  /* 0x0000001200127311 */ /* 0x001e24000020d800 */
[----:B0-----:R2:W-:Y:S01]  /*5af0*/  STG.E.64 desc[UR36][R8.64], R18 ;  /* 0x0000001208007986 */ /* 0x0015e2000c101b24 */
[----:B------:R-:W-:Y:S05]  /*5b00*/  BRA `(.L_x_10121) ;  /* 0x0000000000087947 */ /* 0x000fea0003800000 */
.L_x_10147:
[----:B0-----:R-:W0:Y:S02]  /*5b10*/  F2I.FTZ.U32.TRUNC.NTZ R3, R18 ;  /* 0x0000001200037305 */ /* 0x001e24000021f000 */
[----:B0-----:R0:W-:Y:S02]  /*5b20*/  STG.E desc[UR36][R8.64], R3 ;  /* 0x0000000308007986 */ /* 0x0011e4000c101924 */
.L_x_10121:
        /* <DEDUP_REMOVED lines=24> */
.L_x_10153:
[----:B------:R-:W0:Y:S02]  /*5cb0*/  F2I.S64.TRUNC R22, R22 ;  /* 0x0000001600167311 */ /* 0x000e24000020d900 */
[----:B0-----:R-:W-:-:S05]  /*5cc0*/  IMAD.MOV.U32 R3, RZ, RZ, R22 ;  /* 0x000000ffff037224 */ /* 0x001fca00078e0016 */
[----:B------:R0:W-:Y:S01]  /*5cd0*/  STG.E.U8 desc[UR36][R8.64], R3 ;  /* 0x0000000308007986 */ /* 0x0001e2000c101124 */
[----:B------:R-:W-:Y:S05]  /*5ce0*/  BRA `(.L_x_10155) ;  /* 0x0000000c00407947 */ /* 0x000fea0003800000 */
.L_x_10152:
        /* <DEDUP_REMOVED lines=9> */
.L_x_10157:
[----:B------:R-:W0:Y:S02]  /*5d80*/  F2I.FTZ.TRUNC.NTZ R3, R22 ;  /* 0x0000001600037305 */ /* 0x000e24000021f100 */
[----:B0-----:R3:W-:Y:S01]  /*5d90*/  STG.E desc[UR36][R8.64], R3 ;  /* 0x0000000308007986 */ /* 0x0017e2000c101924 */
[----:B------:R-:W-:Y:S05]  /*5da0*/  BRA `(.L_x_10155) ;  /* 0x0000000c00107947 */ /* 0x000fea0003800000 */
.L_x_10156:
[----:B------:R-:W0:Y:S02]  /*5db0*/  F2I.FTZ.TRUNC.NTZ R3, R22 ;  /* 0x0000001600037305 */ /* 0x000e24000021f100 */
[----:B0-----:R2:W-:Y:S01]  /*5dc0*/  STG.E.U16 desc[UR36][R8.64], R3 ;  /* 0x0000000308007986 */ /* 0x0015e2000c101524 */
[----:B------:R-:W-:Y:S05]  /*5dd0*/  BRA `(.L_x_10155) ;  /* 0x0000000c00047947 */ /* 0x000fea0003800000 */
.L_x_10151:
        /* <DEDUP_REMOVED lines=8> */
.L_x_10159:
[----:B------:R-:W-:-:S05]  /*5e60*/  F2FP.F16.F32.PACK_AB R22, RZ, R22 ;  /* 0x00000016ff16723e */ /* 0x000fca00000000ff */
[----:B------:R0:W-:Y:S01]  /*5e70*/  STG.E.U16 desc[UR36][R8.64], R22 ;  /* 0x0000001608007986 */ /* 0x0001e2000c101524 */
[----:B------:R-:W-:Y:S05]  /*5e80*/  BRA `(.L_x_10155) ;  /* 0x0000000800d87947 */ /* 0x000fea0003800000 */
.L_x_10158:
        /* <DEDUP_REMOVED lines=9> */
.L_x_10161:
[----:B------:R-:W-:-:S04]  /*5f20*/  F2FP.F16.F32.PACK_AB R3, RZ, R22 ;  /* 0x00000016ff03723e */ /* 0x000fc800000000ff */
[----:B------:R-:W-:-:S05]  /*5f30*/  PRMT R3, R3, 0x5410, RZ ;  /* 0x0000541003037816 */ /* 0x000fca00000000ff */
[----:B------:R0:W-:Y:S01]  /*5f40*/  STG.E desc[UR36][R8.64], R3 ;  /* 0x0000000308007986 */ /* 0x0001e2000c101924 */
[----:B------:R-:W-:Y:S05]  /*5f50*/  BRA `(.L_x_10155) ;  /* 0x0000000800a47947 */ /* 0x000fea0003800000 */
.L_x_10160:
[----:B------:R-:W-:-:S06]  /*5f60*/  FMUL.FTZ R4, R22, 1 ;  /* 0x3f80000016047820 */ /* 0x000fcc0000410000 */
[----:B------:R-:W0:Y:S02]  /*5f70*/  F2F.F64.F32 R4, R4 ;  /* 0x0000000400047310 */ /* 0x000e240000201800 */
[----:B0-----:R0:W-:Y:S01]  /*5f80*/  STG.E.64 desc[UR36][R8.64], R4 ;  /* 0x0000000408007986 */ /* 0x0011e2000c101b24 */
[----:B------:R-:W-:Y:S05]  /*5f90*/  BRA `(.L_x_10155) ;  /* 0x0000000800947947 */ /* 0x000fea0003800000 */
.L_x_10150:
        /* <DEDUP_REMOVED lines=12> */
.L_x_10164:
[----:B------:R-:W-:Y:S01]  /*6060*/  FMUL.FTZ R4, R22, 1 ;  /* 0x3f80000016047820 */ /* 0x000fe20000410000 */
[----:B------:R-:W-:-:S05]  /*6070*/  CS2R R6, SRZ ;  /* 0x0000000000067805 */ /* 0x000fca000001ff00 */
[----:B------:R-:W0:Y:S02]  /*6080*/  F2F.F64.F32 R4, R4 ;  /* 0x0000000400047310 */ /* 0x000e240000201800 */
[----:B0-----:R0:W-:Y:S01]  /*6090*/  STG.E.128 desc[UR36][R8.64], R4 ;  /* 0x0000000408007986 */ /* 0x0011e2000c101d24 */
[----:B------:R-:W-:Y:S05]  /*60a0*/  BRA `(.L_x_10155) ;  /* 0x0000000800507947 */ /* 0x000fea0003800000 */
.L_x_10163:
        /* <DEDUP_REMOVED lines=20> */
.L_x_10168:
[----:B------:R-:W-:Y:S05]  /*61f0*/  BSYNC B0 ;  /* 0x0000000000007941 */ /* 0x000fea0003800000 */
.L_x_10167:
[----:B------:R-:W-:-:S05]  /*6200*/  LOP3.LUT R5, R0, R5, RZ, 0xfc, !PT ;  /* 0x0000000500057212 */ /* 0x000fca00078efcff */
[----:B------:R0:W-:Y:S01]  /*6210*/  STG.E.U8 desc[UR36][R8.64], R5 ;  /* 0x0000000508007986 */ /* 0x0001e2000c101124 */
[----:B------:R-:W-:Y:S05]  /*6220*/  BRA `(.L_x_10155) ;  /* 0x0000000400f07947 */ /* 0x000fea0003800000 */
.L_x_10166:
        /* <DEDUP_REMOVED lines=12> */
.L_x_10170:
[----:B------:R-:W-:Y:S01]  /*62f0*/  IMAD.MOV.U32 R0, RZ, RZ, 0x7f ;  /* 0x0000007fff007424 */ /* 0x000fe200078e00ff */
[----:B------:R-:W-:-:S04]  /*6300*/  ISETP.GT.U32.AND P0, PT, R4, 0x7f800000, PT ;  /* 0x7f8000000400780c */ /* 0x000fc80003f04070 */
[----:B------:R-:W-:-:S09]  /*6310*/  SEL R0, R0, 0x7c, P0 ;  /* 0x0000007c00007807 */ /* 0x000fd20000000000 */
.L_x_10171:
[----:B------:R-:W-:Y:S05]  /*6320*/  BSYNC B0 ;  /* 0x0000000000007941 */ /* 0x000fea0003800000 */
.L_x_10169:
[----:B------:R-:W-:-:S04]  /*6330*/  LOP3.LUT R22, R22, 0x80000000, RZ, 0xc0, !PT ;  /* 0x8000000016167812 */ /* 0x000fc800078ec0ff */
[----:B------:R-:W-:-:S04]  /*6340*/  SHF.R.U32.HI R3, RZ, 0x18, R22 ;  /* 0x00000018ff037819 */ /* 0x000fc80000011616 */
[----:B------:R-:W-:-:S05]  /*6350*/  LOP3.LUT R3, R0, R3, RZ, 0xfc, !PT ;  /* 0x0000000300037212 */ /* 0x000fca00078efcff */
[----:B------:R0:W-:Y:S01]  /*6360*/  STG.E.U8 desc[UR36][R8.64], R3 ;  /* 0x0000000308007986 */ /* 0x0001e2000c101124 */
[----:B------:R-:W-:Y:S05]  /*6370*/  BRA `(.L_x_10155) ;  /* 0x00000004009c7947 */ /* 0x000fea0003800000 */
.L_x_10165:
[----:B------:R-:W-:-:S05]  /*6380*/  F2FP.BF16.F32.PACK_AB R22, RZ, R22 ;  /* 0x00000016ff16723e */ /* 0x000fca00000010ff */
[----:B------:R0:W-:Y:S01]  /*6390*/  STG.E.U16 desc[UR36][R8.64], R22 ;  /* 0x0000001608007986 */ /* 0x0001e2000c101524 */
[----:B------:R-:W-:Y:S05]  /*63a0*/  BRA `(.L_x_10155) ;  /* 0x0000000400907947 */ /* 0x000fea0003800000 */
.L_x_10162:
        /* <DEDUP_REMOVED lines=11> */
.L_x_10174:
        /* <DEDUP_REMOVED lines=16> */
.L_x_10177:
[----:B------:R-:W-:-:S04]  /*6560*/  LOP3.LUT R22, R22, 0x80000000, RZ, 0xc0, !PT ;  /* 0x8000000016167812 */ /* 0x000fc800078ec0ff */
[----:B------:R-:W-:-:S04]  /*6570*/  SHF.R.U32.HI R3, RZ, 0x18, R22 ;  /* 0x00000018ff037819 */ /* 0x000fc80000011616 */
[----:B------:R-:W-:-:S04]  /*6580*/  LOP3.LUT R0, R0, R3, RZ, 0xfc, !PT ;  /* 0x0000000300007212 */ /* 0x000fc800078efcff */
[----:B------:R-:W-:-:S07]  /*6590*/  PRMT R4, R0, 0x7610, R4 ;  /* 0x0000761000047816 */ /* 0x000fce0000000004 */
.L_x_10176:
[----:B------:R-:W-:Y:S05]  /*65a0*/  BSYNC B0 ;  /* 0x0000000000007941 */ /* 0x000fea0003800000 */
.L_x_10175:
[----:B------:R0:W-:Y:S01]  /*65b0*/  STG.E.U8 desc[UR36][R8.64], R4 ;  /* 0x0000000408007986 */ /* 0x0001e2000c101124 */
[----:B------:R-:W-:Y:S05]  /*65c0*/  BRA `(.L_x_10155) ;  /* 0x0000000400087947 */ /* 0x000fea0003800000 */
.L_x_10173:
        /* <DEDUP_REMOVED lines=16> */
.L_x_10180:
[----:B------:R-:W-:-:S04]  /*66d0*/  LOP3.LUT R22, R22, 0x80000000, RZ, 0xc0, !PT ;  /* 0x8000000016167812 */ /* 0x000fc800078ec0ff */
[----:B------:R-:W-:-:S04]  /*66e0*/  SHF.R.U32.HI R3, RZ, 0x18, R22 ;  /* 0x00000018ff037819 */ /* 0x000fc80000011616 */
[----:B------:R-:W-:-:S04]  /*66f0*/  LOP3.LUT R0, R0, R3, RZ, 0xfc, !PT ;  /* 0x0000000300007212 */ /* 0x000fc800078efcff */
[----:B------:R-:W-:-:S07]  /*6700*/  PRMT R4, R0, 0x7610, R4 ;  /* 0x0000761000047816 */ /* 0x000fce0000000004 */
.L_x_10179:
[----:B------:R-:W-:Y:S05]  /*6710*/  BSYNC B0 ;  /* 0x0000000000007941 */ /* 0x000fea0003800000 */
.L_x_10178:
[----:B------:R0:W-:Y:S01]  /*6720*/  STG.E.U8 desc[UR36][R8.64], R4 ;  /* 0x0000000408007986 */ /* 0x0001e2000c101124 */
[----:B------:R-:W-:Y:S05]  /*6730*/  BRA `(.L_x_10155) ;  /* 0x0000000000ac7947 */ /* 0x000fea0003800000 */
.L_x_10172:
        /* <DEDUP_REMOVED lines=21> */
.L_x_10154:
        /* <DEDUP_REMOVED lines=16> */
.L_x_10183:
[----:B------:R-:W-:Y:S05]  /*6990*/  BRA `(.L_x_10155) ;  /* 0x0000000000147947 */ /* 0x000fea0003800000 */
.L_x_10182:
[----:B------:R-:W0:Y:S02]  /*69a0*/  F2I.U64.TRUNC R22, R22 ;  /* 0x0000001600167311 */ /* 0x000e24000020d800 */
[----:B0-----:R0:W-:Y:S01]  /*69b0*/  STG.E.64 desc[UR36][R8.64], R22 ;  /* 0x0000001608007986 */ /* 0x0011e2000c101b24 */
[----:B------:R-:W-:Y:S05]  /*69c0*/  BRA `(.L_x_10155) ;  /* 0x0000000000087947 */ /* 0x000fea0003800000 */
.L_x_10181:
[----:B------:R-:W0:Y:S02]  /*69d0*/  F2I.FTZ.U32.TRUNC.NTZ R3, R22 ;  /* 0x0000001600037305 */ /* 0x000e24000021f000 */
[----:B0-----:R0:W-:Y:S02]  /*69e0*/  STG.E desc[UR36][R8.64], R3 ;  /* 0x0000000308007986 */ /* 0x0011e4000c101924 */
.L_x_10155:
[----:B------:R-:W-:-:S07]  /*69f0*/  VIADD R25, R25, 0x80 ;  /* 0x0000008019197836 */ /* 0x000fce0000000000 */
.L_x_10115:
[----:B------:R-:W-:Y:S05]  /*6a00*/  BSYNC B6 ;  /* 0x0000000000067941 */ /* 0x000fea0003800000 */
.L_x_10114:
[----:B------:R-:W-:-:S13]  /*6a10*/  ISETP.GE.AND P0, PT, R25, R17, PT ;  /* 0x000000111900720c */ /* 0x000fda0003f06270 */
[----:B------:R-:W-:Y:S05]  /*6a20*/  @P0 EXIT ;  /* 0x000000000000094d */ /* 0x000fea0003800000 */
[----:B01-34-:R-:W0:Y:S01]  /*6a30*/  LDC.64 R4, c[0x0][0x218] ;  /* 0x00008600ff047b82 */ /* 0x01be220000000a00 */
[----:B------:R-:W-:Y:S01]  /*6a40*/  PRMT R0, R16, 0x9910, RZ ;  /* 0x0000991010007816 */ /* 0x000fe200000000ff */
        /* <DEDUP_REMOVED lines=18> */
.L_x_10187:
[----:B------:R-:W0:Y:S02]  /*6b70*/  F2I.S64.TRUNC R24, R24 ;  /* 0x0000001800187311 */ /* 0x000e24000020d900 */
[----:B0-----:R-:W-:-:S05]  /*6b80*/  IMAD.MOV.U32 R5, RZ, RZ, R24 ;  /* 0x000000ffff057224 */ /* 0x001fca00078e0018 */
[----:B------:R-:W-:Y:S01]  /*6b90*/  STG.E.U8 desc[UR36][R2.64], R5 ;  /* 0x0000000502007986 */ /* 0x000fe2000c101124 */
[----:B------:R-:W-:Y:S05]  /*6ba0*/  EXIT ;  /* 0x000000000000794d */ /* 0x000fea0003800000 */
.L_x_10186:
        /* <DEDUP_REMOVED lines=9> */
.L_x_10190:
[----:B------:R-:W0:Y:S02]  /*6c40*/  F2I.FTZ.TRUNC.NTZ R5, R24 ;  /* 0x0000001800057305 */ /* 0x000e24000021f100 */
[----:B0-----:R-:W-:Y:S01]  /*6c50*/  STG.E desc[UR36][R2.64], R5 ;  /* 0x0000000502007986 */ /* 0x001fe2000c101924 */
[----:B------:R-:W-:Y:S05]  /*6c60*/  EXIT ;  /* 0x000000000000794d */ /* 0x000fea0003800000 */
.L_x_10189:
[----:B------:R-:W0:Y:S02]  /*6c70*/  F2I.FTZ.TRUNC.NTZ R5, R24 ;  /* 0x0000001800057305 */ /* 0x000e24000021f100 */
[----:B0-----:R-:W-:Y:S01]  /*6c80*/  STG.E.U16 desc[UR36][R2.64], R5 ;  /* 0x0000000502007986 */ /* 0x001fe2000c101524 */
[----:B------:R-:W-:Y:S05]  /*6c90*/  EXIT ;  /* 0x000000000000794d */ /* 0x000fea0003800000 */
.L_x_10185:
        /* <DEDUP_REMOVED lines=8> */
.L_x_10192:
[----:B------:R-:W-:-:S05]  /*6d20*/  F2FP.F16.F32.PACK_AB R24, RZ, R24 ;  /* 0x00000018ff18723e */ /* 0x000fca00000000ff */
[----:B------:R-:W-:Y:S01]  /*6d30*/  STG.E.U16 desc[UR36][R2.64], R24 ;  /* 0x0000001802007986 */ /* 0x000fe2000c101524 */
[----:B------:R-:W-:Y:S05]  /*6d40*/  EXIT ;  /* 0x000000000000794d */ /* 0x000fea0003800000 */
.L_x_10191:
        /* <DEDUP_REMOVED lines=9> */
.L_x_10194:
[----:B------:R-:W-:-:S04]  /*6de0*/  F2FP.F16.F32.PACK_AB R5, RZ, R24 ;  /* 0x00000018ff05723e */ /* 0x000fc800000000ff */
[----:B------:R-:W-:-:S05]  /*6df0*/  PRMT R5, R5, 0x5410, RZ ;  /* 0x0000541005057816 */ /* 0x000fca00000000ff */
[----:B------:R-:W-:Y:S01]  /*6e00*/  STG.E desc[UR36][R2.64], R5 ;  /* 0x0000000502007986 */ /* 0x000fe2000c101924 */
[----:B------:R-:W-:Y:S05]  /*6e10*/  EXIT ;  /* 0x000000000000794d */ /* 0x000fea0003800000 */
.L_x_10193:
[----:B------:R-:W-:-:S06]  /*6e20*/  FMUL.FTZ R4, R24, 1 ;  /* 0x3f80000018047820 */ /* 0x000fcc0000410000 */
[----:B------:R-:W0:Y:S02]  /*6e30*/  F2F.F64.F32 R4, R4 ;  /* 0x0000000400047310 */ /* 0x000e240000201800 */
[----:B0-----:R-:W-:Y:S01]  /*6e40*/  STG.E.64 desc[UR36][R2.64], R4 ;  /* 0x0000000402007986 */ /* 0x001fe2000c101b24 */
[----:B------:R-:W-:Y:S05]  /*6e50*/  EXIT ;  /* 0x000000000000794d */ /* 0x000fea0003800000 */
.L_x_10184:
        /* <DEDUP_REMOVED lines=12> */
.L_x_10197:
[----:B------:R-:W-:Y:S01]  /*6f20*/  FMUL.FTZ R4, R24, 1 ;  /* 0x3f80000018047820 */ /* 0x000fe20000410000 */
[----:B------:R-:W-:-:S05]  /*6f30*/  CS2R R6, SRZ ;  /* 0x0000000000067805 */ /* 0x000fca000001ff00 */
[----:B------:R-:W0:Y:S02]  /*6f40*/  F2F.F64.F32 R4, R4 ;  /* 0x0000000400047310 */ /* 0x000e240000201800 */
[----:B0-----:R-:W-:Y:S01]  /*6f50*/  STG.E.128 desc[UR36][R2.64], R4 ;  /* 0x0000000402007986 */ /* 0x001fe2000c101d24 */
[----:B------:R-:W-:Y:S05]  /*6f60*/  EXIT ;  /* 0x000000000000794d */ /* 0x000fea0003800000 */
.L_x_10196:
        /* <DEDUP_REMOVED lines=20> */
.L_x_10201:
[----:B------:R-:W-:Y:S05]  /*70b0*/  BSYNC B0 ;  /* 0x0000000000007941 */ /* 0x000fea0003800000 */
.L_x_10200:
[----:B------:R-:W-:-:S05]  /*70c0*/  LOP3.LUT R7, R0, R7, RZ, 0xfc, !PT ;  /* 0x0000000700077212 */ /* 0x000fca00078efcff */
[----:B------:R-:W-:Y:S01]  /*70d0*/  STG.E.U8 desc[UR36][R2.64], R7 ;  /* 0x0000000702007986 */ /* 0x000fe2000c101124 */
[----:B------:R-:W-:Y:S05]  /*70e0*/  EXIT ;  /* 0x000000000000794d */ /* 0x000fea0003800000 */
.L_x_10199:
        /* <DEDUP_REMOVED lines=12> */
.L_x_10203:
[----:B------:R-:W-:Y:S01]  /*71b0*/  IMAD.MOV.U32 R0, RZ, RZ, 0x7f ;  /* 0x0000007fff007424 */ /* 0x000fe200078e00ff */
[----:B------:R-:W-:-:S04]  /*71c0*/  ISETP.GT.U32.AND P0, PT, R4, 0x7f800000, PT ;  /* 0x7f8000000400780c */ /* 0x000fc80003f04070 */
[----:B------:R-:W-:-:S09]  /*71d0*/  SEL R0, R0, 0x7c, P0 ;  /* 0x0000007c00007807 */ /* 0x000fd20000000000 */
.L_x_10204:
[----:B------:R-:W-:Y:S05]  /*71e0*/  BSYNC B0 ;  /* 0x0000000000007941 */ /* 0x000fea0003800000 */
.L_x_10202:
[----:B------:R-:W-:-:S04]  /*71f0*/  LOP3.LUT R24, R24, 0x80000000, RZ, 0xc0, !PT ;  /* 0x8000000018187812 */ /* 0x000fc800078ec0ff */
[----:B------:R-:W-:-:S04]  /*7200*/  SHF.R.U32.HI R5, RZ, 0x18, R24 ;  /* 0x00000018ff057819 */ /* 0x000fc80000011618 */
[----:B------:R-:W-:-:S05]  /*7210*/  LOP3.LUT R5, R0, R5, RZ, 0xfc, !PT ;  /* 0x0000000500057212 */ /* 0x000fca00078efcff */
[----:B------:R-:W-:Y:S01]  /*7220*/  STG.E.U8 desc[UR36][R2.64], R5 ;  /* 0x0000000502007986 */ /* 0x000fe2000c101124 */
[----:B------:R-:W-:Y:S05]  /*7230*/  EXIT ;  /* 0x000000000000794d */ /* 0x000fea0003800000 */
.L_x_10198:
[----:B------:R-:W-:-:S05]  /*7240*/  F2FP.BF16.F32.PACK_AB R24, RZ, R24 ;  /* 0x00000018ff18723e */ /* 0x000fca00000010ff */
[----:B------:R-:W-:Y:S01]  /*7250*/  STG.E.U16 desc[UR36][R2.64], R24 ;  /* 0x0000001802007986 */ /* 0x000fe2000c101524 */
[----:B------:R-:W-:Y:S05]  /*7260*/  EXIT ;  /* 0x000000000000794d */ /* 0x000fea0003800000 */
.L_x_10195:
        /* <DEDUP_REMOVED lines=11> */
.L_x_10207:
        /* <DEDUP_REMOVED lines=16> */
.L_x_10210:
[----:B------:R-:W-:-:S04]  /*7420*/  LOP3.LUT R24, R24, 0x80000000, RZ, 0xc0, !PT ;  /* 0x8000000018187812 */ /* 0x000fc800078ec0ff */
[----:B------:R-:W-:-:S04]  /*7430*/  SHF.R.U32.HI R5, RZ, 0x18, R24 ;  /* 0x00000018ff057819 */ /* 0x000fc80000011618 */
[----:B------:R-:W-:-:S04]  /*7440*/  LOP3.LUT R4, R4, R5, RZ, 0xfc, !PT ;  /* 0x0000000504047212 */ /* 0x000fc800078efcff */
[----:B------:R-:W-:-:S07]  /*7450*/  PRMT R0, R4, 0x7610, R0 ;  /* 0x0000761004007816 */ /* 0x000fce0000000000 */
.L_x_10209:
[----:B------:R-:W-:Y:S05]  /*7460*/  BSYNC B0 ;  /* 0x0000000000007941 */ /* 0x000fea0003800000 */
.L_x_10208:
[----:B------:R-:W-:Y:S01]  /*7470*/  STG.E.U8 desc[UR36][R2.64], R0 ;  /* 0x0000000002007986 */ /* 0x000fe2000c101124 */
[----:B------:R-:W-:Y:S05]  /*7480*/  EXIT ;  /* 0x000000000000794d */ /* 0x000fea0003800000 */
.L_x_10206:
        /* <DEDUP_REMOVED lines=16> */
.L_x_10213:
[----:B------:R-:W-:-:S04]  /*7590*/  LOP3.LUT R24, R24, 0x80000000, RZ, 0xc0, !PT ;  /* 0x8000000018187812 */ /* 0x000fc800078ec0ff */
[----:B------:R-:W-:-:S04]  /*75a0*/  SHF.R.U32.HI R5, RZ, 0x18, R24 ;  /* 0x00000018ff057819 */ /* 0x000fc80000011618 */
[----:B------:R-:W-:-:S04]  /*75b0*/  LOP3.LUT R4, R4, R5, RZ, 0xfc, !PT ;  /* 0x0000000504047212 */ /* 0x000fc800078efcff */
[----:B------:R-:W-:-:S07]  /*75c0*/  PRMT R0, R4, 0x7610, R0 ;  /* 0x0000761004007816 */ /* 0x000fce0000000000 */
.L_x_10212:
[----:B------:R-:W-:Y:S05]  /*75d0*/  BSYNC B0 ;  /* 0x0000000000007941 */ /* 0x000fea0003800000 */
.L_x_10211:
[----:B------:R-:W-:Y:S01]  /*75e0*/  STG.E.U8 desc[UR36][R2.64], R0 ;  /* 0x0000000002007986 */ /* 0x000fe2000c101124 */
[----:B------:R-:W-:Y:S05]  /*75f0*/  EXIT ;  /* 0x000000000000794d */ /* 0x000fea0003800000 */
.L_x_10205:
        /* <DEDUP_REMOVED lines=21> */
.L_x_10188:
        /* <DEDUP_REMOVED lines=16> */
.L_x_10216:
[----:B------:R-:W-:Y:S05]  /*7850*/  EXIT ;  /* 0x000000000000794d */ /* 0x000fea0003800000 */
.L_x_10215:
[----:B------:R-:W0:Y:S02]  /*7860*/  F2I.U64.TRUNC R24, R24 ;  /* 0x0000001800187311 */ /* 0x000e24000020d800 */
[----:B0-----:R-:W-:Y:S01]  /*7870*/  STG.E.64 desc[UR36][R2.64], R24 ;  /* 0x0000001802007986 */ /* 0x001fe2000c101b24 */
[----:B------:R-:W-:Y:S05]  /*7880*/  EXIT ;  /* 0x000000000000794d */ /* 0x000fea0003800000 */
.L_x_10214:
[----:B------:R-:W0:Y:S02]  /*7890*/  F2I.FTZ.U32.TRUNC.NTZ R5, R24 ;  /* 0x0000001800057305 */ /* 0x000e24000021f000 */
[----:B0-----:R-:W-:Y:S01]  /*78a0*/  STG.E desc[UR36][R2.64], R5 ;  /* 0x0000000502007986 */ /* 0x001fe2000c101924 */
[----:B------:R-:W-:Y:S05]  /*78b0*/  EXIT ;  /* 0x000000000000794d */ /* 0x000fea0003800000 */
.L_x_10217:
        /* <DEDUP_REMOVED lines=12> */
.L_x_11245:


//--------------------- .text._ZN2at6native18elementwise_kernelILi128ELi2EZNS0_22gpu_kernel_impl_nocastIZZZNS0_19sigmoid_kernel_cudaERNS_18TensorIteratorBaseEENKUlvE0_clEvENKUlvE0_clEvEUlfE_EEvS4_RKT_EUliE_EEviT1_ --------------------------
	.section	.text._ZN2at6native18elementwise_kernelILi128ELi2EZNS0_22gpu_kernel_impl_nocastIZZZNS0_19sigmoid_kernel_cudaERNS_18TensorIteratorBaseEENKUlvE0_clEvENKUlvE0_clEvEUlfE_EEvS4_RKT_EUliE_EEviT1_,"ax",@progbits
	.align	128
        .global         _ZN2at6native18elementwise_kernelILi128ELi2EZNS0_22gpu_kernel_impl_nocastIZZZNS0_19sigmoid_kernel_cudaERNS_18TensorIteratorBaseEENKUlvE0_clEvENKUlvE0_clEvEUlfE_EEvS4_RKT_EUliE_EEviT1_
        .type           _ZN2at6native18elementwise_kernelILi128ELi2EZNS0_22gpu_kernel_impl_nocastIZZZNS0_19sigmoid_kernel_cudaERNS_18TensorIteratorBaseEENKUlvE0_clEvENKUlvE0_clEvEUlfE_EEvS4_RKT_EUliE_EEviT1_,@function
        .size           _ZN2at6native18elementwise_kernelILi128ELi2EZNS0_22gpu_kernel_impl_nocastIZZZNS0_19sigmoid_kernel_cudaERNS_18TensorIteratorBaseEENKUlvE0_clEvENKUlvE0_clEvEUlfE_EEvS4_RKT_EUliE_EEviT1_,(.L_x_11246 - _ZN2at6native18elementwise_kernelILi128ELi2EZNS0_22gpu_kernel_impl_nocastIZZZNS0_19sigmoid_kernel_cudaERNS_18TensorIteratorBaseEENKUlvE0_clEvENKUlvE0_clEvEUlfE_EEvS4_RKT_EUliE_EEviT1_)
        .other          _ZN2at6native18elementwise_kernelILi128ELi2EZNS0_22gpu_kernel_impl_nocastIZZZNS0_19sigmoid_kernel_cudaERNS_18TensorIteratorBaseEENKUlvE0_clEvENKUlvE0_clEvEUlfE_EEvS4_RKT_EUliE_EEviT1_,@"STO_CUDA_ENTRY STV_DEFAULT"
_ZN2at6native18elementwise_kernelILi128ELi2EZNS0_22gpu_kernel_impl_nocastIZZZNS0_19sigmoid_kernel_cudaERNS_18TensorIteratorBaseEENKUlvE0_clEvENKUlvE0_clEvEUlfE_EEvS4_RKT_EUliE_EEviT1_:
.text._ZN2at6native18elementwise_kernelILi128ELi2EZNS0_22gpu_kernel_impl_nocastIZZZNS0_19sigmoid_kernel_cudaERNS_18TensorIteratorBaseEENKUlvE0_clEvENKUlvE0_clEvEUlfE_EEvS4_RKT_EUliE_EEviT1_:
        /* <DEDUP_REMOVED lines=312> */
.L_x_10220:
[----:B------:R-:W-:Y:S02]  /*1380*/  ULDC.64 UR8, c[0x0][0x418] ;  /* 0x0001060000087ab9 */ /* 0x000fe40000000a00 */
[----:B------:R-:W-:-:S04]  /*1390*/  IADD3 R4, P0, R2, UR8, RZ ;  /* 0x0000000802047c10 */ /* 0x000fc8000ff1e0ff */
[----:B------:R-:W-:Y:S01]  /*13a0*/  IADD3.X R5, RZ, UR9, RZ, P0, !PT ;  /* 0x00000009ff057c10 */ /* 0x000fe200087fe4ff */
[----:B------:R-:W-:-:S04]  /*13b0*/  ULDC.64 UR8, c[0x0][0x410] ;  /* 0x0001040000087ab9 */ /* 0x000fc80000000a00 */
[----:B------:R-:W2:Y:S01]  /*13c0*/  LDG.E R4, desc[UR4][R4.64] ;  /* 0x0000000404047981 */ /* 0x000ea2000c1e1900 */
[----:B------:R-:W-:Y:S01]  /*13d0*/  IADD3 R2, P0, R3, UR8, RZ ;  /* 0x0000000803027c10 */ /* 0x000fe2000ff1e0ff */
[----:B------:R-:W-:-:S03]  /*13e0*/  VIADD R7, R0, 0x80 ;  /* 0x0000008000077836 */ /* 0x000fc60000000000 */
[----:B------:R-:W-:Y:S01]  /*13f0*/  IADD3.X R3, RZ, UR9, RZ, P0, !PT ;  /* 0x00000009ff037c10 */ /* 0x000fe200087fe4ff */
[----:B--2---:R-:W-:-:S06]  /*1400*/  FMUL.FTZ R6, R4, -1.4426950216293334961 ;  /* 0xbfb8aa3b04067820 */ /* 0x004fcc0000410000 */
[----:B------:R-:W0:Y:S02]  /*1410*/  MUFU.EX2 R6, R6 ;  /* 0x0000000600067308 */ /* 0x000e240000000800 */
[----:B0-----:R-:W-:-:S06]  /*1420*/  FADD.FTZ R8, R6, 1 ;  /* 0x3f80000006087421 */ /* 0x001fcc0000010000 */
[----:B------:R-:W0:Y:S02]  /*1430*/  MUFU.RCP R9, R8 ;  /* 0x0000000800097308 */ /* 0x000e240000001000 */
[----:B0-----:R0:W-:Y:S02]  /*1440*/  STG.E desc[UR4][R2.64], R9 ;  /* 0x0000000902007986 */ /* 0x0011e4000c101904 */
.L_x_10219:
[----:B------:R-:W-:Y:S05]  /*1450*/  BSYNC B0 ;  /* 0x0000000000007941 */ /* 0x000fea0003800000 */
.L_x_10218:
        /* <DEDUP_REMOVED lines=305> */
.L_x_10221:
[----:B------:R-:W-:Y:S02]  /*2770*/  ULDC.64 UR6, c[0x0][0x418] ;  /* 0x0001060000067ab9 */ /* 0x000fe40000000a00 */
[----:B------:R-:W-:-:S04]  /*2780*/  IADD3 R4, P0, R0, UR6, RZ ;  /* 0x0000000600047c10 */ /* 0x000fc8000ff1e0ff */
[----:B------:R-:W-:Y:S01]  /*2790*/  IADD3.X R5, RZ, UR7, RZ, P0, !PT ;  /* 0x00000007ff057c10 */ /* 0x000fe200087fe4ff */
[----:B------:R-:W-:-:S04]  /*27a0*/  ULDC.64 UR6, c[0x0][0x410] ;  /* 0x0001040000067ab9 */ /* 0x000fc80000000a00 */
[----:B------:R-:W2:Y:S01]  /*27b0*/  LDG.E R4, desc[UR4][R4.64] ;  /* 0x0000000404047981 */ /* 0x000ea2000c1e1900 */
[----:B------:R-:W-:-:S04]  /*27c0*/  IADD3 R2, P0, R3, UR6, RZ ;  /* 0x0000000603027c10 */ /* 0x000fc8000ff1e0ff */
[----:B------:R-:W-:Y:S01]  /*27d0*/  IADD3.X R3, RZ, UR7, RZ, P0, !PT ;  /* 0x00000007ff037c10 */ /* 0x000fe200087fe4ff */
[----:B--2---:R-:W-:-:S06]  /*27e0*/  FMUL.FTZ R0, R4, -1.4426950216293334961 ;  /* 0xbfb8aa3b04007820 */ /* 0x004fcc0000410000 */
[----:B------:R-:W0:Y:S02]  /*27f0*/  MUFU.EX2 R0, R0 ;  /* 0x0000000000007308 */ /* 0x000e240000000800 */
[----:B0-----:R-:W-:-:S06]  /*2800*/  FADD.FTZ R6, R0, 1 ;  /* 0x3f80000000067421 */ /* 0x001fcc0000010000 */
[----:B------:R-:W0:Y:S02]  /*2810*/  MUFU.RCP R7, R6 ;  /* 0x0000000600077308 */ /* 0x000e240000001000 */
[----:B0-----:R-:W-:Y:S01]  /*2820*/  STG.E desc[UR4][R2.64], R7 ;  /* 0x0000000702007986 */ /* 0x001fe2000c101904 */
[----:B------:R-:W-:Y:S05]  /*2830*/  EXIT ;  /* 0x000000000000794d */ /* 0x000fea0003800000 */
.L_x_10222:
        /* <DEDUP_REMOVED lines=12> */
.L_x_11246:


//--------------------- .text._ZN2at6native27unrolled_elementwise_kernelIZZZNS0_19sigmoid_kernel_cudaERNS_18TensorIteratorBaseEENKUlvE0_clEvENKUlvE0_clEvEUlfE_St5arrayIPcLm2EELi4E23TrivialOffsetCalculatorILi1EjESB_NS0_6memory15LoadWithoutCastENSC_16StoreWithoutCastEEEviT_T0_T2_T3_T4_T5_ --------------------------
	.section	.text._ZN2at6native27unrolled_elementwise_kernelIZZZNS0_19sigmoid_kernel_cudaERNS_18TensorIteratorBaseEENKUlvE0_clEvENKUlvE0_clEvEUlfE_St5arrayIPcLm2EELi4E23TrivialOffsetCalculatorILi1EjESB_NS0_6memory15LoadWithoutCastENSC_16StoreWithoutCastEEEviT_T0_T2_T3_T4_T5_,"ax",@progbits
	.align	128
        .global         _ZN2at6native27unrolled_elementwise_kernelIZZZNS0_19sigmoid_kernel_cudaERNS_18TensorIteratorBaseEENKUlvE0_clEvENKUlvE0_clEvEUlfE_St5arrayIPcLm2EELi4E23TrivialOffsetCalculatorILi1EjESB_NS0_6memory15LoadWithoutCastENSC_16StoreWithoutCastEEEviT_T0_T2_T3_T4_T5_
        .type           _ZN2at6native27unrolled_elementwise_kernelIZZZNS0_19sigmoid_kernel_cudaERNS_18TensorIteratorBaseEENKUlvE0_clEvENKUlvE0_clEvEUlfE_St5arrayIPcLm2EELi4E23TrivialOffsetCalculatorILi1EjESB_NS0_6memory15LoadWithoutCastENSC_16StoreWithoutCastEEEviT_T0_T2_T3_T4_T5_,@function
        .size           _ZN2at6native27unrolled_elementwise_kernelIZZZNS0_19sigmoid_kernel_cudaERNS_18TensorIteratorBaseEENKUlvE0_clEvENKUlvE0_clEvEUlfE_St5arrayIPcLm2EELi4E23TrivialOffsetCalculatorILi1EjESB_NS0_6memory15LoadWithoutCastENSC_16StoreWithoutCastEEEviT_T0_T2_T3_T4_T5_,(.L_x_11247 - _ZN2at6native27unrolled_elementwise_kernelIZZZNS0_19sigmoid_kernel_cudaERNS_18TensorIteratorBaseEENKUlvE0_clEvENKUlvE0_clEvEUlfE_St5arrayIPcLm2EELi4E23TrivialOffsetCalculatorILi1EjESB_NS0_6memory15LoadWithoutCastENSC_16StoreWithoutCastEEEviT_T0_T2_T3_T4_T5_)
        .other          _ZN2at6native27unrolled_elementwise_kernelIZZZNS0_19sigmoid_kernel_cudaERNS_18TensorIteratorBaseEENKUlvE0_clEvENKUlvE0_clEvEUlfE_St5arrayIPcLm2EELi4E23TrivialOffsetCalculatorILi1EjESB_NS0_6memory15LoadWithoutCastENSC_16StoreWithoutCastEEEviT_T0_T2_T3_T4_T5_,@"STO_CUDA_ENTRY STV_DEFAULT"
_ZN2at6native27unrolled_elementwise_kernelIZZZNS0_19sigmoid_kernel_cudaERNS_18TensorIteratorBaseEENKUlvE0_clEvENKUlvE0_clEvEUlfE_St5arrayIPcLm2EELi4E23TrivialOffsetCalculatorILi1EjESB_NS0_6memory15LoadWithoutCastENSC_16StoreWithoutCastEEEviT_T0_T2_T3_T4_T5_:
.text._ZN2at6native27unrolled_elementwise_kernelIZZZNS0_19sigmoid_kernel_cudaERNS_18TensorIteratorBaseEENKUlvE0_clEvENKUlvE0_clEvEUlfE_St5arrayIPcLm2EELi4E23TrivialOffsetCalculatorILi1EjESB_NS0_6memory15LoadWithoutCastENSC_16StoreWithoutCastEEEviT_T0_T2_T3_T4_T5_:
        /* <DEDUP_REMOVED lines=16> */
[----:B0-----:R-:W-:-:S06]  /*0100*/  @!P2 IMAD.WIDE.U32 R10, R15, 0x4, R10 ;  /* 0x000000040f0aa825 */ /* 0x001fcc00078e000a */
[----:B------:R0:W2:Y:S06]  /*0110*/  @!P2 LDG.E R10, desc[UR4][R10.64] ;  /* 0x000000040a0aa981 */ /* 0x0000ac000c1e1900 */
[----:B------:R-:W3:Y:S01]  /*0120*/  @!P5 LDC.64 R8, c[0x0][0x220] ;  /* 0x00008800ff08db82 */ /* 0x000ee20000000a00 */
[----:B-1----:R-:W-:-:S04]  /*0130*/  @!P3 IMAD.WIDE.U32 R12, R17, 0x4, R12 ;  /* 0x00000004110cb825 */ /* 0x002fc800078e000c */
[----:B------:R-:W-:Y:S02]  /*0140*/  @!P5 IMAD R17, R0, 0x200, R19 ;  /* 0x000002000011d824 */ /* 0x000fe400078e0213 */
[----:B------:R-:W4:Y:S02]  /*0150*/  @!P3 LDG.E R12, desc[UR4][R12.64] ;  /* 0x000000040c0cb981 */ /* 0x000f24000c1e1900 */
[----:B---3--:R-:W-:-:S06]  /*0160*/  @!P5 IMAD.WIDE.U32 R16, R17, 0x4, R8 ;  /* 0x000000041110d825 */ /* 0x008fcc00078e0008 */
[----:B------:R-:W3:Y:S01]  /*0170*/  @!P5 LDG.E R16, desc[UR4][R16.64] ;  /* 0x000000041010d981 */ /* 0x000ee2000c1e1900 */
[----:B------:R-:W-:-:S04]  /*0180*/  @!P5 IADD3 R19, R19, 0x80, RZ ;  /* 0x000000801313d810 */ /* 0x000fc80007ffe0ff */
[----:B------:R-:W-:-:S13]  /*0190*/  ISETP.GE.AND P0, PT, R19, R2, PT ;  /* 0x000000021300720c */ /* 0x000fda0003f06270 */
[----:B------:R-:W1:Y:S01]  /*01a0*/  @!P0 LDC.64 R14, c[0x0][0x220] ;  /* 0x00008800ff0e8b82 */ /* 0x000e620000000a00 */
[----:B------:R-:W-:Y:S01]  /*01b0*/  HFMA2.MMA R18, -RZ, RZ, -0.0 , 0 ;  /* 0x80000000ff127435 */ /* 0x000fe200000001ff */
[----:B------:R-:W-:Y:S01]  /*01c0*/  @!P0 LEA R9, R0, R19, 0x9 ;  /* 0x0000001300098211 */ /* 0x000fe200078e48ff */
[----:B------:R-:W-:-:S04]  /*01d0*/  IMAD.MOV.U32 R8, RZ, RZ, -0x80000000 ;  /* 0x80000000ff087424 */ /* 0x000fc800078e00ff */
[----:B-1----:R-:W-:-:S04]  /*01e0*/  @!P0 IMAD.WIDE.U32 R14, R9, 0x4, R14 ;  /* 0x00000004090e8825 */ /* 0x002fc800078e000e */
[----:B------:R-:W-:Y:S01]  /*01f0*/  IMAD.MOV.U32 R9, RZ, RZ, R7 ;  /* 0x000000ffff097224 */ /* 0x000fe200078e0007 */
[----:B------:R1:W5:Y:S04]  /*0200*/  @!P0 LDG.E R6, desc[UR4][R14.64] ;  /* 0x000000040e068981 */ /* 0x000368000c1e1900 */
[C---:B0-----:R-:W-:Y:S02]  /*0210*/  IADD3 R11, R9.reuse, 0x100, RZ ;  /* 0x00000100090b7810 */ /* 0x041fe40007ffe0ff */
[----:B------:R-:W-:Y:S02]  /*0220*/  IADD3 R19, R9, 0x80, RZ ;  /* 0x0000008009137810 */ /* 0x000fe40007ffe0ff */
[-C--:B------:R-:W-:Y:S02]  /*0230*/  ISETP.GE.AND P1, PT, R11, R2.reuse, PT ;  /* 0x000000020b00720c */ /* 0x080fe40003f26270 */
[----:B------:R-:W-:-:S02]  /*0240*/  ISETP.GE.AND P4, PT, R19, R2, PT ;  /* 0x000000021300720c */ /* 0x000fc40003f86270 */
[----:B------:R-:W-:Y:S01]  /*0250*/  @!P2 LEA R7, R0, R7, 0x9 ;  /* 0x000000070007a211 */ /* 0x000fe200078e48ff */
[----:B-1----:R-:W-:Y:S01]  /*0260*/  VIADD R15, R9, 0x180 ;  /* 0x00000180090f7836 */ /* 0x002fe20000000000 */
[----:B------:R-:W-:Y:S01]  /*0270*/  @!P2 MOV R9, R19 ;  /* 0x000000130009a202 */ /* 0x000fe20000000f00 */
[----:B------:R-:W-:Y:S01]  /*0280*/  BSSY B0, `(.L_x_10223) ;  /* 0x000001f000007945 */ /* 0x000fe20003800000 */
[----:B--2---:R-:W-:Y:S02]  /*0290*/  @!P2 FMUL.FTZ R18, R10, -1.4426950216293334961 ;  /* 0xbfb8aa3b0a12a820 */ /* 0x004fe40000410000 */
[----:B------:R-:W0:Y:S04]  /*02a0*/  @!P2 LDC.64 R10, c[0x0][0x218] ;  /* 0x00008600ff0aab82 */ /* 0x000e280000000a00 */
[----:B------:R-:W1:Y:S01]  /*02b0*/  @!P2 MUFU.EX2 R18, R18 ;  /* 0x000000120012a308 */ /* 0x000e620000000800 */
[----:B----4-:R-:W-:Y:S01]  /*02c0*/  @!P3 FMUL.FTZ R8, R12, -1.4426950216293334961 ;  /* 0xbfb8aa3b0c08b820 */ /* 0x010fe20000410000 */
[----:B------:R-:W-:Y:S01]  /*02d0*/  MOV R12, 0x80000000 ;  /* 0x80000000000c7802 */ /* 0x000fe20000000f00 */
[----:B-1----:R-:W-:-:S05]  /*02e0*/  @!P2 FADD.FTZ R13, R18, 1 ;  /* 0x3f800000120da421 */ /* 0x002fca0000010000 */
[----:B------:R-:W1:Y:S08]  /*02f0*/  @!P4 MUFU.EX2 R8, R8 ;  /* 0x000000080008c308 */ /* 0x000e700000000800 */
[----:B------:R-:W2:Y:S01]  /*0300*/  @!P2 MUFU.RCP R5, R13 ;  /* 0x0000000d0005a308 */ /* 0x000ea20000001000 */
[----:B---3--:R-:W-:-:S07]  /*0310*/  @!P5 FMUL.FTZ R12, R16, -1.4426950216293334961 ;  /* 0xbfb8aa3b100cd820 */ /* 0x008fce0000410000 */
[----:B------:R-:W3:Y:S01]  /*0320*/  @!P1 MUFU.EX2 R12, R12 ;  /* 0x0000000c000c9308 */ /* 0x000ee20000000800 */
[----:B0-----:R-:W-:-:S04]  /*0330*/  @!P2 IMAD.WIDE.U32 R10, R7, 0x4, R10 ;  /* 0x00000004070aa825 */ /* 0x001fc800078e000a */
[----:B-1----:R-:W-:Y:S01]  /*0340*/  @!P4 FADD.FTZ R14, R8, 1 ;  /* 0x3f800000080ec421 */ /* 0x002fe20000010000 */
[----:B--2---:R0:W-:Y:S03]  /*0350*/  @!P2 STG.E desc[UR4][R10.64], R5 ;  /* 0x000000050a00a986 */ /* 0x0041e6000c101904 */
[----:B------:R0:W1:Y:S01]  /*0360*/  @!P4 MUFU.RCP R3, R14 ;  /* 0x0000000e0003c308 */ /* 0x0000620000001000 */
[----:B------:R-:W-:Y:S01]  /*0370*/  ISETP.GE.AND P4, PT, R9, R2, PT ;  /* 0x000000020900720c */ /* 0x000fe20003f86270 */
[----:B---3--:R-:W-:-:S06]  /*0380*/  @!P1 FADD.FTZ R8, R12, 1 ;  /* 0x3f8000000c089421 */ /* 0x008fcc0000010000 */
[----:B------:R0:W2:Y:S01]  /*0390*/  @!P1 MUFU.RCP R4, R8 ;  /* 0x0000000800049308 */ /* 0x0000a20000001000 */
[----:B------:R-:W-:Y:S01]  /*03a0*/  ISETP.GE.AND P3, PT, R15, R2, PT ;  /* 0x000000020f00720c */ /* 0x000fe20003f66270 */
[----:B------:R-:W-:-:S04]  /*03b0*/  IMAD.MOV.U32 R7, RZ, RZ, -0x80000000 ;  /* 0x80000000ff077424 */ /* 0x000fc800078e00ff */
[----:B-1----:R-:W-:Y:S08]  /*03c0*/  @P4 BRA `(.L_x_10224) ;  /* 0x0000000000284947 */ /* 0x002ff00003800000 */
        /* <DEDUP_REMOVED lines=9> */
[----:B--2---:R1:W-:Y:S02]  /*0460*/  @!P1 STG.E desc[UR4][R12.64], R4 ;  /* 0x000000040c009986 */ /* 0x0043e4000c101904 */
.L_x_10224:
[----:B------:R-:W-:Y:S05]  /*0470*/  BSYNC B0 ;  /* 0x0000000000007941 */ /* 0x000fea0003800000 */
.L_x_10223:
[----:B-----5:R-:W-:Y:S01]  /*0480*/  @!P0 FMUL.FTZ R7, R6, -1.4426950216293334961 ;  /* 0xbfb8aa3b06078820 */ /* 0x020fe20000410000 */
[----:B------:R-:W-:-:S05]  /*0490*/  ISETP.GE.AND P1, PT, R9, R2, PT ;  /* 0x000000020900720c */ /* 0x000fca0003f26270 */
[----:B------:R-:W3:Y:S08]  /*04a0*/  @!P3 MUFU.EX2 R7, R7 ;  /* 0x000000070007b308 */ /* 0x000ef00000000800 */
[----:B------:R-:W-:Y:S05]  /*04b0*/  @P1 EXIT ;  /* 0x000000000000194d */ /* 0x000fea0003800000 */
[----:B-1----:R-:W1:Y:S01]  /*04c0*/  LDC.64 R2, c[0x0][0x218] ;  /* 0x00008600ff027b82 */ /* 0x002e620000000a00 */
[----:B---3--:R-:W-:Y:S01]  /*04d0*/  @!P3 FADD.FTZ R7, R7, 1 ;  /* 0x3f8000000707b421 */ /* 0x008fe20000010000 */
[----:B------:R-:W-:-:S03]  /*04e0*/  LEA R9, R0, R9, 0x9 ;  /* 0x0000000900097211 */ /* 0x000fc600078e48ff */
[----:B0-----:R-:W0:Y:S02]  /*04f0*/  @!P3 MUFU.RCP R5, R7 ;  /* 0x000000070005b308 */ /* 0x001e240000001000 */
[----:B-1----:R-:W-:-:S05]  /*0500*/  IMAD.WIDE.U32 R2, R9, 0x4, R2 ;  /* 0x0000000409027825 */ /* 0x002fca00078e0002 */
[----:B0-----:R-:W-:Y:S01]  /*0510*/  STG.E desc[UR4][R2.64], R5 ;  /* 0x0000000502007986 */ /* 0x001fe2000c101904 */
[----:B------:R-:W-:Y:S05]  /*0520*/  EXIT ;  /* 0x000000000000794d */ /* 0x000fea0003800000 */
.L_x_10225:
        /* <DEDUP_REMOVED lines=13> */
.L_x_11247:


//--------------------- .text._ZN2at6native29vectorized_elementwise_kernelILi2EZZZNS0_19sigmoid_kernel_cudaERNS_18TensorIteratorBaseEENKUlvE0_clEvENKUlvE0_clEvEUlfE_St5arrayIPcLm2EEEEviT0_T1_ --------------------------
	.section	.text._ZN2at6native29vectorized_elementwise_kernelILi2EZZZNS0_19sigmoid_kernel_cudaERNS_18TensorIteratorBaseEENKUlvE0_clEvENKUlvE0_clEvEUlfE_St5arrayIPcLm2EEEEviT0_T1_,"ax",@progbits
	.align	128
        .global         _ZN2at6native29vectorized_elementwise_kernelILi2EZZZNS0_19sigmoid_kernel_cudaERNS_18TensorIteratorBaseEENKUlvE0_clEvENKUlvE0_clEvEUlfE_St5arrayIPcLm2EEEEviT0_T1_
        .type           _ZN2at6native29vectorized_elementwise_kernelILi2EZZZNS0_19sigmoid_kernel_cudaERNS_18TensorIteratorBaseEENKUlvE0_clEvENKUlvE0_clEvEUlfE_St5arrayIPcLm2EEEEviT0_T1_,@function
        .size           _ZN2at6native29vectorized_elementwise_kernelILi2EZZZNS0_19sigmoid_kernel_cudaERNS_18TensorIteratorBaseEENKUlvE0_clEvENKUlvE0_clEvEUlfE_St5arrayIPcLm2EEEEviT0_T1_,(.L_x_11248 - _ZN2at6native29vectorized_elementwise_kernelILi2EZZZNS0_19sigmoid_kernel_cudaERNS_18TensorIteratorBaseEENKUlvE0_clEvENKUlvE0_clEvEUlfE_St5arrayIPcLm2EEEEviT0_T1_)
        .other          _ZN2at6native29vectorized_elementwise_kernelILi2EZZZNS0_19sigmoid_kernel_cudaERNS_18TensorIteratorBaseEENKUlvE0_clEvENKUlvE0_clEvEUlfE_St5arrayIPcLm2EEEEviT0_T1_,@"STO_CUDA_ENTRY STV_DEFAULT"
_ZN2at6native29vectorized_elementwise_kernelILi2EZZZNS0_19sigmoid_kernel_cudaERNS_18TensorIteratorBaseEENKUlvE0_clEvENKUlvE0_clEvEUlfE_St5arrayIPcLm2EEEEviT0_T1_:
.text._ZN2at6native29vectorized_elementwise_kernelILi2EZZZNS0_19sigmoid_kernel_cudaERNS_18TensorIteratorBaseEENKUlvE0_clEvENKUlvE0_clEvEUlfE_St5arrayIPcLm2EEEEviT0_T1_:
        /* <DEDUP_REMOVED lines=16> */
[----:B--2---:R-:W-:Y:S01]  /*0100*/  FMUL.FTZ R10, R10, -1.4426950216293334961 ;  /* 0xbfb8aa3b0a0a7820 */ /* 0x004fe20000410000 */
[----:B------:R-:W-:Y:S01]  /*0110*/  FMUL.FTZ R11, R11, -1.4426950216293334961 ;  /* 0xbfb8aa3b0b0b7820 */ /* 0x000fe20000410000 */
[----:B---3--:R-:W-:Y:S01]  /*0120*/  FMUL.FTZ R12, R12, -1.4426950216293334961 ;  /* 0xbfb8aa3b0c0c7820 */ /* 0x008fe20000410000 */
[----:B------:R-:W-:-:S03]  /*0130*/  FMUL.FTZ R13, R13, -1.4426950216293334961 ;  /* 0xbfb8aa3b0d0d7820 */ /* 0x000fc60000410000 */
[----:B------:R-:W0:Y:S01]  /*0140*/  MUFU.EX2 R10, R10 ;  /* 0x0000000a000a7308 */ /* 0x000e220000000800 */
[----:B----4-:R-:W-:Y:S01]  /*0150*/  FMUL.FTZ R8, R5, -1.4426950216293334961 ;  /* 0xbfb8aa3b05087820 */ /* 0x010fe20000410000 */
[----:B------:R-:W-:Y:S01]  /*0160*/  FMUL.FTZ R2, R4, -1.4426950216293334961 ;  /* 0xbfb8aa3b04027820 */ /* 0x000fe20000410000 */
[----:B-----5:R-:W-:Y:S01]  /*0170*/  FMUL.FTZ R15, R7, -1.4426950216293334961 ;  /* 0xbfb8aa3b070f7820 */ /* 0x020fe20000410000 */
[----:B------:R-:W-:-:S04]  /*0180*/  FMUL.FTZ R9, R6, -1.4426950216293334961 ;  /* 0xbfb8aa3b06097820 */ /* 0x000fc80000410000 */
[----:B------:R-:W1:Y:S08]  /*0190*/  MUFU.EX2 R11, R11 ;  /* 0x0000000b000b7308 */ /* 0x000e700000000800 */
[----:B------:R-:W2:Y:S01]  /*01a0*/  MUFU.EX2 R12, R12 ;  /* 0x0000000c000c7308 */ /* 0x000ea20000000800 */
[----:B0-----:R-:W-:-:S07]  /*01b0*/  FADD.FTZ R4, R10, 1 ;  /* 0x3f8000000a047421 */ /* 0x001fce0000010000 */
[----:B------:R-:W0:Y:S01]  /*01c0*/  MUFU.EX2 R13, R13 ;  /* 0x0000000d000d7308 */ /* 0x000e220000000800 */
[----:B-1----:R-:W-:Y:S02]  /*01d0*/  FADD.FTZ R5, R11, 1 ;  /* 0x3f8000000b057421 */ /* 0x002fe40000010000 */
[----:B------:R-:W1:Y:S05]  /*01e0*/  LDC.64 R10, c[0x0][0x218] ;  /* 0x00008600ff0a7b82 */ /* 0x000e6a0000000a00 */
[----:B------:R-:W3:Y:S01]  /*01f0*/  MUFU.EX2 R8, R8 ;  /* 0x0000000800087308 */ /* 0x000ee20000000800 */
[----:B--2---:R-:W-:-:S07]  /*0200*/  FADD.FTZ R6, R12, 1 ;  /* 0x3f8000000c067421 */ /* 0x004fce0000010000 */
[----:B------:R3:W2:Y:S01]  /*0210*/  MUFU.EX2 R14, R9 ;  /* 0x00000009000e7308 */ /* 0x0006a20000000800 */
[----:B0-----:R-:W-:-:S07]  /*0220*/  FADD.FTZ R7, R13, 1 ;  /* 0x3f8000000d077421 */ /* 0x001fce0000010000 */
[----:B------:R-:W0:Y:S01]  /*0230*/  MUFU.EX2 R15, R15 ;  /* 0x0000000f000f7308 */ /* 0x000e220000000800 */
[----:B---3--:R-:W-:Y:S01]  /*0240*/  FADD.FTZ R9, R8, 1 ;  /* 0x3f80000008097421 */ /* 0x008fe20000010000 */
[----:B-1----:R-:W-:-:S06]  /*0250*/  IMAD.WIDE.U32 R10, R3, 0x4, R10 ;  /* 0x00000004030a7825 */ /* 0x002fcc00078e000a */
[----:B------:R-:W1:Y:S01]  /*0260*/  MUFU.EX2 R2, R2 ;  /* 0x0000000200027308 */ /* 0x000e620000000800 */
[----:B--2---:R-:W-:Y:S01]  /*0270*/  FADD.FTZ R14, R14, 1 ;  /* 0x3f8000000e0e7421 */ /* 0x004fe20000010000 */
[----:B------:R-:W-:-:S06]  /*0280*/  IMAD.WIDE R10, R0, 0x8, R10 ;  /* 0x00000008000a7825 */ /* 0x000fcc00078e020a */
[----:B------:R-:W-:Y:S01]  /*0290*/  MUFU.RCP R5, R5 ;  /* 0x0000000500057308 */ /* 0x000fe20000001000 */
[----:B0-----:R-:W-:-:S07]  /*02a0*/  FADD.FTZ R15, R15, 1 ;  /* 0x3f8000000f0f7421 */ /* 0x001fce0000010000 */
[----:B------:R-:W0:Y:S01]  /*02b0*/  MUFU.RCP R4, R4 ;  /* 0x0000000400047308 */ /* 0x000e220000001000 */
[----:B-1----:R-:W-:-:S07]  /*02c0*/  FADD.FTZ R2, R2, 1 ;  /* 0x3f80000002027421 */ /* 0x002fce0000010000 */
[----:B------:R-:W-:Y:S08]  /*02d0*/  MUFU.RCP R7, R7 ;  /* 0x0000000700077308 */ /* 0x000ff00000001000 */
[----:B------:R-:W1:Y:S01]  /*02e0*/  MUFU.RCP R6, R6 ;  /* 0x0000000600067308 */ /* 0x000e620000001000 */
[----:B0-----:R-:W-:Y:S07]  /*02f0*/  STG.E.64 desc[UR4][R10.64], R4 ;  /* 0x000000040a007986 */ /* 0x001fee000c101b04 */
[----:B------:R-:W-:Y:S08]  /*0300*/  MUFU.RCP R9, R9 ;  /* 0x0000000900097308 */ /* 0x000ff00000001000 */
[----:B------:R-:W0:Y:S01]  /*0310*/  MUFU.RCP R8, R2 ;  /* 0x0000000200087308 */ /* 0x000e220000001000 */
[----:B-1----:R-:W-:Y:S07]  /*0320*/  STG.E.64 desc[UR4][R10.64+0x400], R6 ;  /* 0x000400060a007986 */ /* 0x002fee000c101b04 */
[----:B------:R-:W-:Y:S08]  /*0330*/  MUFU.RCP R15, R15 ;  /* 0x0000000f000f7308 */ /* 0x000ff00000001000 */
[----:B------:R-:W1:Y:S01]  /*0340*/  MUFU.RCP R14, R14 ;  /* 0x0000000e000e7308 */ /* 0x000e620000001000 */
[----:B0-----:R-:W-:Y:S04]  /*0350*/  STG.E.64 desc[UR4][R10.64+0x800], R8 ;  /* 0x000800080a007986 */ /* 0x001fe8000c101b04 */
[----:B-1----:R-:W-:Y:S01]  /*0360*/  STG.E.64 desc[UR4][R10.64+0xc00], R14 ;  /* 0x000c000e0a007986 */ /* 0x002fe2000c101b04 */
[----:B------:R-:W-:Y:S05]  /*0370*/  EXIT ;  /* 0x000000000000794d */ /* 0x000fea0003800000 */
.L_x_10226:
[----:B------:R-:W0:Y:S02]  /*0380*/  S2R R20, SR_TID.X ;  /* 0x0000000000147919 */ /* 0x000e240000002100 */
[----:B0-----:R-:W-:Y:S02]  /*0390*/  ISETP.GE.AND P1, PT, R20, R5, PT ;  /* 0x000000051400720c */ /* 0x001fe40003f26270 */
[----:B------:R-:W-:-:S11]  /*03a0*/  MOV R0, R20 ;  /* 0x0000001400007202 */ /* 0x000fd60000000f00 */
[----:B------:R-:W-:-:S04]  /*03b0*/  @!P1 IADD3 R0, R20, 0x80, RZ ;  /* 0x0000008014009810 */ /* 0x000fc80007ffe0ff */
[----:B------:R-:W-:-:S13]  /*03c0*/  ISETP.GE.AND P3, PT, R0, R5, PT ;  /* 0x000000050000720c */ /* 0x000fda0003f66270 */
[----:B------:R-:W0:Y:S01]  /*03d0*/  @!P3 LDC.64 R14, c[0x0][0x220] ;  /* 0x00008800ff0ebb82 */ /* 0x000e220000000a00 */
[----:B------:R-:W-:-:S05]  /*03e0*/  @!P3 IADD3 R13, R3, R0, RZ ;  /* 0x00000000030db210 */ /* 0x000fca0007ffe0ff */
[----:B0-----:R-:W-:-:S05]  /*03f0*/  @!P3 IMAD.WIDE.U32 R14, R13, 0x4, R14 ;  /* 0x000000040d0eb825 */ /* 0x001fca00078e000e */
[----:B------:R0:W2:Y:S01]  /*0400*/  @!P3 LDG.E R23, desc[UR4][R14.64] ;  /* 0x000000040e17b981 */ /* 0x0000a2000c1e1900 */
[----:B------:R-:W-:-:S05]  /*0410*/  @!P3 VIADD R0, R0, 0x80 ;  /* 0x000000800000b836 */ /* 0x000fca0000000000 */
[----:B------:R-:W-:Y:S01]  /*0420*/  ISETP.GE.AND P5, PT, R0, R5, PT ;  /* 0x000000050000720c */ /* 0x000fe20003fa6270 */
[----:B0-----:R-:W0:-:S12]  /*0430*/  @!P1 LDC.64 R14, c[0x0][0x220] ;  /* 0x00008800ff0e9b82 */ /* 0x001e180000000a00 */
[----:B------:R-:W-:Y:S01]  /*0440*/  @!P5 IADD3 R19, R3, R0, RZ ;  /* 0x000000000313d210 */ /* 0x000fe20007ffe0ff */
[----:B------:R-:W1:Y:S01]  /*0450*/  @!P5 LDC.64 R12, c[0x0][0x220] ;  /* 0x00008800ff0cdb82 */ /* 0x000e620000000a00 */
[----:B------:R-:W-:-:S04]  /*0460*/  @!P5 IADD3 R0, R0, 0x80, RZ ;  /* 0x000000800000d810 */ /* 0x000fc80007ffe0ff */
[----:B------:R-:W-:-:S13]  /*0470*/  ISETP.GE.AND P6, PT, R0, R5, PT ;  /* 0x000000050000720c */ /* 0x000fda0003fc6270 */
[----:B------:R-:W-:Y:S01]  /*0480*/  @!P6 IADD3 R27, R3, R0, RZ ;  /* 0x00000000031be210 */ /* 0x000fe20007ffe0ff */
[----:B------:R-:W-:Y:S01]  /*0490*/  @!P6 VIADD R0, R0, 0x80 ;  /* 0x000000800000e836 */ /* 0x000fe20000000000 */
[----:B------:R-:W3:Y:S04]  /*04a0*/  @!P6 LDC.64 R16, c[0x0][0x220] ;  /* 0x00008800ff10eb82 */ /* 0x000ee80000000a00 */
[----:B------:R-:W-:Y:S01]  /*04b0*/  ISETP.GE.AND P4, PT, R0, R5, PT ;  /* 0x000000050000720c */ /* 0x000fe20003f86270 */
[----:B-1----:R-:W-:-:S05]  /*04c0*/  @!P5 IMAD.WIDE.U32 R18, R19, 0x4, R12 ;  /* 0x000000041312d825 */ /* 0x002fca00078e000c */
[----:B------:R1:W4:Y:S01]  /*04d0*/  @!P5 LDG.E R2, desc[UR4][R18.64] ;  /* 0x000000041202d981 */ /* 0x000322000c1e1900 */
[----:B------:R-:W-:Y:S01]  /*04e0*/  @!P1 IADD3 R25, R3, R20, RZ ;  /* 0x0000001403199210 */ /* 0x000fe20007ffe0ff */
[----:B------:R-:W-:Y:S01]  /*04f0*/  HFMA2.MMA R26, -RZ, RZ, -0.0 , 0 ;  /* 0x80000000ff1a7435 */ /* 0x000fe200000001ff */
[----:B------:R-:W-:-:S03]  /*0500*/  IMAD.MOV.U32 R22, RZ, RZ, RZ ;  /* 0x000000ffff167224 */ /* 0x000fc600078e00ff */
[----:B0-----:R-:W-:Y:S01]  /*0510*/  @!P1 IMAD.WIDE.U32 R14, R25, 0x4, R14 ;  /* 0x00000004190e9825 */ /* 0x001fe200078e000e */
[----:B------:R-:W-:Y:S01]  /*0520*/  @!P4 IADD3 R29, R3, R0, RZ ;  /* 0x00000000031dc210 */ /* 0x000fe20007ffe0ff */
[----:B------:R-:W0:Y:S01]  /*0530*/  @!P4 LDC.64 R12, c[0x0][0x220] ;  /* 0x00008800ff0ccb82 */ /* 0x000e220000000a00 */
[----:B------:R-:W-:Y:S02]  /*0540*/  @!P4 IADD3 R0, R0, 0x80, RZ ;  /* 0x000000800000c810 */ /* 0x000fe40007ffe0ff */
[----:B------:R5:W4:Y:S02]  /*0550*/  @!P1 LDG.E R22, desc[UR4][R14.64] ;  /* 0x000000040e169981 */ /* 0x000b24000c1e1900 */
[----:B------:R-:W-:Y:S01]  /*0560*/  ISETP.GE.AND P2, PT, R0, R5, PT ;  /* 0x000000050000720c */ /* 0x000fe20003f46270 */
[----:B---3--:R-:W-:-:S06]  /*0570*/  @!P6 IMAD.WIDE.U32 R16, R27, 0x4, R16 ;  /* 0x000000041b10e825 */ /* 0x008fcc00078e0010 */
[----:B------:R3:W4:Y:S06]  /*0580*/  @!P6 LDG.E R16, desc[UR4][R16.64] ;  /* 0x000000041010e981 */ /* 0x00072c000c1e1900 */
[----:B------:R-:W-:Y:S01]  /*0590*/  @!P2 IADD3 R27, R3, R0, RZ ;  /* 0x00000000031ba210 */ /* 0x000fe20007ffe0ff */
[----:B-1----:R-:W1:Y:S01]  /*05a0*/  @!P2 LDC.64 R18, c[0x0][0x220] ;  /* 0x00008800ff12ab82 */ /* 0x002e620000000a00 */
[----:B------:R-:W-:-:S04]  /*05b0*/  @!P2 IADD3 R0, R0, 0x80, RZ ;  /* 0x000000800000a810 */ /* 0x000fc80007ffe0ff */
[----:B------:R-:W-:Y:S01]  /*05c0*/  ISETP.GE.AND P0, PT, R0, R5, PT ;  /* 0x000000050000720c */ /* 0x000fe20003f06270 */
[----:B0-----:R-:W-:-:S06]  /*05d0*/  @!P4 IMAD.WIDE.U32 R24, R29, 0x4, R12 ;  /* 0x000000041d18c825 */ /* 0x001fcc00078e000c */
[----:B------:R-:W4:Y:S06]  /*05e0*/  @!P4 LDG.E R24, desc[UR4][R24.64] ;  /* 0x000000041818c981 */ /* 0x000f2c000c1e1900 */
[----:B------:R-:W-:Y:S01]  /*05f0*/  @!P0 IADD3 R29, R3, R0, RZ ;  /* 0x00000000031d8210 */ /* 0x000fe20007ffe0ff */
[----:B------:R-:W-:Y:S01]  /*0600*/  @!P0 VIADD R0, R0, 0x80 ;  /* 0x0000008000008836 */ /* 0x000fe20000000000 */
[----:B-----5:R-:W0:Y:S01]  /*0610*/  @!P0 LDC.64 R14, c[0x0][0x220] ;  /* 0x00008800ff0e8b82 */ /* 0x020e220000000a00 */
[----:B-1----:R-:W-:-:S06]  /*0620*/  @!P2 IMAD.WIDE.U32 R18, R27, 0x4, R18 ;  /* 0x000000041b12a825 */ /* 0x002fcc00078e0012 */
[----:B------:R1:W5:Y:S01]  /*0630*/  @!P2 LDG.E R18, desc[UR4][R18.64] ;  /* 0x000000041212a981 */ /* 0x000362000c1e1900 */
[----:B0-----:R-:W-:-:S06]  /*0640*/  @!P0 IMAD.WIDE.U32 R14, R29, 0x4, R14 ;  /* 0x000000041d0e8825 */ /* 0x001fcc00078e000e */
[----:B------:R-:W5:Y:S01]  /*0650*/  @!P0 LDG.E R14, desc[UR4][R14.64] ;  /* 0x000000040e0e8981 */ /* 0x000f62000c1e1900 */
[----:B--2---:R-:W-:Y:S01]  /*0660*/  @!P3 FMUL.FTZ R26, R23, -1.4426950216293334961 ;  /* 0xbfb8aa3b171ab820 */ /* 0x004fe20000410000 */
[----:B------:R-:W-:-:S13]  /*0670*/  ISETP.GE.AND P3, PT, R0, R5, PT ;  /* 0x000000050000720c */ /* 0x000fda0003f66270 */
[----:B------:R-:W0:Y:S01]  /*0680*/  @!P3 LDC.64 R12, c[0x0][0x220] ;  /* 0x00008800ff0cbb82 */ /* 0x000e220000000a00 */
[----:B---3--:R-:W-:-:S05]  /*0690*/  @!P3 IADD3 R17, R3, R0, RZ ;  /* 0x000000000311b210 */ /* 0x008fca0007ffe0ff */
[----:B0-----:R-:W-:-:S05]  /*06a0*/  @!P3 IMAD.WIDE.U32 R12, R17, 0x4, R12 ;  /* 0x00000004110cb825 */ /* 0x001fca00078e000c */
[----:B------:R0:W2:Y:S01]  /*06b0*/  @!P3 LDG.E R17, desc[UR4][R12.64] ;  /* 0x000000040c11b981 */ /* 0x0000a2000c1e1900 */
[----:B------:R-:W-:Y:S02]  /*06c0*/  IADD3 R0, R20, 0x100, RZ ;  /* 0x0000010014007810 */ /* 0x000fe40007ffe0ff */
[----:B------:R-:W-:Y:S01]  /*06d0*/  MOV R23, 0x80000000 ;  /* 0x8000000000177802 */ /* 0x000fe20000000f00 */
[----:B----4-:R-:W-:Y:S01]  /*06e0*/  @!P5 FMUL.FTZ R23, R2, -1.4426950216293334961 ;  /* 0xbfb8aa3b0217d820 */ /* 0x010fe20000410000 */
[----:B------:R-:W-:-:S13]  /*06f0*/  ISETP.GE.AND P5, PT, R0, R5, PT ;  /* 0x000000050000720c */ /* 0x000fda0003fa6270 */
[----:B------:R-:W3:Y:S01]  /*0700*/  @!P5 MUFU.EX2 R23, R23 ;  /* 0x000000170017d308 */ /* 0x000ee20000000800 */
[----:B-1----:R-:W-:Y:S01]  /*0710*/  HFMA2.MMA R19, -RZ, RZ, -0.0 , 0 ;  /* 0x80000000ff137435 */ /* 0x002fe200000001ff */
[C---:B------:R-:W-:Y:S01]  /*0720*/  VIADD R0, R20.reuse, 0x80 ;  /* 0x0000008014007836 */ /* 0x040fe20000000000 */
[----:B0-----:R-:W-:-:S04]  /*0730*/  IADD3 R12, R20, 0x180, RZ ;  /* 0x00000180140c7810 */ /* 0x001fc80007ffe0ff */
[----:B------:R-:W-:Y:S01]  /*0740*/  @!P6 FMUL.FTZ R19, R16, -1.4426950216293334961 ;  /* 0xbfb8aa3b1013e820 */ /* 0x000fe20000410000 */
[----:B------:R-:W-:Y:S02]  /*0750*/  ISETP.GE.AND P6, PT, R12, R5, PT ;  /* 0x000000050c00720c */ /* 0x000fe40003fc6270 */
[----:B------:R-:W-:Y:S01]  /*0760*/  IADD3 R12, R20, 0x200, RZ ;  /* 0x00000200140c7810 */ /* 0x000fe20007ffe0ff */
[----:B---3--:R-:W-:-:S04]  /*0770*/  @!P5 FADD.FTZ R25, R23, 1 ;  /* 0x3f8000001719d421 */ /* 0x008fc80000010000 */
[----:B------:R-:W-:Y:S01]  /*0780*/  @!P5 MUFU.RCP R4, R25 ;  /* 0x000000190004d308 */ /* 0x000fe20000001000 */
[-C--:B------:R-:W-:Y:S02]  /*0790*/  ISETP.GE.AND P5, PT, R0, R5.reuse, PT ;  /* 0x000000050000720c */ /* 0x080fe40003fa6270 */
[----:B------:R-:W-:Y:S01]  /*07a0*/  MOV R2, 0x80000000 ;  /* 0x8000000000027802 */ /* 0x000fe20000000f00 */
[----:B------:R-:W-:Y:S01]  /*07b0*/  @!P4 FMUL.FTZ R2, R24, -1.4426950216293334961 ;  /* 0xbfb8aa3b1802c820 */ /* 0x000fe20000410000 */
[----:B------:R-:W-:Y:S01]  /*07c0*/  ISETP.GE.AND P4, PT, R12, R5, PT ;  /* 0x000000050c00720c */ /* 0x000fe20003f86270 */
[----:B------:R-:W-:-:S06]  /*07d0*/  @!P1 FMUL.FTZ R22, R22, -1.4426950216293334961 ;  /* 0xbfb8aa3b16169820 */ /* 0x000fcc0000410000 */
[----:B------:R-:W0:Y:S08]  /*07e0*/  @!P1 MUFU.EX2 R22, R22 ;  /* 0x0000001600169308 */ /* 0x000e300000000800 */
[----:B------:R-:W1:Y:S08]  /*07f0*/  @!P5 MUFU.EX2 R26, R26 ;  /* 0x0000001a001ad308 */ /* 0x000e700000000800 */
[----:B------:R-:W3:Y:S01]  /*0800*/  @!P4 MUFU.EX2 R2, R2 ;  /* 0x000000020002c308 */ /* 0x000ee20000000800 */
[----:B0-----:R-:W-:Y:S01]  /*0810*/  @!P1 FADD.FTZ R12, R22, 1 ;  /* 0x3f800000160c9421 */ /* 0x001fe20000010000 */
[----:B------:R-:W-:Y:S01]  /*0820*/  HFMA2.MMA R15, -RZ, RZ, -0.0 , 0 ;  /* 0x80000000ff0f7435 */ /* 0x000fe200000001ff */
[----:B------:R-:W-:Y:S01]  /*0830*/  IADD3 R22, R20, 0x280, RZ ;  /* 0x0000028014167810 */ /* 0x000fe20007ffe0ff */
[----:B-1----:R-:W-:Y:S01]  /*0840*/  @!P5 FADD.FTZ R13, R26, 1 ;  /* 0x3f8000001a0dd421 */ /* 0x002fe20000010000 */
[----:B------:R-:W-:-:S03]  /*0850*/  VIADD R24, R20, 0x300 ;  /* 0x0000030014187836 */ /* 0x000fc60000000000 */
[----:B-----5:R-:W-:Y:S01]  /*0860*/  @!P2 FMUL.FTZ R15, R18, -1.4426950216293334961 ;  /* 0xbfb8aa3b120fa820 */ /* 0x020fe20000410000 */
[----:B------:R-:W-:Y:S01]  /*0870*/  @!P5 MUFU.RCP R6, R13 ;  /* 0x0000000d0006d308 */ /* 0x000fe20000001000 */
[----:B------:R-:W-:Y:S02]  /*0880*/  ISETP.GE.AND P5, PT, R22, R5, PT ;  /* 0x000000051600720c */ /* 0x000fe40003fa6270 */
[----:B------:R-:W-:Y:S01]  /*0890*/  IADD3 R18, R20, 0x380, RZ ;  /* 0x0000038014127810 */ /* 0x000fe20007ffe0ff */
[----:B---3--:R-:W-:Y:S01]  /*08a0*/  @!P4 FADD.FTZ R22, R2, 1 ;  /* 0x3f8000000216c421 */ /* 0x008fe20000010000 */
[----:B------:R-:W-:-:S03]  /*08b0*/  MOV R2, 0x80000000 ;  /* 0x8000000000027802 */ /* 0x000fc60000000f00 */
[----:B------:R0:W-:Y:S01]  /*08c0*/  @!P1 MUFU.RCP R21, R12 ;  /* 0x0000000c00159308 */ /* 0x0001e20000001000 */
[-C--:B------:R-:W-:Y:S01]  /*08d0*/  ISETP.GE.AND P2, PT, R18, R5.reuse, PT ;  /* 0x000000051200720c */ /* 0x080fe20003f46270 */
[----:B------:R-:W-:Y:S01]  /*08e0*/  @!P0 FMUL.FTZ R2, R14, -1.4426950216293334961 ;  /* 0xbfb8aa3b0e028820 */ /* 0x000fe20000410000 */
[----:B------:R-:W-:Y:S01]  /*08f0*/  HFMA2.MMA R14, -RZ, RZ, -0.0 , 0 ;  /* 0x80000000ff0e7435 */ /* 0x000fe200000001ff */
[----:B0-----:R-:W0:Y:S04]  /*0900*/  @!P1 LDC.64 R12, c[0x0][0x218] ;  /* 0x00008600ff0c9b82 */ /* 0x001e280000000a00 */
[----:B------:R-:W-:Y:S01]  /*0910*/  @!P4 MUFU.RCP R8, R22 ;  /* 0x000000160008c308 */ /* 0x000fe20000001000 */
[----:B------:R-:W-:-:S07]  /*0920*/  ISETP.GE.AND P4, PT, R24, R5, PT ;  /* 0x000000051800720c */ /* 0x000fce0003f86270 */
[----:B------:R-:W1:Y:S08]  /*0930*/  @!P6 MUFU.EX2 R19, R19 ;  /* 0x000000130013e308 */ /* 0x000e700000000800 */
[----:B------:R-:W3:Y:S08]  /*0940*/  @!P5 MUFU.EX2 R15, R15 ;  /* 0x0000000f000fd308 */ /* 0x000ef00000000800 */
[----:B------:R-:W4:Y:S01]  /*0950*/  @!P4 MUFU.EX2 R2, R2 ;  /* 0x000000020002c308 */ /* 0x000f220000000800 */
[----:B-1----:R-:W-:-:S07]  /*0960*/  @!P6 FADD.FTZ R16, R19, 1 ;  /* 0x3f8000001310e421 */ /* 0x002fce0000010000 */
[----:B------:R3:W-:Y:S02]  /*0970*/  @!P6 MUFU.RCP R7, R16 ;  /* 0x000000100007e308 */ /* 0x0007e40000001000 */
[----:B---3--:R-:W-:Y:S01]  /*0980*/  @!P5 FADD.FTZ R16, R15, 1 ;  /* 0x3f8000000f10d421 */ /* 0x008fe20000010000 */
[----:B----4-:R-:W-:-:S05]  /*0990*/  @!P4 FADD.FTZ R15, R2, 1 ;  /* 0x3f800000020fc421 */ /* 0x010fca0000010000 */
[----:B------:R-:W-:Y:S08]  /*09a0*/  @!P5 MUFU.RCP R9, R16 ;  /* 0x000000100009d308 */ /* 0x000ff00000001000 */
[----:B------:R-:W-:Y:S01]  /*09b0*/  @!P4 MUFU.RCP R10, R15 ;  /* 0x0000000f000ac308 */ /* 0x000fe20000001000 */
[----:B------:R-:W-:Y:S04]  /*09c0*/  BSSY B0, `(.L_x_10227) ;  /* 0x0000035000007945 */ /* 0x000fe80003800000 */
[----:B------:R-:W-:Y:S01]  /*09d0*/  BSSY B1, `(.L_x_10228) ;  /* 0x000002d000017945 */ /* 0x000fe20003800000 */
[----:B--2---:R-:W-:Y:S01]  /*09e0*/  @!P3 FMUL.FTZ R14, R17, -1.4426950216293334961 ;  /* 0xbfb8aa3b110eb820 */ /* 0x004fe20000410000 */
[----:B------:R-:W-:-:S05]  /*09f0*/  @!P1 IMAD.IADD R17, R3, 0x1, R20 ;  /* 0x0000000103119824 */ /* 0x000fca00078e0214 */
[----:B------:R-:W1:Y:S01]  /*0a00*/  @!P2 MUFU.EX2 R14, R14 ;  /* 0x0000000e000ea308 */ /* 0x000e620000000800 */
[----:B0-----:R-:W-:Y:S01]  /*0a10*/  @!P1 IMAD.WIDE.U32 R12, R17, 0x4, R12 ;  /* 0x00000004110c9825 */ /* 0x001fe200078e000c */
[----:B------:R-:W-:-:S04]  /*0a20*/  @!P1 MOV R20, R0 ;  /* 0x0000000000149202 */ /* 0x000fc80000000f00 */
[----:B------:R0:W-:Y:S01]  /*0a30*/  @!P1 STG.E desc[UR4][R12.64], R21 ;  /* 0x000000150c009986 */ /* 0x0001e2000c101904 */
[----:B------:R-:W-:Y:S01]  /*0a40*/  ISETP.GE.AND P0, PT, R20, R5, PT ;  /* 0x000000051400720c */ /* 0x000fe20003f06270 */
[----:B-1----:R-:W-:-:S04]  /*0a50*/  @!P2 FADD.FTZ R17, R14, 1 ;  /* 0x3f8000000e11a421 */ /* 0x002fc80000010000 */
[----:B------:R0:W1:Y:S08]  /*0a60*/  @!P2 MUFU.RCP R11, R17 ;  /* 0x00000011000ba308 */ /* 0x0000700000001000 */
[----:B------:R-:W-:Y:S05]  /*0a70*/  @P0 BRA `(.L_x_10229) ;  /* 0x0000000000300947 */ /* 0x000fea0003800000 */
[----:B0-----:R-:W0:Y:S01]  /*0a80*/  LDC.64 R12, c[0x0][0x218] ;  /* 0x00008600ff0c7b82 */ /* 0x001e220000000a00 */
[----:B------:R-:W-:Y:S02]  /*0a90*/  IADD3 R15, R3, R20, RZ ;  /* 0x00000014030f7210 */ /* 0x000fe40007ffe0ff */
[----:B------:R-:W-:-:S04]  /*0aa0*/  IADD3 R20, R20, 0x80, RZ ;  /* 0x0000008014147810 */ /* 0x000fc80007ffe0ff */
        /* <DEDUP_REMOVED lines=9> */
.L_x_10229:
[----:B------:R-:W-:-:S13]  /*0b40*/  ISETP.GE.AND P0, PT, R20, R5, PT ;  /* 0x000000051400720c */ /* 0x000fda0003f06270 */
[----:B------:R-:W-:Y:S05]  /*0b50*/  @P0 BRA `(.L_x_10231) ;  /* 0x0000000000300947 */ /* 0x000fea0003800000 */
[----:B0-2---:R-:W0:Y:S01]  /*0b60*/  LDC.64 R12, c[0x0][0x218] ;  /* 0x00008600ff0c7b82 */ /* 0x005e220000000a00 */
[----:B------:R-:W-:Y:S02]  /*0b70*/  IADD3 R15, R3, R20, RZ ;  /* 0x00000014030f7210 */ /* 0x000fe40007ffe0ff */
[----:B------:R-:W-:-:S03]  /*0b80*/  IADD3 R20, R20, 0x80, RZ ;  /* 0x0000008014147810 */ /* 0x000fc60007ffe0ff */
[----:B0-----:R-:W-:-:S05]  /*0b90*/  IMAD.WIDE.U32 R12, R15, 0x4, R12 ;  /* 0x000000040f0c7825 */ /* 0x001fca00078e000c */
[----:B------:R2:W-:Y:S02]  /*0ba0*/  STG.E desc[UR4][R12.64], R7 ;  /* 0x000000070c007986 */ /* 0x0005e4000c101904 */
.L_x_10230:
[----:B------:R-:W-:-:S13]  /*0bb0*/  ISETP.GE.AND P0, PT, R20, R5, PT ;  /* 0x000000051400720c */ /* 0x000fda0003f06270 */
[----:B------:R-:W-:Y:S05]  /*0bc0*/  @P0 BRA `(.L_x_10232) ;  /* 0x0000000000340947 */ /* 0x000fea0003800000 */
[----:B0-2---:R-:W0:Y:S01]  /*0bd0*/  LDC.64 R6, c[0x0][0x218] ;  /* 0x00008600ff067b82 */ /* 0x005e220000000a00 */
[----:B------:R-:W-:Y:S02]  /*0be0*/  IADD3 R13, R3, R20, RZ ;  /* 0x00000014030d7210 */ /* 0x000fe40007ffe0ff */
[----:B------:R-:W-:-:S03]  /*0bf0*/  IADD3 R20, R20, 0x80, RZ ;  /* 0x0000008014147810 */ /* 0x000fc60007ffe0ff */
[----:B0-----:R-:W-:-:S05]  /*0c00*/  IMAD.WIDE.U32 R6, R13, 0x4, R6 ;  /* 0x000000040d067825 */ /* 0x001fca00078e0006 */
[----:B------:R3:W-:Y:S02]  /*0c10*/  STG.E desc[UR4][R6.64], R8 ;  /* 0x0000000806007986 */ /* 0x0007e4000c101904 */
.L_x_10231:
[----:B------:R-:W-:-:S13]  /*0c20*/  ISETP.GE.AND P0, PT, R20, R5, PT ;  /* 0x000000051400720c */ /* 0x000fda0003f06270 */
[----:B------:R-:W-:Y:S05]  /*0c30*/  @P0 BREAK B1 ;  /* 0x0000000000010942 */ /* 0x000fea0003800000 */
[----:B------:R-:W-:Y:S05]  /*0c40*/  @P0 BRA `(.L_x_10233) ;  /* 0x0000000000300947 */ /* 0x000fea0003800000 */
[----:B---3--:R-:W3:Y:S01]  /*0c50*/  LDC.64 R6, c[0x0][0x218] ;  /* 0x00008600ff067b82 */ /* 0x008ee20000000a00 */
[----:B0-2---:R-:W-:Y:S01]  /*0c60*/  IMAD.IADD R13, R3, 0x1, R20 ;  /* 0x00000001030d7824 */ /* 0x005fe200078e0214 */
[----:B------:R-:W-:-:S03]  /*0c70*/  IADD3 R20, R20, 0x80, RZ ;  /* 0x0000008014147810 */ /* 0x000fc60007ffe0ff */
[----:B---3--:R-:W-:-:S05]  /*0c80*/  IMAD.WIDE.U32 R6, R13, 0x4, R6 ;  /* 0x000000040d067825 */ /* 0x008fca00078e0006 */
[----:B------:R3:W-:Y:S02]  /*0c90*/  STG.E desc[UR4][R6.64], R9 ;  /* 0x0000000906007986 */ /* 0x0007e4000c101904 */
.L_x_10232:
[----:B------:R-:W-:Y:S05]  /*0ca0*/  BSYNC B1 ;  /* 0x0000000000017941 */ /* 0x000fea0003800000 */
.L_x_10228:
[----:B------:R-:W-:-:S13]  /*0cb0*/  ISETP.GE.AND P0, PT, R20, R5, PT ;  /* 0x000000051400720c */ /* 0x000fda0003f06270 */
[----:B0-23--:R-:W0:Y:S01]  /*0cc0*/  @!P0 LDC.64 R6, c[0x0][0x218] ;  /* 0x00008600ff068b82 */ /* 0x00de220000000a00 */
[----:B------:R-:W-:Y:S02]  /*0cd0*/  @!P0 IADD3 R9, R3, R20, RZ ;  /* 0x0000001403098210 */ /* 0x000fe40007ffe0ff */
[----:B------:R-:W-:-:S03]  /*0ce0*/  @!P0 IADD3 R20, R20, 0x80, RZ ;  /* 0x0000008014148810 */ /* 0x000fc60007ffe0ff */
[----:B0-----:R-:W-:-:S05]  /*0cf0*/  @!P0 IMAD.WIDE.U32 R6, R9, 0x4, R6 ;  /* 0x0000000409068825 */ /* 0x001fca00078e0006 */
[----:B------:R4:W-:Y:S02]  /*0d00*/  @!P0 STG.E desc[UR4][R6.64], R10 ;  /* 0x0000000a06008986 */ /* 0x0009e4000c101904 */
.L_x_10233:
[----:B------:R-:W-:Y:S05]  /*0d10*/  BSYNC B0 ;  /* 0x0000000000007941 */ /* 0x000fea0003800000 */
.L_x_10227:
[----:B------:R-:W-:Y:S05]  /*0d20*/  WARPSYNC.ALL ;  /* 0x0000000000007948 */ /* 0x000fea0003800000 */
[----:B------:R-:W-:-:S13]  /*0d30*/  ISETP.GE.AND P0, PT, R20, R5, PT ;  /* 0x000000051400720c */ /* 0x000fda0003f06270 */
[----:B------:R-:W-:Y:S05]  /*0d40*/  @P0 EXIT ;  /* 0x000000000000094d */ /* 0x000fea0003800000 */
[----:B--2---:R-:W2:Y:S01]  /*0d50*/  LDC.64 R4, c[0x0][0x218] ;  /* 0x00008600ff047b82 */ /* 0x004ea20000000a00 */
[----:B------:R-:W-:-:S05]  /*0d60*/  IADD3 R3, R3, R20, RZ ;  /* 0x0000001403037210 */ /* 0x000fca0007ffe0ff */
[----:B--2---:R-:W-:-:S05]  /*0d70*/  IMAD.WIDE.U32 R2, R3, 0x4, R4 ;  /* 0x0000000403027825 */ /* 0x004fca00078e0004 */
[----:B-1----:R-:W-:Y:S01]  /*0d80*/  STG.E desc[UR4][R2.64], R11 ;  /* 0x0000000b02007986 */ /* 0x002fe2000c101904 */
[----:B------:R-:W-:Y:S05]  /*0d90*/  EXIT ;  /* 0x000000000000794d */ /* 0x000fea0003800000 */
.L_x_10234:
        /* <DEDUP_REMOVED lines=14> */
.L_x_11248:


//--------------------- .text._ZN2at6native29vectorized_elementwise_kernelILi4EZZZNS0_19sigmoid_kernel_cudaERNS_18TensorIteratorBaseEENKUlvE0_clEvENKUlvE0_clEvEUlfE_St5arrayIPcLm2EEEEviT0_T1_ --------------------------
	.section	.text._ZN2at6native29vectorized_elementwise_kernelILi4EZZZNS0_19sigmoid_kernel_cudaERNS_18TensorIteratorBaseEENKUlvE0_clEvENKUlvE0_clEvEUlfE_St5arrayIPcLm2EEEEviT0_T1_,"ax",@progbits
	.align	128
        .global         _ZN2at6native29vectorized_elementwise_kernelILi4EZZZNS0_19sigmoid_kernel_cudaERNS_18TensorIteratorBaseEENKUlvE0_clEvENKUlvE0_clEvEUlfE_St5arrayIPcLm2EEEEviT0_T1_
        .type           _ZN2at6native29vectorized_elementwise_kernelILi4EZZZNS0_19sigmoid_kernel_cudaERNS_18TensorIteratorBaseEENKUlvE0_clEvENKUlvE0_clEvEUlfE_St5arrayIPcLm2EEEEviT0_T1_,@function
        .size           _ZN2at6native29vectorized_elementwise_kernelILi4EZZZNS0_19sigmoid_kernel_cudaERNS_18TensorIteratorBaseEENKUlvE0_clEvENKUlvE0_clEvEUlfE_St5arrayIPcLm2EEEEviT0_T1_,(.L_x_11249 - _ZN2at6native29vectorized_elementwise_kernelILi4EZZZNS0_19sigmoid_kernel_cudaERNS_18TensorIteratorBaseEENKUlvE0_clEvENKUlvE0_clEvEUlfE_St5arrayIPcLm2EEEEviT0_T1_)
        .other          _ZN2at6native29vectorized_elementwise_kernelILi4EZZZNS0_19sigmoid_kernel_cudaERNS_18TensorIteratorBaseEENKUlvE0_clEvENKUlvE0_clEvEUlfE_St5arrayIPcLm2EEEEviT0_T1_,@"STO_CUDA_ENTRY STV_DEFAULT"
_ZN2at6native29vectorized_elementwise_kernelILi4EZZZNS0_19sigmoid_kernel_cudaERNS_18TensorIteratorBaseEENKUlvE0_clEvENKUlvE0_clEvEUlfE_St5arrayIPcLm2EEEEviT0_T1_:
.text._ZN2at6native29vectorized_elementwise_kernelILi4EZZZNS0_19sigmoid_kernel_cudaERNS_18TensorIteratorBaseEENKUlvE0_clEvENKUlvE0_clEvEUlfE_St5arrayIPcLm2EEEEviT0_T1_:
        /* <DEDUP_REMOVED lines=14> */
[----:B--2---:R-:W-:Y:S01]  /*00e0*/  FMUL.FTZ R9, R9, -1.4426950216293334961 ;  /* 0xbfb8aa3b09097820 */ /* 0x004fe20000410000 */
[----:B------:R-:W-:Y:S01]  /*00f0*/  FMUL.FTZ R10, R10, -1.4426950216293334961 ;  /* 0xbfb8aa3b0a0a7820 */ /* 0x000fe20000410000 */
[----:B------:R-:W-:Y:S01]  /*0100*/  FMUL.FTZ R11, R11, -1.4426950216293334961 ;  /* 0xbfb8aa3b0b0b7820 */ /* 0x000fe20000410000 */
[----:B------:R-:W-:Y:S01]  /*0110*/  FMUL.FTZ R8, R8, -1.4426950216293334961 ;  /* 0xbfb8aa3b08087820 */ /* 0x000fe20000410000 */
[----:B---3--:R-:W-:Y:S01]  /*0120*/  FMUL.FTZ R16, R7, -1.4426950216293334961 ;  /* 0xbfb8aa3b07107820 */ /* 0x008fe20000410000 */
[----:B------:R-:W-:Y:S01]  /*0130*/  FMUL.FTZ R2, R4, -1.4426950216293334961 ;  /* 0xbfb8aa3b04027820 */ /* 0x000fe20000410000 */
[----:B------:R-:W-:Y:S01]  /*0140*/  FMUL.FTZ R4, R5, -1.4426950216293334961 ;  /* 0xbfb8aa3b05047820 */ /* 0x000fe20000410000 */
[----:B------:R-:W-:Y:S01]  /*0150*/  FMUL.FTZ R12, R6, -1.4426950216293334961 ;  /* 0xbfb8aa3b060c7820 */ /* 0x000fe20000410000 */
[----:B------:R-:W0:Y:S08]  /*0160*/  MUFU.EX2 R9, R9 ;  /* 0x0000000900097308 */ /* 0x000e300000000800 */
[----:B------:R-:W1:Y:S08]  /*0170*/  MUFU.EX2 R10, R10 ;  /* 0x0000000a000a7308 */ /* 0x000e700000000800 */
[----:B------:R-:W2:Y:S01]  /*0180*/  MUFU.EX2 R11, R11 ;  /* 0x0000000b000b7308 */ /* 0x000ea20000000800 */
[----:B0-----:R-:W-:-:S07]  /*0190*/  FADD.FTZ R5, R9, 1 ;  /* 0x3f80000009057421 */ /* 0x001fce0000010000 */
[----:B------:R-:W0:Y:S01]  /*01a0*/  MUFU.EX2 R8, R8 ;  /* 0x0000000800087308 */ /* 0x000e220000000800 */
[----:B-1----:R-:W-:-:S07]  /*01b0*/  FADD.FTZ R6, R10, 1 ;  /* 0x3f8000000a067421 */ /* 0x002fce0000010000 */
[----:B------:R0:W1:Y:S01]  /*01c0*/  MUFU.EX2 R14, R4 ;  /* 0x00000004000e7308 */ /* 0x0000620000000800 */
        /* <DEDUP_REMOVED lines=13> */
[----:B------:R-:W-:Y:S01]  /*02a0*/  MUFU.RCP R5, R5 ;  /* 0x0000000500057308 */ /* 0x000fe20000001000 */
[----:B------:R-:W-:-:S07]  /*02b0*/  IMAD.WIDE R12, R0, 0x10, R12 ;  /* 0x00000010000c7825 */ /* 0x000fce00078e020c */
[----:B------:R-:W0:Y:S08]  /*02c0*/  MUFU.RCP R4, R4 ;  /* 0x0000000400047308 */ /* 0x000e300000001000 */
[----:B------:R-:W-:Y:S08]  /*02d0*/  MUFU.RCP R11, R11 ;  /* 0x0000000b000b7308 */ /* 0x000ff00000001000 */
[----:B------:R-:W-:Y:S01]  /*02e0*/  MUFU.RCP R10, R10 ;  /* 0x0000000a000a7308 */ /* 0x000fe20000001000 */
[----:B0-----:R-:W-:Y:S07]  /*02f0*/  STG.E.128 desc[UR4][R12.64], R4 ;  /* 0x000000040c007986 */ /* 0x001fee000c101d04 */
[----:B------:R-:W-:Y:S08]  /*0300*/  MUFU.RCP R9, R9 ;  /* 0x0000000900097308 */ /* 0x000ff00000001000 */
[----:B------:R-:W0:Y:S02]  /*0310*/  MUFU.RCP R8, R2 ;  /* 0x0000000200087308 */ /* 0x000e240000001000 */
[----:B0-----:R-:W-:Y:S01]  /*0320*/  STG.E.128 desc[UR4][R12.64+0x800], R8 ;  /* 0x000800080c007986 */ /* 0x001fe2000c101d04 */
[----:B------:R-:W-:Y:S05]  /*0330*/  EXIT ;  /* 0x000000000000794d */ /* 0x000fea0003800000 */
.L_x_10235:
        /* <DEDUP_REMOVED lines=124> */
.L_x_10238:
[----:B------:R-:W-:-:S13]  /*0b00*/  ISETP.GE.AND P0, PT, R20, R5, PT ;  /* 0x000000051400720c */ /* 0x000fda0003f06270 */
[----:B------:R-:W-:Y:S05]  /*0b10*/  @P0 BRA `(.L_x_10240) ;  /* 0x0000000000300947 */ /* 0x000fea0003800000 */
[----:B0-2---:R-:W0:Y:S01]  /*0b20*/  LDC.64 R12, c[0x0][0x218] ;  /* 0x00008600ff0c7b82 */ /* 0x005e220000000a00 */
[----:B------:R-:W-:Y:S02]  /*0b30*/  IADD3 R15, R3, R20, RZ ;  /* 0x00000014030f7210 */ /* 0x000fe40007ffe0ff */
[----:B------:R-:W-:-:S03]  /*0b40*/  IADD3 R20, R20, 0x80, RZ ;  /* 0x0000008014147810 */ /* 0x000fc60007ffe0ff */
[----:B0-----:R-:W-:-:S05]  /*0b50*/  IMAD.WIDE.U32 R12, R15, 0x4, R12 ;  /* 0x000000040f0c7825 */ /* 0x001fca00078e000c */
[----:B------:R2:W-:Y:S02]  /*0b60*/  STG.E desc[UR4][R12.64], R7 ;  /* 0x000000070c007986 */ /* 0x0005e4000c101904 */
.L_x_10239:
[----:B------:R-:W-:-:S13]  /*0b70*/  ISETP.GE.AND P0, PT, R20, R5, PT ;  /* 0x000000051400720c */ /* 0x000fda0003f06270 */
[----:B------:R-:W-:Y:S05]  /*0b80*/  @P0 BRA `(.L_x_10241) ;  /* 0x0000000000340947 */ /* 0x000fea0003800000 */
[----:B0-2---:R-:W0:Y:S01]  /*0b90*/  LDC.64 R6, c[0x0][0x218] ;  /* 0x00008600ff067b82 */ /* 0x005e220000000a00 */
[----:B------:R-:W-:Y:S02]  /*0ba0*/  IADD3 R13, R3, R20, RZ ;  /* 0x00000014030d7210 */ /* 0x000fe40007ffe0ff */
[----:B------:R-:W-:-:S03]  /*0bb0*/  IADD3 R20, R20, 0x80, RZ ;  /* 0x0000008014147810 */ /* 0x000fc60007ffe0ff */
[----:B0-----:R-:W-:-:S05]  /*0bc0*/  IMAD.WIDE.U32 R6, R13, 0x4, R6 ;  /* 0x000000040d067825 */ /* 0x001fca00078e0006 */
[----:B------:R3:W-:Y:S02]  /*0bd0*/  STG.E desc[UR4][R6.64], R8 ;  /* 0x0000000806007986 */ /* 0x0007e4000c101904 */
.L_x_10240:
        /* <DEDUP_REMOVED lines=8> */
.L_x_10241:
[----:B------:R-:W-:Y:S05]  /*0c60*/  BSYNC B1 ;  /* 0x0000000000017941 */ /* 0x000fea0003800000 */
.L_x_10237:
[----:B------:R-:W-:-:S13]  /*0c70*/  ISETP.GE.AND P0, PT, R20, R5, PT ;  /* 0x000000051400720c */ /* 0x000fda0003f06270 */
[----:B0-23--:R-:W0:Y:S01]  /*0c80*/  @!P0 LDC.64 R6, c[0x0][0x218] ;  /* 0x00008600ff068b82 */ /* 0x00de220000000a00 */
[----:B------:R-:W-:Y:S02]  /*0c90*/  @!P0 IADD3 R9, R3, R20, RZ ;  /* 0x0000001403098210 */ /* 0x000fe40007ffe0ff */
[----:B------:R-:W-:-:S03]  /*0ca0*/  @!P0 IADD3 R20, R20, 0x80, RZ ;  /* 0x0000008014148810 */ /* 0x000fc60007ffe0ff */
[----:B0-----:R-:W-:-:S05]  /*0cb0*/  @!P0 IMAD.WIDE.U32 R6, R9, 0x4, R6 ;  /* 0x0000000409068825 */ /* 0x001fca00078e0006 */
[----:B------:R4:W-:Y:S02]  /*0cc0*/  @!P0 STG.E desc[UR4][R6.64], R10 ;  /* 0x0000000a06008986 */ /* 0x0009e4000c101904 */
.L_x_10242:
[----:B------:R-:W-:Y:S05]  /*0cd0*/  BSYNC B0 ;  /* 0x0000000000007941 */ /* 0x000fea0003800000 */
.L_x_10236:
        /* <DEDUP_REMOVED lines=8> */
.L_x_10243:
        /* <DEDUP_REMOVED lines=10> */
.L_x_11249:


//--------------------- .text._ZN2at6native29vectorized_elementwise_kernelILi8EZZZNS0_19sigmoid_kernel_cudaERNS_18TensorIteratorBaseEENKUlvE0_clEvENKUlvE0_clEvEUlfE_St5arrayIPcLm2EEEEviT0_T1_ --------------------------
	.section	.text._ZN2at6native29vectorized_elementwise_kernelILi8EZZZNS0_19sigmoid_kernel_cudaERNS_18TensorIteratorBaseEENKUlvE0_clEvENKUlvE0_clEvEUlfE_St5arrayIPcLm2EEEEviT0_T1_,"ax",@progbits
	.align	128
        .global         _ZN2at6native29vectorized_elementwise_kernelILi8EZZZNS0_19sigmoid_kernel_cudaERNS_18TensorIteratorBaseEENKUlvE0_clEvENKUlvE0_clEvEUlfE_St5arrayIPcLm2EEEEviT0_T1_
        .type           _ZN2at6native29vectorized_elementwise_kernelILi8EZZZNS0_19sigmoid_kernel_cudaERNS_18TensorIteratorBaseEENKUlvE0_clEvENKUlvE0_clEvEUlfE_St5arrayIPcLm2EEEEviT0_T1_,@function
        .size           _ZN2at6native29vectorized_elementwise_kernelILi8EZZZNS0_19sigmoid_kernel_cudaERNS_18TensorIteratorBaseEENKUlvE0_clEvENKUlvE0_clEvEUlfE_St5arrayIPcLm2EEEEviT0_T1_,(.L_x_11250 - _ZN2at6native29vectorized_elementwise_kernelILi8EZZZNS0_19sigmoid_kernel_cudaERNS_18TensorIteratorBaseEENKUlvE0_clEvENKUlvE0_clEvEUlfE_St5arrayIPcLm2EEEEviT0_T1_)
        .other          _ZN2at6native29vectorized_elementwise_kernelILi8EZZZNS0_19sigmoid_kernel_cudaERNS_18TensorIteratorBaseEENKUlvE0_clEvENKUlvE0_clEvEUlfE_St5arrayIPcLm2EEEEviT0_T1_,@"STO_CUDA_ENTRY STV_DEFAULT"
_ZN2at6native29vectorized_elementwise_kernelILi8EZZZNS0_19sigmoid_kernel_cudaERNS_18TensorIteratorBaseEENKUlvE0_clEvENKUlvE0_clEvEUlfE_St5arrayIPcLm2EEEEviT0_T1_:
.text._ZN2at6native29vectorized_elementwise_kernelILi8EZZZNS0_19sigmoid_kernel_cudaERNS_18TensorIteratorBaseEENKUlvE0_clEvENKUlvE0_clEvEUlfE_St5arrayIPcLm2EEEEviT0_T1_:
        /* <DEDUP_REMOVED lines=52> */
.L_x_10244:
        /* <DEDUP_REMOVED lines=124> */
.L_x_10247:
[----:B------:R-:W-:-:S13]  /*0b00*/  ISETP.GE.AND P0, PT, R20, R5, PT ;  /* 0x000000051400720c */ /* 0x000fda0003f06270 */
[----:B------:R-:W-:Y:S05]  /*0b10*/  @P0 BRA `(.L_x_10249) ;  /* 0x0000000000300947 */ /* 0x000fea0003800000 */
[----:B0-2---:R-:W0:Y:S01]  /*0b20*/  LDC.64 R12, c[0x0][0x218] ;  /* 0x00008600ff0c7b82 */ /* 0x005e220000000a00 */
[----:B------:R-:W-:Y:S02]  /*0b30*/  IADD3 R15, R3, R20, RZ ;  /* 0x00000014030f7210 */ /* 0x000fe40007ffe0ff */
[----:B------:R-:W-:-:S03]  /*0b40*/  IADD3 R20, R20, 0x80, RZ ;  /* 0x0000008014147810 */ /* 0x000fc60007ffe0ff */
[----:B0-----:R-:W-:-:S05]  /*0b50*/  IMAD.WIDE.U32 R12, R15, 0x4, R12 ;  /* 0x000000040f0c7825 */ /* 0x001fca00078e000c */
[----:B------:R2:W-:Y:S02]  /*0b60*/  STG.E desc[UR4][R12.64], R7 ;  /* 0x000000070c007986 */ /* 0x0005e4000c101904 */
.L_x_10248:
[----:B------:R-:W-:-:S13]  /*0b70*/  ISETP.GE.AND P0, PT, R20, R5, PT ;  /* 0x000000051400720c */ /* 0x000fda0003f06270 */
[----:B------:R-:W-:Y:S05]  /*0b80*/  @P0 BRA `(.L_x_10250) ;  /* 0x0000000000340947 */ /* 0x000fea0003800000 */
[----:B0-2---:R-:W0:Y:S01]  /*0b90*/  LDC.64 R6, c[0x0][0x218] ;  /* 0x00008600ff067b82 */ /* 0x005e220000000a00 */
[----:B------:R-:W-:Y:S02]  /*0ba0*/  IADD3 R13, R3, R20, RZ ;  /* 0x00000014030d7210 */ /* 0x000fe40007ffe0ff */
[----:B------:R-:W-:-:S03]  /*0bb0*/  IADD3 R20, R20, 0x80, RZ ;  /* 0x0000008014147810 */ /* 0x000fc60007ffe0ff */
[----:B0-----:R-:W-:-:S05]  /*0bc0*/  IMAD.WIDE.U32 R6, R13, 0x4, R6 ;  /* 0x000000040d067825 */ /* 0x001fca00078e0006 */
[----:B------:R3:W-:Y:S02]  /*0bd0*/  STG.E desc[UR4][R6.64], R8 ;  /* 0x0000000806007986 */ /* 0x0007e4000c101904 */
.L_x_10249:
        /* <DEDUP_REMOVED lines=8> */
.L_x_10250:
[----:B------:R-:W-:Y:S05]  /*0c60*/  BSYNC B1 ;  /* 0x0000000000017941 */ /* 0x000fea0003800000 */
.L_x_10246:
[----:B------:R-:W-:-:S13]  /*0c70*/  ISETP.GE.AND P0, PT, R20, R5, PT ;  /* 0x000000051400720c */ /* 0x000fda0003f06270 */
[----:B0-23--:R-:W0:Y:S01]  /*0c80*/  @!P0 LDC.64 R6, c[0x0][0x218] ;  /* 0x00008600ff068b82 */ /* 0x00de220000000a00 */
[----:B------:R-:W-:Y:S02]  /*0c90*/  @!P0 IADD3 R9, R3, R20, RZ ;  /* 0x0000001403098210 */ /* 0x000fe40007ffe0ff */
[----:B------:R-:W-:-:S03]  /*0ca0*/  @!P0 IADD3 R20, R20, 0x80, RZ ;  /* 0x0000008014148810 */ /* 0x000fc60007ffe0ff */
[----:B0-----:R-:W-:-:S05]  /*0cb0*/  @!P0 IMAD.WIDE.U32 R6, R9, 0x4, R6 ;  /* 0x0000000409068825 */ /* 0x001fca00078e0006 */
[----:B------:R4:W-:Y:S02]  /*0cc0*/  @!P0 STG.E desc[UR4][R6.64], R10 ;  /* 0x0000000a06008986 */ /* 0x0009e4000c101904 */
.L_x_10251:
[----:B------:R-:W-:Y:S05]  /*0cd0*/  BSYNC B0 ;  /* 0x0000000000007941 */ /* 0x000fea0003800000 */
.L_x_10245:
        /* <DEDUP_REMOVED lines=8> */
.L_x_10252:
        /* <DEDUP_REMOVED lines=10> */
.L_x_11250:


//--------------------- .text._ZN2at6native18elementwise_kernelILi128ELi4EZNS0_15gpu_kernel_implIZZZNS0_19sigmoid_kernel_cudaERNS_18TensorIteratorBaseEENKUlvE0_clEvENKUlvE_clEvEUldE_EEvS4_RKT_EUliE_EEviT1_ --------------------------
	.section	.text._ZN2at6native18elementwise_kernelILi128ELi4EZNS0_15gpu_kernel_implIZZZNS0_19sigmoid_kernel_cudaERNS_18TensorIteratorBaseEENKUlvE0_clEvENKUlvE_clEvEUldE_EEvS4_RKT_EUliE_EEviT1_,"ax",@progbits
	.align	128
        .global         _ZN2at6native18elementwise_kernelILi128ELi4EZNS0_15gpu_kernel_implIZZZNS0_19sigmoid_kernel_cudaERNS_18TensorIteratorBaseEENKUlvE0_clEvENKUlvE_clEvEUldE_EEvS4_RKT_EUliE_EEviT1_
        .type           _ZN2at6native18elementwise_kernelILi128ELi4EZNS0_15gpu_kernel_implIZZZNS0_19sigmoid_kernel_cudaERNS_18TensorIteratorBaseEENKUlvE0_clEvENKUlvE_clEvEUldE_EEvS4_RKT_EUliE_EEviT1_,@function
        .size           _ZN2at6native18elementwise_kernelILi128ELi4EZNS0_15gpu_kernel_implIZZZNS0_19sigmoid_kernel_cudaERNS_18TensorIteratorBaseEENKUlvE0_clEvENKUlvE_clEvEUldE_EEvS4_RKT_EUliE_EEviT1_,(.L_x_11139 - _ZN2at6native18elementwise_kernelILi128ELi4EZNS0_15gpu_kernel_implIZZZNS0_19sigmoid_kernel_cudaERNS_18TensorIteratorBaseEENKUlvE0_clEvENKUlvE_clEvEUldE_EEvS4_RKT_EUliE_EEviT1_)
        .other          _ZN2at6native18elementwise_kernelILi128ELi4EZNS0_15gpu_kernel_implIZZZNS0_19sigmoid_kernel_cudaERNS_18TensorIteratorBaseEENKUlvE0_clEvENKUlvE_clEvEUldE_EEvS4_RKT_EUliE_EEviT1_,@"STO_CUDA_ENTRY STV_DEFAULT"
_ZN2at6native18elementwise_kernelILi128ELi4EZNS0_15gpu_kernel_implIZZZNS0_19sigmoid_kernel_cudaERNS_18TensorIteratorBaseEENKUlvE0_clEvENKUlvE_clEvEUldE_EEvS4_RKT_EUliE_EEviT1_:
.text._ZN2at6native18elementwise_kernelILi128ELi4EZNS0_15gpu_kernel_implIZZZNS0_19sigmoid_kernel_cudaERNS_18TensorIteratorBaseEENKUlvE0_clEvENKUlvE_clEvEUldE_EEvS4_RKT_EUliE_EEviT1_:
        /* <DEDUP_REMOVED lines=313> */
.L_x_10255:
        /* <DEDUP_REMOVED lines=21> */
.L_x_10259:
[----:B------:R-:W2:Y:S02]  /*14e0*/  LDG.E.U8 R2, desc[UR36][R4.64] ;  /* 0x0000002404027981 */ /* 0x000ea4000c1e1100 */
[----:B--2---:R-:W0:Y:S01]  /*14f0*/  I2F.F64.U16 R2, R2 ;  /* 0x0000000200027312 */ /* 0x004e220000101800 */
[----:B------:R-:W-:Y:S05]  /*1500*/  BRA `(.L_x_10261) ;  /* 0x0000000c00707947 */ /* 0x000fea0003800000 */
.L_x_10258:
        /* <DEDUP_REMOVED lines=9> */
.L_x_10263:
[----:B------:R-:W2:Y:S02]  /*15a0*/  LDG.E R2, desc[UR36][R4.64] ;  /* 0x0000002404027981 */ /* 0x000ea4000c1e1900 */
[----:B--2---:R-:W0:Y:S01]  /*15b0*/  I2F.F64 R2, R2 ;  /* 0x0000000200027312 */ /* 0x004e220000201c00 */
[----:B------:R-:W-:Y:S05]  /*15c0*/  BRA `(.L_x_10261) ;  /* 0x0000000c00407947 */ /* 0x000fea0003800000 */
.L_x_10262:
[----:B------:R-:W2:Y:S02]  /*15d0*/  LDG.E.U16 R2, desc[UR36][R4.64] ;  /* 0x0000002404027981 */ /* 0x000ea4000c1e1500 */
[----:B--2---:R-:W0:Y:S01]  /*15e0*/  I2F.F64.S16 R2, R2 ;  /* 0x0000000200027312 */ /* 0x004e220000101c00 */
[----:B------:R-:W-:Y:S05]  /*15f0*/  BRA `(.L_x_10261) ;  /* 0x0000000c00347947 */ /* 0x000fea0003800000 */
.L_x_10257:
        /* <DEDUP_REMOVED lines=10> */
.L_x_10265:
[----:B------:R-:W2:Y:S02]  /*16a0*/  LDG.E.U16 R0, desc[UR36][R4.64] ;  /* 0x0000002404007981 */ /* 0x000ea4000c1e1500 */
[----:B--2---:R-:W-:-:S05]  /*16b0*/  HADD2.F32 R0, -RZ, R0.H0_H0 ;  /* 0x20000000ff007230 */ /* 0x004fca0000004100 */
[----:B------:R-:W-:-:S04]  /*16c0*/  FMUL.FTZ R0, R0, 1 ;  /* 0x3f80000000007820 */ /* 0x000fc80000410000 */
[----:B------:R0:W1:Y:S01]  /*16d0*/  F2F.F64.F32 R2, R0 ;  /* 0x0000000000027310 */ /* 0x0000620000201800 */
[----:B------:R-:W-:Y:S05]  /*16e0*/  BRA `(.L_x_10261) ;  /* 0x0000000800f87947 */ /* 0x000fea0003800000 */
.L_x_10264:
        /* <DEDUP_REMOVED lines=10> */
.L_x_10267:
[----:B------:R-:W2:Y:S02]  /*1790*/  LDG.E.U16 R4, desc[UR36][R4.64] ;  /* 0x0000002404047981 */ /* 0x000ea4000c1e1500 */
[----:B--2---:R-:W-:-:S05]  /*17a0*/  HADD2.F32 R0, -RZ, R4.H0_H0 ;  /* 0x20000004ff007230 */ /* 0x004fca0000004100 */
[----:B------:R-:W-:-:S04]  /*17b0*/  FMUL.FTZ R0, R0, 1 ;  /* 0x3f80000000007820 */ /* 0x000fc80000410000 */
[----:B------:R0:W1:Y:S01]  /*17c0*/  F2F.F64.F32 R2, R0 ;  /* 0x0000000000027310 */ /* 0x0000620000201800 */
[----:B------:R-:W-:Y:S05]  /*17d0*/  BRA `(.L_x_10261) ;  /* 0x0000000800bc7947 */ /* 0x000fea0003800000 */
.L_x_10266:
[----:B------:R0:W5:Y:S01]  /*17e0*/  LDG.E.64 R2, desc[UR36][R4.64] ;  /* 0x0000002404027981 */ /* 0x000162000c1e1b00 */
[----:B------:R-:W-:Y:S05]  /*17f0*/  BRA `(.L_x_10261) ;  /* 0x0000000800b47947 */ /* 0x000fea0003800000 */
.L_x_10256:
        /* <DEDUP_REMOVED lines=13> */
.L_x_10270:
[----:B------:R0:W5:Y:S01]  /*18d0*/  LDG.E.64 R2, desc[UR36][R4.64] ;  /* 0x0000002404027981 */ /* 0x000162000c1e1b00 */
[----:B------:R-:W-:Y:S05]  /*18e0*/  BRA `(.L_x_10261) ;  /* 0x0000000800787947 */ /* 0x000fea0003800000 */
.L_x_10269:
        /* <DEDUP_REMOVED lines=28> */
.L_x_10272:
        /* <DEDUP_REMOVED lines=15> */
.L_x_10271:
[----:B------:R-:W2:Y:S02]  /*1ba0*/  LDG.E.U16 R0, desc[UR36][R4.64] ;  /* 0x0000002404007981 */ /* 0x000ea4000c1e1500 */
[----:B--2---:R-:W-:-:S04]  /*1bb0*/  IMAD.U32 R0, R0, 0x10000, RZ ;  /* 0x0001000000007824 */ /* 0x004fc800078e00ff */
[----:B------:R-:W-:-:S04]  /*1bc0*/  FMUL.FTZ R0, R0, 1 ;  /* 0x3f80000000007820 */ /* 0x000fc80000410000 */
[----:B------:R0:W1:Y:S01]  /*1bd0*/  F2F.F64.F32 R2, R0 ;  /* 0x0000000000027310 */ /* 0x0000620000201800 */
[----:B------:R-:W-:Y:S05]  /*1be0*/  BRA `(.L_x_10261) ;  /* 0x0000000400b87947 */ /* 0x000fea0003800000 */
.L_x_10268:
        /* <DEDUP_REMOVED lines=11> */
.L_x_10275:
        /* <DEDUP_REMOVED lines=21> */
.L_x_10279:
[----:B------:R-:W-:Y:S05]  /*1df0*/  BSYNC B1 ;  /* 0x0000000000017941 */ /* 0x000fea0003800000 */
.L_x_10278:
[----:B------:R-:W-:Y:S01]  /*1e00*/  LEA R3, R0, 0x3b800000, 0x17 ;  /* 0x3b80000000037811 */ /* 0x000fe200078eb8ff */
[----:B------:R-:W-:-:S05]  /*1e10*/  IMAD.SHL.U32 R0, R2, 0x100000, RZ ;  /* 0x0010000002007824 */ /* 0x000fca00078e00ff */
[----:B------:R-:W-:-:S07]  /*1e20*/  LOP3.LUT R0, R3, R0, R4, 0xfe, !PT ;  /* 0x0000000003007212 */ /* 0x000fce00078efe04 */
.L_x_10277:
[----:B------:R-:W-:Y:S05]  /*1e30*/  BSYNC B0 ;  /* 0x0000000000007941 */ /* 0x000fea0003800000 */
.L_x_10276:
[----:B------:R-:W-:-:S04]  /*1e40*/  FMUL.FTZ R0, R0, 1 ;  /* 0x3f80000000007820 */ /* 0x000fc80000410000 */
[----:B------:R1:W2:Y:S01]  /*1e50*/  F2F.F64.F32 R2, R0 ;  /* 0x0000000000027310 */ /* 0x0002a20000201800 */
[----:B------:R-:W-:Y:S05]  /*1e60*/  BRA `(.L_x_10261) ;  /* 0x0000000400187947 */ /* 0x000fea0003800000 */
.L_x_10274:
        /* <DEDUP_REMOVED lines=21> */
.L_x_10283:
[----:B------:R-:W-:Y:S05]  /*1fc0*/  BSYNC B1 ;  /* 0x0000000000017941 */ /* 0x000fea0003800000 */
.L_x_10282:
[----:B------:R-:W-:Y:S01]  /*1fd0*/  LEA R3, R0, 0x37800000, 0x17 ;  /* 0x3780000000037811 */ /* 0x000fe200078eb8ff */
[----:B------:R-:W-:-:S05]  /*1fe0*/  IMAD.SHL.U32 R0, R2, 0x200000, RZ ;  /* 0x0020000002007824 */ /* 0x000fca00078e00ff */
[----:B------:R-:W-:-:S07]  /*1ff0*/  LOP3.LUT R0, R3, R0, R4, 0xfe, !PT ;  /* 0x0000000003007212 */ /* 0x000fce00078efe04 */
.L_x_10281:
[----:B------:R-:W-:Y:S05]  /*2000*/  BSYNC B0 ;  /* 0x0000000000007941 */ /* 0x000fea0003800000 */
.L_x_10280:
[----:B------:R-:W-:-:S04]  /*2010*/  FMUL.FTZ R0, R0, 1 ;  /* 0x3f80000000007820 */ /* 0x000fc80000410000 */
[----:B------:R3:W4:Y:S01]  /*2020*/  F2F.F64.F32 R2, R0 ;  /* 0x0000000000027310 */ /* 0x0007220000201800 */
[----:B------:R-:W-:Y:S05]  /*2030*/  BRA `(.L_x_10261) ;  /* 0x0000000000a47947 */ /* 0x000fea0003800000 */
.L_x_10273:
        /* <DEDUP_REMOVED lines=14> */
.L_x_10287:
[----:B------:R-:W-:Y:S05]  /*2120*/  BSYNC B0 ;  /* 0x0000000000007941 */ /* 0x000fea0003800000 */
.L_x_10286:
[----:B------:R-:W-:-:S04]  /*2130*/  FMUL.FTZ R0, R0, 1 ;  /* 0x3f80000000007820 */ /* 0x000fc80000410000 */
[----:B------:R0:W1:Y:S01]  /*2140*/  F2F.F64.F32 R2, R0 ;  /* 0x0000000000027310 */ /* 0x0000620000201800 */
[----:B------:R-:W-:Y:S05]  /*2150*/  BRA `(.L_x_10261) ;  /* 0x00000000005c7947 */ /* 0x000fea0003800000 */
.L_x_10260:
        /* <DEDUP_REMOVED lines=16> */
.L_x_10288:
[----:B------:R-:W-:Y:S01]  /*2260*/  CS2R R2, SRZ ;  /* 0x0000000000027805 */ /* 0x000fe2000001ff00 */
[----:B------:R-:W-:Y:S06]  /*2270*/  BRA `(.L_x_10261) ;  /* 0x0000000000147947 */ /* 0x000fec0003800000 */
.L_x_10285:
[----:B------:R-:W2:Y:S02]  /*2280*/  LDG.E.64 R2, desc[UR36][R4.64] ;  /* 0x0000002404027981 */ /* 0x000ea4000c1e1b00 */
[----:B--2---:R-:W0:Y:S01]  /*2290*/  I2F.F64.U64 R2, R2 ;  /* 0x0000000200027312 */ /* 0x004e220000301800 */
[----:B------:R-:W-:Y:S05]  /*22a0*/  BRA `(.L_x_10261) ;  /* 0x0000000000087947 */ /* 0x000fea0003800000 */
.L_x_10284:
[----:B------:R-:W2:Y:S02]  /*22b0*/  LDG.E R2, desc[UR36][R4.64] ;  /* 0x0000002404027981 */ /* 0x000ea4000c1e1900 */
[----:B--2---:R-:W0:Y:S02]  /*22c0*/  I2F.F64.U32 R2, R2 ;  /* 0x0000000200027312 */ /* 0x004e240000201800 */
.L_x_10261:
[----:B0-----:R-:W-:Y:S01]  /*22d0*/  IMAD.MOV.U32 R4, RZ, RZ, 0x652b82fe ;  /* 0x652b82feff047424 */ /* 0x001fe200078e00ff */
[----:B------:R-:W-:Y:S01]  /*22e0*/  UMOV UR4, 0xfefa39ef ;  /* 0xfefa39ef00047882 */ /* 0x000fe20000000000 */
[----:B------:R-:W-:Y:S01]  /*22f0*/  IMAD.MOV.U32 R5, RZ, RZ, 0x3ff71547 ;  /* 0x3ff71547ff057424 */ /* 0x000fe200078e00ff */
[----:B------:R-:W-:Y:S01]  /*2300*/  UMOV UR5, 0x3fe62e42 ;  /* 0x3fe62e4200057882 */ /* 0x000fe20000000000 */
[----:B-12-45:R-:W-:Y:S01]  /*2310*/  DADD R10, -RZ, -R2 ;  /* 0x00000000ff0a7229 */ /* 0x036fe20000000902 */
[----:B------:R-:W-:Y:S03]  /*2320*/  BSSY B0, `(.L_x_10289) ;  /* 0x0000037000007945 */ /* 0x000fe60003800000 */
[----:B------:R-:W-:-:S06]  /*2330*/  DFMA R4, -R2, R4, 6.75539944105574400000e+15 ;  /* 0x433800000204742b */ /* 0x000fcc0000000104 */
[----:B------:R-:W-:Y:S02]  /*2340*/  FSETP.GEU.FTZ.AND P0, PT, |R11|, 4.1917929649353027344, PT ;  /* 0x4086232b0b00780b */ /* 0x000fe40003f1e200 */
[----:B------:R-:W-:-:S08]  /*2350*/  DADD R6, R4, -6.75539944105574400000e+15 ;  /* 0xc338000004067429 */ /* 0x000fd00000000000 */
[----:B------:R-:W-:Y:S01]  /*2360*/  DFMA R8, R6, -UR4, -R2 ;  /* 0x8000000406087c2b */ /* 0x000fe20008000802 */
[----:B------:R-:W-:Y:S01]  /*2370*/  UMOV UR4, 0x3b39803f ;  /* 0x3b39803f00047882 */ /* 0x000fe20000000000 */
[----:B------:R-:W-:-:S06]  /*2380*/  UMOV UR5, 0x3c7abc9e ;  /* 0x3c7abc9e00057882 */ /* 0x000fcc0000000000 */
[----:B------:R-:W-:Y:S01]  /*2390*/  DFMA R6, R6, -UR4, R8 ;  /* 0x8000000406067c2b */ /* 0x000fe20008000008 */
        /* <DEDUP_REMOVED lines=28> */
[----:B------:R-:W-:-:S08]  /*2560*/  DFMA R8, R6, R8, UR4 ;  /* 0x0000000406087e2b */ /* 0x000fd00008000008 */
[----:B------:R-:W-:-:S08]  /*2570*/  DFMA R8, R6, R8, 1 ;  /* 0x3ff000000608742b */ /* 0x000fd00000000008 */
[----:B------:R-:W-:-:S10]  /*2580*/  DFMA R8, R6, R8, 1 ;  /* 0x3ff000000608742b */ /* 0x000fd40000000008 */
[----:B------:R-:W-:Y:S02]  /*2590*/  IMAD R7, R4, 0x100000, R9 ;  /* 0x0010000004077824 */ /* 0x000fe400078e0209 */
[----:B------:R-:W-:Y:S01]  /*25a0*/  IMAD.MOV.U32 R6, RZ, RZ, R8 ;  /* 0x000000ffff067224 */ /* 0x000fe200078e0008 */
[----:B------:R-:W-:Y:S06]  /*25b0*/  @!P0 BRA `(.L_x_10290) ;  /* 0x0000000000348947 */ /* 0x000fec0003800000 */
[----:B------:R-:W-:Y:S01]  /*25c0*/  FSETP.GEU.FTZ.AND P1, PT, |R11|, 4.2275390625, PT ;  /* 0x408748000b00780b */ /* 0x000fe20003f3e200 */
[C---:B------:R-:W-:Y:S02]  /*25d0*/  DADD R6, -R2.reuse, +INF ;  /* 0x7ff0000002067429 */ /* 0x040fe40000000100 */
[----:B------:R-:W-:-:S08]  /*25e0*/  DSETP.GT.AND P0, PT, R2, RZ, PT ;  /* 0x000000ff0200722a */ /* 0x000fd00003f04000 */
[----:B------:R-:W-:Y:S02]  /*25f0*/  FSEL R6, R6, RZ, !P0 ;  /* 0x000000ff06067208 */ /* 0x000fe40004000000 */
[----:B---3--:R-:W-:Y:S01]  /*2600*/  @!P1 LEA.HI R0, R4, R4, RZ, 0x1 ;  /* 0x0000000404009211 */ /* 0x008fe200078f08ff */
[----:B------:R-:W-:Y:S01]  /*2610*/  @!P1 IMAD.MOV.U32 R2, RZ, RZ, R8 ;  /* 0x000000ffff029224 */ /* 0x000fe200078e0008 */
[----:B------:R-:W-:Y:S02]  /*2620*/  FSEL R7, R7, RZ, !P0 ;  /* 0x000000ff07077208 */ /* 0x000fe40004000000 */
[----:B------:R-:W-:-:S05]  /*2630*/  @!P1 SHF.R.S32.HI R3, RZ, 0x1, R0 ;  /* 0x00000001ff039819 */ /* 0x000fca0000011400 */
[----:B------:R-:W-:Y:S02]  /*2640*/  @!P1 IMAD.IADD R4, R4, 0x1, -R3 ;  /* 0x0000000104049824 */ /* 0x000fe400078e0a03 */
[----:B------:R-:W-:-:S03]  /*2650*/  @!P1 IMAD R3, R3, 0x100000, R9 ;  /* 0x0010000003039824 */ /* 0x000fc600078e0209 */
[----:B------:R-:W-:Y:S02]  /*2660*/  @!P1 LEA R5, R4, 0x3ff00000, 0x14 ;  /* 0x3ff0000004059811 */ /* 0x000fe400078ea0ff */
[----:B------:R-:W-:-:S06]  /*2670*/  @!P1 MOV R4, RZ ;  /* 0x000000ff00049202 */ /* 0x000fcc0000000f00 */
[----:B------:R-:W-:-:S11]  /*2680*/  @!P1 DMUL R6, R2, R4 ;  /* 0x0000000402069228 */ /* 0x000fd60000000000 */
.L_x_10290:
[----:B------:R-:W-:Y:S05]  /*2690*/  BSYNC B0 ;  /* 0x0000000000007941 */ /* 0x000fea0003800000 */
.L_x_10289:
[----:B------:R-:W-:Y:S01]  /*26a0*/  DADD R8, R6, 1 ;  /* 0x3ff0000006087429 */ /* 0x000fe20000000000 */
[----:B------:R-:W-:Y:S05]  /*26b0*/  BSSY B0, `(.L_x_10291) ;  /* 0x000000e000007945 */ /* 0x000fea0003800000 */
[----:B------:R-:W0:Y:S04]  /*26c0*/  MUFU.RCP64H R3, R9 ;  /* 0x0000000900037308 */ /* 0x000e280000001800 */
[----:B------:R-:W-:-:S05]  /*26d0*/  VIADD R2, R9, 0x300402 ;  /* 0x0030040209027836 */ /* 0x000fca0000000000 */
[----:B------:R-:W-:Y:S01]  /*26e0*/  FSETP.GEU.AND P0, PT, |R2|, 5.8789094863358348022e-39, PT ;  /* 0x004004020200780b */ /* 0x000fe20003f0e200 */
[----:B0-----:R-:W-:-:S08]  /*26f0*/  DFMA R4, -R8, R2, 1 ;  /* 0x3ff000000804742b */ /* 0x001fd00000000102 */
[----:B------:R-:W-:-:S08]  /*2700*/  DFMA R4, R4, R4, R4 ;  /* 0x000000040404722b */ /* 0x000fd00000000004 */
[----:B------:R-:W-:-:S08]  /*2710*/  DFMA R4, R2, R4, R2 ;  /* 0x000000040204722b */ /* 0x000fd00000000002 */
[----:B------:R-:W-:-:S08]  /*2720*/  DFMA R6, -R8, R4, 1 ;  /* 0x3ff000000806742b */ /* 0x000fd00000000104 */
[----:B------:R-:W-:Y:S01]  /*2730*/  DFMA R4, R4, R6, R4 ;  /* 0x000000060404722b */ /* 0x000fe20000000004 */
[----:B------:R-:W-:Y:S10]  /*2740*/  @P0 BRA `(.L_x_10292) ;  /* 0x0000000000100947 */ /* 0x000ff40003800000 */
[----:B---3--:R-:W-:-:S05]  /*2750*/  LOP3.LUT R0, R9, 0x7fffffff, RZ, 0xc0, !PT ;  /* 0x7fffffff09007812 */ /* 0x008fca00078ec0ff */
[----:B------:R-:W-:Y:S01]  /*2760*/  VIADD R6, R0, 0xfff00000 ;  /* 0xfff0000000067836 */ /* 0x000fe20000000000 */
[----:B------:R-:W-:-:S07]  /*2770*/  MOV R0, 0x2790 ;  /* 0x0000279000007802 */ /* 0x000fce0000000f00 */
[----:B------:R-:W-:Y:S05]  /*2780*/  CALL.REL.NOINC `($__internal_14_$__cuda_sm20_dblrcp_rn_slowpath_v3) ;  /* 0x000000b800a07944 */ /* 0x000fea0003c00000 */
.L_x_10292:
[----:B------:R-:W-:Y:S05]  /*2790*/  BSYNC B0 ;  /* 0x0000000000007941 */ /* 0x000fea0003800000 */
.L_x_10291:
[----:B------:R-:W3:Y:S02]  /*27a0*/  LDC.U8 R2, c[0x0][0x421] ;  /* 0x00010840ff027b82 */ /* 0x000ee40000000000 */
[----:B---3--:R-:W-:-:S04]  /*27b0*/  PRMT R0, R2, 0x9910, RZ ;  /* 0x0000991002007816 */ /* 0x008fc800000000ff */
        /* <DEDUP_REMOVED lines=13> */
.L_x_10296:
[----:B------:R-:W0:Y:S02]  /*2890*/  F2I.S64.F64.TRUNC R4, R4 ;  /* 0x0000000400047311 */ /* 0x000e24000030d900 */
[----:B0-----:R-:W-:-:S05]  /*28a0*/  IMAD.MOV.U32 R3, RZ, RZ, R4 ;  /* 0x000000ffff037224 */ /* 0x001fca00078e0004 */
[----:B------:R0:W-:Y:S01]  /*28b0*/  STG.E.U8 desc[UR36][R16.64], R3 ;  /* 0x0000000310007986 */ /* 0x0001e2000c101124 */
[----:B------:R-:W-:Y:S05]  /*28c0*/  BRA `(.L_x_10298) ;  /* 0x0000000c00f87947 */ /* 0x000fea0003800000 */
.L_x_10295:
        /* <DEDUP_REMOVED lines=9> */
.L_x_10300:
[----:B------:R-:W0:Y:S02]  /*2960*/  F2I.F64.TRUNC R5, R4 ;  /* 0x0000000400057311 */ /* 0x000e24000030d100 */
[----:B0-----:R0:W-:Y:S01]  /*2970*/  STG.E desc[UR36][R16.64], R5 ;  /* 0x0000000510007986 */ /* 0x0011e2000c101924 */
[----:B------:R-:W-:Y:S05]  /*2980*/  BRA `(.L_x_10298) ;  /* 0x0000000c00c87947 */ /* 0x000fea0003800000 */
.L_x_10299:
[----:B------:R-:W0:Y:S02]  /*2990*/  F2I.F64.TRUNC R5, R4 ;  /* 0x0000000400057311 */ /* 0x000e24000030d100 */
[----:B0-----:R0:W-:Y:S01]  /*29a0*/  STG.E.U16 desc[UR36][R16.64], R5 ;  /* 0x0000000510007986 */ /* 0x0011e2000c101524 */
[----:B------:R-:W-:Y:S05]  /*29b0*/  BRA `(.L_x_10298) ;  /* 0x0000000c00bc7947 */ /* 0x000fea0003800000 */
.L_x_10294:
        /* <DEDUP_REMOVED lines=13> */
.L_x_10302:
        /* <DEDUP_REMOVED lines=8> */
.L_x_10301:
        /* <DEDUP_REMOVED lines=14> */
.L_x_10304:
        /* <DEDUP_REMOVED lines=9> */
.L_x_10303:
[----:B------:R0:W-:Y:S01]  /*2c80*/  STG.E.64 desc[UR36][R16.64], R4 ;  /* 0x0000000410007986 */ /* 0x0001e2000c101b24 */
[----:B------:R-:W-:Y:S05]  /*2c90*/  BRA `(.L_x_10298) ;  /* 0x0000000c00047947 */ /* 0x000fea0003800000 */
.L_x_10293:
        /* <DEDUP_REMOVED lines=12> */
.L_x_10307:
[----:B------:R-:W-:-:S05]  /*2d60*/  CS2R R6, SRZ ;  /* 0x0000000000067805 */ /* 0x000fca000001ff00 */
[----:B------:R0:W-:Y:S01]  /*2d70*/  STG.E.128 desc[UR36][R16.64], R4 ;  /* 0x0000000410007986 */ /* 0x0001e2000c101d24 */
[----:B------:R-:W-:Y:S05]  /*2d80*/  BRA `(.L_x_10298) ;  /* 0x0000000800c87947 */ /* 0x000fea0003800000 */
.L_x_10306:
        /* <DEDUP_REMOVED lines=25> */
.L_x_10311:
[----:B------:R-:W-:Y:S05]  /*2f20*/  BSYNC B0 ;  /* 0x0000000000007941 */ /* 0x000fea0003800000 */
.L_x_10310:
[----:B------:R-:W-:-:S05]  /*2f30*/  LOP3.LUT R3, R0, R3, RZ, 0xfc, !PT ;  /* 0x0000000300037212 */ /* 0x000fca00078efcff */
[----:B------:R0:W-:Y:S01]  /*2f40*/  STG.E.U8 desc[UR36][R16.64], R3 ;  /* 0x0000000310007986 */ /* 0x0001e2000c101124 */
[----:B------:R-:W-:Y:S05]  /*2f50*/  BRA `(.L_x_10298) ;  /* 0x0000000800547947 */ /* 0x000fea0003800000 */
.L_x_10309:
        /* <DEDUP_REMOVED lines=17> */
.L_x_10313:
[----:B------:R-:W-:Y:S01]  /*3070*/  IMAD.MOV.U32 R0, RZ, RZ, 0x7f ;  /* 0x0000007fff007424 */ /* 0x000fe200078e00ff */
[----:B------:R-:W-:-:S04]  /*3080*/  ISETP.GT.U32.AND P0, PT, R2, 0x7f800000, PT ;  /* 0x7f8000000200780c */ /* 0x000fc80003f04070 */
[----:B------:R-:W-:-:S09]  /*3090*/  SEL R0, R0, 0x7c, P0 ;  /* 0x0000007c00007807 */ /* 0x000fd20000000000 */
.L_x_10314:
[----:B------:R-:W-:Y:S05]  /*30a0*/  BSYNC B0 ;  /* 0x0000000000007941 */ /* 0x000fea0003800000 */
.L_x_10312:
[----:B------:R-:W-:-:S04]  /*30b0*/  LOP3.LUT R2, R3, 0x80000000, RZ, 0xc0, !PT ;  /* 0x8000000003027812 */ /* 0x000fc800078ec0ff */
[----:B------:R-:W-:-:S04]  /*30c0*/  SHF.R.U32.HI R3, RZ, 0x18, R2 ;  /* 0x00000018ff037819 */ /* 0x000fc80000011602 */
[----:B------:R-:W-:-:S05]  /*30d0*/  LOP3.LUT R3, R0, R3, RZ, 0xfc, !PT ;  /* 0x0000000300037212 */ /* 0x000fca00078efcff */
[----:B------:R0:W-:Y:S01]  /*30e0*/  STG.E.U8 desc[UR36][R16.64], R3 ;  /* 0x0000000310007986 */ /* 0x0001e2000c101124 */
[----:B------:R-:W-:Y:S05]  /*30f0*/  BRA `(.L_x_10298) ;  /* 0x0000000400ec7947 */ /* 0x000fea0003800000 */
.L_x_10308:
        /* <DEDUP_REMOVED lines=8> */
.L_x_10305:
        /* <DEDUP_REMOVED lines=11> */
.L_x_10317:
        /* <DEDUP_REMOVED lines=21> */
.L_x_10320:
[----:B------:R-:W-:-:S04]  /*3380*/  LOP3.LUT R2, R3, 0x80000000, RZ, 0xc0, !PT ;  /* 0x8000000003027812 */ /* 0x000fc800078ec0ff */
[----:B------:R-:W-:-:S04]  /*3390*/  SHF.R.U32.HI R3, RZ, 0x18, R2 ;  /* 0x00000018ff037819 */ /* 0x000fc80000011602 */
[----:B------:R-:W-:-:S04]  /*33a0*/  LOP3.LUT R0, R0, R3, RZ, 0xfc, !PT ;  /* 0x0000000300007212 */ /* 0x000fc800078efcff */
[----:B------:R-:W-:-:S07]  /*33b0*/  PRMT R8, R0, 0x7610, R8 ;  /* 0x0000761000087816 */ /* 0x000fce0000000008 */
.L_x_10319:
[----:B------:R-:W-:Y:S05]  /*33c0*/  BSYNC B0 ;  /* 0x0000000000007941 */ /* 0x000fea0003800000 */
.L_x_10318:
[----:B------:R4:W-:Y:S01]  /*33d0*/  STG.E.U8 desc[UR36][R16.64], R8 ;  /* 0x0000000810007986 */ /* 0x0009e2000c101124 */
[----:B------:R-:W-:Y:S05]  /*33e0*/  BRA `(.L_x_10298) ;  /* 0x0000000400307947 */ /* 0x000fea0003800000 */
.L_x_10316:
        /* <DEDUP_REMOVED lines=21> */
.L_x_10323:
[----:B------:R-:W-:-:S04]  /*3540*/  LOP3.LUT R2, R3, 0x80000000, RZ, 0xc0, !PT ;  /* 0x8000000003027812 */ /* 0x000fc800078ec0ff */
[----:B------:R-:W-:-:S04]  /*3550*/  SHF.R.U32.HI R3, RZ, 0x18, R2 ;  /* 0x00000018ff037819 */ /* 0x000fc80000011602 */
[----:B------:R-:W-:-:S04]  /*3560*/  LOP3.LUT R0, R0, R3, RZ, 0xfc, !PT ;  /* 0x0000000300007212 */ /* 0x000fc800078efcff */
[----:B------:R-:W-:-:S07]  /*3570*/  PRMT R8, R0, 0x7610, R8 ;  /* 0x0000761000087816 */ /* 0x000fce0000000008 */
.L_x_10322:
[----:B------:R-:W-:Y:S05]  /*3580*/  BSYNC B0 ;  /* 0x0000000000007941 */ /* 0x000fea0003800000 */
.L_x_10321:
[----:B------:R3:W-:Y:S01]  /*3590*/  STG.E.U8 desc[UR36][R16.64], R8 ;  /* 0x0000000810007986 */ /* 0x0007e2000c101124 */
[----:B------:R-:W-:Y:S05]  /*35a0*/  BRA `(.L_x_10298) ;  /* 0x0000000000c07947 */ /* 0x000fea0003800000 */
.L_x_10315:
        /* <DEDUP_REMOVED lines=24> */
[----:B------:R1:W-:Y:S01]  /*3730*/  STG.E.U8 desc[UR36][R16.64], R3 ;  /* 0x0000000310007986 */ /* 0x0003e2000c101124 */
[----:B------:R-:W-:Y:S05]  /*3740*/  BRA `(.L_x_10298) ;  /* 0x0000000000587947 */ /* 0x000fea0003800000 */
.L_x_10297:
        /* <DEDUP_REMOVED lines=16> */
.L_x_10326:
[----:B------:R-:W-:Y:S05]  /*3850*/  BRA `(.L_x_10298) ;  /* 0x0000000000147947 */ /* 0x000fea0003800000 */
.L_x_10325:
[----:B------:R-:W0:Y:S02]  /*3860*/  F2I.U64.F64.TRUNC R4, R4 ;  /* 0x0000000400047311 */ /* 0x000e24000030d800 */
[----:B0-----:R2:W-:Y:S01]  /*3870*/  STG.E.64 desc[UR36][R16.64], R4 ;  /* 0x0000000410007986 */ /* 0x0015e2000c101b24 */
[----:B------:R-:W-:Y:S05]  /*3880*/  BRA `(.L_x_10298) ;  /* 0x0000000000087947 */ /* 0x000fea0003800000 */
.L_x_10324:
[----:B------:R-:W0:Y:S02]  /*3890*/  F2I.U32.F64.TRUNC R5, R4 ;  /* 0x0000000400057311 */ /* 0x000e24000030d000 */
[----:B0-----:R0:W-:Y:S02]  /*38a0*/  STG.E desc[UR36][R16.64], R5 ;  /* 0x0000000510007986 */ /* 0x0011e4000c101924 */
.L_x_10298:
[----:B------:R-:W-:-:S04]  /*38b0*/  IMAD R18, R23, 0x200, R18 ;  /* 0x0000020017127824 */ /* 0x000fc800078e0212 */
[----:B------:R-:W-:-:S07]  /*38c0*/  VIADD R19, R18, 0x80 ;  /* 0x0000008012137836 */ /* 0x000fce0000000000 */
.L_x_10254:
[----:B------:R-:W-:Y:S05]  /*38d0*/  BSYNC B6 ;  /* 0x0000000000067941 */ /* 0x000fea0003800000 */
.L_x_10253:
        /* <DEDUP_REMOVED lines=307> */
.L_x_10329:
        /* <DEDUP_REMOVED lines=21> */
.L_x_10333:
[----:B------:R-:W2:Y:S02]  /*4d60*/  LDG.E.U8 R2, desc[UR36][R4.64] ;  /* 0x0000002404027981 */ /* 0x000ea4000c1e1100 */
[----:B--2---:R-:W0:Y:S01]  /*4d70*/  I2F.F64.U16 R2, R2 ;  /* 0x0000000200027312 */ /* 0x004e220000101800 */
[----:B------:R-:W-:Y:S05]  /*4d80*/  BRA `(.L_x_10335) ;  /* 0x0000000c00707947 */ /* 0x000fea0003800000 */
.L_x_10332:
        /* <DEDUP_REMOVED lines=9> */
.L_x_10337:
[----:B------:R-:W2:Y:S02]  /*4e20*/  LDG.E R2, desc[UR36][R4.64] ;  /* 0x0000002404027981 */ /* 0x000ea4000c1e1900 */
[----:B--2---:R-:W0:Y:S01]  /*4e30*/  I2F.F64 R2, R2 ;  /* 0x0000000200027312 */ /* 0x004e220000201c00 */
[----:B------:R-:W-:Y:S05]  /*4e40*/  BRA `(.L_x_10335) ;  /* 0x0000000c00407947 */ /* 0x000fea0003800000 */
.L_x_10336:
[----:B------:R-:W2:Y:S02]  /*4e50*/  LDG.E.U16 R2, desc[UR36][R4.64] ;  /* 0x0000002404027981 */ /* 0x000ea4000c1e1500 */
[----:B--2---:R-:W0:Y:S01]  /*4e60*/  I2F.F64.S16 R2, R2 ;  /* 0x0000000200027312 */ /* 0x004e220000101c00 */
[----:B------:R-:W-:Y:S05]  /*4e70*/  BRA `(.L_x_10335) ;  /* 0x0000000c00347947 */ /* 0x000fea0003800000 */
.L_x_10331:
        /* <DEDUP_REMOVED lines=10> */
.L_x_10339:
[----:B------:R-:W2:Y:S02]  /*4f20*/  LDG.E.U16 R0, desc[UR36][R4.64] ;  /* 0x0000002404007981 */ /* 0x000ea4000c1e1500 */
[----:B--2---:R-:W-:-:S05]  /*4f30*/  HADD2.F32 R0, -RZ, R0.H0_H0 ;  /* 0x20000000ff007230 */ /* 0x004fca0000004100 */
[----:B------:R-:W-:-:S04]  /*4f40*/  FMUL.FTZ R0, R0, 1 ;  /* 0x3f80000000007820 */ /* 0x000fc80000410000 */
[----:B------:R0:W1:Y:S01]  /*4f50*/  F2F.F64.F32 R2, R0 ;  /* 0x0000000000027310 */ /* 0x0000620000201800 */
[----:B------:R-:W-:Y:S05]  /*4f60*/  BRA `(.L_x_10335) ;  /* 0x0000000800f87947 */ /* 0x000fea0003800000 */
.L_x_10338:
        /* <DEDUP_REMOVED lines=10> */
.L_x_10341:
[----:B------:R-:W2:Y:S02]  /*5010*/  LDG.E.U16 R4, desc[UR36][R4.64] ;  /* 0x0000002404047981 */ /* 0x000ea4000c1e1500 */
[----:B--2---:R-:W-:-:S05]  /*5020*/  HADD2.F32 R0, -RZ, R4.H0_H0 ;  /* 0x20000004ff007230 */ /* 0x004fca0000004100 */
[----:B------:R-:W-:-:S04]  /*5030*/  FMUL.FTZ R0, R0, 1 ;  /* 0x3f80000000007820 */ /* 0x000fc80000410000 */
[----:B------:R0:W1:Y:S01]  /*5040*/  F2F.F64.F32 R2, R0 ;  /* 0x0000000000027310 */ /* 0x0000620000201800 */
[----:B------:R-:W-:Y:S05]  /*5050*/  BRA `(.L_x_10335) ;  /* 0x0000000800bc7947 */ /* 0x000fea0003800000 */
.L_x_10340:
[----:B------:R0:W5:Y:S01]  /*5060*/  LDG.E.64 R2, desc[UR36][R4.64] ;  /* 0x0000002404027981 */ /* 0x000162000c1e1b00 */
[----:B------:R-:W-:Y:S05]  /*5070*/  BRA `(.L_x_10335) ;  /* 0x0000000800b47947 */ /* 0x000fea0003800000 */
.L_x_10330:
        /* <DEDUP_REMOVED lines=13> */
.L_x_10344:
[----:B------:R0:W5:Y:S01]  /*5150*/  LDG.E.64 R2, desc[UR36][R4.64] ;  /* 0x0000002404027981 */ /* 0x000162000c1e1b00 */
[----:B------:R-:W-:Y:S05]  /*5160*/  BRA `(.L_x_10335) ;  /* 0x0000000800787947 */ /* 0x000fea0003800000 */
.L_x_10343:
        /* <DEDUP_REMOVED lines=28> */
.L_x_10346:
        /* <DEDUP_REMOVED lines=15> */
.L_x_10345:
[----:B------:R-:W2:Y:S02]  /*5420*/  LDG.E.U16 R0, desc[UR36][R4.64] ;  /* 0x0000002404007981 */ /* 0x000ea4000c1e1500 */
[----:B--2---:R-:W-:-:S04]  /*5430*/  IMAD.U32 R0, R0, 0x10000, RZ ;  /* 0x0001000000007824 */ /* 0x004fc800078e00ff */
[----:B------:R-:W-:-:S04]  /*5440*/  FMUL.FTZ R0, R0, 1 ;  /* 0x3f80000000007820 */ /* 0x000fc80000410000 */
[----:B------:R0:W1:Y:S01]  /*5450*/  F2F.F64.F32 R2, R0 ;  /* 0x0000000000027310 */ /* 0x0000620000201800 */
[----:B------:R-:W-:Y:S05]  /*5460*/  BRA `(.L_x_10335) ;  /* 0x0000000400b87947 */ /* 0x000fea0003800000 */
.L_x_10342:
        /* <DEDUP_REMOVED lines=9> */
[----:B--2---:R-:W4:Y:S01]  /*5500*/  I2F.F64.U16 R2, R2 ;  /* 0x0000000200027312 */ /* 0x004f220000101800 */
[----:B------:R-:W-:Y:S05]  /*5510*/  BRA `(.L_x_10335) ;  /* 0x00000004008c7947 */ /* 0x000fea0003800000 */
.L_x_10349:
        /* <DEDUP_REMOVED lines=21> */
.L_x_10353:
[----:B------:R-:W-:Y:S05]  /*5670*/  BSYNC B1 ;  /* 0x0000000000017941 */ /* 0x000fea0003800000 */
.L_x_10352:
[----:B------:R-:W-:Y:S01]  /*5680*/  LEA R3, R0, 0x3b800000, 0x17 ;  /* 0x3b80000000037811 */ /* 0x000fe200078eb8ff */
[----:B------:R-:W-:-:S05]  /*5690*/  IMAD.SHL.U32 R0, R2, 0x100000, RZ ;  /* 0x0010000002007824 */ /* 0x000fca00078e00ff */
[----:B------:R-:W-:-:S07]  /*56a0*/  LOP3.LUT R0, R3, R0, R4, 0xfe, !PT ;  /* 0x0000000003007212 */ /* 0x000fce00078efe04 */
.L_x_10351:
[----:B------:R-:W-:Y:S05]  /*56b0*/  BSYNC B0 ;  /* 0x0000000000007941 */ /* 0x000fea0003800000 */
.L_x_10350:
[----:B------:R-:W-:-:S04]  /*56c0*/  FMUL.FTZ R0, R0, 1 ;  /* 0x3f80000000007820 */ /* 0x000fc80000410000 */
[----:B------:R0:W1:Y:S01]  /*56d0*/  F2F.F64.F32 R2, R0 ;  /* 0x0000000000027310 */ /* 0x0000620000201800 */
[----:B------:R-:W-:Y:S05]  /*56e0*/  BRA `(.L_x_10335) ;  /* 0x0000000400187947 */ /* 0x000fea0003800000 */
.L_x_10348:
        /* <DEDUP_REMOVED lines=21> */
.L_x_10357:
[----:B------:R-:W-:Y:S05]  /*5840*/  BSYNC B1 ;  /* 0x0000000000017941 */ /* 0x000fea0003800000 */
.L_x_10356:
[----:B------:R-:W-:Y:S01]  /*5850*/  LEA R3, R0, 0x37800000, 0x17 ;  /* 0x3780000000037811 */ /* 0x000fe200078eb8ff */
[----:B------:R-:W-:-:S05]  /*5860*/  IMAD.SHL.U32 R0, R2, 0x200000, RZ ;  /* 0x0020000002007824 */ /* 0x000fca00078e00ff */
[----:B------:R-:W-:-:S07]  /*5870*/  LOP3.LUT R0, R3, R0, R4, 0xfe, !PT ;  /* 0x0000000003007212 */ /* 0x000fce00078efe04 */
.L_x_10355:
[----:B------:R-:W-:Y:S05]  /*5880*/  BSYNC B0 ;  /* 0x0000000000007941 */ /* 0x000fea0003800000 */
.L_x_10354:
[----:B------:R-:W-:-:S04]  /*5890*/  FMUL.FTZ R0, R0, 1 ;  /* 0x3f80000000007820 */ /* 0x000fc80000410000 */
[----:B------:R0:W1:Y:S01]  /*58a0*/  F2F.F64.F32 R2, R0 ;  /* 0x0000000000027310 */ /* 0x0000620000201800 */
[----:B------:R-:W-:Y:S05]  /*58b0*/  BRA `(.L_x_10335) ;  /* 0x0000000000a47947 */ /* 0x000fea0003800000 */
.L_x_10347:
        /* <DEDUP_REMOVED lines=14> */
.L_x_10361:
[----:B------:R-:W-:Y:S05]  /*59a0*/  BSYNC B0 ;  /* 0x0000000000007941 */ /* 0x000fea0003800000 */
.L_x_10360:
[----:B------:R-:W-:-:S04]  /*59b0*/  FMUL.FTZ R0, R0, 1 ;  /* 0x3f80000000007820 */ /* 0x000fc80000410000 */
[----:B------:R1:W2:Y:S01]  /*59c0*/  F2F.F64.F32 R2, R0 ;  /* 0x0000000000027310 */ /* 0x0002a20000201800 */
[----:B------:R-:W-:Y:S05]  /*59d0*/  BRA `(.L_x_10335) ;  /* 0x00000000005c7947 */ /* 0x000fea0003800000 */
.L_x_10334:
[----:B------:R-:W-:Y:S01]  /*59e0*/  MOV R2, 0x0 ;  /* 0x0000000000027802 */ /* 0x000fe20000000f00 */
[----:B------:R-:W-:Y:S01]  /*59f0*/  ULDC.64 UR4, c[0x4][0x128] ;  /* 0x01004a0000047ab9 */ /* 0x000fe20000000a00 */
[----:B------:R-:W-:Y:S01]  /*5a00*/  ULDC.64 UR6, c[0x4][0x8] ;  /* 0x0100020000067ab9 */ /* 0x000fe20000000a00 */
[----:B------:R-:W-:Y:S01]  /*5a10*/  IMAD.U32 R4, RZ, RZ, UR4 ;  /* 0x00000004ff047e24 */ /* 0x000fe2000f8e00ff */
[----:B------:R-:W-:Y:S01]  /*5a20*/  HFMA2.MMA R13, -RZ, RZ, 0, 0 ;  /* 0x00000000ff0d7435 */ /* 0x000fe200000001ff */
        /* <DEDUP_REMOVED lines=8> */
[----:B------:R-:W-:-:S07]  /*5ab0*/  IMAD.MOV.U32 R12, RZ, RZ, 0x1 ;  /* 0x00000001ff0c7424 */ /* 0x000fce00078e00ff */
[----:B------:R-:W-:-:S07]  /*5ac0*/  LEPC R20, `(.L_x_10362) ;  /* 0x000000001014794e */ /* 0x000fce0000000000 */
[----:B0-----:R-:W-:Y:S05]  /*5ad0*/  CALL.ABS.NOINC R2 ;  /* 0x0000000002007343 */ /* 0x001fea0003c00000 */
.L_x_10362:
[----:B------:R-:W-:Y:S01]  /*5ae0*/  CS2R R2, SRZ ;  /* 0x0000000000027805 */ /* 0x000fe2000001ff00 */
[----:B------:R-:W-:Y:S06]  /*5af0*/  BRA `(.L_x_10335) ;  /* 0x0000000000147947 */ /* 0x000fec0003800000 */
.L_x_10359:
[----:B------:R-:W2:Y:S02]  /*5b00*/  LDG.E.64 R2, desc[UR36][R4.64] ;  /* 0x0000002404027981 */ /* 0x000ea4000c1e1b00 */
[----:B--2---:R-:W0:Y:S01]  /*5b10*/  I2F.F64.U64 R2, R2 ;  /* 0x0000000200027312 */ /* 0x004e220000301800 */
[----:B------:R-:W-:Y:S05]  /*5b20*/  BRA `(.L_x_10335) ;  /* 0x0000000000087947 */ /* 0x000fea0003800000 */
.L_x_10358:
[----:B------:R-:W2:Y:S02]  /*5b30*/  LDG.E R2, desc[UR36][R4.64] ;  /* 0x0000002404027981 */ /* 0x000ea4000c1e1900 */
[----:B--2---:R-:W3:Y:S02]  /*5b40*/  I2F.F64.U32 R2, R2 ;  /* 0x0000000200027312 */ /* 0x004ee40000201800 */
.L_x_10335:
[----:B0-----:R-:W-:Y:S01]  /*5b50*/  IMAD.MOV.U32 R4, RZ, RZ, 0x652b82fe ;  /* 0x652b82feff047424 */ /* 0x001fe200078e00ff */
[----:B------:R-:W-:Y:S01]  /*5b60*/  UMOV UR4, 0xfefa39ef ;  /* 0xfefa39ef00047882 */ /* 0x000fe20000000000 */
[----:B------:R-:W-:Y:S01]  /*5b70*/  IMAD.MOV.U32 R5, RZ, RZ, 0x3ff71547 ;  /* 0x3ff71547ff057424 */ /* 0x000fe200078e00ff */
[----:B------:R-:W-:Y:S01]  /*5b80*/  UMOV UR5, 0x3fe62e42 ;  /* 0x3fe62e4200057882 */ /* 0x000fe20000000000 */
[----:B-12345:R-:W-:Y:S01]  /*5b90*/  DADD R10, -RZ, -R2 ;  /* 0x00000000ff0a7229 */ /* 0x03efe20000000902 */
        /* <DEDUP_REMOVED lines=46> */
[----:B------:R-:W-:Y:S01]  /*5e80*/  @!P1 LEA.HI R0, R4, R4, RZ, 0x1 ;  /* 0x0000000404009211 */ /* 0x000fe200078f08ff */
[----:B------:R-:W-:Y:S01]  /*5e90*/  @!P1 IMAD.MOV.U32 R2, RZ, RZ, R8 ;  /* 0x000000ffff029224 */ /* 0x000fe200078e0008 */
[----:B------:R-:W-:Y:S02]  /*5ea0*/  FSEL R7, R7, RZ, !P0 ;  /* 0x000000ff07077208 */ /* 0x000fe40004000000 */
[----:B------:R-:W-:-:S05]  /*5eb0*/  @!P1 SHF.R.S32.HI R3, RZ, 0x1, R0 ;  /* 0x00000001ff039819 */ /* 0x000fca0000011400 */
[----:B------:R-:W-:Y:S02]  /*5ec0*/  @!P1 IMAD.IADD R4, R4, 0x1, -R3 ;  /* 0x0000000104049824 */ /* 0x000fe400078e0a03 */
[----:B------:R-:W-:-:S03]  /*5ed0*/  @!P1 IMAD R3, R3, 0x100000, R9 ;  /* 0x0010000003039824 */ /* 0x000fc600078e0209 */
[----:B------:R-:W-:Y:S01]  /*5ee0*/  @!P1 LEA R5, R4, 0x3ff00000, 0x14 ;  /* 0x3ff0000004059811 */ /* 0x000fe200078ea0ff */
[----:B------:R-:W-:-:S06]  /*5ef0*/  @!P1 IMAD.MOV.U32 R4, RZ, RZ, RZ ;  /* 0x000000ffff049224 */ /* 0x000fcc00078e00ff */
[----:B------:R-:W-:-:S11]  /*5f00*/  @!P1 DMUL R6, R2, R4 ;  /* 0x0000000402069228 */ /* 0x000fd60000000000 */
.L_x_10364:
[----:B------:R-:W-:Y:S05]  /*5f10*/  BSYNC B0 ;  /* 0x0000000000007941 */ /* 0x000fea0003800000 */
.L_x_10363:
        /* <DEDUP_REMOVED lines=11> */
[----:B------:R-:W-:-:S05]  /*5fd0*/  LOP3.LUT R0, R9, 0x7fffffff, RZ, 0xc0, !PT ;  /* 0x7fffffff09007812 */ /* 0x000fca00078ec0ff */
[----:B------:R-:W-:Y:S01]  /*5fe0*/  VIADD R6, R0, 0xfff00000 ;  /* 0xfff0000000067836 */ /* 0x000fe20000000000 */
[----:B------:R-:W-:-:S07]  /*5ff0*/  MOV R0, 0x6010 ;  /* 0x0000601000007802 */ /* 0x000fce0000000f00 */
[----:B------:R-:W-:Y:S05]  /*6000*/  CALL.REL.NOINC `($__internal_14_$__cuda_sm20_dblrcp_rn_slowpath_v3) ;  /* 0x0000008000807944 */ /* 0x000fea0003c00000 */
.L_x_10366:
[----:B------:R-:W-:Y:S05]  /*6010*/  BSYNC B0 ;  /* 0x0000000000007941 */ /* 0x000fea0003800000 */
.L_x_10365:
[----:B------:R-:W0:Y:S02]  /*6020*/  LDC.U8 R2, c[0x0][0x421] ;  /* 0x00010840ff027b82 */ /* 0x000e240000000000 */
        /* <DEDUP_REMOVED lines=14> */
.L_x_10370:
[----:B------:R-:W0:Y:S02]  /*6110*/  F2I.S64.F64.TRUNC R4, R4 ;  /* 0x0000000400047311 */ /* 0x000e24000030d900 */
[----:B0-----:R-:W-:-:S05]  /*6120*/  IMAD.MOV.U32 R3, RZ, RZ, R4 ;  /* 0x000000ffff037224 */ /* 0x001fca00078e0004 */
[----:B------:R4:W-:Y:S01]  /*6130*/  STG.E.U8 desc[UR36][R16.64], R3 ;  /* 0x0000000310007986 */ /* 0x0009e2000c101124 */
[----:B------:R-:W-:Y:S05]  /*6140*/  BRA `(.L_x_10372) ;  /* 0x0000000c00f87947 */ /* 0x000fea0003800000 */
.L_x_10369:
        /* <DEDUP_REMOVED lines=9> */
.L_x_10374:
[----:B------:R-:W0:Y:S02]  /*61e0*/  F2I.F64.TRUNC R5, R4 ;  /* 0x0000000400057311 */ /* 0x000e24000030d100 */
[----:B0-----:R2:W-:Y:S01]  /*61f0*/  STG.E desc[UR36][R16.64], R5 ;  /* 0x0000000510007986 */ /* 0x0015e2000c101924 */
[----:B------:R-:W-:Y:S05]  /*6200*/  BRA `(.L_x_10372) ;  /* 0x0000000c00c87947 */ /* 0x000fea0003800000 */
.L_x_10373:
[----:B------:R-:W0:Y:S02]  /*6210*/  F2I.F64.TRUNC R5, R4 ;  /* 0x0000000400057311 */ /* 0x000e24000030d100 */
[----:B0-----:R0:W-:Y:S01]  /*6220*/  STG.E.U16 desc[UR36][R16.64], R5 ;  /* 0x0000000510007986 */ /* 0x0011e2000c101524 */
[----:B------:R-:W-:Y:S05]  /*6230*/  BRA `(.L_x_10372) ;  /* 0x0000000c00bc7947 */ /* 0x000fea0003800000 */
.L_x_10368:
        /* <DEDUP_REMOVED lines=13> */
.L_x_10376:
        /* <DEDUP_REMOVED lines=8> */
.L_x_10375:
        /* <DEDUP_REMOVED lines=14> */
.L_x_10378:
        /* <DEDUP_REMOVED lines=9> */
.L_x_10377:
[----:B------:R0:W-:Y:S01]  /*6500*/  STG.E.64 desc[UR36][R16.64], R4 ;  /* 0x0000000410007986 */ /* 0x0001e2000c101b24 */
[----:B------:R-:W-:Y:S05]  /*6510*/  BRA `(.L_x_10372) ;  /* 0x0000000c00047947 */ /* 0x000fea0003800000 */
.L_x_10367:
        /* <DEDUP_REMOVED lines=12> */
.L_x_10381:
[----:B------:R-:W-:-:S05]  /*65e0*/  CS2R R6, SRZ ;  /* 0x0000000000067805 */ /* 0x000fca000001ff00 */
[----:B------:R0:W-:Y:S01]  /*65f0*/  STG.E.128 desc[UR36][R16.64], R4 ;  /* 0x0000000410007986 */ /* 0x0001e2000c101d24 */
[----:B------:R-:W-:Y:S05]  /*6600*/  BRA `(.L_x_10372) ;  /* 0x0000000800c87947 */ /* 0x000fea0003800000 */
.L_x_10380:
        /* <DEDUP_REMOVED lines=25> */
.L_x_10385:
[----:B------:R-:W-:Y:S05]  /*67a0*/  BSYNC B0 ;  /* 0x0000000000007941 */ /* 0x000fea0003800000 */
.L_x_10384:
[----:B------:R-:W-:-:S05]  /*67b0*/  LOP3.LUT R3, R0, R3, RZ, 0xfc, !PT ;  /* 0x0000000300037212 */ /* 0x000fca00078efcff */
[----:B------:R0:W-:Y:S01]  /*67c0*/  STG.E.U8 desc[UR36][R16.64], R3 ;  /* 0x0000000310007986 */ /* 0x0001e2000c101124 */
[----:B------:R-:W-:Y:S05]  /*67d0*/  BRA `(.L_x_10372) ;  /* 0x0000000800547947 */ /* 0x000fea0003800000 */
.L_x_10383:
        /* <DEDUP_REMOVED lines=17> */
.L_x_10387:
[----:B------:R-:W-:Y:S01]  /*68f0*/  IMAD.MOV.U32 R0, RZ, RZ, 0x7f ;  /* 0x0000007fff007424 */ /* 0x000fe200078e00ff */
[----:B------:R-:W-:-:S04]  /*6900*/  ISETP.GT.U32.AND P0, PT, R2, 0x7f800000, PT ;  /* 0x7f8000000200780c */ /* 0x000fc80003f04070 */
[----:B------:R-:W-:-:S09]  /*6910*/  SEL R0, R0, 0x7c, P0 ;  /* 0x0000007c00007807 */ /* 0x000fd20000000000 */
.L_x_10388:
[----:B------:R-:W-:Y:S05]  /*6920*/  BSYNC B0 ;  /* 0x0000000000007941 */ /* 0x000fea0003800000 */
.L_x_10386:
[----:B------:R-:W-:-:S04]  /*6930*/  LOP3.LUT R2, R3, 0x80000000, RZ, 0xc0, !PT ;  /* 0x8000000003027812 */ /* 0x000fc800078ec0ff */
[----:B------:R-:W-:-:S04]  /*6940*/  SHF.R.U32.HI R3, RZ, 0x18, R2 ;  /* 0x00000018ff037819 */ /* 0x000fc80000011602 */
[----:B------:R-:W-:-:S05]  /*6950*/  LOP3.LUT R3, R0, R3, RZ, 0xfc, !PT ;  /* 0x0000000300037212 */ /* 0x000fca00078efcff */
[----:B------:R0:W-:Y:S01]  /*6960*/  STG.E.U8 desc[UR36][R16.64], R3 ;  /* 0x0000000310007986 */ /* 0x0001e2000c101124 */
[----:B------:R-:W-:Y:S05]  /*6970*/  BRA `(.L_x_10372) ;  /* 0x0000000400ec7947 */ /* 0x000fea0003800000 */
.L_x_10382:
        /* <DEDUP_REMOVED lines=8> */
.L_x_10379:
        /* <DEDUP_REMOVED lines=11> */
.L_x_10391:
        /* <DEDUP_REMOVED lines=21> */
.L_x_10394:
[----:B------:R-:W-:-:S04]  /*6c00*/  LOP3.LUT R2, R3, 0x80000000, RZ, 0xc0, !PT ;  /* 0x8000000003027812 */ /* 0x000fc800078ec0ff */
[----:B------:R-:W-:-:S04]  /*6c10*/  SHF.R.U32.HI R3, RZ, 0x18, R2 ;  /* 0x00000018ff037819 */ /* 0x000fc80000011602 */
[----:B------:R-:W-:-:S04]  /*6c20*/  LOP3.LUT R0, R0, R3, RZ, 0xfc, !PT ;  /* 0x0000000300007212 */ /* 0x000fc800078efcff */
[----:B------:R-:W-:-:S07]  /*6c30*/  PRMT R8, R0, 0x7610, R8 ;  /* 0x0000761000087816 */ /* 0x000fce0000000008 */
.L_x_10393:
[----:B------:R-:W-:Y:S05]  /*6c40*/  BSYNC B0 ;  /* 0x0000000000007941 */ /* 0x000fea0003800000 */
.L_x_10392:
[----:B------:R0:W-:Y:S01]  /*6c50*/  STG.E.U8 desc[UR36][R16.64], R8 ;  /* 0x0000000810007986 */ /* 0x0001e2000c101124 */
[----:B------:R-:W-:Y:S05]  /*6c60*/  BRA `(.L_x_10372) ;  /* 0x0000000400307947 */ /* 0x000fea0003800000 */
.L_x_10390:
        /* <DEDUP_REMOVED lines=21> */
.L_x_10397:
[----:B------:R-:W-:-:S04]  /*6dc0*/  LOP3.LUT R2, R3, 0x80000000, RZ, 0xc0, !PT ;  /* 0x8000000003027812 */ /* 0x000fc800078ec0ff */
[----:B------:R-:W-:-:S04]  /*6dd0*/  SHF.R.U32.HI R3, RZ, 0x18, R2 ;  /* 0x00000018ff037819 */ /* 0x000fc80000011602 */
[----:B------:R-:W-:-:S04]  /*6de0*/  LOP3.LUT R0, R0, R3, RZ, 0xfc, !PT ;  /* 0x0000000300007212 */ /* 0x000fc800078efcff */
[----:B------:R-:W-:-:S07]  /*6df0*/  PRMT R8, R0, 0x7610, R8 ;  /* 0x0000761000087816 */ /* 0x000fce0000000008 */
.L_x_10396:
[----:B------:R-:W-:Y:S05]  /*6e00*/  BSYNC B0 ;  /* 0x0000000000007941 */ /* 0x000fea0003800000 */
.L_x_10395:
[----:B------:R0:W-:Y:S01]  /*6e10*/  STG.E.U8 desc[UR36][R16.64], R8 ;  /* 0x0000000810007986 */ /* 0x0001e2000c101124 */
[----:B------:R-:W-:Y:S05]  /*6e20*/  BRA `(.L_x_10372) ;  /* 0x0000000000c07947 */ /* 0x000fea0003800000 */
.L_x_10389:
        /* <DEDUP_REMOVED lines=26> */
.L_x_10371:
        /* <DEDUP_REMOVED lines=16> */
.L_x_10400:
[----:B------:R-:W-:Y:S05]  /*70d0*/  BRA `(.L_x_10372) ;  /* 0x0000000000147947 */ /* 0x000fea0003800000 */
.L_x_10399:
[----:B------:R-:W0:Y:S02]  /*70e0*/  F2I.U64.F64.TRUNC R4, R4 ;  /* 0x0000000400047311 */ /* 0x000e24000030d800 */
[----:B0-----:R0:W-:Y:S01]  /*70f0*/  STG.E.64 desc[UR36][R16.64], R4 ;  /* 0x0000000410007986 */ /* 0x0011e2000c101b24 */
[----:B------:R-:W-:Y:S05]  /*7100*/  BRA `(.L_x_10372) ;  /* 0x0000000000087947 */ /* 0x000fea0003800000 */
.L_x_10398:
[----:B------:R-:W0:Y:S02]  /*7110*/  F2I.U32.F64.TRUNC R5, R4 ;  /* 0x0000000400057311 */ /* 0x000e24000030d000 */
[----:B0-----:R0:W-:Y:S02]  /*7120*/  STG.E desc[UR36][R16.64], R5 ;  /* 0x0000000510007986 */ /* 0x0011e4000c101924 */
.L_x_10372:
[----:B------:R-:W-:-:S07]  /*7130*/  VIADD R19, R19, 0x80 ;  /* 0x0000008013137836 */ /* 0x000fce0000000000 */
.L_x_10328:
[----:B------:R-:W-:Y:S05]  /*7140*/  BSYNC B6 ;  /* 0x0000000000067941 */ /* 0x000fea0003800000 */
.L_x_10327:
        /* <DEDUP_REMOVED lines=307> */
.L_x_10403:
        /* <DEDUP_REMOVED lines=21> */
.L_x_10407:
[----:B------:R-:W2:Y:S02]  /*85d0*/  LDG.E.U8 R2, desc[UR36][R4.64] ;  /* 0x0000002404027981 */ /* 0x000ea4000c1e1100 */
[----:B--2---:R-:W3:Y:S01]  /*85e0*/  I2F.F64.U16 R2, R2 ;  /* 0x0000000200027312 */ /* 0x004ee20000101800 */
[----:B------:R-:W-:Y:S05]  /*85f0*/  BRA `(.L_x_10409) ;  /* 0x0000000c00707947 */ /* 0x000fea0003800000 */
.L_x_10406:
        /* <DEDUP_REMOVED lines=9> */
.L_x_10411:
[----:B------:R-:W2:Y:S02]  /*8690*/  LDG.E R2, desc[UR36][R4.64] ;  /* 0x0000002404027981 */ /* 0x000ea4000c1e1900 */
[----:B--2---:R-:W2:Y:S01]  /*86a0*/  I2F.F64 R2, R2 ;  /* 0x0000000200027312 */ /* 0x004ea20000201c00 */
[----:B------:R-:W-:Y:S05]  /*86b0*/  BRA `(.L_x_10409) ;  /* 0x0000000c00407947 */ /* 0x000fea0003800000 */
.L_x_10410:
[----:B------:R-:W2:Y:S02]  /*86c0*/  LDG.E.U16 R2, desc[UR36][R4.64] ;  /* 0x0000002404027981 */ /* 0x000ea4000c1e1500 */
[----:B--2---:R-:W0:Y:S01]  /*86d0*/  I2F.F64.S16 R2, R2 ;  /* 0x0000000200027312 */ /* 0x004e220000101c00 */
[----:B------:R-:W-:Y:S05]  /*86e0*/  BRA `(.L_x_10409) ;  /* 0x0000000c00347947 */ /* 0x000fea0003800000 */
.L_x_10405:
        /* <DEDUP_REMOVED lines=10> */
.L_x_10413:
[----:B------:R-:W2:Y:S02]  /*8790*/  LDG.E.U16 R0, desc[UR36][R4.64] ;  /* 0x0000002404007981 */ /* 0x000ea4000c1e1500 */
[----:B--2---:R-:W-:-:S05]  /*87a0*/  HADD2.F32 R0, -RZ, R0.H0_H0 ;  /* 0x20000000ff007230 */ /* 0x004fca0000004100 */
[----:B------:R-:W-:-:S04]  /*87b0*/  FMUL.FTZ R0, R0, 1 ;  /* 0x3f80000000007820 */ /* 0x000fc80000410000 */
[----:B------:R0:W1:Y:S01]  /*87c0*/  F2F.F64.F32 R2, R0 ;  /* 0x0000000000027310 */ /* 0x0000620000201800 */
[----:B------:R-:W-:Y:S05]  /*87d0*/  BRA `(.L_x_10409) ;  /* 0x0000000800f87947 */ /* 0x000fea0003800000 */
.L_x_10412:
        /* <DEDUP_REMOVED lines=10> */
.L_x_10415:
[----:B------:R-:W2:Y:S02]  /*8880*/  LDG.E.U16 R4, desc[UR36][R4.64] ;  /* 0x0000002404047981 */ /* 0x000ea4000c1e1500 */
[----:B--2---:R-:W-:-:S05]  /*8890*/  HADD2.F32 R0, -RZ, R4.H0_H0 ;  /* 0x20000004ff007230 */ /* 0x004fca0000004100 */
[----:B------:R-:W-:-:S04]  /*88a0*/  FMUL.FTZ R0, R0, 1 ;  /* 0x3f80000000007820 */ /* 0x000fc80000410000 */
[----:B------:R0:W1:Y:S01]  /*88b0*/  F2F.F64.F32 R2, R0 ;  /* 0x0000000000027310 */ /* 0x0000620000201800 */
[----:B------:R-:W-:Y:S05]  /*88c0*/  BRA `(.L_x_10409) ;  /* 0x0000000800bc7947 */ /* 0x000fea0003800000 */
.L_x_10414:
[----:B------:R0:W5:Y:S01]  /*88d0*/  LDG.E.64 R2, desc[UR36][R4.64] ;  /* 0x0000002404027981 */ /* 0x000162000c1e1b00 */
[----:B------:R-:W-:Y:S05]  /*88e0*/  BRA `(.L_x_10409) ;  /* 0x0000000800b47947 */ /* 0x000fea0003800000 */
.L_x_10404:
        /* <DEDUP_REMOVED lines=13> */
.L_x_10418:
[----:B------:R0:W5:Y:S01]  /*89c0*/  LDG.E.64 R2, desc[UR36][R4.64] ;  /* 0x0000002404027981 */ /* 0x000162000c1e1b00 */
[----:B------:R-:W-:Y:S05]  /*89d0*/  BRA `(.L_x_10409) ;  /* 0x0000000800787947 */ /* 0x000fea0003800000 */
.L_x_10417:
        /* <DEDUP_REMOVED lines=28> */
.L_x_10420:
[----:B------:R-:W2:Y:S02]  /*8ba0*/  LDG.E.U8 R3, desc[UR36][R4.64] ;  /* 0x0000002404037981 */ /* 0x000ea4000c1e1100 */
[----:B--2---:R-:W-:-:S05]  /*8bb0*/  IMAD.SHL.U32 R0, R3, 0x2000000, RZ ;  /* 0x0200000003007824 */ /* 0x004fca00078e00ff */
[----:B------:R-:W-:-:S13]  /*8bc0*/  ISETP.GE.U32.AND P0, PT, R0, 0x8000000, PT ;  /* 0x080000000000780c */ /* 0x000fda0003f06070 */
[C---:B------:R-:W-:Y:S02]  /*8bd0*/  @!P0 IMAD.SHL.U32 R0, R3.reuse, 0x100, RZ ;  /* 0x0000010003008824 */ /* 0x040fe400078e00ff */
[C---:B------:R-:W-:Y:S01]  /*8be0*/  @P0 IMAD.SHL.U32 R2, R3.reuse, 0x200000, RZ ;  /* 0x0020000003020824 */ /* 0x040fe200078e00ff */
[----:B------:R-:W-:Y:S02]  /*8bf0*/  SHF.L.U32 R3, R3, 0x18, RZ ;  /* 0x0000001803037819 */ /* 0x000fe400000006ff */
        /* <DEDUP_REMOVED lines=9> */
.L_x_10419:
[----:B------:R-:W2:Y:S02]  /*8c90*/  LDG.E.U16 R0, desc[UR36][R4.64] ;  /* 0x0000002404007981 */ /* 0x000ea4000c1e1500 */
[----:B--2---:R-:W-:-:S04]  /*8ca0*/  IMAD.U32 R0, R0, 0x10000, RZ ;  /* 0x0001000000007824 */ /* 0x004fc800078e00ff */
[----:B------:R-:W-:-:S04]  /*8cb0*/  FMUL.FTZ R0, R0, 1 ;  /* 0x3f80000000007820 */ /* 0x000fc80000410000 */
[----:B------:R0:W1:Y:S01]  /*8cc0*/  F2F.F64.F32 R2, R0 ;  /* 0x0000000000027310 */ /* 0x0000620000201800 */
[----:B------:R-:W-:Y:S05]  /*8cd0*/  BRA `(.L_x_10409) ;  /* 0x0000000400b87947 */ /* 0x000fea0003800000 */
.L_x_10416:
        /* <DEDUP_REMOVED lines=11> */
.L_x_10423:
        /* <DEDUP_REMOVED lines=21> */
.L_x_10427:
[----:B------:R-:W-:Y:S05]  /*8ee0*/  BSYNC B1 ;  /* 0x0000000000017941 */ /* 0x000fea0003800000 */
.L_x_10426:
[----:B------:R-:W-:Y:S01]  /*8ef0*/  LEA R3, R0, 0x3b800000, 0x17 ;  /* 0x3b80000000037811 */ /* 0x000fe200078eb8ff */
[----:B------:R-:W-:-:S05]  /*8f00*/  IMAD.SHL.U32 R0, R2, 0x100000, RZ ;  /* 0x0010000002007824 */ /* 0x000fca00078e00ff */
[----:B------:R-:W-:-:S07]  /*8f10*/  LOP3.LUT R0, R3, R0, R4, 0xfe, !PT ;  /* 0x0000000003007212 */ /* 0x000fce00078efe04 */
.L_x_10425:
[----:B------:R-:W-:Y:S05]  /*8f20*/  BSYNC B0 ;  /* 0x0000000000007941 */ /* 0x000fea0003800000 */
.L_x_10424:
[----:B------:R-:W-:-:S04]  /*8f30*/  FMUL.FTZ R0, R0, 1 ;  /* 0x3f80000000007820 */ /* 0x000fc80000410000 */
[----:B------:R0:W1:Y:S01]  /*8f40*/  F2F.F64.F32 R2, R0 ;  /* 0x0000000000027310 */ /* 0x0000620000201800 */
[----:B------:R-:W-:Y:S05]  /*8f50*/  BRA `(.L_x_10409) ;  /* 0x0000000400187947 */ /* 0x000fea0003800000 */
.L_x_10422:
        /* <DEDUP_REMOVED lines=21> */
.L_x_10431:
[----:B------:R-:W-:Y:S05]  /*90b0*/  BSYNC B1 ;  /* 0x0000000000017941 */ /* 0x000fea0003800000 */
.L_x_10430:
[----:B------:R-:W-:Y:S01]  /*90c0*/  LEA R3, R0, 0x37800000, 0x17 ;  /* 0x3780000000037811 */ /* 0x000fe200078eb8ff */
[----:B------:R-:W-:-:S05]  /*90d0*/  IMAD.SHL.U32 R0, R2, 0x200000, RZ ;  /* 0x0020000002007824 */ /* 0x000fca00078e00ff */
[----:B------:R-:W-:-:S07]  /*90e0*/  LOP3.LUT R0, R3, R0, R4, 0xfe, !PT ;  /* 0x0000000003007212 */ /* 0x000fce00078efe04 */
.L_x_10429:
[----:B------:R-:W-:Y:S05]  /*90f0*/  BSYNC B0 ;  /* 0x0000000000007941 */ /* 0x000fea0003800000 */
.L_x_10428:
[----:B------:R-:W-:-:S04]  /*9100*/  FMUL.FTZ R0, R0, 1 ;  /* 0x3f80000000007820 */ /* 0x000fc80000410000 */
[----:B------:R0:W1:Y:S01]  /*9110*/  F2F.F64.F32 R2, R0 ;  /* 0x0000000000027310 */ /* 0x0000620000201800 */
[----:B------:R-:W-:Y:S05]  /*9120*/  BRA `(.L_x_10409) ;  /* 0x0000000000a47947 */ /* 0x000fea0003800000 */
.L_x_10421:
        /* <DEDUP_REMOVED lines=14> */
.L_x_10435:
[----:B------:R-:W-:Y:S05]  /*9210*/  BSYNC B0 ;  /* 0x0000000000007941 */ /* 0x000fea0003800000 */
.L_x_10434:
[----:B------:R-:W-:-:S04]  /*9220*/  FMUL.FTZ R0, R0, 1 ;  /* 0x3f80000000007820 */ /* 0x000fc80000410000 */
[----:B------:R0:W1:Y:S01]  /*9230*/  F2F.F64.F32 R2, R0 ;  /* 0x0000000000027310 */ /* 0x0000620000201800 */
[----:B------:R-:W-:Y:S05]  /*9240*/  BRA `(.L_x_10409) ;  /* 0x00000000005c7947 */ /* 0x000fea0003800000 */
.L_x_10408:
        /* <DEDUP_REMOVED lines=16> */
.L_x_10436:
[----:B------:R-:W-:Y:S01]  /*9350*/  CS2R R2, SRZ ;  /* 0x0000000000027805 */ /* 0x000fe2000001ff00 */
[----:B------:R-:W-:Y:S06]  /*9360*/  BRA `(.L_x_10409) ;  /* 0x0000000000147947 */ /* 0x000fec0003800000 */
.L_x_10433:
[----:B------:R-:W2:Y:S02]  /*9370*/  LDG.E.64 R2, desc[UR36][R4.64] ;  /* 0x0000002404027981 */ /* 0x000ea4000c1e1b00 */
[----:B--2---:R-:W0:Y:S01]  /*9380*/  I2F.F64.U64 R2, R2 ;  /* 0x0000000200027312 */ /* 0x004e220000301800 */
[----:B------:R-:W-:Y:S05]  /*9390*/  BRA `(.L_x_10409) ;  /* 0x0000000000087947 */ /* 0x000fea0003800000 */
.L_x_10432:
[----:B------:R-:W2:Y:S02]  /*93a0*/  LDG.E R2, desc[UR36][R4.64] ;  /* 0x0000002404027981 */ /* 0x000ea4000c1e1900 */
[----:B--2---:R-:W0:Y:S02]  /*93b0*/  I2F.F64.U32 R2, R2 ;  /* 0x0000000200027312 */ /* 0x004e240000201800 */
.L_x_10409:
        /* <DEDUP_REMOVED lines=44> */
[----:B------:R-:W-:Y:S01]  /*9680*/  LEA R7, R4, R9, 0x14 ;  /* 0x0000000904077211 */ /* 0x000fe200078ea0ff */
        /* <DEDUP_REMOVED lines=15> */
.L_x_10438:
[----:B------:R-:W-:Y:S05]  /*9780*/  BSYNC B0 ;  /* 0x0000000000007941 */ /* 0x000fea0003800000 */
.L_x_10437:
        /* <DEDUP_REMOVED lines=15> */
.L_x_10440:
[----:B------:R-:W-:Y:S05]  /*9880*/  BSYNC B0 ;  /* 0x0000000000007941 */ /* 0x000fea0003800000 */
.L_x_10439:
        /* <DEDUP_REMOVED lines=15> */
.L_x_10444:
[----:B------:R-:W0:Y:S02]  /*9980*/  F2I.S64.F64.TRUNC R4, R4 ;  /* 0x0000000400047311 */ /* 0x000e24000030d900 */
[----:B0-----:R-:W-:-:S05]  /*9990*/  IMAD.MOV.U32 R3, RZ, RZ, R4 ;  /* 0x000000ffff037224 */ /* 0x001fca00078e0004 */
[----:B------:R4:W-:Y:S01]  /*99a0*/  STG.E.U8 desc[UR36][R16.64], R3 ;  /* 0x0000000310007986 */ /* 0x0009e2000c101124 */
[----:B------:R-:W-:Y:S05]  /*99b0*/  BRA `(.L_x_10446) ;  /* 0x0000000c00f87947 */ /* 0x000fea0003800000 */
.L_x_10443:
        /* <DEDUP_REMOVED lines=9> */
.L_x_10448:
[----:B------:R-:W0:Y:S02]  /*9a50*/  F2I.F64.TRUNC R5, R4 ;  /* 0x0000000400057311 */ /* 0x000e24000030d100 */
[----:B0-----:R2:W-:Y:S01]  /*9a60*/  STG.E desc[UR36][R16.64], R5 ;  /* 0x0000000510007986 */ /* 0x0015e2000c101924 */
[----:B------:R-:W-:Y:S05]  /*9a70*/  BRA `(.L_x_10446) ;  /* 0x0000000c00c87947 */ /* 0x000fea0003800000 */
.L_x_10447:
[----:B------:R-:W0:Y:S02]  /*9a80*/  F2I.F64.TRUNC R5, R4 ;  /* 0x0000000400057311 */ /* 0x000e24000030d100 */
[----:B0-----:R0:W-:Y:S01]  /*9a90*/  STG.E.U16 desc[UR36][R16.64], R5 ;  /* 0x0000000510007986 */ /* 0x0011e2000c101524 */
[----:B------:R-:W-:Y:S05]  /*9aa0*/  BRA `(.L_x_10446) ;  /* 0x0000000c00bc7947 */ /* 0x000fea0003800000 */
.L_x_10442:
        /* <DEDUP_REMOVED lines=13> */
.L_x_10450:
        /* <DEDUP_REMOVED lines=8> */
.L_x_10449:
        /* <DEDUP_REMOVED lines=14> */
.L_x_10452:
        /* <DEDUP_REMOVED lines=9> */
.L_x_10451:
[----:B------:R0:W-:Y:S01]  /*9d70*/  STG.E.64 desc[UR36][R16.64], R4 ;  /* 0x0000000410007986 */ /* 0x0001e2000c101b24 */
[----:B------:R-:W-:Y:S05]  /*9d80*/  BRA `(.L_x_10446) ;  /* 0x0000000c00047947 */ /* 0x000fea0003800000 */
.L_x_10441:
        /* <DEDUP_REMOVED lines=12> */
.L_x_10455:
[----:B------:R-:W-:-:S05]  /*9e50*/  CS2R R6, SRZ ;  /* 0x0000000000067805 */ /* 0x000fca000001ff00 */
[----:B------:R0:W-:Y:S01]  /*9e60*/  STG.E.128 desc[UR36][R16.64], R4 ;  /* 0x0000000410007986 */ /* 0x0001e2000c101d24 */
[----:B------:R-:W-:Y:S05]  /*9e70*/  BRA `(.L_x_10446) ;  /* 0x0000000800c87947 */ /* 0x000fea0003800000 */
.L_x_10454:
        /* <DEDUP_REMOVED lines=25> */
.L_x_10459:
[----:B------:R-:W-:Y:S05]  /*a010*/  BSYNC B0 ;  /* 0x0000000000007941 */ /* 0x000fea0003800000 */
.L_x_10458:
[----:B------:R-:W-:-:S05]  /*a020*/  LOP3.LUT R3, R0, R3, RZ, 0xfc, !PT ;  /* 0x0000000300037212 */ /* 0x000fca00078efcff */
[----:B------:R0:W-:Y:S01]  /*a030*/  STG.E.U8 desc[UR36][R16.64], R3 ;  /* 0x0000000310007986 */ /* 0x0001e2000c101124 */
[----:B------:R-:W-:Y:S05]  /*a040*/  BRA `(.L_x_10446) ;  /* 0x0000000800547947 */ /* 0x000fea0003800000 */
.L_x_10457:
        /* <DEDUP_REMOVED lines=17> */
.L_x_10461:
[----:B------:R-:W-:Y:S01]  /*a160*/  IMAD.MOV.U32 R0, RZ, RZ, 0x7f ;  /* 0x0000007fff007424 */ /* 0x000fe200078e00ff */
[----:B------:R-:W-:-:S04]  /*a170*/  ISETP.GT.U32.AND P0, PT, R2, 0x7f800000, PT ;  /* 0x7f8000000200780c */ /* 0x000fc80003f04070 */
[----:B------:R-:W-:-:S09]  /*a180*/  SEL R0, R0, 0x7c, P0 ;  /* 0x0000007c00007807 */ /* 0x000fd20000000000 */
.L_x_10462:
[----:B------:R-:W-:Y:S05]  /*a190*/  BSYNC B0 ;  /* 0x0000000000007941 */ /* 0x000fea0003800000 */
.L_x_10460:
[----:B------:R-:W-:-:S04]  /*a1a0*/  LOP3.LUT R2, R3, 0x80000000, RZ, 0xc0, !PT ;  /* 0x8000000003027812 */ /* 0x000fc800078ec0ff */
[----:B------:R-:W-:-:S04]  /*a1b0*/  SHF.R.U32.HI R3, RZ, 0x18, R2 ;  /* 0x00000018ff037819 */ /* 0x000fc80000011602 */
[----:B------:R-:W-:-:S05]  /*a1c0*/  LOP3.LUT R3, R0, R3, RZ, 0xfc, !PT ;  /* 0x0000000300037212 */ /* 0x000fca00078efcff */
[----:B------:R0:W-:Y:S01]  /*a1d0*/  STG.E.U8 desc[UR36][R16.64], R3 ;  /* 0x0000000310007986 */ /* 0x0001e2000c101124 */
[----:B------:R-:W-:Y:S05]  /*a1e0*/  BRA `(.L_x_10446) ;  /* 0x0000000400ec7947 */ /* 0x000fea0003800000 */
.L_x_10456:
        /* <DEDUP_REMOVED lines=8> */
.L_x_10453:
        /* <DEDUP_REMOVED lines=11> */
.L_x_10465:
        /* <DEDUP_REMOVED lines=21> */
.L_x_10468:
[----:B------:R-:W-:-:S04]  /*a470*/  LOP3.LUT R2, R3, 0x80000000, RZ, 0xc0, !PT ;  /* 0x8000000003027812 */ /* 0x000fc800078ec0ff */
[----:B------:R-:W-:-:S04]  /*a480*/  SHF.R.U32.HI R3, RZ, 0x18, R2 ;  /* 0x00000018ff037819 */ /* 0x000fc80000011602 */
[----:B------:R-:W-:-:S04]  /*a490*/  LOP3.LUT R0, R0, R3, RZ, 0xfc, !PT ;  /* 0x0000000300007212 */ /* 0x000fc800078efcff */
[----:B------:R-:W-:-:S07]  /*a4a0*/  PRMT R8, R0, 0x7610, R8 ;  /* 0x0000761000087816 */ /* 0x000fce0000000008 */
.L_x_10467:
[----:B------:R-:W-:Y:S05]  /*a4b0*/  BSYNC B0 ;  /* 0x0000000000007941 */ /* 0x000fea0003800000 */
.L_x_10466:
[----:B------:R0:W-:Y:S01]  /*a4c0*/  STG.E.U8 desc[UR36][R16.64], R8 ;  /* 0x0000000810007986 */ /* 0x0001e2000c101124 */
[----:B------:R-:W-:Y:S05]  /*a4d0*/  BRA `(.L_x_10446) ;  /* 0x0000000400307947 */ /* 0x000fea0003800000 */
.L_x_10464:
        /* <DEDUP_REMOVED lines=21> */
.L_x_10471:
[----:B------:R-:W-:-:S04]  /*a630*/  LOP3.LUT R2, R3, 0x80000000, RZ, 0xc0, !PT ;  /* 0x8000000003027812 */ /* 0x000fc800078ec0ff */
[----:B------:R-:W-:-:S04]  /*a640*/  SHF.R.U32.HI R3, RZ, 0x18, R2 ;  /* 0x00000018ff037819 */ /* 0x000fc80000011602 */
[----:B------:R-:W-:-:S04]  /*a650*/  LOP3.LUT R0, R0, R3, RZ, 0xfc, !PT ;  /* 0x0000000300007212 */ /* 0x000fc800078efcff */
[----:B------:R-:W-:-:S07]  /*a660*/  PRMT R8, R0, 0x7610, R8 ;  /* 0x0000761000087816 */ /* 0x000fce0000000008 */
.L_x_10470:
[----:B------:R-:W-:Y:S05]  /*a670*/  BSYNC B0 ;  /* 0x0000000000007941 */ /* 0x000fea0003800000 */
.L_x_10469:
[----:B------:R0:W-:Y:S01]  /*a680*/  STG.E.U8 desc[UR36][R16.64], R8 ;  /* 0x0000000810007986 */ /* 0x0001e2000c101124 */
[----:B------:R-:W-:Y:S05]  /*a690*/  BRA `(.L_x_10446) ;  /* 0x0000000000c07947 */ /* 0x000fea0003800000 */
.L_x_10463:
        /* <DEDUP_REMOVED lines=26> */
.L_x_10445:
        /* <DEDUP_REMOVED lines=16> */
.L_x_10474:
[----:B------:R-:W-:Y:S05]  /*a940*/  BRA `(.L_x_10446) ;  /* 0x0000000000147947 */ /* 0x000fea0003800000 */
.L_x_10473:
[----:B------:R-:W0:Y:S02]  /*a950*/  F2I.U64.F64.TRUNC R4, R4 ;  /* 0x0000000400047311 */ /* 0x000e24000030d800 */
[----:B0-----:R0:W-:Y:S01]  /*a960*/  STG.E.64 desc[UR36][R16.64], R4 ;  /* 0x0000000410007986 */ /* 0x0011e2000c101b24 */
[----:B------:R-:W-:Y:S05]  /*a970*/  BRA `(.L_x_10446) ;  /* 0x0000000000087947 */ /* 0x000fea0003800000 */
.L_x_10472:
[----:B------:R-:W0:Y:S02]  /*a980*/  F2I.U32.F64.TRUNC R5, R4 ;  /* 0x0000000400057311 */ /* 0x000e24000030d000 */
[----:B0-----:R0:W-:Y:S02]  /*a990*/  STG.E desc[UR36][R16.64], R5 ;  /* 0x0000000510007986 */ /* 0x0011e4000c101924 */
.L_x_10446:
[----:B------:R-:W-:-:S07]  /*a9a0*/  VIADD R19, R19, 0x80 ;  /* 0x0000008013137836 */ /* 0x000fce0000000000 */
.L_x_10402:
[----:B------:R-:W-:Y:S05]  /*a9b0*/  BSYNC B6 ;  /* 0x0000000000067941 */ /* 0x000fea0003800000 */
.L_x_10401:
        /* <DEDUP_REMOVED lines=306> */
.L_x_10475:
        /* <DEDUP_REMOVED lines=21> */
.L_x_10479:
[----:B------:R-:W2:Y:S02]  /*be30*/  LDG.E.U8 R2, desc[UR36][R4.64] ;  /* 0x0000002404027981 */ /* 0x000ea4000c1e1100 */
[----:B--2---:R-:W0:Y:S01]  /*be40*/  I2F.F64.U16 R2, R2 ;  /* 0x0000000200027312 */ /* 0x004e220000101800 */
[----:B------:R-:W-:Y:S05]  /*be50*/  BRA `(.L_x_10481) ;  /* 0x0000000c00707947 */ /* 0x000fea0003800000 */
.L_x_10478:
        /* <DEDUP_REMOVED lines=9> */
.L_x_10483:
[----:B------:R-:W2:Y:S02]  /*bef0*/  LDG.E R2, desc[UR36][R4.64] ;  /* 0x0000002404027981 */ /* 0x000ea4000c1e1900 */
[----:B--2---:R-:W0:Y:S01]  /*bf00*/  I2F.F64 R2, R2 ;  /* 0x0000000200027312 */ /* 0x004e220000201c00 */
[----:B------:R-:W-:Y:S05]  /*bf10*/  BRA `(.L_x_10481) ;  /* 0x0000000c00407947 */ /* 0x000fea0003800000 */
.L_x_10482:
[----:B------:R-:W2:Y:S02]  /*bf20*/  LDG.E.U16 R2, desc[UR36][R4.64] ;  /* 0x0000002404027981 */ /* 0x000ea4000c1e1500 */
[----:B--2---:R-:W0:Y:S01]  /*bf30*/  I2F.F64.S16 R2, R2 ;  /* 0x0000000200027312 */ /* 0x004e220000101c00 */
[----:B------:R-:W-:Y:S05]  /*bf40*/  BRA `(.L_x_10481) ;  /* 0x0000000c00347947 */ /* 0x000fea0003800000 */
.L_x_10477:
        /* <DEDUP_REMOVED lines=8> */
[----:B------:R-:W4:Y:S01]  /*bfd0*/  F2F.F64.F32 R2, R2 ;  /* 0x0000000200027310 */ /* 0x000f220000201800 */
[----:B------:R-:W-:Y:S05]  /*bfe0*/  BRA `(.L_x_10481) ;  /* 0x0000000c000c7947 */ /* 0x000fea0003800000 */
.L_x_10485:
[----:B------:R-:W2:Y:S02]  /*bff0*/  LDG.E.U16 R0, desc[UR36][R4.64] ;  /* 0x0000002404007981 */ /* 0x000ea4000c1e1500 */
[----:B--2---:R-:W-:-:S05]  /*c000*/  HADD2.F32 R0, -RZ, R0.H0_H0 ;  /* 0x20000000ff007230 */ /* 0x004fca0000004100 */
[----:B------:R-:W-:-:S04]  /*c010*/  FMUL.FTZ R0, R0, 1 ;  /* 0x3f80000000007820 */ /* 0x000fc80000410000 */
[----:B------:R0:W1:Y:S01]  /*c020*/  F2F.F64.F32 R2, R0 ;  /* 0x0000000000027310 */ /* 0x0000620000201800 */
[----:B------:R-:W-:Y:S05]  /*c030*/  BRA `(.L_x_10481) ;  /* 0x0000000800f87947 */ /* 0x000fea0003800000 */
.L_x_10484:
        /* <DEDUP_REMOVED lines=8> */
[----:B------:R-:W1:Y:S01]  /*c0c0*/  F2F.F64.F32 R2, R2 ;  /* 0x0000000200027310 */ /* 0x000e620000201800 */
[----:B------:R-:W-:Y:S05]  /*c0d0*/  BRA `(.L_x_10481) ;  /* 0x0000000800d07947 */ /* 0x000fea0003800000 */
.L_x_10487:
[----:B------:R-:W2:Y:S02]  /*c0e0*/  LDG.E.U16 R4, desc[UR36][R4.64] ;  /* 0x0000002404047981 */ /* 0x000ea4000c1e1500 */
[----:B--2---:R-:W-:-:S05]  /*c0f0*/  HADD2.F32 R0, -RZ, R4.H0_H0 ;  /* 0x20000004ff007230 */ /* 0x004fca0000004100 */
[----:B------:R-:W-:-:S04]  /*c100*/  FMUL.FTZ R0, R0, 1 ;  /* 0x3f80000000007820 */ /* 0x000fc80000410000 */
[----:B------:R2:W3:Y:S01]  /*c110*/  F2F.F64.F32 R2, R0 ;  /* 0x0000000000027310 */ /* 0x0004e20000201800 */
[----:B------:R-:W-:Y:S05]  /*c120*/  BRA `(.L_x_10481) ;  /* 0x0000000800bc7947 */ /* 0x000fea0003800000 */
.L_x_10486:
[----:B------:R0:W5:Y:S01]  /*c130*/  LDG.E.64 R2, desc[UR36][R4.64] ;  /* 0x0000002404027981 */ /* 0x000162000c1e1b00 */
[----:B------:R-:W-:Y:S05]  /*c140*/  BRA `(.L_x_10481) ;  /* 0x0000000800b47947 */ /* 0x000fea0003800000 */
.L_x_10476:
        /* <DEDUP_REMOVED lines=13> */
.L_x_10490:
[----:B------:R0:W5:Y:S01]  /*c220*/  LDG.E.64 R2, desc[UR36][R4.64] ;  /* 0x0000002404027981 */ /* 0x000162000c1e1b00 */
[----:B------:R-:W-:Y:S05]  /*c230*/  BRA `(.L_x_10481) ;  /* 0x0000000800787947 */ /* 0x000fea0003800000 */
.L_x_10489:
        /* <DEDUP_REMOVED lines=28> */
.L_x_10492:
        /* <DEDUP_REMOVED lines=15> */
.L_x_10491:
[----:B------:R-:W2:Y:S02]  /*c4f0*/  LDG.E.U16 R0, desc[UR36][R4.64] ;  /* 0x0000002404007981 */ /* 0x000ea4000c1e1500 */
[----:B--2---:R-:W-:-:S04]  /*c500*/  IMAD.U32 R0, R0, 0x10000, RZ ;  /* 0x0001000000007824 */ /* 0x004fc800078e00ff */
[----:B------:R-:W-:-:S04]  /*c510*/  FMUL.FTZ R0, R0, 1 ;  /* 0x3f80000000007820 */ /* 0x000fc80000410000 */
[----:B------:R0:W1:Y:S01]  /*c520*/  F2F.F64.F32 R2, R0 ;  /* 0x0000000000027310 */ /* 0x0000620000201800 */
[----:B------:R-:W-:Y:S05]  /*c530*/  BRA `(.L_x_10481) ;  /* 0x0000000400b87947 */ /* 0x000fea0003800000 */
.L_x_10488:
        /* <DEDUP_REMOVED lines=11> */
.L_x_10495:
        /* <DEDUP_REMOVED lines=21> */
.L_x_10499:
[----:B------:R-:W-:Y:S05]  /*c740*/  BSYNC B1 ;  /* 0x0000000000017941 */ /* 0x000fea0003800000 */
.L_x_10498:
[----:B------:R-:W-:Y:S01]  /*c750*/  LEA R3, R0, 0x3b800000, 0x17 ;  /* 0x3b80000000037811 */ /* 0x000fe200078eb8ff */
[----:B------:R-:W-:-:S05]  /*c760*/  IMAD.SHL.U32 R0, R2, 0x100000, RZ ;  /* 0x0010000002007824 */ /* 0x000fca00078e00ff */
[----:B------:R-:W-:-:S07]  /*c770*/  LOP3.LUT R0, R3, R0, R4, 0xfe, !PT ;  /* 0x0000000003007212 */ /* 0x000fce00078efe04 */
.L_x_10497:
[----:B------:R-:W-:Y:S05]  /*c780*/  BSYNC B0 ;  /* 0x0000000000007941 */ /* 0x000fea0003800000 */
.L_x_10496:
[----:B------:R-:W-:-:S04]  /*c790*/  FMUL.FTZ R0, R0, 1 ;  /* 0x3f80000000007820 */ /* 0x000fc80000410000 */
[----:B------:R0:W1:Y:S01]  /*c7a0*/  F2F.F64.F32 R2, R0 ;  /* 0x0000000000027310 */ /* 0x0000620000201800 */
[----:B------:R-:W-:Y:S05]  /*c7b0*/  BRA `(.L_x_10481) ;  /* 0x0000000400187947 */ /* 0x000fea0003800000 */
.L_x_10494:
        /* <DEDUP_REMOVED lines=21> */
.L_x_10503:
[----:B------:R-:W-:Y:S05]  /*c910*/  BSYNC B1 ;  /* 0x0000000000017941 */ /* 0x000fea0003800000 */
.L_x_10502:
[----:B------:R-:W-:Y:S01]  /*c920*/  LEA R3, R0, 0x37800000, 0x17 ;  /* 0x3780000000037811 */ /* 0x000fe200078eb8ff */
[----:B------:R-:W-:-:S05]  /*c930*/  IMAD.SHL.U32 R0, R2, 0x200000, RZ ;  /* 0x0020000002007824 */ /* 0x000fca00078e00ff */
[----:B------:R-:W-:-:S07]  /*c940*/  LOP3.LUT R0, R3, R0, R4, 0xfe, !PT ;  /* 0x0000000003007212 */ /* 0x000fce00078efe04 */
.L_x_10501:
[----:B------:R-:W-:Y:S05]  /*c950*/  BSYNC B0 ;  /* 0x0000000000007941 */ /* 0x000fea0003800000 */
.L_x_10500:
[----:B------:R-:W-:-:S04]  /*c960*/  FMUL.FTZ R0, R0, 1 ;  /* 0x3f80000000007820 */ /* 0x000fc80000410000 */
[----:B------:R0:W1:Y:S01]  /*c970*/  F2F.F64.F32 R2, R0 ;  /* 0x0000000000027310 */ /* 0x0000620000201800 */
[----:B------:R-:W-:Y:S05]  /*c980*/  BRA `(.L_x_10481) ;  /* 0x0000000000a47947 */ /* 0x000fea0003800000 */
.L_x_10493:
        /* <DEDUP_REMOVED lines=14> */
.L_x_10507:
[----:B------:R-:W-:Y:S05]  /*ca70*/  BSYNC B0 ;  /* 0x0000000000007941 */ /* 0x000fea0003800000 */
.L_x_10506:
[----:B------:R-:W-:-:S04]  /*ca80*/  FMUL.FTZ R0, R0, 1 ;  /* 0x3f80000000007820 */ /* 0x000fc80000410000 */
[----:B------:R0:W1:Y:S01]  /*ca90*/  F2F.F64.F32 R2, R0 ;  /* 0x0000000000027310 */ /* 0x0000620000201800 */
[----:B------:R-:W-:Y:S05]  /*caa0*/  BRA `(.L_x_10481) ;  /* 0x00000000005c7947 */ /* 0x000fea0003800000 */
.L_x_10480:
        /* <DEDUP_REMOVED lines=16> */
.L_x_10508:
[----:B------:R-:W-:Y:S01]  /*cbb0*/  CS2R R2, SRZ ;  /* 0x0000000000027805 */ /* 0x000fe2000001ff00 */
[----:B------:R-:W-:Y:S06]  /*cbc0*/  BRA `(.L_x_10481) ;  /* 0x0000000000147947 */ /* 0x000fec0003800000 */
.L_x_10505:
[----:B------:R-:W2:Y:S02]  /*cbd0*/  LDG.E.64 R2, desc[UR36][R4.64] ;  /* 0x0000002404027981 */ /* 0x000ea4000c1e1b00 */
[----:B--2---:R-:W0:Y:S01]  /*cbe0*/  I2F.F64.U64 R2, R2 ;  /* 0x0000000200027312 */ /* 0x004e220000301800 */
[----:B------:R-:W-:Y:S05]  /*cbf0*/  BRA `(.L_x_10481) ;  /* 0x0000000000087947 */ /* 0x000fea0003800000 */
.L_x_10504:
[----:B------:R-:W2:Y:S02]  /*cc00*/  LDG.E R2, desc[UR36][R4.64] ;  /* 0x0000002404027981 */ /* 0x000ea4000c1e1900 */
[----:B--2---:R-:W0:Y:S02]  /*cc10*/  I2F.F64.U32 R2, R2 ;  /* 0x0000000200027312 */ /* 0x004e240000201800 */
.L_x_10481:
        /* <DEDUP_REMOVED lines=44> */
[----:B------:R-:W-:Y:S01]  /*cee0*/  IMAD R7, R4, 0x100000, R9 ;  /* 0x0010000004077824 */ /* 0x000fe200078e0209 */
[----:B------:R-:W-:Y:S01]  /*cef0*/  MOV R6, R8 ;  /* 0x0000000800067202 */ /* 0x000fe20000000f00 */
[----:B------:R-:W-:Y:S06]  /*cf00*/  @!P0 BRA `(.L_x_10510) ;  /* 0x0000000000348947 */ /* 0x000fec0003800000 */
[----:B------:R-:W-:Y:S01]  /*cf10*/  FSETP.GEU.FTZ.AND P1, PT, |R11|, 4.2275390625, PT ;  /* 0x408748000b00780b */ /* 0x000fe20003f3e200 */
[C---:B------:R-:W-:Y:S02]  /*cf20*/  DADD R6, -R2.reuse, +INF ;  /* 0x7ff0000002067429 */ /* 0x040fe40000000100 */
[----:B------:R-:W-:-:S08]  /*cf30*/  DSETP.GT.AND P0, PT, R2, RZ, PT ;  /* 0x000000ff0200722a */ /* 0x000fd00003f04000 */
[----:B------:R-:W-:Y:S02]  /*cf40*/  FSEL R6, R6, RZ, !P0 ;  /* 0x000000ff06067208 */ /* 0x000fe40004000000 */
[----:B--2---:R-:W-:Y:S01]  /*cf50*/  @!P1 LEA.HI R0, R4, R4, RZ, 0x1 ;  /* 0x0000000404009211 */ /* 0x004fe200078f08ff */
        /* <DEDUP_REMOVED lines=8> */
.L_x_10510:
[----:B------:R-:W-:Y:S05]  /*cfe0*/  BSYNC B0 ;  /* 0x0000000000007941 */ /* 0x000fea0003800000 */
.L_x_10509:
        /* <DEDUP_REMOVED lines=11> */
[----:B--2---:R-:W-:-:S05]  /*d0a0*/  LOP3.LUT R0, R9, 0x7fffffff, RZ, 0xc0, !PT ;  /* 0x7fffffff09007812 */ /* 0x004fca00078ec0ff */
[----:B------:R-:W-:Y:S01]  /*d0b0*/  VIADD R6, R0, 0xfff00000 ;  /* 0xfff0000000067836 */ /* 0x000fe20000000000 */
[----:B------:R-:W-:-:S07]  /*d0c0*/  MOV R0, 0xd0e0 ;  /* 0x0000d0e000007802 */ /* 0x000fce0000000f00 */
[----:B------:R-:W-:Y:S05]  /*d0d0*/  CALL.REL.NOINC `($__internal_14_$__cuda_sm20_dblrcp_rn_slowpath_v3) ;  /* 0x00000010004c7944 */ /* 0x000fea0003c00000 */
.L_x_10512:
[----:B------:R-:W-:Y:S05]  /*d0e0*/  BSYNC B0 ;  /* 0x0000000000007941 */ /* 0x000fea0003800000 */
.L_x_10511:
[----:B------:R-:W2:Y:S02]  /*d0f0*/  LDC.U8 R2, c[0x0][0x421] ;  /* 0x00010840ff027b82 */ /* 0x000ea40000000000 */
[----:B--2---:R-:W-:-:S04]  /*d100*/  PRMT R0, R2, 0x9910, RZ ;  /* 0x0000991002007816 */ /* 0x004fc800000000ff */
        /* <DEDUP_REMOVED lines=13> */
.L_x_10516:
[----:B------:R-:W0:Y:S02]  /*d1e0*/  F2I.S64.F64.TRUNC R4, R4 ;  /* 0x0000000400047311 */ /* 0x000e24000030d900 */
[----:B0-----:R-:W-:-:S05]  /*d1f0*/  IMAD.MOV.U32 R3, RZ, RZ, R4 ;  /* 0x000000ffff037224 */ /* 0x001fca00078e0004 */
[----:B------:R-:W-:Y:S01]  /*d200*/  STG.E.U8 desc[UR36][R16.64], R3 ;  /* 0x0000000310007986 */ /* 0x000fe2000c101124 */
[----:B------:R-:W-:Y:S05]  /*d210*/  EXIT ;  /* 0x000000000000794d */ /* 0x000fea0003800000 */
.L_x_10515:
        /* <DEDUP_REMOVED lines=9> */
.L_x_10519:
[----:B------:R-:W0:Y:S02]  /*d2b0*/  F2I.F64.TRUNC R5, R4 ;  /* 0x0000000400057311 */ /* 0x000e24000030d100 */
[----:B0-----:R-:W-:Y:S01]  /*d2c0*/  STG.E desc[UR36][R16.64], R5 ;  /* 0x0000000510007986 */ /* 0x001fe2000c101924 */
[----:B------:R-:W-:Y:S05]  /*d2d0*/  EXIT ;  /* 0x000000000000794d */ /* 0x000fea0003800000 */
.L_x_10518:
[----:B------:R-:W0:Y:S02]  /*d2e0*/  F2I.F64.TRUNC R5, R4 ;  /* 0x0000000400057311 */ /* 0x000e24000030d100 */
[----:B0-----:R-:W-:Y:S01]  /*d2f0*/  STG.E.U16 desc[UR36][R16.64], R5 ;  /* 0x0000000510007986 */ /* 0x001fe2000c101524 */
[----:B------:R-:W-:Y:S05]  /*d300*/  EXIT ;  /* 0x000000000000794d */ /* 0x000fea0003800000 */
.L_x_10514:
        /* <DEDUP_REMOVED lines=13> */
.L_x_10521:
        /* <DEDUP_REMOVED lines=8> */
.L_x_10520:
        /* <DEDUP_REMOVED lines=14> */
.L_x_10523:
        /* <DEDUP_REMOVED lines=9> */
.L_x_10522:
[----:B------:R-:W-:Y:S01]  /*d5d0*/  STG.E.64 desc[UR36][R16.64], R4 ;  /* 0x0000000410007986 */ /* 0x000fe2000c101b24 */
[----:B------:R-:W-:Y:S05]  /*d5e0*/  EXIT ;  /* 0x000000000000794d */ /* 0x000fea0003800000 */
.L_x_10513:
        /* <DEDUP_REMOVED lines=12> */
.L_x_10526:
[----:B------:R-:W-:-:S05]  /*d6b0*/  CS2R R6, SRZ ;  /* 0x0000000000067805 */ /* 0x000fca000001ff00 */
[----:B------:R-:W-:Y:S01]  /*d6c0*/  STG.E.128 desc[UR36][R16.64], R4 ;  /* 0x0000000410007986 */ /* 0x000fe2000c101d24 */
[----:B------:R-:W-:Y:S05]  /*d6d0*/  EXIT ;  /* 0x000000000000794d */ /* 0x000fea0003800000 */
.L_x_10525:
        /* <DEDUP_REMOVED lines=25> */
.L_x_10530:
[----:B------:R-:W-:Y:S05]  /*d870*/  BSYNC B0 ;  /* 0x0000000000007941 */ /* 0x000fea0003800000 */
.L_x_10529:
[----:B------:R-:W-:-:S05]  /*d880*/  LOP3.LUT R3, R0, R3, RZ, 0xfc, !PT ;  /* 0x0000000300037212 */ /* 0x000fca00078efcff */
[----:B------:R-:W-:Y:S01]  /*d890*/  STG.E.U8 desc[UR36][R16.64], R3 ;  /* 0x0000000310007986 */ /* 0x000fe2000c101124 */
[----:B------:R-:W-:Y:S05]  /*d8a0*/  EXIT ;  /* 0x000000000000794d */ /* 0x000fea0003800000 */
.L_x_10528:
        /* <DEDUP_REMOVED lines=17> */
.L_x_10532:
[----:B------:R-:W-:Y:S01]  /*d9c0*/  IMAD.MOV.U32 R0, RZ, RZ, 0x7f ;  /* 0x0000007fff007424 */ /* 0x000fe200078e00ff */
[----:B------:R-:W-:-:S04]  /*d9d0*/  ISETP.GT.U32.AND P0, PT, R2, 0x7f800000, PT ;  /* 0x7f8000000200780c */ /* 0x000fc80003f04070 */
[----:B------:R-:W-:-:S09]  /*d9e0*/  SEL R0, R0, 0x7c, P0 ;  /* 0x0000007c00007807 */ /* 0x000fd20000000000 */
.L_x_10533:
[----:B------:R-:W-:Y:S05]  /*d9f0*/  BSYNC B0 ;  /* 0x0000000000007941 */ /* 0x000fea0003800000 */
.L_x_10531:
[----:B------:R-:W-:-:S04]  /*da00*/  LOP3.LUT R2, R3, 0x80000000, RZ, 0xc0, !PT ;  /* 0x8000000003027812 */ /* 0x000fc800078ec0ff */
[----:B------:R-:W-:-:S04]  /*da10*/  SHF.R.U32.HI R3, RZ, 0x18, R2 ;  /* 0x00000018ff037819 */ /* 0x000fc80000011602 */
[----:B------:R-:W-:-:S05]  /*da20*/  LOP3.LUT R3, R0, R3, RZ, 0xfc, !PT ;  /* 0x0000000300037212 */ /* 0x000fca00078efcff */
[----:B------:R-:W-:Y:S01]  /*da30*/  STG.E.U8 desc[UR36][R16.64], R3 ;  /* 0x0000000310007986 */ /* 0x000fe2000c101124 */
[----:B------:R-:W-:Y:S05]  /*da40*/  EXIT ;  /* 0x000000000000794d */ /* 0x000fea0003800000 */
.L_x_10527:
        /* <DEDUP_REMOVED lines=8> */
.L_x_10524:
        /* <DEDUP_REMOVED lines=11> */
.L_x_10536:
        /* <DEDUP_REMOVED lines=21> */
.L_x_10539:
[----:B------:R-:W-:-:S04]  /*dcd0*/  LOP3.LUT R2, R3, 0x80000000, RZ, 0xc0, !PT ;  /* 0x8000000003027812 */ /* 0x000fc800078ec0ff */
[----:B------:R-:W-:-:S04]  /*dce0*/  SHF.R.U32.HI R3, RZ, 0x18, R2 ;  /* 0x00000018ff037819 */ /* 0x000fc80000011602 */
[----:B------:R-:W-:-:S04]  /*dcf0*/  LOP3.LUT R0, R0, R3, RZ, 0xfc, !PT ;  /* 0x0000000300007212 */ /* 0x000fc800078efcff */
[----:B------:R-:W-:-:S07]  /*dd00*/  PRMT R8, R0, 0x7610, R8 ;  /* 0x0000761000087816 */ /* 0x000fce0000000008 */
.L_x_10538:
[----:B------:R-:W-:Y:S05]  /*dd10*/  BSYNC B0 ;  /* 0x0000000000007941 */ /* 0x000fea0003800000 */
.L_x_10537:
[----:B------:R-:W-:Y:S01]  /*dd20*/  STG.E.U8 desc[UR36][R16.64], R8 ;  /* 0x0000000810007986 */ /* 0x000fe2000c101124 */
[----:B------:R-:W-:Y:S05]  /*dd30*/  EXIT ;  /* 0x000000000000794d */ /* 0x000fea0003800000 */
.L_x_10535:
        /* <DEDUP_REMOVED lines=21> */
.L_x_10542:
[----:B------:R-:W-:-:S04]  /*de90*/  LOP3.LUT R2, R3, 0x80000000, RZ, 0xc0, !PT ;  /* 0x8000000003027812 */ /* 0x000fc800078ec0ff */
[----:B------:R-:W-:-:S04]  /*dea0*/  SHF.R.U32.HI R3, RZ, 0x18, R2 ;  /* 0x00000018ff037819 */ /* 0x000fc80000011602 */
[----:B------:R-:W-:-:S04]  /*deb0*/  LOP3.LUT R0, R0, R3, RZ, 0xfc, !PT ;  /* 0x0000000300007212 */ /* 0x000fc800078efcff */
[----:B------:R-:W-:-:S07]  /*dec0*/  PRMT R8, R0, 0x7610, R8 ;  /* 0x0000761000087816 */ /* 0x000fce0000000008 */
.L_x_10541:
[----:B------:R-:W-:Y:S05]  /*ded0*/  BSYNC B0 ;  /* 0x0000000000007941 */ /* 0x000fea0003800000 */
.L_x_10540:
[----:B------:R-:W-:Y:S01]  /*dee0*/  STG.E.U8 desc[UR36][R16.64], R8 ;  /* 0x0000000810007986 */ /* 0x000fe2000c101124 */
[----:B------:R-:W-:Y:S05]  /*def0*/  EXIT ;  /* 0x000000000000794d */ /* 0x000fea0003800000 */
.L_x_10534:
        /* <DEDUP_REMOVED lines=26> */
.L_x_10517:
[----:B------:R-:W-:Y:S01]  /*e0a0*/  MOV R0, 0x0 ;  /* 0x0000000000007802 */ /* 0x000fe20000000f00 */
[----:B------:R-:W-:Y:S01]  /*e0b0*/  ULDC.64 UR4, c[0x4][0x128] ;  /* 0x01004a0000047ab9 */ /* 0x000fe20000000a00 */
[----:B------:R-:W-:Y:S01]  /*e0c0*/  ULDC.64 UR6, c[0x4][0x10] ;  /* 0x0100040000067ab9 */ /* 0x000fe20000000a00 */
[----:B------:R-:W-:Y:S01]  /*e0d0*/  IMAD.U32 R4, RZ, RZ, UR4 ;  /* 0x00000004ff047e24 */ /* 0x000fe2000f8e00ff */
[----:B------:R0:W1:Y:S01]  /*e0e0*/  LDC.64 R2, c[0x4][R0] ;  /* 0x0100000000027b82 */ /* 0x0000620000000a00 */
[----:B------:R-:W-:Y:S01]  /*e0f0*/  IMAD.U32 R5, RZ, RZ, UR5 ;  /* 0x00000005ff057e24 */ /* 0x000fe2000f8e00ff */
[----:B------:R-:W-:Y:S01]  /*e100*/  ULDC.64 UR4, c[0x4][0x130] ;  /* 0x01004c0000047ab9 */ /* 0x000fe20000000a00 */
[----:B------:R-:W-:Y:S01]  /*e110*/  HFMA2.MMA R12, -RZ, RZ, 0, 5.9604644775390625e-08 ;  /* 0x00000001ff0c7435 */ /* 0x000fe200000001ff */
[----:B------:R-:W-:Y:S02]  /*e120*/  IMAD.U32 R6, RZ, RZ, UR4 ;  /* 0x00000004ff067e24 */ /* 0x000fe4000f8e00ff */
[----:B------:R-:W-:-:S02]  /*e130*/  IMAD.U32 R7, RZ, RZ, UR5 ;  /* 0x00000005ff077e24 */ /* 0x000fc4000f8e00ff */
[----:B------:R-:W-:Y:S02]  /*e140*/  IMAD.U32 R10, RZ, RZ, UR6 ;  /* 0x00000006ff0a7e24 */ /* 0x000fe4000f8e00ff */
[----:B------:R-:W-:Y:S02]  /*e150*/  IMAD.U32 R11, RZ, RZ, UR7 ;  /* 0x00000007ff0b7e24 */ /* 0x000fe4000f8e00ff */
[----:B------:R-:W-:Y:S02]  /*e160*/  IMAD.MOV.U32 R8, RZ, RZ, 0x65 ;  /* 0x00000065ff087424 */ /* 0x000fe400078e00ff */
[----:B0-----:R-:W-:-:S07]  /*e170*/  IMAD.MOV.U32 R13, RZ, RZ, RZ ;  /* 0x000000ffff0d7224 */ /* 0x001fce00078e00ff */
[----:B------:R-:W-:-:S07]  /*e180*/  LEPC R20, `(.L_x_10545) ;  /* 0x000000001014794e */ /* 0x000fce0000000000 */
[----:B-1----:R-:W-:Y:S05]  /*e190*/  CALL.ABS.NOINC R2 ;  /* 0x0000000002007343 */ /* 0x002fea0003c00000 */
.L_x_10545:
[----:B------:R-:W-:Y:S05]  /*e1a0*/  EXIT ;  /* 0x000000000000794d */ /* 0x000fea0003800000 */
.L_x_10544:
[----:B------:R-:W0:Y:S02]  /*e1b0*/  F2I.U64.F64.TRUNC R4, R4 ;  /* 0x0000000400047311 */ /* 0x000e24000030d800 */
[----:B0-----:R-:W-:Y:S01]  /*e1c0*/  STG.E.64 desc[UR36][R16.64], R4 ;  /* 0x0000000410007986 */ /* 0x001fe2000c101b24 */
[----:B------:R-:W-:Y:S05]  /*e1d0*/  EXIT ;  /* 0x000000000000794d */ /* 0x000fea0003800000 */
.L_x_10543:
[----:B------:R-:W0:Y:S02]  /*e1e0*/  F2I.U32.F64.TRUNC R5, R4 ;  /* 0x0000000400057311 */ /* 0x000e24000030d000 */
[----:B0-----:R-:W-:Y:S01]  /*e1f0*/  STG.E desc[UR36][R16.64], R5 ;  /* 0x0000000510007986 */ /* 0x001fe2000c101924 */
[----:B------:R-:W-:Y:S05]  /*e200*/  EXIT ;  /* 0x000000000000794d */ /* 0x000fea0003800000 */
        .weak           $__internal_14_$__cuda_sm20_dblrcp_rn_slowpath_v3
        .type           $__internal_14_$__cuda_sm20_dblrcp_rn_slowpath_v3,@function
        .size           $__internal_14_$__cuda_sm20_dblrcp_rn_slowpath_v3,(.L_x_11139 - $__internal_14_$__cuda_sm20_dblrcp_rn_slowpath_v3)
$__internal_14_$__cuda_sm20_dblrcp_rn_slowpath_v3:
[----:B------:R-:W-:Y:S01]  /*e210*/  IMAD.MOV.U32 R2, RZ, RZ, R8 ;  /* 0x000000ffff027224 */ /* 0x000fe200078e0008 */
[----:B------:R-:W-:Y:S01]  /*e220*/  BSSY B1, `(.L_x_10546) ;  /* 0x0000025000017945 */ /* 0x000fe20003800000 */
[----:B------:R-:W-:-:S06]  /*e230*/  IMAD.MOV.U32 R3, RZ, RZ, R9 ;  /* 0x000000ffff037224 */ /* 0x000fcc00078e0009 */
[----:B------:R-:W-:-:S14]  /*e240*/  DSETP.GTU.AND P0, PT, |R2|, +INF , PT ;  /* 0x7ff000000200742a */ /* 0x000fdc0003f0c200 */
[----:B------:R-:W-:Y:S05]  /*e250*/  @P0 BRA `(.L_x_10547) ;  /* 0x00000000007c0947 */ /* 0x000fea0003800000 */
[----:B------:R-:W-:-:S05]  /*e260*/  LOP3.LUT R7, R9, 0x7fffffff, RZ, 0xc0, !PT ;  /* 0x7fffffff09077812 */ /* 0x000fca00078ec0ff */
[----:B------:R-:W-:-:S05]  /*e270*/  VIADD R4, R7, 0xffffffff ;  /* 0xffffffff07047836 */ /* 0x000fca0000000000 */
[----:B------:R-:W-:-:S13]  /*e280*/  ISETP.GE.U32.AND P0, PT, R4, 0x7fefffff, PT ;  /* 0x7fefffff0400780c */ /* 0x000fda0003f06070 */
[----:B------:R-:W-:Y:S01]  /*e290*/  @P0 LOP3.LUT R5, R3, 0x7ff00000, RZ, 0x3c, !PT ;  /* 0x7ff0000003050812 */ /* 0x000fe200078e3cff */
[----:B------:R-:W-:Y:S01]  /*e2a0*/  @P0 IMAD.MOV.U32 R4, RZ, RZ, RZ ;  /* 0x000000ffff040224 */ /* 0x000fe200078e00ff */
[----:B------:R-:W-:Y:S06]  /*e2b0*/  @P0 BRA `(.L_x_10548) ;  /* 0x00000000006c0947 */ /* 0x000fec0003800000 */
[----:B------:R-:W-:-:S13]  /*e2c0*/  ISETP.GE.U32.AND P0, PT, R7, 0x1000001, PT ;  /* 0x010000010700780c */ /* 0x000fda0003f06070 */
[----:B------:R-:W-:Y:S05]  /*e2d0*/  @!P0 BRA `(.L_x_10549) ;  /* 0x0000000000348947 */ /* 0x000fea0003800000 */
[----:B------:R-:W-:Y:S02]  /*e2e0*/  VIADD R5, R3, 0xc0200000 ;  /* 0xc020000003057836 */ /* 0x000fe40000000000 */
[----:B------:R-:W-:Y:S02]  /*e2f0*/  IMAD.MOV.U32 R4, RZ, RZ, R2 ;  /* 0x000000ffff047224 */ /* 0x000fe400078e0002 */
[----:B------:R-:W0:Y:S04]  /*e300*/  MUFU.RCP64H R7, R5 ;  /* 0x0000000500077308 */ /* 0x000e280000001800 */
[----:B0-----:R-:W-:-:S08]  /*e310*/  DFMA R8, -R4, R6, 1 ;  /* 0x3ff000000408742b */ /* 0x001fd00000000106 */
[----:B------:R-:W-:-:S08]  /*e320*/  DFMA R8, R8, R8, R8 ;  /* 0x000000080808722b */ /* 0x000fd00000000008 */
[----:B------:R-:W-:-:S08]  /*e330*/  DFMA R8, R6, R8, R6 ;  /* 0x000000080608722b */ /* 0x000fd00000000006 */
[----:B------:R-:W-:-:S08]  /*e340*/  DFMA R6, -R4, R8, 1 ;  /* 0x3ff000000406742b */ /* 0x000fd00000000108 */
[----:B------:R-:W-:-:S08]  /*e350*/  DFMA R6, R8, R6, R8 ;  /* 0x000000060806722b */ /* 0x000fd00000000008 */
[----:B------:R-:W-:-:S08]  /*e360*/  DMUL R6, R6, 2.2250738585072013831e-308 ;  /* 0x0010000006067828 */ /* 0x000fd00000000000 */
[----:B------:R-:W-:-:S08]  /*e370*/  DFMA R2, -R2, R6, 1 ;  /* 0x3ff000000202742b */ /* 0x000fd00000000106 */
[----:B------:R-:W-:-:S08]  /*e380*/  DFMA R2, R2, R2, R2 ;  /* 0x000000020202722b */ /* 0x000fd00000000002 */
[----:B------:R-:W-:Y:S01]  /*e390*/  DFMA R4, R6, R2, R6 ;  /* 0x000000020604722b */ /* 0x000fe20000000006 */
[----:B------:R-:W-:Y:S10]  /*e3a0*/  BRA `(.L_x_10548) ;  /* 0x0000000000307947 */ /* 0x000ff40003800000 */
.L_x_10549:
[----:B------:R-:W-:Y:S01]  /*e3b0*/  DMUL R2, R2, 8.11296384146066816958e+31 ;  /* 0x4690000002027828 */ /* 0x000fe20000000000 */
[----:B------:R-:W-:-:S05]  /*e3c0*/  IMAD.MOV.U32 R4, RZ, RZ, R6 ;  /* 0x000000ffff047224 */ /* 0x000fca00078e0006 */
[----:B------:R-:W0:Y:S02]  /*e3d0*/  MUFU.RCP64H R5, R3 ;  /* 0x0000000300057308 */ /* 0x000e240000001800 */
[----:B0-----:R-:W-:-:S08]  /*e3e0*/  DFMA R6, -R2, R4, 1 ;  /* 0x3ff000000206742b */ /* 0x001fd00000000104 */
[----:B------:R-:W-:-:S08]  /*e3f0*/  DFMA R6, R6, R6, R6 ;  /* 0x000000060606722b */ /* 0x000fd00000000006 */
[----:B------:R-:W-:-:S08]  /*e400*/  DFMA R6, R4, R6, R4 ;  /* 0x000000060406722b */ /* 0x000fd00000000004 */
[----:B------:R-:W-:-:S08]  /*e410*/  DFMA R4, -R2, R6, 1 ;  /* 0x3ff000000204742b */ /* 0x000fd00000000106 */
[----:B------:R-:W-:-:S08]  /*e420*/  DFMA R4, R6, R4, R6 ;  /* 0x000000040604722b */ /* 0x000fd00000000006 */
[----:B------:R-:W-:Y:S01]  /*e430*/  DMUL R4, R4, 8.11296384146066816958e+31 ;  /* 0x4690000004047828 */ /* 0x000fe20000000000 */
[----:B------:R-:W-:Y:S10]  /*e440*/  BRA `(.L_x_10548) ;  /* 0x0000000000087947 */ /* 0x000ff40003800000 */
.L_x_10547:
[----:B------:R-:W-:Y:S01]  /*e450*/  LOP3.LUT R5, R3, 0x80000, RZ, 0xfc, !PT ;  /* 0x0008000003057812 */ /* 0x000fe200078efcff */
[----:B------:R-:W-:-:S07]  /*e460*/  IMAD.MOV.U32 R4, RZ, RZ, R2 ;  /* 0x000000ffff047224 */ /* 0x000fce00078e0002 */
.L_x_10548:
[----:B------:R-:W-:Y:S05]  /*e470*/  BSYNC B1 ;  /* 0x0000000000017941 */ /* 0x000fea0003800000 */
.L_x_10546:
[----:B------:R-:W-:Y:S02]  /*e480*/  IMAD.MOV.U32 R2, RZ, RZ, R0 ;  /* 0x000000ffff027224 */ /* 0x000fe400078e0000 */
[----:B------:R-:W-:-:S04]  /*e490*/  IMAD.MOV.U32 R3, RZ, RZ, 0x0 ;  /* 0x00000000ff037424 */ /* 0x000fc800078e00ff */
[----:B------:R-:W-:Y:S05]  /*e4a0*/  RET.REL.NODEC R2 `(_ZN2at6native18elementwise_kernelILi128ELi4EZNS0_15gpu_kernel_implIZZZNS0_19sigmoid_kernel_cudaERNS_18TensorIteratorBaseEENKUlvE0_clEvENKUlvE_clEvEUldE_EEvS4_RKT_EUliE_EEviT1_) ;  /* 0xffffff1802d47950 */ /* 0x000fea0003c3ffff */
.L_x_10550:
        /* <DEDUP_REMOVED lines=13> */
.L_x_11139:


//--------------------- .text._ZN2at6native27unrolled_elementwise_kernelIZZZNS0_19sigmoid_kernel_cudaERNS_18TensorIteratorBaseEENKUlvE0_clEvENKUlvE_clEvEUldE_St5arrayIPcLm2EELi4E23TrivialOffsetCalculatorILi1EjESB_NS0_6memory12LoadWithCastILi1EEENSC_13StoreWithCastILi1EEEEEviT_T0_T2_T3_T4_T5_ --------------------------
	.section	.text._ZN2at6native27unrolled_elementwise_kernelIZZZNS0_19sigmoid_kernel_cudaERNS_18TensorIteratorBaseEENKUlvE0_clEvENKUlvE_clEvEUldE_St5arrayIPcLm2EELi4E23TrivialOffsetCalculatorILi1EjESB_NS0_6memory12LoadWithCastILi1EEENSC_13StoreWithCastILi1EEEEEviT_T0_T2_T3_T4_T5_,"ax",@progbits
	.align	128
        .global         _ZN2at6native27unrolled_elementwise_kernelIZZZNS0_19sigmoid_kernel_cudaERNS_18TensorIteratorBaseEENKUlvE0_clEvENKUlvE_clEvEUldE_St5arrayIPcLm2EELi4E23TrivialOffsetCalculatorILi1EjESB_NS0_6memory12LoadWithCastILi1EEENSC_13StoreWithCastILi1EEEEEviT_T0_T2_T3_T4_T5_
        .type           _ZN2at6native27unrolled_elementwise_kernelIZZZNS0_19sigmoid_kernel_cudaERNS_18TensorIteratorBaseEENKUlvE0_clEvENKUlvE_clEvEUldE_St5arrayIPcLm2EELi4E23TrivialOffsetCalculatorILi1EjESB_NS0_6memory12LoadWithCastILi1EEENSC_13StoreWithCastILi1EEEEEviT_T0_T2_T3_T4_T5_,@function
        .size           _ZN2at6native27unrolled_elementwise_kernelIZZZNS0_19sigmoid_kernel_cudaERNS_18TensorIteratorBaseEENKUlvE0_clEvENKUlvE_clEvEUldE_St5arrayIPcLm2EELi4E23TrivialOffsetCalculatorILi1EjESB_NS0_6memory12LoadWithCastILi1EEENSC_13StoreWithCastILi1EEEEEviT_T0_T2_T3_T4_T5_,(.L_x_11140 - _ZN2at6native27unrolled_elementwise_kernelIZZZNS0_19sigmoid_kernel_cudaERNS_18TensorIteratorBaseEENKUlvE0_clEvENKUlvE_clEvEUldE_St5arrayIPcLm2EELi4E23TrivialOffsetCalculatorILi1EjESB_NS0_6memory12LoadWithCastILi1EEENSC_13StoreWithCastILi1EEEEEviT_T0_T2_T3_T4_T5_)
        .other          _ZN2at6native27unrolled_elementwise_kernelIZZZNS0_19sigmoid_kernel_cudaERNS_18TensorIteratorBaseEENKUlvE0_clEvENKUlvE_clEvEUldE_St5arrayIPcLm2EELi4E23TrivialOffsetCalculatorILi1EjESB_NS0_6memory12LoadWithCastILi1EEENSC_13StoreWithCastILi1EEEEEviT_T0_T2_T3_T4_T5_,@"STO_CUDA_ENTRY STV_DEFAULT"
_ZN2at6native27unrolled_elementwise_kernelIZZZNS0_19sigmoid_kernel_cudaERNS_18TensorIteratorBaseEENKUlvE0_clEvENKUlvE_clEvEUldE_St5arrayIPcLm2EELi4E23TrivialOffsetCalculatorILi1EjESB_NS0_6memory12LoadWithCastILi1EEENSC_13StoreWithCastILi1EEEEEviT_T0_T2_T3_T4_T5_:
.text._ZN2at6native27unrolled_elementwise_kernelIZZZNS0_19sigmoid_kernel_cudaERNS_18TensorIteratorBaseEENKUlvE0_clEvENKUlvE_clEvEUldE_St5arrayIPcLm2EELi4E23TrivialOffsetCalculatorILi1EjESB_NS0_6memory12LoadWithCastILi1EEENSC_13StoreWithCastILi1EEEEEviT_T0_T2_T3_T4_T5_:
        /* <DEDUP_REMOVED lines=32> */
.L_x_10556:
[----:B------:R-:W2:Y:S02]  /*0200*/  LDG.E.U8 R4, desc[UR36][R4.64] ;  /* 0x0000002404047981 */ /* 0x000ea4000c1e1100 */
[----:B--2---:R0:W1:Y:S01]  /*0210*/  I2F.F64.U16 R26, R4 ;  /* 0x00000004001a7312 */ /* 0x0040620000101800 */
[----:B------:R-:W-:Y:S05]  /*0220*/  BRA `(.L_x_10558) ;  /* 0x0000000c00747947 */ /* 0x000fea0003800000 */
.L_x_10555:
        /* <DEDUP_REMOVED lines=9> */
.L_x_10560:
[----:B------:R-:W2:Y:S02]  /*02c0*/  LDG.E R4, desc[UR36][R4.64] ;  /* 0x0000002404047981 */ /* 0x000ea4000c1e1900 */
[----:B--2---:R1:W2:Y:S01]  /*02d0*/  I2F.F64 R26, R4 ;  /* 0x00000004001a7312 */ /* 0x0042a20000201c00 */
[----:B------:R-:W-:Y:S05]  /*02e0*/  BRA `(.L_x_10558) ;  /* 0x0000000c00447947 */ /* 0x000fea0003800000 */
.L_x_10559:
[----:B------:R-:W2:Y:S02]  /*02f0*/  LDG.E.U16 R4, desc[UR36][R4.64] ;  /* 0x0000002404047981 */ /* 0x000ea4000c1e1500 */
[----:B--2---:R3:W4:Y:S01]  /*0300*/  I2F.F64.S16 R26, R4 ;  /* 0x00000004001a7312 */ /* 0x0047220000101c00 */
[----:B------:R-:W-:Y:S05]  /*0310*/  BRA `(.L_x_10558) ;  /* 0x0000000c00387947 */ /* 0x000fea0003800000 */
.L_x_10554:
        /* <DEDUP_REMOVED lines=10> */
.L_x_10562:
[----:B------:R-:W2:Y:S02]  /*03c0*/  LDG.E.U16 R0, desc[UR36][R4.64] ;  /* 0x0000002404007981 */ /* 0x000ea4000c1e1500 */
[----:B--2---:R-:W-:-:S05]  /*03d0*/  HADD2.F32 R0, -RZ, R0.H0_H0 ;  /* 0x20000000ff007230 */ /* 0x004fca0000004100 */
[----:B------:R-:W-:-:S04]  /*03e0*/  FMUL.FTZ R0, R0, 1 ;  /* 0x3f80000000007820 */ /* 0x000fc80000410000 */
[----:B------:R0:W1:Y:S01]  /*03f0*/  F2F.F64.F32 R26, R0 ;  /* 0x00000000001a7310 */ /* 0x0000620000201800 */
[----:B------:R-:W-:Y:S05]  /*0400*/  BRA `(.L_x_10558) ;  /* 0x0000000800fc7947 */ /* 0x000fea0003800000 */
.L_x_10561:
        /* <DEDUP_REMOVED lines=10> */
.L_x_10564:
[----:B------:R-:W2:Y:S02]  /*04b0*/  LDG.E.U16 R4, desc[UR36][R4.64] ;  /* 0x0000002404047981 */ /* 0x000ea4000c1e1500 */
[----:B--2---:R-:W-:-:S05]  /*04c0*/  HADD2.F32 R0, -RZ, R4.H0_H0 ;  /* 0x20000004ff007230 */ /* 0x004fca0000004100 */
[----:B------:R-:W-:-:S04]  /*04d0*/  FMUL.FTZ R0, R0, 1 ;  /* 0x3f80000000007820 */ /* 0x000fc80000410000 */
[----:B------:R0:W1:Y:S01]  /*04e0*/  F2F.F64.F32 R26, R0 ;  /* 0x00000000001a7310 */ /* 0x0000620000201800 */
[----:B------:R-:W-:Y:S05]  /*04f0*/  BRA `(.L_x_10558) ;  /* 0x0000000800c07947 */ /* 0x000fea0003800000 */
.L_x_10563:
[----:B------:R0:W5:Y:S01]  /*0500*/  LDG.E.64 R26, desc[UR36][R4.64] ;  /* 0x00000024041a7981 */ /* 0x000162000c1e1b00 */
[----:B------:R-:W-:Y:S05]  /*0510*/  BRA `(.L_x_10558) ;  /* 0x0000000800b87947 */ /* 0x000fea0003800000 */
.L_x_10553:
        /* <DEDUP_REMOVED lines=13> */
.L_x_10567:
[----:B------:R0:W5:Y:S01]  /*05f0*/  LDG.E.64 R26, desc[UR36][R4.64] ;  /* 0x00000024041a7981 */ /* 0x000162000c1e1b00 */
[----:B------:R-:W-:Y:S05]  /*0600*/  BRA `(.L_x_10558) ;  /* 0x00000008007c7947 */ /* 0x000fea0003800000 */
.L_x_10566:
        /* <DEDUP_REMOVED lines=28> */
.L_x_10569:
        /* <DEDUP_REMOVED lines=16> */
.L_x_10568:
[----:B------:R-:W2:Y:S02]  /*08d0*/  LDG.E.U16 R0, desc[UR36][R4.64] ;  /* 0x0000002404007981 */ /* 0x000ea4000c1e1500 */
[----:B--2---:R-:W-:-:S04]  /*08e0*/  IMAD.U32 R0, R0, 0x10000, RZ ;  /* 0x0001000000007824 */ /* 0x004fc800078e00ff */
[----:B------:R-:W-:-:S04]  /*08f0*/  FMUL.FTZ R0, R0, 1 ;  /* 0x3f80000000007820 */ /* 0x000fc80000410000 */
[----:B------:R0:W1:Y:S01]  /*0900*/  F2F.F64.F32 R26, R0 ;  /* 0x00000000001a7310 */ /* 0x0000620000201800 */
[----:B------:R-:W-:Y:S05]  /*0910*/  BRA `(.L_x_10558) ;  /* 0x0000000400b87947 */ /* 0x000fea0003800000 */
.L_x_10565:
        /* <DEDUP_REMOVED lines=11> */
.L_x_10572:
        /* <DEDUP_REMOVED lines=21> */
.L_x_10576:
[----:B------:R-:W-:Y:S05]  /*0b20*/  BSYNC B1 ;  /* 0x0000000000017941 */ /* 0x000fea0003800000 */
.L_x_10575:
[----:B------:R-:W-:Y:S01]  /*0b30*/  LEA R5, R0, 0x3b800000, 0x17 ;  /* 0x3b80000000057811 */ /* 0x000fe200078eb8ff */
[----:B------:R-:W-:-:S05]  /*0b40*/  IMAD.SHL.U32 R0, R3, 0x100000, RZ ;  /* 0x0010000003007824 */ /* 0x000fca00078e00ff */
[----:B------:R-:W-:-:S07]  /*0b50*/  LOP3.LUT R0, R5, R0, R6, 0xfe, !PT ;  /* 0x0000000005007212 */ /* 0x000fce00078efe06 */
.L_x_10574:
[----:B------:R-:W-:Y:S05]  /*0b60*/  BSYNC B0 ;  /* 0x0000000000007941 */ /* 0x000fea0003800000 */
.L_x_10573:
[----:B------:R-:W-:-:S04]  /*0b70*/  FMUL.FTZ R0, R0, 1 ;  /* 0x3f80000000007820 */ /* 0x000fc80000410000 */
[----:B------:R0:W1:Y:S01]  /*0b80*/  F2F.F64.F32 R26, R0 ;  /* 0x00000000001a7310 */ /* 0x0000620000201800 */
[----:B------:R-:W-:Y:S05]  /*0b90*/  BRA `(.L_x_10558) ;  /* 0x0000000400187947 */ /* 0x000fea0003800000 */
.L_x_10571:
        /* <DEDUP_REMOVED lines=21> */
.L_x_10580:
[----:B------:R-:W-:Y:S05]  /*0cf0*/  BSYNC B1 ;  /* 0x0000000000017941 */ /* 0x000fea0003800000 */
.L_x_10579:
[----:B------:R-:W-:Y:S01]  /*0d00*/  LEA R5, R0, 0x37800000, 0x17 ;  /* 0x3780000000057811 */ /* 0x000fe200078eb8ff */
[----:B------:R-:W-:-:S05]  /*0d10*/  IMAD.SHL.U32 R0, R3, 0x200000, RZ ;  /* 0x0020000003007824 */ /* 0x000fca00078e00ff */
[----:B------:R-:W-:-:S07]  /*0d20*/  LOP3.LUT R0, R5, R0, R6, 0xfe, !PT ;  /* 0x0000000005007212 */ /* 0x000fce00078efe06 */
.L_x_10578:
[----:B------:R-:W-:Y:S05]  /*0d30*/  BSYNC B0 ;  /* 0x0000000000007941 */ /* 0x000fea0003800000 */
.L_x_10577:
[----:B------:R-:W-:-:S04]  /*0d40*/  FMUL.FTZ R0, R0, 1 ;  /* 0x3f80000000007820 */ /* 0x000fc80000410000 */
[----:B------:R0:W1:Y:S01]  /*0d50*/  F2F.F64.F32 R26, R0 ;  /* 0x00000000001a7310 */ /* 0x0000620000201800 */
[----:B------:R-:W-:Y:S05]  /*0d60*/  BRA `(.L_x_10558) ;  /* 0x0000000000a47947 */ /* 0x000fea0003800000 */
.L_x_10570:
        /* <DEDUP_REMOVED lines=14> */
.L_x_10584:
[----:B------:R-:W-:Y:S05]  /*0e50*/  BSYNC B0 ;  /* 0x0000000000007941 */ /* 0x000fea0003800000 */
.L_x_10583:
[----:B------:R-:W-:-:S04]  /*0e60*/  FMUL.FTZ R0, R0, 1 ;  /* 0x3f80000000007820 */ /* 0x000fc80000410000 */
[----:B------:R0:W1:Y:S01]  /*0e70*/  F2F.F64.F32 R26, R0 ;  /* 0x00000000001a7310 */ /* 0x0000620000201800 */
[----:B------:R-:W-:Y:S05]  /*0e80*/  BRA `(.L_x_10558) ;  /* 0x00000000005c7947 */ /* 0x000fea0003800000 */
.L_x_10557:
        /* <DEDUP_REMOVED lines=16> */
.L_x_10585:
[----:B------:R-:W-:Y:S01]  /*0f90*/  CS2R R26, SRZ ;  /* 0x00000000001a7805 */ /* 0x000fe2000001ff00 */
[----:B------:R-:W-:Y:S06]  /*0fa0*/  BRA `(.L_x_10558) ;  /* 0x0000000000147947 */ /* 0x000fec0003800000 */
.L_x_10582:
[----:B------:R-:W2:Y:S02]  /*0fb0*/  LDG.E.64 R26, desc[UR36][R4.64] ;  /* 0x00000024041a7981 */ /* 0x000ea4000c1e1b00 */
[----:B--2---:R-:W0:Y:S01]  /*0fc0*/  I2F.F64.U64 R26, R26 ;  /* 0x0000001a001a7312 */ /* 0x004e220000301800 */
[----:B------:R-:W-:Y:S05]  /*0fd0*/  BRA `(.L_x_10558) ;  /* 0x0000000000087947 */ /* 0x000fea0003800000 */
.L_x_10581:
[----:B------:R-:W2:Y:S02]  /*0fe0*/  LDG.E R4, desc[UR36][R4.64] ;  /* 0x0000002404047981 */ /* 0x000ea4000c1e1900 */
[----:B--2---:R0:W1:Y:S02]  /*0ff0*/  I2F.F64.U32 R26, R4 ;  /* 0x00000004001a7312 */ /* 0x0040640000201800 */
.L_x_10558:
[----:B------:R-:W3:Y:S02]  /*1000*/  S2R R22, SR_TID.X ;  /* 0x0000000000167919 */ /* 0x000ee40000002100 */
[----:B---3--:R-:W-:-:S07]  /*1010*/  VIADD R22, R22, 0x80 ;  /* 0x0000008016167836 */ /* 0x008fce0000000000 */
.L_x_10552:
[----:B------:R-:W-:Y:S05]  /*1020*/  BSYNC B6 ;  /* 0x0000000000067941 */ /* 0x000fea0003800000 */
.L_x_10551:
        /* <DEDUP_REMOVED lines=24> */
.L_x_10591:
[----:B------:R-:W3:Y:S02]  /*11b0*/  LDG.E.U8 R4, desc[UR36][R4.64] ;  /* 0x0000002404047981 */ /* 0x000ee4000c1e1100 */
[----:B---3--:R0:W1:Y:S01]  /*11c0*/  I2F.F64.U16 R28, R4 ;  /* 0x00000004001c7312 */ /* 0x0080620000101800 */
[----:B------:R-:W-:Y:S05]  /*11d0*/  BRA `(.L_x_10593) ;  /* 0x0000000c00707947 */ /* 0x000fea0003800000 */
.L_x_10590:
        /* <DEDUP_REMOVED lines=9> */
.L_x_10595:
[----:B------:R-:W3:Y:S02]  /*1270*/  LDG.E R4, desc[UR36][R4.64] ;  /* 0x0000002404047981 */ /* 0x000ee4000c1e1900 */
[----:B---3--:R0:W1:Y:S01]  /*1280*/  I2F.F64 R28, R4 ;  /* 0x00000004001c7312 */ /* 0x0080620000201c00 */
[----:B------:R-:W-:Y:S05]  /*1290*/  BRA `(.L_x_10593) ;  /* 0x0000000c00407947 */ /* 0x000fea0003800000 */
.L_x_10594:
[----:B------:R-:W3:Y:S02]  /*12a0*/  LDG.E.U16 R4, desc[UR36][R4.64] ;  /* 0x0000002404047981 */ /* 0x000ee4000c1e1500 */
[----:B---3--:R0:W1:Y:S01]  /*12b0*/  I2F.F64.S16 R28, R4 ;  /* 0x00000004001c7312 */ /* 0x0080620000101c00 */
[----:B------:R-:W-:Y:S05]  /*12c0*/  BRA `(.L_x_10593) ;  /* 0x0000000c00347947 */ /* 0x000fea0003800000 */
.L_x_10589:
        /* <DEDUP_REMOVED lines=10> */
.L_x_10597:
[----:B------:R-:W3:Y:S02]  /*1370*/  LDG.E.U16 R0, desc[UR36][R4.64] ;  /* 0x0000002404007981 */ /* 0x000ee4000c1e1500 */
[----:B---3--:R-:W-:-:S05]  /*1380*/  HADD2.F32 R0, -RZ, R0.H0_H0 ;  /* 0x20000000ff007230 */ /* 0x008fca0000004100 */
[----:B------:R-:W-:-:S04]  /*1390*/  FMUL.FTZ R0, R0, 1 ;  /* 0x3f80000000007820 */ /* 0x000fc80000410000 */
[----:B------:R0:W1:Y:S01]  /*13a0*/  F2F.F64.F32 R28, R0 ;  /* 0x00000000001c7310 */ /* 0x0000620000201800 */
[----:B------:R-:W-:Y:S05]  /*13b0*/  BRA `(.L_x_10593) ;  /* 0x0000000800f87947 */ /* 0x000fea0003800000 */
.L_x_10596:
        /* <DEDUP_REMOVED lines=10> */
.L_x_10599:
[----:B------:R-:W3:Y:S02]  /*1460*/  LDG.E.U16 R4, desc[UR36][R4.64] ;  /* 0x0000002404047981 */ /* 0x000ee4000c1e1500 */
[----:B---3--:R-:W-:-:S05]  /*1470*/  HADD2.F32 R0, -RZ, R4.H0_H0 ;  /* 0x20000004ff007230 */ /* 0x008fca0000004100 */
[----:B------:R-:W-:-:S04]  /*1480*/  FMUL.FTZ R0, R0, 1 ;  /* 0x3f80000000007820 */ /* 0x000fc80000410000 */
[----:B------:R0:W1:Y:S01]  /*1490*/  F2F.F64.F32 R28, R0 ;  /* 0x00000000001c7310 */ /* 0x0000620000201800 */
[----:B------:R-:W-:Y:S05]  /*14a0*/  BRA `(.L_x_10593) ;  /* 0x0000000800bc7947 */ /* 0x000fea0003800000 */
.L_x_10598:
[----:B------:R0:W5:Y:S01]  /*14b0*/  LDG.E.64 R28, desc[UR36][R4.64] ;  /* 0x00000024041c7981 */ /* 0x000162000c1e1b00 */
[----:B------:R-:W-:Y:S05]  /*14c0*/  BRA `(.L_x_10593) ;  /* 0x0000000800b47947 */ /* 0x000fea0003800000 */
.L_x_10588:
        /* <DEDUP_REMOVED lines=13> */
.L_x_10602:
[----:B------:R0:W5:Y:S01]  /*15a0*/  LDG.E.64 R28, desc[UR36][R4.64] ;  /* 0x00000024041c7981 */ /* 0x000162000c1e1b00 */
[----:B------:R-:W-:Y:S05]  /*15b0*/  BRA `(.L_x_10593) ;  /* 0x0000000800787947 */ /* 0x000fea0003800000 */
.L_x_10601:
        /* <DEDUP_REMOVED lines=28> */
.L_x_10604:
        /* <DEDUP_REMOVED lines=15> */
.L_x_10603:
[----:B------:R-:W3:Y:S02]  /*1870*/  LDG.E.U16 R0, desc[UR36][R4.64] ;  /* 0x0000002404007981 */ /* 0x000ee4000c1e1500 */
[----:B---3--:R-:W-:-:S04]  /*1880*/  IMAD.U32 R0, R0, 0x10000, RZ ;  /* 0x0001000000007824 */ /* 0x008fc800078e00ff */
[----:B------:R-:W-:-:S04]  /*1890*/  FMUL.FTZ R0, R0, 1 ;  /* 0x3f80000000007820 */ /* 0x000fc80000410000 */
[----:B------:R0:W1:Y:S01]  /*18a0*/  F2F.F64.F32 R28, R0 ;  /* 0x00000000001c7310 */ /* 0x0000620000201800 */
[----:B------:R-:W-:Y:S05]  /*18b0*/  BRA `(.L_x_10593) ;  /* 0x0000000400b87947 */ /* 0x000fea0003800000 */
.L_x_10600:
        /* <DEDUP_REMOVED lines=11> */
.L_x_10607:
        /* <DEDUP_REMOVED lines=21> */
.L_x_10611:
[----:B------:R-:W-:Y:S05]  /*1ac0*/  BSYNC B1 ;  /* 0x0000000000017941 */ /* 0x000fea0003800000 */
.L_x_10610:
[----:B------:R-:W-:Y:S01]  /*1ad0*/  LEA R5, R0, 0x3b800000, 0x17 ;  /* 0x3b80000000057811 */ /* 0x000fe200078eb8ff */
[----:B------:R-:W-:-:S05]  /*1ae0*/  IMAD.SHL.U32 R0, R3, 0x100000, RZ ;  /* 0x0010000003007824 */ /* 0x000fca00078e00ff */
[----:B------:R-:W-:-:S07]  /*1af0*/  LOP3.LUT R0, R5, R0, R6, 0xfe, !PT ;  /* 0x0000000005007212 */ /* 0x000fce00078efe06 */
.L_x_10609:
[----:B------:R-:W-:Y:S05]  /*1b00*/  BSYNC B0 ;  /* 0x0000000000007941 */ /* 0x000fea0003800000 */
.L_x_10608:
[----:B------:R-:W-:-:S04]  /*1b10*/  FMUL.FTZ R0, R0, 1 ;  /* 0x3f80000000007820 */ /* 0x000fc80000410000 */
[----:B------:R0:W1:Y:S01]  /*1b20*/  F2F.F64.F32 R28, R0 ;  /* 0x00000000001c7310 */ /* 0x0000620000201800 */
[----:B------:R-:W-:Y:S05]  /*1b30*/  BRA `(.L_x_10593) ;  /* 0x0000000400187947 */ /* 0x000fea0003800000 */
.L_x_10606:
        /* <DEDUP_REMOVED lines=21> */
.L_x_10615:
[----:B------:R-:W-:Y:S05]  /*1c90*/  BSYNC B1 ;  /* 0x0000000000017941 */ /* 0x000fea0003800000 */
.L_x_10614:
[----:B------:R-:W-:Y:S01]  /*1ca0*/  LEA R5, R0, 0x37800000, 0x17 ;  /* 0x3780000000057811 */ /* 0x000fe200078eb8ff */
[----:B------:R-:W-:-:S05]  /*1cb0*/  IMAD.SHL.U32 R0, R3, 0x200000, RZ ;  /* 0x0020000003007824 */ /* 0x000fca00078e00ff */
[----:B------:R-:W-:-:S07]  /*1cc0*/  LOP3.LUT R0, R5, R0, R6, 0xfe, !PT ;  /* 0x0000000005007212 */ /* 0x000fce00078efe06 */
.L_x_10613:
[----:B------:R-:W-:Y:S05]  /*1cd0*/  BSYNC B0 ;  /* 0x0000000000007941 */ /* 0x000fea0003800000 */
.L_x_10612:
[----:B------:R-:W-:-:S04]  /*1ce0*/  FMUL.FTZ R0, R0, 1 ;  /* 0x3f80000000007820 */ /* 0x000fc80000410000 */
[----:B------:R0:W1:Y:S01]  /*1cf0*/  F2F.F64.F32 R28, R0 ;  /* 0x00000000001c7310 */ /* 0x0000620000201800 */
[----:B------:R-:W-:Y:S05]  /*1d00*/  BRA `(.L_x_10593) ;  /* 0x0000000000a47947 */ /* 0x000fea0003800000 */
.L_x_10605:
        /* <DEDUP_REMOVED lines=14> */
.L_x_10619:
[----:B------:R-:W-:Y:S05]  /*1df0*/  BSYNC B0 ;  /* 0x0000000000007941 */ /* 0x000fea0003800000 */
.L_x_10618:
[----:B------:R-:W-:-:S04]  /*1e00*/  FMUL.FTZ R0, R0, 1 ;  /* 0x3f80000000007820 */ /* 0x000fc80000410000 */
[----:B------:R0:W1:Y:S01]  /*1e10*/  F2F.F64.F32 R28, R0 ;  /* 0x00000000001c7310 */ /* 0x0000620000201800 */
[----:B------:R-:W-:Y:S05]  /*1e20*/  BRA `(.L_x_10593) ;  /* 0x00000000005c7947 */ /* 0x000fea0003800000 */
.L_x_10592:
        /* <DEDUP_REMOVED lines=16> */
.L_x_10620:
[----:B------:R-:W-:Y:S01]  /*1f30*/  CS2R R28, SRZ ;  /* 0x00000000001c7805 */ /* 0x000fe2000001ff00 */
[----:B------:R-:W-:Y:S06]  /*1f40*/  BRA `(.L_x_10593) ;  /* 0x0000000000147947 */ /* 0x000fec0003800000 */
.L_x_10617:
[----:B------:R-:W3:Y:S02]  /*1f50*/  LDG.E.64 R28, desc[UR36][R4.64] ;  /* 0x00000024041c7981 */ /* 0x000ee4000c1e1b00 */
[----:B---3--:R-:W0:Y:S01]  /*1f60*/  I2F.F64.U64 R28, R28 ;  /* 0x0000001c001c7312 */ /* 0x008e220000301800 */
[----:B------:R-:W-:Y:S05]  /*1f70*/  BRA `(.L_x_10593) ;  /* 0x0000000000087947 */ /* 0x000fea0003800000 */
.L_x_10616:
[----:B------:R-:W3:Y:S02]  /*1f80*/  LDG.E R4, desc[UR36][R4.64] ;  /* 0x0000002404047981 */ /* 0x000ee4000c1e1900 */
[----:B---3--:R0:W1:Y:S02]  /*1f90*/  I2F.F64.U32 R28, R4 ;  /* 0x00000004001c7312 */ /* 0x0080640000201800 */
.L_x_10593:
[----:B------:R-:W-:-:S07]  /*1fa0*/  VIADD R22, R22, 0x80 ;  /* 0x0000008016167836 */ /* 0x000fce0000000000 */
.L_x_10587:
[----:B------:R-:W-:Y:S05]  /*1fb0*/  BSYNC B6 ;  /* 0x0000000000067941 */ /* 0x000fea0003800000 */
.L_x_10586:
        /* <DEDUP_REMOVED lines=26> */
.L_x_10626:
[----:B------:R-:W3:Y:S02]  /*2160*/  LDG.E.U8 R4, desc[UR36][R4.64] ;  /* 0x0000002404047981 */ /* 0x000ee4000c1e1100 */
[----:B---3--:R0:W1:Y:S01]  /*2170*/  I2F.F64.U16 R24, R4 ;  /* 0x0000000400187312 */ /* 0x0080620000101800 */
[----:B------:R-:W-:Y:S05]  /*2180*/  BRA `(.L_x_10628) ;  /* 0x0000000c00707947 */ /* 0x000fea0003800000 */
.L_x_10625:
        /* <DEDUP_REMOVED lines=9> */
.L_x_10630:
[----:B------:R-:W3:Y:S02]  /*2220*/  LDG.E R4, desc[UR36][R4.64] ;  /* 0x0000002404047981 */ /* 0x000ee4000c1e1900 */
[----:B---3--:R0:W1:Y:S01]  /*2230*/  I2F.F64 R24, R4 ;  /* 0x0000000400187312 */ /* 0x0080620000201c00 */
[----:B------:R-:W-:Y:S05]  /*2240*/  BRA `(.L_x_10628) ;  /* 0x0000000c00407947 */ /* 0x000fea0003800000 */
.L_x_10629:
[----:B------:R-:W3:Y:S02]  /*2250*/  LDG.E.U16 R4, desc[UR36][R4.64] ;  /* 0x0000002404047981 */ /* 0x000ee4000c1e1500 */
[----:B---3--:R0:W1:Y:S01]  /*2260*/  I2F.F64.S16 R24, R4 ;  /* 0x0000000400187312 */ /* 0x0080620000101c00 */
[----:B------:R-:W-:Y:S05]  /*2270*/  BRA `(.L_x_10628) ;  /* 0x0000000c00347947 */ /* 0x000fea0003800000 */
.L_x_10624:
        /* <DEDUP_REMOVED lines=10> */
.L_x_10632:
[----:B------:R-:W3:Y:S02]  /*2320*/  LDG.E.U16 R0, desc[UR36][R4.64] ;  /* 0x0000002404007981 */ /* 0x000ee4000c1e1500 */
[----:B---3--:R-:W-:-:S05]  /*2330*/  HADD2.F32 R0, -RZ, R0.H0_H0 ;  /* 0x20000000ff007230 */ /* 0x008fca0000004100 */
[----:B------:R-:W-:-:S04]  /*2340*/  FMUL.FTZ R0, R0, 1 ;  /* 0x3f80000000007820 */ /* 0x000fc80000410000 */
[----:B------:R0:W1:Y:S01]  /*2350*/  F2F.F64.F32 R24, R0 ;  /* 0x0000000000187310 */ /* 0x0000620000201800 */
[----:B------:R-:W-:Y:S05]  /*2360*/  BRA `(.L_x_10628) ;  /* 0x0000000800f87947 */ /* 0x000fea0003800000 */
.L_x_10631:
        /* <DEDUP_REMOVED lines=10> */
.L_x_10634:
[----:B------:R-:W3:Y:S02]  /*2410*/  LDG.E.U16 R4, desc[UR36][R4.64] ;  /* 0x0000002404047981 */ /* 0x000ee4000c1e1500 */
[----:B---3--:R-:W-:-:S05]  /*2420*/  HADD2.F32 R0, -RZ, R4.H0_H0 ;  /* 0x20000004ff007230 */ /* 0x008fca0000004100 */
[----:B------:R-:W-:-:S04]  /*2430*/  FMUL.FTZ R0, R0, 1 ;  /* 0x3f80000000007820 */ /* 0x000fc80000410000 */
[----:B------:R0:W1:Y:S01]  /*2440*/  F2F.F64.F32 R24, R0 ;  /* 0x0000000000187310 */ /* 0x0000620000201800 */
[----:B------:R-:W-:Y:S05]  /*2450*/  BRA `(.L_x_10628) ;  /* 0x0000000800bc7947 */ /* 0x000fea0003800000 */
.L_x_10633:
[----:B------:R0:W5:Y:S01]  /*2460*/  LDG.E.64 R24, desc[UR36][R4.64] ;  /* 0x0000002404187981 */ /* 0x000162000c1e1b00 */
[----:B------:R-:W-:Y:S05]  /*2470*/  BRA `(.L_x_10628) ;  /* 0x0000000800b47947 */ /* 0x000fea0003800000 */
.L_x_10623:
        /* <DEDUP_REMOVED lines=13> */
.L_x_10637:
[----:B------:R0:W5:Y:S01]  /*2550*/  LDG.E.64 R24, desc[UR36][R4.64] ;  /* 0x0000002404187981 */ /* 0x000162000c1e1b00 */
[----:B------:R-:W-:Y:S05]  /*2560*/  BRA `(.L_x_10628) ;  /* 0x0000000800787947 */ /* 0x000fea0003800000 */
.L_x_10636:
        /* <DEDUP_REMOVED lines=28> */
.L_x_10639:
        /* <DEDUP_REMOVED lines=15> */
.L_x_10638:
[----:B------:R-:W3:Y:S02]  /*2820*/  LDG.E.U16 R0, desc[UR36][R4.64] ;  /* 0x0000002404007981 */ /* 0x000ee4000c1e1500 */
[----:B---3--:R-:W-:-:S04]  /*2830*/  IMAD.U32 R0, R0, 0x10000, RZ ;  /* 0x0001000000007824 */ /* 0x008fc800078e00ff */
[----:B------:R-:W-:-:S04]  /*2840*/  FMUL.FTZ R0, R0, 1 ;  /* 0x3f80000000007820 */ /* 0x000fc80000410000 */
[----:B------:R0:W1:Y:S01]  /*2850*/  F2F.F64.F32 R24, R0 ;  /* 0x0000000000187310 */ /* 0x0000620000201800 */
[----:B------:R-:W-:Y:S05]  /*2860*/  BRA `(.L_x_10628) ;  /* 0x0000000400b87947 */ /* 0x000fea0003800000 */
.L_x_10635:
        /* <DEDUP_REMOVED lines=11> */
.L_x_10642:
        /* <DEDUP_REMOVED lines=21> */
.L_x_10646:
[----:B------:R-:W-:Y:S05]  /*2a70*/  BSYNC B1 ;  /* 0x0000000000017941 */ /* 0x000fea0003800000 */
.L_x_10645:
[----:B------:R-:W-:Y:S01]  /*2a80*/  LEA R5, R0, 0x3b800000, 0x17 ;  /* 0x3b80000000057811 */ /* 0x000fe200078eb8ff */
[----:B------:R-:W-:-:S05]  /*2a90*/  IMAD.SHL.U32 R0, R3, 0x100000, RZ ;  /* 0x0010000003007824 */ /* 0x000fca00078e00ff */
[----:B------:R-:W-:-:S07]  /*2aa0*/  LOP3.LUT R0, R5, R0, R6, 0xfe, !PT ;  /* 0x0000000005007212 */ /* 0x000fce00078efe06 */
.L_x_10644:
[----:B------:R-:W-:Y:S05]  /*2ab0*/  BSYNC B0 ;  /* 0x0000000000007941 */ /* 0x000fea0003800000 */
.L_x_10643:
[----:B------:R-:W-:-:S04]  /*2ac0*/  FMUL.FTZ R0, R0, 1 ;  /* 0x3f80000000007820 */ /* 0x000fc80000410000 */
[----:B------:R3:W0:Y:S01]  /*2ad0*/  F2F.F64.F32 R24, R0 ;  /* 0x0000000000187310 */ /* 0x0006220000201800 */
[----:B------:R-:W-:Y:S05]  /*2ae0*/  BRA `(.L_x_10628) ;  /* 0x0000000400187947 */ /* 0x000fea0003800000 */
.L_x_10641:
        /* <DEDUP_REMOVED lines=21> */
.L_x_10650:
[----:B------:R-:W-:Y:S05]  /*2c40*/  BSYNC B1 ;  /* 0x0000000000017941 */ /* 0x000fea0003800000 */
.L_x_10649:
[----:B------:R-:W-:Y:S01]  /*2c50*/  LEA R5, R0, 0x37800000, 0x17 ;  /* 0x3780000000057811 */ /* 0x000fe200078eb8ff */
[----:B------:R-:W-:-:S05]  /*2c60*/  IMAD.SHL.U32 R0, R3, 0x200000, RZ ;  /* 0x0020000003007824 */ /* 0x000fca00078e00ff */
[----:B------:R-:W-:-:S07]  /*2c70*/  LOP3.LUT R0, R5, R0, R6, 0xfe, !PT ;  /* 0x0000000005007212 */ /* 0x000fce00078efe06 */
.L_x_10648:
[----:B------:R-:W-:Y:S05]  /*2c80*/  BSYNC B0 ;  /* 0x0000000000007941 */ /* 0x000fea0003800000 */
.L_x_10647:
[----:B------:R-:W-:-:S04]  /*2c90*/  FMUL.FTZ R0, R0, 1 ;  /* 0x3f80000000007820 */ /* 0x000fc80000410000 */
[----:B------:R0:W1:Y:S01]  /*2ca0*/  F2F.F64.F32 R24, R0 ;  /* 0x0000000000187310 */ /* 0x0000620000201800 */
[----:B------:R-:W-:Y:S05]  /*2cb0*/  BRA `(.L_x_10628) ;  /* 0x0000000000a47947 */ /* 0x000fea0003800000 */
.L_x_10640:
        /* <DEDUP_REMOVED lines=14> */
.L_x_10654:
[----:B------:R-:W-:Y:S05]  /*2da0*/  BSYNC B0 ;  /* 0x0000000000007941 */ /* 0x000fea0003800000 */
.L_x_10653:
[----:B------:R-:W-:-:S04]  /*2db0*/  FMUL.FTZ R0, R0, 1 ;  /* 0x3f80000000007820 */ /* 0x000fc80000410000 */
[----:B------:R0:W1:Y:S01]  /*2dc0*/  F2F.F64.F32 R24, R0 ;  /* 0x0000000000187310 */ /* 0x0000620000201800 */
[----:B------:R-:W-:Y:S05]  /*2dd0*/  BRA `(.L_x_10628) ;  /* 0x00000000005c7947 */ /* 0x000fea0003800000 */
.L_x_10627:
        /* <DEDUP_REMOVED lines=16> */
.L_x_10655:
[----:B------:R-:W-:Y:S01]  /*2ee0*/  CS2R R24, SRZ ;  /* 0x0000000000187805 */ /* 0x000fe2000001ff00 */
[----:B------:R-:W-:Y:S06]  /*2ef0*/  BRA `(.L_x_10628) ;  /* 0x0000000000147947 */ /* 0x000fec0003800000 */
.L_x_10652:
[----:B------:R-:W3:Y:S02]  /*2f00*/  LDG.E.64 R24, desc[UR36][R4.64] ;  /* 0x0000002404187981 */ /* 0x000ee4000c1e1b00 */
[----:B---3--:R-:W0:Y:S01]  /*2f10*/  I2F.F64.U64 R24, R24 ;  /* 0x0000001800187312 */ /* 0x008e220000301800 */
[----:B------:R-:W-:Y:S05]  /*2f20*/  BRA `(.L_x_10628) ;  /* 0x0000000000087947 */ /* 0x000fea0003800000 */
.L_x_10651:
[----:B------:R-:W3:Y:S02]  /*2f30*/  LDG.E R4, desc[UR36][R4.64] ;  /* 0x0000002404047981 */ /* 0x000ee4000c1e1900 */
[----:B---3--:R0:W1:Y:S02]  /*2f40*/  I2F.F64.U32 R24, R4 ;  /* 0x0000000400187312 */ /* 0x0080640000201800 */
.L_x_10628:
[----:B------:R-:W-:-:S07]  /*2f50*/  VIADD R22, R22, 0x80 ;  /* 0x0000008016167836 */ /* 0x000fce0000000000 */
.L_x_10622:
[----:B------:R-:W-:Y:S05]  /*2f60*/  BSYNC B6 ;  /* 0x0000000000067941 */ /* 0x000fea0003800000 */
.L_x_10621:
        /* <DEDUP_REMOVED lines=23> */
.L_x_10661:
[----:B------:R-:W3:Y:S02]  /*30e0*/  LDG.E.U8 R4, desc[UR36][R4.64] ;  /* 0x0000002404047981 */ /* 0x000ee4000c1e1100 */
[----:B---3--:R0:W1:Y:S01]  /*30f0*/  I2F.F64.U16 R16, R4 ;  /* 0x0000000400107312 */ /* 0x0080620000101800 */
[----:B------:R-:W-:Y:S05]  /*3100*/  BRA `(.L_x_10657) ;  /* 0x0000000c006c7947 */ /* 0x000fea0003800000 */
.L_x_10660:
        /* <DEDUP_REMOVED lines=9> */
.L_x_10664:
[----:B------:R-:W3:Y:S02]  /*31a0*/  LDG.E R4, desc[UR36][R4.64] ;  /* 0x0000002404047981 */ /* 0x000ee4000c1e1900 */
[----:B---3--:R0:W1:Y:S01]  /*31b0*/  I2F.F64 R16, R4 ;  /* 0x0000000400107312 */ /* 0x0080620000201c00 */
[----:B------:R-:W-:Y:S05]  /*31c0*/  BRA `(.L_x_10657) ;  /* 0x0000000c003c7947 */ /* 0x000fea0003800000 */
.L_x_10663:
[----:B------:R-:W3:Y:S02]  /*31d0*/  LDG.E.U16 R4, desc[UR36][R4.64] ;  /* 0x0000002404047981 */ /* 0x000ee4000c1e1500 */
[----:B---3--:R0:W1:Y:S01]  /*31e0*/  I2F.F64.S16 R16, R4 ;  /* 0x0000000400107312 */ /* 0x0080620000101c00 */
[----:B------:R-:W-:Y:S05]  /*31f0*/  BRA `(.L_x_10657) ;  /* 0x0000000c00307947 */ /* 0x000fea0003800000 */
.L_x_10659:
        /* <DEDUP_REMOVED lines=10> */
.L_x_10666:
[----:B------:R-:W3:Y:S02]  /*32a0*/  LDG.E.U16 R0, desc[UR36][R4.64] ;  /* 0x0000002404007981 */ /* 0x000ee4000c1e1500 */
[----:B---3--:R-:W-:-:S05]  /*32b0*/  HADD2.F32 R0, -RZ, R0.H0_H0 ;  /* 0x20000000ff007230 */ /* 0x008fca0000004100 */
[----:B------:R-:W-:-:S04]  /*32c0*/  FMUL.FTZ R0, R0, 1 ;  /* 0x3f80000000007820 */ /* 0x000fc80000410000 */
[----:B------:R0:W1:Y:S01]  /*32d0*/  F2F.F64.F32 R16, R0 ;  /* 0x0000000000107310 */ /* 0x0000620000201800 */
[----:B------:R-:W-:Y:S05]  /*32e0*/  BRA `(.L_x_10657) ;  /* 0x0000000800f47947 */ /* 0x000fea0003800000 */
.L_x_10665:
        /* <DEDUP_REMOVED lines=10> */
.L_x_10668:
[----:B------:R-:W3:Y:S02]  /*3390*/  LDG.E.U16 R4, desc[UR36][R4.64] ;  /* 0x0000002404047981 */ /* 0x000ee4000c1e1500 */
[----:B---3--:R-:W-:-:S05]  /*33a0*/  HADD2.F32 R0, -RZ, R4.H0_H0 ;  /* 0x20000004ff007230 */ /* 0x008fca0000004100 */
[----:B------:R-:W-:-:S04]  /*33b0*/  FMUL.FTZ R0, R0, 1 ;  /* 0x3f80000000007820 */ /* 0x000fc80000410000 */
[----:B------:R0:W1:Y:S01]  /*33c0*/  F2F.F64.F32 R16, R0 ;  /* 0x0000000000107310 */ /* 0x0000620000201800 */
[----:B------:R-:W-:Y:S05]  /*33d0*/  BRA `(.L_x_10657) ;  /* 0x0000000800b87947 */ /* 0x000fea0003800000 */
.L_x_10667:
[----:B------:R0:W5:Y:S01]  /*33e0*/  LDG.E.64 R16, desc[UR36][R4.64] ;  /* 0x0000002404107981 */ /* 0x000162000c1e1b00 */
[----:B------:R-:W-:Y:S05]  /*33f0*/  BRA `(.L_x_10657) ;  /* 0x0000000800b07947 */ /* 0x000fea0003800000 */
.L_x_10658:
        /* <DEDUP_REMOVED lines=13> */
.L_x_10671:
[----:B------:R0:W5:Y:S01]  /*34d0*/  LDG.E.64 R16, desc[UR36][R4.64] ;  /* 0x0000002404107981 */ /* 0x000162000c1e1b00 */
[----:B------:R-:W-:Y:S05]  /*34e0*/  BRA `(.L_x_10657) ;  /* 0x0000000800747947 */ /* 0x000fea0003800000 */
.L_x_10670:
        /* <DEDUP_REMOVED lines=25> */
[----:B------:R-:W-:-:S04]  /*3680*/  FMUL.FTZ R3, R3, 1 ;  /* 0x3f80000003037820 */ /* 0x000fc80000410000 */
[----:B------:R0:W1:Y:S01]  /*3690*/  F2F.F64.F32 R16, R3 ;  /* 0x0000000300107310 */ /* 0x0000620000201800 */
[----:B------:R-:W-:Y:S05]  /*36a0*/  BRA `(.L_x_10657) ;  /* 0x0000000800047947 */ /* 0x000fea0003800000 */
.L_x_10673:
[----:B------:R-:W3:Y:S02]  /*36b0*/  LDG.E.U8 R3, desc[UR36][R4.64] ;  /* 0x0000002404037981 */ /* 0x000ee4000c1e1100 */
[----:B---3--:R-:W-:-:S05]  /*36c0*/  IMAD.SHL.U32 R0, R3, 0x2000000, RZ ;  /* 0x0200000003007824 */ /* 0x008fca00078e00ff */
        /* <DEDUP_REMOVED lines=13> */
.L_x_10672:
[----:B------:R-:W3:Y:S02]  /*37a0*/  LDG.E.U16 R0, desc[UR36][R4.64] ;  /* 0x0000002404007981 */ /* 0x000ee4000c1e1500 */
[----:B---3--:R-:W-:-:S04]  /*37b0*/  IMAD.U32 R0, R0, 0x10000, RZ ;  /* 0x0001000000007824 */ /* 0x008fc800078e00ff */
[----:B------:R-:W-:-:S04]  /*37c0*/  FMUL.FTZ R0, R0, 1 ;  /* 0x3f80000000007820 */ /* 0x000fc80000410000 */
[----:B------:R0:W1:Y:S01]  /*37d0*/  F2F.F64.F32 R16, R0 ;  /* 0x0000000000107310 */ /* 0x0000620000201800 */
[----:B------:R-:W-:Y:S05]  /*37e0*/  BRA `(.L_x_10657) ;  /* 0x0000000400b47947 */ /* 0x000fea0003800000 */
.L_x_10669:
        /* <DEDUP_REMOVED lines=11> */
.L_x_10676:
        /* <DEDUP_REMOVED lines=21> */
.L_x_10680:
[----:B------:R-:W-:Y:S05]  /*39f0*/  BSYNC B1 ;  /* 0x0000000000017941 */ /* 0x000fea0003800000 */
.L_x_10679:
[----:B------:R-:W-:Y:S01]  /*3a00*/  LEA R3, R0, 0x3b800000, 0x17 ;  /* 0x3b80000000037811 */ /* 0x000fe200078eb8ff */
[----:B------:R-:W-:-:S05]  /*3a10*/  IMAD.SHL.U32 R0, R2, 0x100000, RZ ;  /* 0x0010000002007824 */ /* 0x000fca00078e00ff */
[----:B------:R-:W-:-:S07]  /*3a20*/  LOP3.LUT R0, R3, R0, R4, 0xfe, !PT ;  /* 0x0000000003007212 */ /* 0x000fce00078efe04 */
.L_x_10678:
[----:B------:R-:W-:Y:S05]  /*3a30*/  BSYNC B0 ;  /* 0x0000000000007941 */ /* 0x000fea0003800000 */
.L_x_10677:
[----:B------:R-:W-:-:S04]  /*3a40*/  FMUL.FTZ R0, R0, 1 ;  /* 0x3f80000000007820 */ /* 0x000fc80000410000 */
[----:B------:R0:W1:Y:S01]  /*3a50*/  F2F.F64.F32 R16, R0 ;  /* 0x0000000000107310 */ /* 0x0000620000201800 */
[----:B------:R-:W-:Y:S05]  /*3a60*/  BRA `(.L_x_10657) ;  /* 0x0000000400147947 */ /* 0x000fea0003800000 */
.L_x_10675:
        /* <DEDUP_REMOVED lines=21> */
.L_x_10684:
[----:B------:R-:W-:Y:S05]  /*3bc0*/  BSYNC B1 ;  /* 0x0000000000017941 */ /* 0x000fea0003800000 */
.L_x_10683:
[----:B------:R-:W-:Y:S01]  /*3bd0*/  LEA R3, R0, 0x37800000, 0x17 ;  /* 0x3780000000037811 */ /* 0x000fe200078eb8ff */
[----:B------:R-:W-:-:S05]  /*3be0*/  IMAD.SHL.U32 R0, R2, 0x200000, RZ ;  /* 0x0020000002007824 */ /* 0x000fca00078e00ff */
[----:B------:R-:W-:-:S07]  /*3bf0*/  LOP3.LUT R0, R3, R0, R4, 0xfe, !PT ;  /* 0x0000000003007212 */ /* 0x000fce00078efe04 */
.L_x_10682:
[----:B------:R-:W-:Y:S05]  /*3c00*/  BSYNC B0 ;  /* 0x0000000000007941 */ /* 0x000fea0003800000 */
.L_x_10681:
[----:B------:R-:W-:-:S04]  /*3c10*/  FMUL.FTZ R0, R0, 1 ;  /* 0x3f80000000007820 */ /* 0x000fc80000410000 */
[----:B------:R0:W1:Y:S01]  /*3c20*/  F2F.F64.F32 R16, R0 ;  /* 0x0000000000107310 */ /* 0x0000620000201800 */
[----:B------:R-:W-:Y:S05]  /*3c30*/  BRA `(.L_x_10657) ;  /* 0x0000000000a07947 */ /* 0x000fea0003800000 */
.L_x_10674:
        /* <DEDUP_REMOVED lines=14> */
.L_x_10688:
[----:B------:R-:W-:Y:S05]  /*3d20*/  BSYNC B0 ;  /* 0x0000000000007941 */ /* 0x000fea0003800000 */
.L_x_10687:
[----:B------:R-:W-:-:S04]  /*3d30*/  FMUL.FTZ R0, R0, 1 ;  /* 0x3f80000000007820 */ /* 0x000fc80000410000 */
[----:B------:R0:W1:Y:S01]  /*3d40*/  F2F.F64.F32 R16, R0 ;  /* 0x0000000000107310 */ /* 0x0000620000201800 */
[----:B------:R-:W-:Y:S05]  /*3d50*/  BRA `(.L_x_10657) ;  /* 0x0000000000587947 */ /* 0x000fea0003800000 */
.L_x_10662:
        /* <DEDUP_REMOVED lines=16> */
.L_x_10689:
[----:B------:R-:W-:Y:S05]  /*3e60*/  BRA `(.L_x_10657) ;  /* 0x0000000000147947 */ /* 0x000fea0003800000 */
.L_x_10686:
[----:B------:R-:W3:Y:S02]  /*3e70*/  LDG.E.64 R16, desc[UR36][R4.64] ;  /* 0x0000002404107981 */ /* 0x000ee4000c1e1b00 */
[----:B---3--:R-:W0:Y:S01]  /*3e80*/  I2F.F64.U64 R16, R16 ;  /* 0x0000001000107312 */ /* 0x008e220000301800 */
[----:B------:R-:W-:Y:S05]  /*3e90*/  BRA `(.L_x_10657) ;  /* 0x0000000000087947 */ /* 0x000fea0003800000 */
.L_x_10685:
[----:B------:R-:W3:Y:S02]  /*3ea0*/  LDG.E R4, desc[UR36][R4.64] ;  /* 0x0000002404047981 */ /* 0x000ee4000c1e1900 */
[----:B---3--:R0:W1:Y:S02]  /*3eb0*/  I2F.F64.U32 R16, R4 ;  /* 0x0000000400107312 */ /* 0x0080640000201800 */
.L_x_10657:
[----:B------:R-:W-:Y:S05]  /*3ec0*/  BSYNC B6 ;  /* 0x0000000000067941 */ /* 0x000fea0003800000 */
.L_x_10656:
[----:B------:R-:W2:Y:S01]  /*3ed0*/  S2R R22, SR_TID.X ;  /* 0x0000000000167919 */ /* 0x000ea20000002100 */
[----:B------:R-:W-:Y:S01]  /*3ee0*/  BSSY B0, `(.L_x_10690) ;  /* 0x000004f000007945 */ /* 0x000fe20003800000 */
[----:B--2---:R-:W-:-:S13]  /*3ef0*/  ISETP.GE.AND P0, PT, R22, R19, PT ;  /* 0x000000131600720c */ /* 0x004fda0003f06270 */
[----:B------:R-:W-:Y:S05]  /*3f00*/  @P0 BRA `(.L_x_10691) ;  /* 0x0000000400300947 */ /* 0x000fea0003800000 */
[----:B0-----:R-:W-:Y:S01]  /*3f10*/  IMAD.MOV.U32 R2, RZ, RZ, 0x652b82fe ;  /* 0x652b82feff027424 */ /* 0x001fe200078e00ff */
[----:B------:R-:W-:Y:S01]  /*3f20*/  UMOV UR4, 0xfefa39ef ;  /* 0xfefa39ef00047882 */ /* 0x000fe20000000000 */
[----:B------:R-:W-:Y:S01]  /*3f30*/  IMAD.MOV.U32 R3, RZ, RZ, 0x3ff71547 ;  /* 0x3ff71547ff037424 */ /* 0x000fe200078e00ff */
[----:B------:R-:W-:Y:S01]  /*3f40*/  UMOV UR5, 0x3fe62e42 ;  /* 0x3fe62e4200057882 */ /* 0x000fe20000000000 */
[----:B-1--45:R-:W-:Y:S01]  /*3f50*/  DADD R8, -RZ, -R26 ;  /* 0x00000000ff087229 */ /* 0x032fe2000000091a */
        /* <DEDUP_REMOVED lines=46> */
[----:B---3--:R-:W-:Y:S02]  /*4240*/  @!P2 LEA.HI R0, R2, R2, RZ, 0x1 ;  /* 0x000000020200a211 */ /* 0x008fe400078f08ff */
[----:B------:R-:W-:Y:S02]  /*4250*/  FSEL R7, R7, RZ, !P1 ;  /* 0x000000ff07077208 */ /* 0x000fe40004800000 */
[----:B------:R-:W-:-:S05]  /*4260*/  @!P2 SHF.R.S32.HI R3, RZ, 0x1, R0 ;  /* 0x00000001ff03a819 */ /* 0x000fca0000011400 */
[----:B------:R-:W-:Y:S02]  /*4270*/  @!P2 IMAD.IADD R2, R2, 0x1, -R3 ;  /* 0x000000010202a824 */ /* 0x000fe400078e0a03 */
[----:B------:R-:W-:-:S03]  /*4280*/  @!P2 IMAD R5, R3, 0x100000, R5 ;  /* 0x001000000305a824 */ /* 0x000fc600078e0205 */
[----:B------:R-:W-:Y:S01]  /*4290*/  @!P2 LEA R3, R2, 0x3ff00000, 0x14 ;  /* 0x3ff000000203a811 */ /* 0x000fe200078ea0ff */
[----:B------:R-:W-:-:S06]  /*42a0*/  @!P2 IMAD.MOV.U32 R2, RZ, RZ, RZ ;  /* 0x000000ffff02a224 */ /* 0x000fcc00078e00ff */
[----:B------:R-:W-:-:S11]  /*42b0*/  @!P2 DMUL R6, R4, R2 ;  /* 0x000000020406a228 */ /* 0x000fd60000000000 */
.L_x_10693:
[----:B------:R-:W-:Y:S05]  /*42c0*/  BSYNC B1 ;  /* 0x0000000000017941 */ /* 0x000fea0003800000 */
.L_x_10692:
[----:B------:R-:W-:-:S06]  /*42d0*/  DADD R2, R6, 1 ;  /* 0x3ff0000006027429 */ /* 0x000fcc0000000000 */
        /* <DEDUP_REMOVED lines=9> */
[----:B------:R-:W-:Y:S02]  /*4370*/  LOP3.LUT R6, R3, 0x7fffffff, RZ, 0xc0, !PT ;  /* 0x7fffffff03067812 */ /* 0x000fe400078ec0ff */
[----:B---3--:R-:W-:-:S03]  /*4380*/  MOV R0, 0x43b0 ;  /* 0x000043b000007802 */ /* 0x008fc60000000f00 */
[----:B------:R-:W-:-:S07]  /*4390*/  VIADD R6, R6, 0xfff00000 ;  /* 0xfff0000006067836 */ /* 0x000fce0000000000 */
[----:B------:R-:W-:Y:S05]  /*43a0*/  CALL.REL.NOINC `($__internal_15_$__cuda_sm20_dblrcp_rn_slowpath_v3) ;  /* 0x0000005400c47944 */ /* 0x000fea0003c00000 */
[----:B------:R-:W-:Y:S02]  /*43b0*/  IMAD.MOV.U32 R4, RZ, RZ, R10 ;  /* 0x000000ffff047224 */ /* 0x000fe400078e000a */
[----:B------:R-:W-:-:S07]  /*43c0*/  IMAD.MOV.U32 R5, RZ, RZ, R11 ;  /* 0x000000ffff057224 */ /* 0x000fce00078e000b */
.L_x_10691:
[----:B------:R-:W-:Y:S05]  /*43d0*/  BSYNC B0 ;  /* 0x0000000000007941 */ /* 0x000fea0003800000 */
.L_x_10690:
[----:B01--45:R-:W-:Y:S01]  /*43e0*/  VIADD R26, R22, 0x80 ;  /* 0x00000080161a7836 */ /* 0x033fe20000000000 */
[----:B------:R-:W-:Y:S04]  /*43f0*/  BSSY B0, `(.L_x_10694) ;  /* 0x000004f000007945 */ /* 0x000fe80003800000 */
[----:B------:R-:W-:-:S13]  /*4400*/  ISETP.GE.AND P1, PT, R26, R19, PT ;  /* 0x000000131a00720c */ /* 0x000fda0003f26270 */
[----:B------:R-:W-:Y:S05]  /*4410*/  @P1 BRA `(.L_x_10695) ;  /* 0x0000000400301947 */ /* 0x000fea0003800000 */
[----:B------:R-:W-:Y:S01]  /*4420*/  IMAD.MOV.U32 R2, RZ, RZ, 0x652b82fe ;  /* 0x652b82feff027424 */ /* 0x000fe200078e00ff */
[----:B------:R-:W-:Y:S01]  /*4430*/  UMOV UR4, 0xfefa39ef ;  /* 0xfefa39ef00047882 */ /* 0x000fe20000000000 */
[----:B------:R-:W-:Y:S01]  /*4440*/  IMAD.MOV.U32 R3, RZ, RZ, 0x3ff71547 ;  /* 0x3ff71547ff037424 */ /* 0x000fe200078e00ff */
[----:B------:R-:W-:Y:S01]  /*4450*/  UMOV UR5, 0x3fe62e42 ;  /* 0x3fe62e4200057882 */ /* 0x000fe20000000000 */
[----:B------:R-:W-:Y:S01]  /*4460*/  DADD R10, -RZ, -R28 ;  /* 0x00000000ff0a7229 */ /* 0x000fe2000000091c */
        /* <DEDUP_REMOVED lines=54> */
.L_x_10697:
[----:B------:R-:W-:Y:S05]  /*47d0*/  BSYNC B1 ;  /* 0x0000000000017941 */ /* 0x000fea0003800000 */
.L_x_10696:
        /* <DEDUP_REMOVED lines=16> */
.L_x_10695:
[----:B------:R-:W-:Y:S05]  /*48e0*/  BSYNC B0 ;  /* 0x0000000000007941 */ /* 0x000fea0003800000 */
.L_x_10694:
[----:B---3--:R-:W-:Y:S01]  /*48f0*/  VIADD R0, R22, 0x100 ;  /* 0x0000010016007836 */ /* 0x008fe20000000000 */
        /* <DEDUP_REMOVED lines=54> */
[----:B------:R-:W-:Y:S02]  /*4c60*/  @!P2 LEA.HI R0, R2, R2, RZ, 0x1 ;  /* 0x000000020200a211 */ /* 0x000fe400078f08ff */
[----:B------:R-:W-:Y:S02]  /*4c70*/  FSEL R7, R7, RZ, !P1 ;  /* 0x000000ff07077208 */ /* 0x000fe40004800000 */
[----:B------:R-:W-:-:S05]  /*4c80*/  @!P2 SHF.R.S32.HI R3, RZ, 0x1, R0 ;  /* 0x00000001ff03a819 */ /* 0x000fca0000011400 */
[----:B------:R-:W-:Y:S02]  /*4c90*/  @!P2 IMAD.IADD R2, R2, 0x1, -R3 ;  /* 0x000000010202a824 */ /* 0x000fe400078e0a03 */
[----:B------:R-:W-:-:S03]  /*4ca0*/  @!P2 IMAD R9, R3, 0x100000, R9 ;  /* 0x001000000309a824 */ /* 0x000fc600078e0209 */
[----:B------:R-:W-:Y:S01]  /*4cb0*/  @!P2 LEA R3, R2, 0x3ff00000, 0x14 ;  /* 0x3ff000000203a811 */ /* 0x000fe200078ea0ff */
[----:B------:R-:W-:-:S06]  /*4cc0*/  @!P2 IMAD.MOV.U32 R2, RZ, RZ, RZ ;  /* 0x000000ffff02a224 */ /* 0x000fcc00078e00ff */
[----:B------:R-:W-:-:S11]  /*4cd0*/  @!P2 DMUL R6, R8, R2 ;  /* 0x000000020806a228 */ /* 0x000fd60000000000 */
.L_x_10701:
[----:B------:R-:W-:Y:S05]  /*4ce0*/  BSYNC B1 ;  /* 0x0000000000017941 */ /* 0x000fea0003800000 */
.L_x_10700:
        /* <DEDUP_REMOVED lines=11> */
[----:B------:R-:W-:-:S03]  /*4da0*/  MOV R0, 0x4dd0 ;  /* 0x00004dd000007802 */ /* 0x000fc60000000f00 */
[----:B------:R-:W-:-:S07]  /*4db0*/  VIADD R6, R6, 0xfff00000 ;  /* 0xfff0000006067836 */ /* 0x000fce0000000000 */
[----:B------:R-:W-:Y:S05]  /*4dc0*/  CALL.REL.NOINC `($__internal_15_$__cuda_sm20_dblrcp_rn_slowpath_v3) ;  /* 0x0000004c003c7944 */ /* 0x000fea0003c00000 */
[----:B------:R-:W-:Y:S02]  /*4dd0*/  IMAD.MOV.U32 R24, RZ, RZ, R10 ;  /* 0x000000ffff187224 */ /* 0x000fe400078e000a */
[----:B------:R-:W-:-:S07]  /*4de0*/  IMAD.MOV.U32 R25, RZ, RZ, R11 ;  /* 0x000000ffff197224 */ /* 0x000fce00078e000b */
.L_x_10699:
[----:B------:R-:W-:Y:S05]  /*4df0*/  BSYNC B0 ;  /* 0x0000000000007941 */ /* 0x000fea0003800000 */
.L_x_10698:
[----:B------:R-:W-:Y:S01]  /*4e00*/  VIADD R0, R22, 0x180 ;  /* 0x0000018016007836 */ /* 0x000fe20000000000 */
        /* <DEDUP_REMOVED lines=62> */
.L_x_10705:
[----:B------:R-:W-:Y:S05]  /*51f0*/  BSYNC B1 ;  /* 0x0000000000017941 */ /* 0x000fea0003800000 */
.L_x_10704:
        /* <DEDUP_REMOVED lines=16> */
.L_x_10703:
[----:B------:R-:W-:Y:S05]  /*5300*/  BSYNC B0 ;  /* 0x0000000000007941 */ /* 0x000fea0003800000 */
.L_x_10702:
[----:B------:R-:W0:Y:S01]  /*5310*/  LDC.U8 R2, c[0x0][0x234] ;  /* 0x00008d00ff027b82 */ /* 0x000e220000000000 */
[----:B------:R-:W-:Y:S04]  /*5320*/  BSSY B6, `(.L_x_10706) ;  /* 0x000012e000067945 */ /* 0x000fe80003800000 */
[----:B------:R-:W-:Y:S05]  /*5330*/  @P0 BRA `(.L_x_10707) ;  /* 0x0000001000b00947 */ /* 0x000fea0003800000 */
[----:B------:R-:W1:Y:S01]  /*5340*/  S2R R3, SR_TID.X ;  /* 0x0000000000037919 */ /* 0x000e620000002100 */
[----:B------:R-:W2:Y:S01]  /*5350*/  LDC.64 R8, c[0x0][0x218] ;  /* 0x00008600ff087b82 */ /* 0x000ea20000000a00 */
[----:B0-----:R-:W-:Y:S01]  /*5360*/  PRMT R6, R2, 0x9910, RZ ;  /* 0x0000991002067816 */ /* 0x001fe200000000ff */
[----:B------:R-:W-:Y:S01]  /*5370*/  ULDC UR4, c[0x0][0x238] ;  /* 0x00008e0000047ab9 */ /* 0x000fe20000000800 */
[----:B-1----:R-:W-:-:S04]  /*5380*/  IMAD R0, R18, 0x200, R3 ;  /* 0x0000020012007824 */ /* 0x002fc800078e0203 */
[----:B------:R-:W-:Y:S02]  /*5390*/  IMAD R3, R0, UR4, RZ ;  /* 0x0000000400037c24 */ /* 0x000fe4000f8e02ff */
[----:B------:R-:W-:-:S03]  /*53a0*/  IMAD.MOV.U32 R0, RZ, RZ, R6 ;  /* 0x000000ffff007224 */ /* 0x000fc600078e0006 */
[----:B--2---:R-:W-:Y:S02]  /*53b0*/  IADD3 R8, P1, R3, R8, RZ ;  /* 0x0000000803087210 */ /* 0x004fe40007f3e0ff */
        /* <DEDUP_REMOVED lines=15> */
.L_x_10711:
[----:B------:R-:W0:Y:S01]  /*54b0*/  F2I.S64.F64.TRUNC R4, R4 ;  /* 0x0000000400047311 */ /* 0x000e22000030d900 */
[----:B------:R-:W-:Y:S02]  /*54c0*/  IMAD.MOV.U32 R22, RZ, RZ, R26 ;  /* 0x000000ffff167224 */ /* 0x000fe400078e001a */
[----:B0-----:R-:W-:-:S05]  /*54d0*/  IMAD.MOV.U32 R3, RZ, RZ, R4 ;  /* 0x000000ffff037224 */ /* 0x001fca00078e0004 */
[----:B------:R0:W-:Y:S01]  /*54e0*/  STG.E.U8 desc[UR36][R8.64], R3 ;  /* 0x0000000308007986 */ /* 0x0001e2000c101124 */
[----:B------:R-:W-:Y:S05]  /*54f0*/  BRA `(.L_x_10707) ;  /* 0x0000001000407947 */ /* 0x000fea0003800000 */
.L_x_10710:
        /* <DEDUP_REMOVED lines=10> */
.L_x_10714:
[----:B------:R-:W0:Y:S01]  /*55a0*/  F2I.F64.TRUNC R5, R4 ;  /* 0x0000000400057311 */ /* 0x000e22000030d100 */
[----:B------:R-:W-:Y:S01]  /*55b0*/  IMAD.MOV.U32 R22, RZ, RZ, R26 ;  /* 0x000000ffff167224 */ /* 0x000fe200078e001a */
[----:B0-----:R3:W-:Y:S01]  /*55c0*/  STG.E desc[UR36][R8.64], R5 ;  /* 0x0000000508007986 */ /* 0x0017e2000c101924 */
[----:B------:R-:W-:Y:S05]  /*55d0*/  BRA `(.L_x_10707) ;  /* 0x0000001000087947 */ /* 0x000fea0003800000 */
.L_x_10713:
[----:B------:R-:W0:Y:S01]  /*55e0*/  F2I.F64.TRUNC R5, R4 ;  /* 0x0000000400057311 */ /* 0x000e22000030d100 */
[----:B------:R-:W-:Y:S01]  /*55f0*/  IMAD.MOV.U32 R22, RZ, RZ, R26 ;  /* 0x000000ffff167224 */ /* 0x000fe200078e001a */
[----:B0-----:R1:W-:Y:S01]  /*5600*/  STG.E.U16 desc[UR36][R8.64], R5 ;  /* 0x0000000508007986 */ /* 0x0013e2000c101524 */
[----:B------:R-:W-:Y:S05]  /*5610*/  BRA `(.L_x_10707) ;  /* 0x0000000c00f87947 */ /* 0x000fea0003800000 */
.L_x_10709:
        /* <DEDUP_REMOVED lines=14> */
.L_x_10716:
        /* <DEDUP_REMOVED lines=9> */
.L_x_10715:
        /* <DEDUP_REMOVED lines=15> */
.L_x_10718:
        /* <DEDUP_REMOVED lines=10> */
.L_x_10717:
[----:B------:R0:W-:Y:S01]  /*5920*/  STG.E.64 desc[UR36][R8.64], R4 ;  /* 0x0000000408007986 */ /* 0x0001e2000c101b24 */
[----:B------:R-:W-:Y:S01]  /*5930*/  IMAD.MOV.U32 R22, RZ, RZ, R26 ;  /* 0x000000ffff167224 */ /* 0x000fe200078e001a */
[----:B------:R-:W-:Y:S06]  /*5940*/  BRA `(.L_x_10707) ;  /* 0x0000000c002c7947 */ /* 0x000fec0003800000 */
.L_x_10708:
        /* <DEDUP_REMOVED lines=13> */
.L_x_10721:
[----:B------:R-:W-:Y:S01]  /*5a20*/  CS2R R6, SRZ ;  /* 0x0000000000067805 */ /* 0x000fe2000001ff00 */
[----:B------:R-:W-:-:S04]  /*5a30*/  IMAD.MOV.U32 R22, RZ, RZ, R26 ;  /* 0x000000ffff167224 */ /* 0x000fc800078e001a */
[----:B------:R0:W-:Y:S01]  /*5a40*/  STG.E.128 desc[UR36][R8.64], R4 ;  /* 0x0000000408007986 */ /* 0x0001e2000c101d24 */
[----:B------:R-:W-:Y:S05]  /*5a50*/  BRA `(.L_x_10707) ;  /* 0x0000000800e87947 */ /* 0x000fea0003800000 */
.L_x_10720:
        /* <DEDUP_REMOVED lines=25> */
.L_x_10725:
[----:B------:R-:W-:Y:S05]  /*5bf0*/  BSYNC B0 ;  /* 0x0000000000007941 */ /* 0x000fea0003800000 */
.L_x_10724:
[----:B------:R-:W-:Y:S01]  /*5c00*/  LOP3.LUT R7, R0, R7, RZ, 0xfc, !PT ;  /* 0x0000000700077212 */ /* 0x000fe200078efcff */
[----:B------:R-:W-:-:S04]  /*5c10*/  IMAD.MOV.U32 R22, RZ, RZ, R26 ;  /* 0x000000ffff167224 */ /* 0x000fc800078e001a */
[----:B------:R0:W-:Y:S01]  /*5c20*/  STG.E.U8 desc[UR36][R8.64], R7 ;  /* 0x0000000708007986 */ /* 0x0001e2000c101124 */
[----:B------:R-:W-:Y:S05]  /*5c30*/  BRA `(.L_x_10707) ;  /* 0x0000000800707947 */ /* 0x000fea0003800000 */
.L_x_10723:
        /* <DEDUP_REMOVED lines=17> */
.L_x_10727:
[----:B------:R-:W-:Y:S01]  /*5d50*/  IMAD.MOV.U32 R0, RZ, RZ, 0x7f ;  /* 0x0000007fff007424 */ /* 0x000fe200078e00ff */
[----:B------:R-:W-:-:S04]  /*5d60*/  ISETP.GT.U32.AND P0, PT, R3, 0x7f800000, PT ;  /* 0x7f8000000300780c */ /* 0x000fc80003f04070 */
[----:B------:R-:W-:-:S09]  /*5d70*/  SEL R0, R0, 0x7c, P0 ;  /* 0x0000007c00007807 */ /* 0x000fd20000000000 */
.L_x_10728:
[----:B------:R-:W-:Y:S05]  /*5d80*/  BSYNC B0 ;  /* 0x0000000000007941 */ /* 0x000fea0003800000 */
.L_x_10726:
[----:B------:R-:W-:Y:S01]  /*5d90*/  LOP3.LUT R3, R7, 0x80000000, RZ, 0xc0, !PT ;  /* 0x8000000007037812 */ /* 0x000fe200078ec0ff */
[----:B------:R-:W-:-:S03]  /*5da0*/  IMAD.MOV.U32 R22, RZ, RZ, R26 ;  /* 0x000000ffff167224 */ /* 0x000fc600078e001a */
[----:B------:R-:W-:-:S04]  /*5db0*/  SHF.R.U32.HI R3, RZ, 0x18, R3 ;  /* 0x00000018ff037819 */ /* 0x000fc80000011603 */
[----:B------:R-:W-:-:S05]  /*5dc0*/  LOP3.LUT R3, R0, R3, RZ, 0xfc, !PT ;  /* 0x0000000300037212 */ /* 0x000fca00078efcff */
[----:B------:R0:W-:Y:S01]  /*5dd0*/  STG.E.U8 desc[UR36][R8.64], R3 ;  /* 0x0000000308007986 */ /* 0x0001e2000c101124 */
[----:B------:R-:W-:Y:S05]  /*5de0*/  BRA `(.L_x_10707) ;  /* 0x0000000800047947 */ /* 0x000fea0003800000 */
.L_x_10722:
        /* <DEDUP_REMOVED lines=9> */
.L_x_10719:
        /* <DEDUP_REMOVED lines=12> */
.L_x_10731:
        /* <DEDUP_REMOVED lines=21> */
.L_x_10734:
[----:B------:R-:W-:-:S04]  /*6090*/  LOP3.LUT R0, R7, 0x80000000, RZ, 0xc0, !PT ;  /* 0x8000000007007812 */ /* 0x000fc800078ec0ff */
[----:B------:R-:W-:-:S04]  /*60a0*/  SHF.R.U32.HI R0, RZ, 0x18, R0 ;  /* 0x00000018ff007819 */ /* 0x000fc80000011600 */
[----:B------:R-:W-:-:S07]  /*60b0*/  LOP3.LUT R0, R3, R0, RZ, 0xfc, !PT ;  /* 0x0000000003007212 */ /* 0x000fce00078efcff */
.L_x_10733:
[----:B------:R-:W-:Y:S05]  /*60c0*/  BSYNC B0 ;  /* 0x0000000000007941 */ /* 0x000fea0003800000 */
.L_x_10732:
[----:B------:R0:W-:Y:S01]  /*60d0*/  STG.E.U8 desc[UR36][R8.64], R0 ;  /* 0x0000000008007986 */ /* 0x0001e2000c101124 */
[----:B------:R-:W-:Y:S01]  /*60e0*/  IMAD.MOV.U32 R22, RZ, RZ, R26 ;  /* 0x000000ffff167224 */ /* 0x000fe200078e001a */
[----:B------:R-:W-:Y:S06]  /*60f0*/  BRA `(.L_x_10707) ;  /* 0x0000000400407947 */ /* 0x000fec0003800000 */
.L_x_10730:
        /* <DEDUP_REMOVED lines=21> */
.L_x_10737:
[----:B------:R-:W-:-:S04]  /*6250*/  LOP3.LUT R0, R7, 0x80000000, RZ, 0xc0, !PT ;  /* 0x8000000007007812 */ /* 0x000fc800078ec0ff */
[----:B------:R-:W-:-:S04]  /*6260*/  SHF.R.U32.HI R0, RZ, 0x18, R0 ;  /* 0x00000018ff007819 */ /* 0x000fc80000011600 */
[----:B------:R-:W-:-:S07]  /*6270*/  LOP3.LUT R0, R3, R0, RZ, 0xfc, !PT ;  /* 0x0000000003007212 */ /* 0x000fce00078efcff */
.L_x_10736:
[----:B------:R-:W-:Y:S05]  /*6280*/  BSYNC B0 ;  /* 0x0000000000007941 */ /* 0x000fea0003800000 */
.L_x_10735:
[----:B------:R0:W-:Y:S01]  /*6290*/  STG.E.U8 desc[UR36][R8.64], R0 ;  /* 0x0000000008007986 */ /* 0x0001e2000c101124 */
[----:B------:R-:W-:Y:S01]  /*62a0*/  IMAD.MOV.U32 R22, RZ, RZ, R26 ;  /* 0x000000ffff167224 */ /* 0x000fe200078e001a */
[----:B------:R-:W-:Y:S06]  /*62b0*/  BRA `(.L_x_10707) ;  /* 0x0000000000d07947 */ /* 0x000fec0003800000 */
.L_x_10729:
        /* <DEDUP_REMOVED lines=27> */
.L_x_10712:
        /* <DEDUP_REMOVED lines=16> */
.L_x_10740:
[----:B------:R-:W-:Y:S01]  /*6570*/  IMAD.MOV.U32 R22, RZ, RZ, R26 ;  /* 0x000000ffff167224 */ /* 0x000fe200078e001a */
[----:B------:R-:W-:Y:S06]  /*6580*/  BRA `(.L_x_10707) ;  /* 0x00000000001c7947 */ /* 0x000fec0003800000 */
.L_x_10739:
[----:B------:R-:W0:Y:S01]  /*6590*/  F2I.U64.F64.TRUNC R4, R4 ;  /* 0x0000000400047311 */ /* 0x000e22000030d800 */
[----:B------:R-:W-:Y:S01]  /*65a0*/  IMAD.MOV.U32 R22, RZ, RZ, R26 ;  /* 0x000000ffff167224 */ /* 0x000fe200078e001a */
[----:B0-----:R0:W-:Y:S01]  /*65b0*/  STG.E.64 desc[UR36][R8.64], R4 ;  /* 0x0000000408007986 */ /* 0x0011e2000c101b24 */
[----:B------:R-:W-:Y:S05]  /*65c0*/  BRA `(.L_x_10707) ;  /* 0x00000000000c7947 */ /* 0x000fea0003800000 */
.L_x_10738:
[----:B------:R-:W0:Y:S01]  /*65d0*/  F2I.U32.F64.TRUNC R5, R4 ;  /* 0x0000000400057311 */ /* 0x000e22000030d000 */
[----:B------:R-:W-:Y:S01]  /*65e0*/  IMAD.MOV.U32 R22, RZ, RZ, R26 ;  /* 0x000000ffff167224 */ /* 0x000fe200078e001a */
[----:B0-----:R0:W-:Y:S06]  /*65f0*/  STG.E desc[UR36][R8.64], R5 ;  /* 0x0000000508007986 */ /* 0x0011ec000c101924 */
.L_x_10707:
[----:B------:R-:W-:Y:S05]  /*6600*/  BSYNC B6 ;  /* 0x0000000000067941 */ /* 0x000fea0003800000 */
.L_x_10706:
        /* <DEDUP_REMOVED lines=24> */
.L_x_10746:
[----:B------:R-:W0:Y:S02]  /*6790*/  F2I.S64.F64.TRUNC R28, R28 ;  /* 0x0000001c001c7311 */ /* 0x000e24000030d900 */
[----:B0-----:R-:W-:-:S05]  /*67a0*/  IMAD.MOV.U32 R3, RZ, RZ, R28 ;  /* 0x000000ffff037224 */ /* 0x001fca00078e001c */
[----:B------:R4:W-:Y:S01]  /*67b0*/  STG.E.U8 desc[UR36][R4.64], R3 ;  /* 0x0000000304007986 */ /* 0x0009e2000c101124 */
[----:B------:R-:W-:Y:S05]  /*67c0*/  BRA `(.L_x_10748) ;  /* 0x0000000c00f07947 */ /* 0x000fea0003800000 */
.L_x_10745:
        /* <DEDUP_REMOVED lines=9> */
.L_x_10750:
[----:B------:R-:W0:Y:S02]  /*6860*/  F2I.F64.TRUNC R29, R28 ;  /* 0x0000001c001d7311 */ /* 0x000e24000030d100 */
[----:B0-----:R2:W-:Y:S01]  /*6870*/  STG.E desc[UR36][R4.64], R29 ;  /* 0x0000001d04007986 */ /* 0x0015e2000c101924 */
[----:B------:R-:W-:Y:S05]  /*6880*/  BRA `(.L_x_10748) ;  /* 0x0000000c00c07947 */ /* 0x000fea0003800000 */
.L_x_10749:
[----:B------:R-:W0:Y:S02]  /*6890*/  F2I.F64.TRUNC R29, R28 ;  /* 0x0000001c001d7311 */ /* 0x000e24000030d100 */
[----:B0-----:R0:W-:Y:S01]  /*68a0*/  STG.E.U16 desc[UR36][R4.64], R29 ;  /* 0x0000001d04007986 */ /* 0x0011e2000c101524 */
[----:B------:R-:W-:Y:S05]  /*68b0*/  BRA `(.L_x_10748) ;  /* 0x0000000c00b47947 */ /* 0x000fea0003800000 */
.L_x_10744:
        /* <DEDUP_REMOVED lines=13> */
.L_x_10752:
        /* <DEDUP_REMOVED lines=8> */
.L_x_10751:
        /* <DEDUP_REMOVED lines=14> */
.L_x_10754:
        /* <DEDUP_REMOVED lines=9> */
.L_x_10753:
[----:B------:R0:W-:Y:S01]  /*6b80*/  STG.E.64 desc[UR36][R4.64], R28 ;  /* 0x0000001c04007986 */ /* 0x0001e2000c101b24 */
[----:B------:R-:W-:Y:S05]  /*6b90*/  BRA `(.L_x_10748) ;  /* 0x0000000800fc7947 */ /* 0x000fea0003800000 */
.L_x_10743:
        /* <DEDUP_REMOVED lines=12> */
.L_x_10757:
[----:B------:R-:W-:-:S05]  /*6c60*/  CS2R R30, SRZ ;  /* 0x00000000001e7805 */ /* 0x000fca000001ff00 */
[----:B------:R0:W-:Y:S01]  /*6c70*/  STG.E.128 desc[UR36][R4.64], R28 ;  /* 0x0000001c04007986 */ /* 0x0001e2000c101d24 */
[----:B------:R-:W-:Y:S05]  /*6c80*/  BRA `(.L_x_10748) ;  /* 0x0000000800c07947 */ /* 0x000fea0003800000 */
.L_x_10756:
        /* <DEDUP_REMOVED lines=25> */
.L_x_10761:
[----:B------:R-:W-:Y:S05]  /*6e20*/  BSYNC B0 ;  /* 0x0000000000007941 */ /* 0x000fea0003800000 */
.L_x_10760:
[----:B------:R-:W-:-:S05]  /*6e30*/  LOP3.LUT R7, R0, R7, RZ, 0xfc, !PT ;  /* 0x0000000700077212 */ /* 0x000fca00078efcff */
[----:B------:R0:W-:Y:S01]  /*6e40*/  STG.E.U8 desc[UR36][R4.64], R7 ;  /* 0x0000000704007986 */ /* 0x0001e2000c101124 */
[----:B------:R-:W-:Y:S05]  /*6e50*/  BRA `(.L_x_10748) ;  /* 0x00000008004c7947 */ /* 0x000fea0003800000 */
.L_x_10759:
        /* <DEDUP_REMOVED lines=17> */
.L_x_10763:
[----:B------:R-:W-:Y:S01]  /*6f70*/  IMAD.MOV.U32 R0, RZ, RZ, 0x7f ;  /* 0x0000007fff007424 */ /* 0x000fe200078e00ff */
[----:B------:R-:W-:-:S04]  /*6f80*/  ISETP.GT.U32.AND P0, PT, R3, 0x7f800000, PT ;  /* 0x7f8000000300780c */ /* 0x000fc80003f04070 */
[----:B------:R-:W-:-:S09]  /*6f90*/  SEL R0, R0, 0x7c, P0 ;  /* 0x0000007c00007807 */ /* 0x000fd20000000000 */
.L_x_10764:
[----:B------:R-:W-:Y:S05]  /*6fa0*/  BSYNC B0 ;  /* 0x0000000000007941 */ /* 0x000fea0003800000 */
.L_x_10762:
[----:B------:R-:W-:-:S04]  /*6fb0*/  LOP3.LUT R3, R7, 0x80000000, RZ, 0xc0, !PT ;  /* 0x8000000007037812 */ /* 0x000fc800078ec0ff */
[----:B------:R-:W-:-:S04]  /*6fc0*/  SHF.R.U32.HI R3, RZ, 0x18, R3 ;  /* 0x00000018ff037819 */ /* 0x000fc80000011603 */
[----:B------:R-:W-:-:S05]  /*6fd0*/  LOP3.LUT R3, R0, R3, RZ, 0xfc, !PT ;  /* 0x0000000300037212 */ /* 0x000fca00078efcff */
[----:B------:R0:W-:Y:S01]  /*6fe0*/  STG.E.U8 desc[UR36][R4.64], R3 ;  /* 0x0000000304007986 */ /* 0x0001e2000c101124 */
[----:B------:R-:W-:Y:S05]  /*6ff0*/  BRA `(.L_x_10748) ;  /* 0x0000000400e47947 */ /* 0x000fea0003800000 */
.L_x_10758:
        /* <DEDUP_REMOVED lines=8> */
.L_x_10755:
        /* <DEDUP_REMOVED lines=11> */
.L_x_10767:
        /* <DEDUP_REMOVED lines=21> */
.L_x_10770:
[----:B------:R-:W-:-:S04]  /*7280*/  LOP3.LUT R0, R7, 0x80000000, RZ, 0xc0, !PT ;  /* 0x8000000007007812 */ /* 0x000fc800078ec0ff */
[----:B------:R-:W-:-:S04]  /*7290*/  SHF.R.U32.HI R0, RZ, 0x18, R0 ;  /* 0x00000018ff007819 */ /* 0x000fc80000011600 */
[----:B------:R-:W-:-:S07]  /*72a0*/  LOP3.LUT R0, R3, R0, RZ, 0xfc, !PT ;  /* 0x0000000003007212 */ /* 0x000fce00078efcff */
.L_x_10769:
[----:B------:R-:W-:Y:S05]  /*72b0*/  BSYNC B0 ;  /* 0x0000000000007941 */ /* 0x000fea0003800000 */
.L_x_10768:
[----:B------:R0:W-:Y:S01]  /*72c0*/  STG.E.U8 desc[UR36][R4.64], R0 ;  /* 0x0000000004007986 */ /* 0x0001e2000c101124 */
[----:B------:R-:W-:Y:S05]  /*72d0*/  BRA `(.L_x_10748) ;  /* 0x00000004002c7947 */ /* 0x000fea0003800000 */
.L_x_10766:
        /* <DEDUP_REMOVED lines=21> */
.L_x_10773:
[----:B------:R-:W-:-:S04]  /*7430*/  LOP3.LUT R0, R7, 0x80000000, RZ, 0xc0, !PT ;  /* 0x8000000007007812 */ /* 0x000fc800078ec0ff */
[----:B------:R-:W-:-:S04]  /*7440*/  SHF.R.U32.HI R0, RZ, 0x18, R0 ;  /* 0x00000018ff007819 */ /* 0x000fc80000011600 */
[----:B------:R-:W-:-:S07]  /*7450*/  LOP3.LUT R0, R3, R0, RZ, 0xfc, !PT ;  /* 0x0000000003007212 */ /* 0x000fce00078efcff */
.L_x_10772:
[----:B------:R-:W-:Y:S05]  /*7460*/  BSYNC B0 ;  /* 0x0000000000007941 */ /* 0x000fea0003800000 */
.L_x_10771:
[----:B------:R0:W-:Y:S01]  /*7470*/  STG.E.U8 desc[UR36][R4.64], R0 ;  /* 0x0000000004007986 */ /* 0x0001e2000c101124 */
[----:B------:R-:W-:Y:S05]  /*7480*/  BRA `(.L_x_10748) ;  /* 0x0000000000c07947 */ /* 0x000fea0003800000 */
.L_x_10765:
        /* <DEDUP_REMOVED lines=26> */
.L_x_10747:
        /* <DEDUP_REMOVED lines=16> */
.L_x_10776:
[----:B------:R-:W-:Y:S05]  /*7730*/  BRA `(.L_x_10748) ;  /* 0x0000000000147947 */ /* 0x000fea0003800000 */
.L_x_10775:
[----:B------:R-:W0:Y:S02]  /*7740*/  F2I.U64.F64.TRUNC R28, R28 ;  /* 0x0000001c001c7311 */ /* 0x000e24000030d800 */
[----:B0-----:R0:W-:Y:S01]  /*7750*/  STG.E.64 desc[UR36][R4.64], R28 ;  /* 0x0000001c04007986 */ /* 0x0011e2000c101b24 */
[----:B------:R-:W-:Y:S05]  /*7760*/  BRA `(.L_x_10748) ;  /* 0x0000000000087947 */ /* 0x000fea0003800000 */
.L_x_10774:
[----:B------:R-:W0:Y:S02]  /*7770*/  F2I.U32.F64.TRUNC R29, R28 ;  /* 0x0000001c001d7311 */ /* 0x000e24000030d000 */
[----:B0-----:R0:W-:Y:S02]  /*7780*/  STG.E desc[UR36][R4.64], R29 ;  /* 0x0000001d04007986 */ /* 0x0011e4000c101924 */
.L_x_10748:
        /* <DEDUP_REMOVED lines=24> */
.L_x_10780:
[----:B------:R-:W0:Y:S02]  /*7910*/  F2I.S64.F64.TRUNC R24, R24 ;  /* 0x0000001800187311 */ /* 0x000e24000030d900 */
[----:B0-----:R-:W-:-:S05]  /*7920*/  IMAD.MOV.U32 R3, RZ, RZ, R24 ;  /* 0x000000ffff037224 */ /* 0x001fca00078e0018 */
[----:B------:R0:W-:Y:S01]  /*7930*/  STG.E.U8 desc[UR36][R4.64], R3 ;  /* 0x0000000304007986 */ /* 0x0001e2000c101124 */
[----:B------:R-:W-:Y:S05]  /*7940*/  BRA `(.L_x_10782) ;  /* 0x0000000c00f07947 */ /* 0x000fea0003800000 */
.L_x_10779:
        /* <DEDUP_REMOVED lines=9> */
.L_x_10784:
[----:B------:R-:W0:Y:S02]  /*79e0*/  F2I.F64.TRUNC R25, R24 ;  /* 0x0000001800197311 */ /* 0x000e24000030d100 */
[----:B0-----:R0:W-:Y:S01]  /*79f0*/  STG.E desc[UR36][R4.64], R25 ;  /* 0x0000001904007986 */ /* 0x0011e2000c101924 */
[----:B------:R-:W-:Y:S05]  /*7a00*/  BRA `(.L_x_10782) ;  /* 0x0000000c00c07947 */ /* 0x000fea0003800000 */
.L_x_10783:
[----:B------:R-:W0:Y:S02]  /*7a10*/  F2I.F64.TRUNC R25, R24 ;  /* 0x0000001800197311 */ /* 0x000e24000030d100 */
[----:B0-----:R0:W-:Y:S01]  /*7a20*/  STG.E.U16 desc[UR36][R4.64], R25 ;  /* 0x0000001904007986 */ /* 0x0011e2000c101524 */
[----:B------:R-:W-:Y:S05]  /*7a30*/  BRA `(.L_x_10782) ;  /* 0x0000000c00b47947 */ /* 0x000fea0003800000 */
.L_x_10778:
        /* <DEDUP_REMOVED lines=13> */
.L_x_10786:
        /* <DEDUP_REMOVED lines=8> */
.L_x_10785:
        /* <DEDUP_REMOVED lines=14> */
.L_x_10788:
        /* <DEDUP_REMOVED lines=9> */
.L_x_10787:
[----:B------:R0:W-:Y:S01]  /*7d00*/  STG.E.64 desc[UR36][R4.64], R24 ;  /* 0x0000001804007986 */ /* 0x0001e2000c101b24 */
[----:B------:R-:W-:Y:S05]  /*7d10*/  BRA `(.L_x_10782) ;  /* 0x0000000800fc7947 */ /* 0x000fea0003800000 */
.L_x_10777:
        /* <DEDUP_REMOVED lines=12> */
.L_x_10791:
[----:B------:R-:W-:-:S05]  /*7de0*/  CS2R R26, SRZ ;  /* 0x00000000001a7805 */ /* 0x000fca000001ff00 */
[----:B------:R0:W-:Y:S01]  /*7df0*/  STG.E.128 desc[UR36][R4.64], R24 ;  /* 0x0000001804007986 */ /* 0x0001e2000c101d24 */
[----:B------:R-:W-:Y:S05]  /*7e00*/  BRA `(.L_x_10782) ;  /* 0x0000000800c07947 */ /* 0x000fea0003800000 */
.L_x_10790:
        /* <DEDUP_REMOVED lines=25> */
.L_x_10795:
[----:B------:R-:W-:Y:S05]  /*7fa0*/  BSYNC B0 ;  /* 0x0000000000007941 */ /* 0x000fea0003800000 */
.L_x_10794:
[----:B------:R-:W-:-:S05]  /*7fb0*/  LOP3.LUT R7, R0, R7, RZ, 0xfc, !PT ;  /* 0x0000000700077212 */ /* 0x000fca00078efcff */
[----:B------:R0:W-:Y:S01]  /*7fc0*/  STG.E.U8 desc[UR36][R4.64], R7 ;  /* 0x0000000704007986 */ /* 0x0001e2000c101124 */
[----:B------:R-:W-:Y:S05]  /*7fd0*/  BRA `(.L_x_10782) ;  /* 0x00000008004c7947 */ /* 0x000fea0003800000 */
.L_x_10793:
        /* <DEDUP_REMOVED lines=17> */
.L_x_10797:
[----:B------:R-:W-:Y:S01]  /*80f0*/  IMAD.MOV.U32 R0, RZ, RZ, 0x7f ;  /* 0x0000007fff007424 */ /* 0x000fe200078e00ff */
[----:B------:R-:W-:-:S04]  /*8100*/  ISETP.GT.U32.AND P0, PT, R3, 0x7f800000, PT ;  /* 0x7f8000000300780c */ /* 0x000fc80003f04070 */
[----:B------:R-:W-:-:S09]  /*8110*/  SEL R0, R0, 0x7c, P0 ;  /* 0x0000007c00007807 */ /* 0x000fd20000000000 */
.L_x_10798:
[----:B------:R-:W-:Y:S05]  /*8120*/  BSYNC B0 ;  /* 0x0000000000007941 */ /* 0x000fea0003800000 */
.L_x_10796:
[----:B------:R-:W-:-:S04]  /*8130*/  LOP3.LUT R3, R7, 0x80000000, RZ, 0xc0, !PT ;  /* 0x8000000007037812 */ /* 0x000fc800078ec0ff */
[----:B------:R-:W-:-:S04]  /*8140*/  SHF.R.U32.HI R3, RZ, 0x18, R3 ;  /* 0x00000018ff037819 */ /* 0x000fc80000011603 */
[----:B------:R-:W-:-:S05]  /*8150*/  LOP3.LUT R3, R0, R3, RZ, 0xfc, !PT ;  /* 0x0000000300037212 */ /* 0x000fca00078efcff */
[----:B------:R0:W-:Y:S01]  /*8160*/  STG.E.U8 desc[UR36][R4.64], R3 ;  /* 0x0000000304007986 */ /* 0x0001e2000c101124 */
[----:B------:R-:W-:Y:S05]  /*8170*/  BRA `(.L_x_10782) ;  /* 0x0000000400e47947 */ /* 0x000fea0003800000 */
.L_x_10792:
        /* <DEDUP_REMOVED lines=8> */
.L_x_10789:
        /* <DEDUP_REMOVED lines=11> */
.L_x_10801:
        /* <DEDUP_REMOVED lines=21> */
.L_x_10804:
[----:B------:R-:W-:-:S04]  /*8400*/  LOP3.LUT R0, R7, 0x80000000, RZ, 0xc0, !PT ;  /* 0x8000000007007812 */ /* 0x000fc800078ec0ff */
[----:B------:R-:W-:-:S04]  /*8410*/  SHF.R.U32.HI R0, RZ, 0x18, R0 ;  /* 0x00000018ff007819 */ /* 0x000fc80000011600 */
[----:B------:R-:W-:-:S07]  /*8420*/  LOP3.LUT R0, R3, R0, RZ, 0xfc, !PT ;  /* 0x0000000003007212 */ /* 0x000fce00078efcff */
.L_x_10803:
[----:B------:R-:W-:Y:S05]  /*8430*/  BSYNC B0 ;  /* 0x0000000000007941 */ /* 0x000fea0003800000 */
.L_x_10802:
[----:B------:R0:W-:Y:S01]  /*8440*/  STG.E.U8 desc[UR36][R4.64], R0 ;  /* 0x0000000004007986 */ /* 0x0001e2000c101124 */
[----:B------:R-:W-:Y:S05]  /*8450*/  BRA `(.L_x_10782) ;  /* 0x00000004002c7947 */ /* 0x000fea0003800000 */
.L_x_10800:
        /* <DEDUP_REMOVED lines=21> */
.L_x_10807:
[----:B------:R-:W-:-:S04]  /*85b0*/  LOP3.LUT R0, R7, 0x80000000, RZ, 0xc0, !PT ;  /* 0x8000000007007812 */ /* 0x000fc800078ec0ff */
[----:B------:R-:W-:-:S04]  /*85c0*/  SHF.R.U32.HI R0, RZ, 0x18, R0 ;  /* 0x00000018ff007819 */ /* 0x000fc80000011600 */
[----:B------:R-:W-:-:S07]  /*85d0*/  LOP3.LUT R0, R3, R0, RZ, 0xfc, !PT ;  /* 0x0000000003007212 */ /* 0x000fce00078efcff */
.L_x_10806:
[----:B------:R-:W-:Y:S05]  /*85e0*/  BSYNC B0 ;  /* 0x0000000000007941 */ /* 0x000fea0003800000 */
.L_x_10805:
[----:B------:R3:W-:Y:S01]  /*85f0*/  STG.E.U8 desc[UR36][R4.64], R0 ;  /* 0x0000000004007986 */ /* 0x0007e2000c101124 */
[----:B------:R-:W-:Y:S05]  /*8600*/  BRA `(.L_x_10782) ;  /* 0x0000000000c07947 */ /* 0x000fea0003800000 */
.L_x_10799:
        /* <DEDUP_REMOVED lines=26> */
.L_x_10781:
        /* <DEDUP_REMOVED lines=16> */
.L_x_10810:
[----:B------:R-:W-:Y:S05]  /*88b0*/  BRA `(.L_x_10782) ;  /* 0x0000000000147947 */ /* 0x000fea0003800000 */
.L_x_10809:
[----:B------:R-:W0:Y:S02]  /*88c0*/  F2I.U64.F64.TRUNC R24, R24 ;  /* 0x0000001800187311 */ /* 0x000e24000030d800 */
[----:B0-----:R2:W-:Y:S01]  /*88d0*/  STG.E.64 desc[UR36][R4.64], R24 ;  /* 0x0000001804007986 */ /* 0x0015e2000c101b24 */
[----:B------:R-:W-:Y:S05]  /*88e0*/  BRA `(.L_x_10782) ;  /* 0x0000000000087947 */ /* 0x000fea0003800000 */
.L_x_10808:
[----:B------:R-:W0:Y:S02]  /*88f0*/  F2I.U32.F64.TRUNC R25, R24 ;  /* 0x0000001800197311 */ /* 0x000e24000030d000 */
[----:B0-----:R0:W-:Y:S02]  /*8900*/  STG.E desc[UR36][R4.64], R25 ;  /* 0x0000001904007986 */ /* 0x0011e4000c101924 */
.L_x_10782:
[----:B------:R-:W-:-:S07]  /*8910*/  VIADD R22, R22, 0x80 ;  /* 0x0000008016167836 */ /* 0x000fce0000000000 */
.L_x_10742:
[----:B------:R-:W-:Y:S05]  /*8920*/  BSYNC B6 ;  /* 0x0000000000067941 */ /* 0x000fea0003800000 */
.L_x_10741:
        /* <DEDUP_REMOVED lines=22> */
.L_x_10814:
[----:B------:R-:W0:Y:S02]  /*8a90*/  F2I.S64.F64.TRUNC R16, R16 ;  /* 0x0000001000107311 */ /* 0x000e24000030d900 */
[----:B0-----:R-:W-:-:S05]  /*8aa0*/  IMAD.MOV.U32 R3, RZ, RZ, R16 ;  /* 0x000000ffff037224 */ /* 0x001fca00078e0010 */
[----:B------:R-:W-:Y:S01]  /*8ab0*/  STG.E.U8 desc[UR36][R4.64], R3 ;  /* 0x0000000304007986 */ /* 0x000fe2000c101124 */
[----:B------:R-:W-:Y:S05]  /*8ac0*/  EXIT ;  /* 0x000000000000794d */ /* 0x000fea0003800000 */
.L_x_10813:
        /* <DEDUP_REMOVED lines=9> */
.L_x_10817:
[----:B------:R-:W0:Y:S02]  /*8b60*/  F2I.F64.TRUNC R17, R16 ;  /* 0x0000001000117311 */ /* 0x000e24000030d100 */
[----:B0-----:R-:W-:Y:S01]  /*8b70*/  STG.E desc[UR36][R4.64], R17 ;  /* 0x0000001104007986 */ /* 0x001fe2000c101924 */
[----:B------:R-:W-:Y:S05]  /*8b80*/  EXIT ;  /* 0x000000000000794d */ /* 0x000fea0003800000 */
.L_x_10816:
[----:B------:R-:W0:Y:S02]  /*8b90*/  F2I.F64.TRUNC R17, R16 ;  /* 0x0000001000117311 */ /* 0x000e24000030d100 */
[----:B0-----:R-:W-:Y:S01]  /*8ba0*/  STG.E.U16 desc[UR36][R4.64], R17 ;  /* 0x0000001104007986 */ /* 0x001fe2000c101524 */
[----:B------:R-:W-:Y:S05]  /*8bb0*/  EXIT ;  /* 0x000000000000794d */ /* 0x000fea0003800000 */
.L_x_10812:
        /* <DEDUP_REMOVED lines=13> */
.L_x_10819:
        /* <DEDUP_REMOVED lines=8> */
.L_x_10818:
        /* <DEDUP_REMOVED lines=14> */
.L_x_10821:
        /* <DEDUP_REMOVED lines=9> */
.L_x_10820:
[----:B------:R-:W-:Y:S01]  /*8e80*/  STG.E.64 desc[UR36][R4.64], R16 ;  /* 0x0000001004007986 */ /* 0x000fe2000c101b24 */
[----:B------:R-:W-:Y:S05]  /*8e90*/  EXIT ;  /* 0x000000000000794d */ /* 0x000fea0003800000 */
.L_x_10811:
        /* <DEDUP_REMOVED lines=12> */
.L_x_10824:
[----:B------:R-:W-:-:S05]  /*8f60*/  CS2R R18, SRZ ;  /* 0x0000000000127805 */ /* 0x000fca000001ff00 */
[----:B------:R-:W-:Y:S01]  /*8f70*/  STG.E.128 desc[UR36][R4.64], R16 ;  /* 0x0000001004007986 */ /* 0x000fe2000c101d24 */
[----:B------:R-:W-:Y:S05]  /*8f80*/  EXIT ;  /* 0x000000000000794d */ /* 0x000fea0003800000 */
.L_x_10823:
        /* <DEDUP_REMOVED lines=25> */
.L_x_10828:
[----:B------:R-:W-:Y:S05]  /*9120*/  BSYNC B0 ;  /* 0x0000000000007941 */ /* 0x000fea0003800000 */
.L_x_10827:
[----:B------:R-:W-:-:S05]  /*9130*/  LOP3.LUT R3, R0, R3, RZ, 0xfc, !PT ;  /* 0x0000000300037212 */ /* 0x000fca00078efcff */
[----:B------:R-:W-:Y:S01]  /*9140*/  STG.E.U8 desc[UR36][R4.64], R3 ;  /* 0x0000000304007986 */ /* 0x000fe2000c101124 */
[----:B------:R-:W-:Y:S05]  /*9150*/  EXIT ;  /* 0x000000000000794d */ /* 0x000fea0003800000 */
.L_x_10826:
        /* <DEDUP_REMOVED lines=17> */
.L_x_10830:
[----:B------:R-:W-:Y:S01]  /*9270*/  IMAD.MOV.U32 R0, RZ, RZ, 0x7f ;  /* 0x0000007fff007424 */ /* 0x000fe200078e00ff */
[----:B------:R-:W-:-:S04]  /*9280*/  ISETP.GT.U32.AND P0, PT, R2, 0x7f800000, PT ;  /* 0x7f8000000200780c */ /* 0x000fc80003f04070 */
[----:B------:R-:W-:-:S09]  /*9290*/  SEL R0, R0, 0x7c, P0 ;  /* 0x0000007c00007807 */ /* 0x000fd20000000000 */
.L_x_10831:
[----:B------:R-:W-:Y:S05]  /*92a0*/  BSYNC B0 ;  /* 0x0000000000007941 */ /* 0x000fea0003800000 */
.L_x_10829:
[----:B------:R-:W-:-:S04]  /*92b0*/  LOP3.LUT R2, R3, 0x80000000, RZ, 0xc0, !PT ;  /* 0x8000000003027812 */ /* 0x000fc800078ec0ff */
[----:B------:R-:W-:-:S04]  /*92c0*/  SHF.R.U32.HI R3, RZ, 0x18, R2 ;  /* 0x00000018ff037819 */ /* 0x000fc80000011602 */
[----:B------:R-:W-:-:S05]  /*92d0*/  LOP3.LUT R3, R0, R3, RZ, 0xfc, !PT ;  /* 0x0000000300037212 */ /* 0x000fca00078efcff */
[----:B------:R-:W-:Y:S01]  /*92e0*/  STG.E.U8 desc[UR36][R4.64], R3 ;  /* 0x0000000304007986 */ /* 0x000fe2000c101124 */
[----:B------:R-:W-:Y:S05]  /*92f0*/  EXIT ;  /* 0x000000000000794d */ /* 0x000fea0003800000 */
.L_x_10825:
        /* <DEDUP_REMOVED lines=8> */
.L_x_10822:
        /* <DEDUP_REMOVED lines=11> */
.L_x_10834:
        /* <DEDUP_REMOVED lines=21> */
.L_x_10837:
[----:B------:R-:W-:-:S04]  /*9580*/  LOP3.LUT R2, R7, 0x80000000, RZ, 0xc0, !PT ;  /* 0x8000000007027812 */ /* 0x000fc800078ec0ff */
[----:B------:R-:W-:-:S04]  /*9590*/  SHF.R.U32.HI R3, RZ, 0x18, R2 ;  /* 0x00000018ff037819 */ /* 0x000fc80000011602 */
[----:B------:R-:W-:-:S04]  /*95a0*/  LOP3.LUT R0, R0, R3, RZ, 0xfc, !PT ;  /* 0x0000000300007212 */ /* 0x000fc800078efcff */
[----:B------:R-:W-:-:S07]  /*95b0*/  PRMT R2, R0, 0x7610, R2 ;  /* 0x0000761000027816 */ /* 0x000fce0000000002 */
.L_x_10836:
[----:B------:R-:W-:Y:S05]  /*95c0*/  BSYNC B0 ;  /* 0x0000000000007941 */ /* 0x000fea0003800000 */
.L_x_10835:
[----:B------:R-:W-:Y:S01]  /*95d0*/  STG.E.U8 desc[UR36][R4.64], R2 ;  /* 0x0000000204007986 */ /* 0x000fe2000c101124 */
[----:B------:R-:W-:Y:S05]  /*95e0*/  EXIT ;  /* 0x000000000000794d */ /* 0x000fea0003800000 */
.L_x_10833:
        /* <DEDUP_REMOVED lines=21> */
.L_x_10840:
[----:B------:R-:W-:-:S04]  /*9740*/  LOP3.LUT R2, R7, 0x80000000, RZ, 0xc0, !PT ;  /* 0x8000000007027812 */ /* 0x000fc800078ec0ff */
[----:B------:R-:W-:-:S04]  /*9750*/  SHF.R.U32.HI R3, RZ, 0x18, R2 ;  /* 0x00000018ff037819 */ /* 0x000fc80000011602 */
[----:B------:R-:W-:-:S04]  /*9760*/  LOP3.LUT R0, R0, R3, RZ, 0xfc, !PT ;  /* 0x0000000300007212 */ /* 0x000fc800078efcff */
[----:B------:R-:W-:-:S07]  /*9770*/  PRMT R2, R0, 0x7610, R2 ;  /* 0x0000761000027816 */ /* 0x000fce0000000002 */
.L_x_10839:
[----:B------:R-:W-:Y:S05]  /*9780*/  BSYNC B0 ;  /* 0x0000000000007941 */ /* 0x000fea0003800000 */
.L_x_10838:
[----:B------:R-:W-:Y:S01]  /*9790*/  STG.E.U8 desc[UR36][R4.64], R2 ;  /* 0x0000000204007986 */ /* 0x000fe2000c101124 */
[----:B------:R-:W-:Y:S05]  /*97a0*/  EXIT ;  /* 0x000000000000794d */ /* 0x000fea0003800000 */
.L_x_10832:
        /* <DEDUP_REMOVED lines=26> */
.L_x_10815:
        /* <DEDUP_REMOVED lines=16> */
.L_x_10843:
[----:B------:R-:W-:Y:S05]  /*9a50*/  EXIT ;  /* 0x000000000000794d */ /* 0x000fea0003800000 */
.L_x_10842:
[----:B------:R-:W0:Y:S02]  /*9a60*/  F2I.U64.F64.TRUNC R16, R16 ;  /* 0x0000001000107311 */ /* 0x000e24000030d800 */
[----:B0-----:R-:W-:Y:S01]  /*9a70*/  STG.E.64 desc[UR36][R4.64], R16 ;  /* 0x0000001004007986 */ /* 0x001fe2000c101b24 */
[----:B------:R-:W-:Y:S05]  /*9a80*/  EXIT ;  /* 0x000000000000794d */ /* 0x000fea0003800000 */
.L_x_10841:
[----:B------:R-:W0:Y:S02]  /*9a90*/  F2I.U32.F64.TRUNC R17, R16 ;  /* 0x0000001000117311 */ /* 0x000e24000030d000 */
[----:B0-----:R-:W-:Y:S01]  /*9aa0*/  STG.E desc[UR36][R4.64], R17 ;  /* 0x0000001104007986 */ /* 0x001fe2000c101924 */
[----:B------:R-:W-:Y:S05]  /*9ab0*/  EXIT ;  /* 0x000000000000794d */ /* 0x000fea0003800000 */
        .weak           $__internal_15_$__cuda_sm20_dblrcp_rn_slowpath_v3
        .type           $__internal_15_$__cuda_sm20_dblrcp_rn_slowpath_v3,@function
        .size           $__internal_15_$__cuda_sm20_dblrcp_rn_slowpath_v3,(.L_x_11140 - $__internal_15_$__cuda_sm20_dblrcp_rn_slowpath_v3)
$__internal_15_$__cuda_sm20_dblrcp_rn_slowpath_v3:
[----:B------:R-:W-:Y:S01]  /*9ac0*/  DSETP.GTU.AND P1, PT, |R2|, +INF , PT ;  /* 0x7ff000000200742a */ /* 0x000fe20003f2c200 */
[----:B------:R-:W-:-:S13]  /*9ad0*/  BSSY B1, `(.L_x_10844) ;  /* 0x0000023000017945 */ /* 0x000fda0003800000 */
        /* <DEDUP_REMOVED lines=22> */
.L_x_10847:
        /* <DEDUP_REMOVED lines=10> */
.L_x_10845:
[----:B------:R-:W-:Y:S01]  /*9ce0*/  LOP3.LUT R11, R3, 0x80000, RZ, 0xfc, !PT ;  /* 0x00080000030b7812 */ /* 0x000fe200078efcff */
[----:B------:R-:W-:-:S07]  /*9cf0*/  IMAD.MOV.U32 R10, RZ, RZ, R2 ;  /* 0x000000ffff0a7224 */ /* 0x000fce00078e0002 */
.L_x_10846:
[----:B------:R-:W-:Y:S05]  /*9d00*/  BSYNC B1 ;  /* 0x0000000000017941 */ /* 0x000fea0003800000 */
.L_x_10844:
[----:B------:R-:W-:Y:S02]  /*9d10*/  IMAD.MOV.U32 R2, RZ, RZ, R0 ;  /* 0x000000ffff027224 */ /* 0x000fe400078e0000 */
[----:B------:R-:W-:-:S04]  /*9d20*/  IMAD.MOV.U32 R3, RZ, RZ, 0x0 ;  /* 0x00000000ff037424 */ /* 0x000fc800078e00ff */
[----:B------:R-:W-:Y:S05]  /*9d30*/  RET.REL.NODEC R2 `(_ZN2at6native27unrolled_elementwise_kernelIZZZNS0_19sigmoid_kernel_cudaERNS_18TensorIteratorBaseEENKUlvE0_clEvENKUlvE_clEvEUldE_St5arrayIPcLm2EELi4E23TrivialOffsetCalculatorILi1EjESB_NS0_6memory12LoadWithCastILi1EEENSC_13StoreWithCastILi1EEEEEviT_T0_T2_T3_T4_T5_) ;  /* 0xffffff6002b07950 */ /* 0x000fea0003c3ffff */
.L_x_10848:
        /* <DEDUP_REMOVED lines=12> */
.L_x_11140:


//--------------------- .text._ZN2at6native18elementwise_kernelILi128ELi2EZNS0_22gpu_kernel_impl_nocastIZZZNS0_19sigmoid_kernel_cudaERNS_18TensorIteratorBaseEENKUlvE0_clEvENKUlvE_clEvEUldE_EEvS4_RKT_EUliE_EEviT1_ --------------------------
	.section	.text._ZN2at6native18elementwise_kernelILi128ELi2EZNS0_22gpu_kernel_impl_nocastIZZZNS0_19sigmoid_kernel_cudaERNS_18TensorIteratorBaseEENKUlvE0_clEvENKUlvE_clEvEUldE_EEvS4_RKT_EUliE_EEviT1_,"ax",@progbits
	.align	128
        .global         _ZN2at6native18elementwise_kernelILi128ELi2EZNS0_22gpu_kernel_impl_nocastIZZZNS0_19sigmoid_kernel_cudaERNS_18TensorIteratorBaseEENKUlvE0_clEvENKUlvE_clEvEUldE_EEvS4_RKT_EUliE_EEviT1_
        .type           _ZN2at6native18elementwise_kernelILi128ELi2EZNS0_22gpu_kernel_impl_nocastIZZZNS0_19sigmoid_kernel_cudaERNS_18TensorIteratorBaseEENKUlvE0_clEvENKUlvE_clEvEUldE_EEvS4_RKT_EUliE_EEviT1_,@function
        .size           _ZN2at6native18elementwise_kernelILi128ELi2EZNS0_22gpu_kernel_impl_nocastIZZZNS0_19sigmoid_kernel_cudaERNS_18TensorIteratorBaseEENKUlvE0_clEvENKUlvE_clEvEUldE_EEvS4_RKT_EUliE_EEviT1_,(.L_x_11141 - _ZN2at6native18elementwise_kernelILi128ELi2EZNS0_22gpu_kernel_impl_nocastIZZZNS0_19sigmoid_kernel_cudaERNS_18TensorIteratorBaseEENKUlvE0_clEvENKUlvE_clEvEUldE_EEvS4_RKT_EUliE_EEviT1_)
        .other          _ZN2at6native18elementwise_kernelILi128ELi2EZNS0_22gpu_kernel_impl_nocastIZZZNS0_19sigmoid_kernel_cudaERNS_18TensorIteratorBaseEENKUlvE0_clEvENKUlvE_clEvEUldE_EEvS4_RKT_EUliE_EEviT1_,@"STO_CUDA_ENTRY STV_DEFAULT"
_ZN2at6native18elementwise_kernelILi128ELi2EZNS0_22gpu_kernel_impl_nocastIZZZNS0_19sigmoid_kernel_cudaERNS_18TensorIteratorBaseEENKUlvE0_clEvENKUlvE_clEvEUldE_EEvS4_RKT_EUliE_EEviT1_:
.text._ZN2at6native18elementwise_kernelILi128ELi2EZNS0_22gpu_kernel_impl_nocastIZZZNS0_19sigmoid_kernel_cudaERNS_18TensorIteratorBaseEENKUlvE0_clEvENKUlvE_clEvEUldE_EEvS4_RKT_EUliE_EEviT1_:
        /* <DEDUP_REMOVED lines=312> */
.L_x_10851:
        /* <DEDUP_REMOVED lines=8> */
[----:B------:R-:W-:Y:S04]  /*1400*/  BSSY B1, `(.L_x_10852) ;  /* 0x000003b000017945 */ /* 0x000fe80003800000 */
[----:B--2---:R-:W-:Y:S02]  /*1410*/  DFMA R6, -R4, R6, 6.75539944105574400000e+15 ;  /* 0x433800000406742b */ /* 0x004fe40000000106 */
[----:B------:R-:W-:-:S06]  /*1420*/  DADD R14, -RZ, -R4 ;  /* 0x00000000ff0e7229 */ /* 0x000fcc0000000904 */
[----:B------:R-:W-:-:S04]  /*1430*/  DADD R10, R6, -6.75539944105574400000e+15 ;  /* 0xc3380000060a7429 */ /* 0x000fc80000000000 */
[----:B------:R-:W-:-:S04]  /*1440*/  FSETP.GEU.FTZ.AND P0, PT, |R15|, 4.1917929649353027344, PT ;  /* 0x4086232b0f00780b */ /* 0x000fc80003f1e200 */
[----:B------:R-:W-:Y:S01]  /*1450*/  DFMA R12, R10, -UR6, -R4 ;  /* 0x800000060a0c7c2b */ /* 0x000fe20008000804 */
[----:B------:R-:W-:Y:S01]  /*1460*/  UMOV UR6, 0x3b39803f ;  /* 0x3b39803f00067882 */ /* 0x000fe20000000000 */
[----:B------:R-:W-:-:S06]  /*1470*/  UMOV UR7, 0x3c7abc9e ;  /* 0x3c7abc9e00077882 */ /* 0x000fcc0000000000 */
[----:B------:R-:W-:Y:S01]  /*1480*/  DFMA R10, R10, -UR6, R12 ;  /* 0x800000060a0a7c2b */ /* 0x000fe2000800000c */
        /* <DEDUP_REMOVED lines=29> */
[----:B------:R-:W-:Y:S02]  /*1660*/  ULDC.64 UR6, c[0x0][0x410] ;  /* 0x0001040000067ab9 */ /* 0x000fe40000000a00 */
[----:B------:R-:W-:-:S04]  /*1670*/  IADD3 R8, P1, R9, UR6, RZ ;  /* 0x0000000609087c10 */ /* 0x000fc8000ff3e0ff */
[----:B------:R-:W-:Y:S01]  /*1680*/  IADD3.X R9, RZ, UR7, RZ, P1, !PT ;  /* 0x00000007ff097c10 */ /* 0x000fe20008ffe4ff */
        /* <DEDUP_REMOVED lines=9> */
[C---:B------:R-:W-:Y:S02]  /*1720*/  @!P1 LEA.HI R2, R6.reuse, R6, RZ, 0x1 ;  /* 0x0000000606029211 */ /* 0x040fe400078f08ff */
[----:B------:R-:W-:Y:S02]  /*1730*/  @!P1 MOV R4, R12 ;  /* 0x0000000c00049202 */ /* 0x000fe40000000f00 */
[----:B------:R-:W-:Y:S02]  /*1740*/  @!P1 SHF.R.S32.HI R5, RZ, 0x1, R2 ;  /* 0x00000001ff059819 */ /* 0x000fe40000011402 */
[----:B------:R-:W-:Y:S02]  /*1750*/  FSEL R11, R11, RZ, !P0 ;  /* 0x000000ff0b0b7208 */ /* 0x000fe40004000000 */
[----:B------:R-:W-:-:S02]  /*1760*/  @!P1 IADD3 R6, R6, -R5, RZ ;  /* 0x8000000506069210 */ /* 0x000fc40007ffe0ff */
[----:B------:R-:W-:Y:S02]  /*1770*/  @!P1 LEA R5, R5, R13, 0x14 ;  /* 0x0000000d05059211 */ /* 0x000fe400078ea0ff */
[----:B------:R-:W-:Y:S01]  /*1780*/  @!P1 LEA R7, R6, 0x3ff00000, 0x14 ;  /* 0x3ff0000006079811 */ /* 0x000fe200078ea0ff */
[----:B------:R-:W-:-:S06]  /*1790*/  @!P1 IMAD.MOV.U32 R6, RZ, RZ, RZ ;  /* 0x000000ffff069224 */ /* 0x000fcc00078e00ff */
[----:B------:R-:W-:-:S11]  /*17a0*/  @!P1 DMUL R10, R4, R6 ;  /* 0x00000006040a9228 */ /* 0x000fd60000000000 */
.L_x_10853:
[----:B------:R-:W-:Y:S05]  /*17b0*/  BSYNC B1 ;  /* 0x0000000000017941 */ /* 0x000fea0003800000 */
.L_x_10852:
[----:B------:R-:W-:Y:S01]  /*17c0*/  DADD R12, R10, 1 ;  /* 0x3ff000000a0c7429 */ /* 0x000fe20000000000 */
[----:B------:R-:W-:Y:S05]  /*17d0*/  BSSY B1, `(.L_x_10854) ;  /* 0x0000012000017945 */ /* 0x000fea0003800000 */
[----:B------:R-:W0:Y:S04]  /*17e0*/  MUFU.RCP64H R5, R13 ;  /* 0x0000000d00057308 */ /* 0x000e280000001800 */
[----:B------:R-:W-:-:S04]  /*17f0*/  IADD3 R4, R13, 0x300402, RZ ;  /* 0x003004020d047810 */ /* 0x000fc80007ffe0ff */
[----:B------:R-:W-:Y:S02]  /*1800*/  FSETP.GEU.AND P0, PT, |R4|, 5.8789094863358348022e-39, PT ;  /* 0x004004020400780b */ /* 0x000fe40003f0e200 */
[----:B0-----:R-:W-:-:S08]  /*1810*/  DFMA R6, -R12, R4, 1 ;  /* 0x3ff000000c06742b */ /* 0x001fd00000000104 */
[----:B------:R-:W-:-:S08]  /*1820*/  DFMA R6, R6, R6, R6 ;  /* 0x000000060606722b */ /* 0x000fd00000000006 */
[----:B------:R-:W-:-:S08]  /*1830*/  DFMA R6, R4, R6, R4 ;  /* 0x000000060406722b */ /* 0x000fd00000000004 */
[----:B------:R-:W-:-:S08]  /*1840*/  DFMA R10, -R12, R6, 1 ;  /* 0x3ff000000c0a742b */ /* 0x000fd00000000106 */
[----:B------:R-:W-:Y:S01]  /*1850*/  DFMA R6, R6, R10, R6 ;  /* 0x0000000a0606722b */ /* 0x000fe20000000006 */
[----:B------:R-:W-:Y:S10]  /*1860*/  @P0 BRA `(.L_x_10855) ;  /* 0x0000000000200947 */ /* 0x000ff40003800000 */
[----:B------:R-:W-:Y:S02]  /*1870*/  LOP3.LUT R2, R13, 0x7fffffff, RZ, 0xc0, !PT ;  /* 0x7fffffff0d027812 */ /* 0x000fe400078ec0ff */
[----:B------:R-:W-:Y:S02]  /*1880*/  MOV R4, R12 ;  /* 0x0000000c00047202 */ /* 0x000fe40000000f00 */
[----:B------:R-:W-:Y:S01]  /*1890*/  MOV R5, R13 ;  /* 0x0000000d00057202 */ /* 0x000fe20000000f00 */
[----:B------:R-:W-:Y:S01]  /*18a0*/  VIADD R12, R2, 0xfff00000 ;  /* 0xfff00000020c7836 */ /* 0x000fe20000000000 */
[----:B------:R-:W-:-:S07]  /*18b0*/  MOV R2, 0x18d0 ;  /* 0x000018d000027802 */ /* 0x000fce0000000f00 */
[----:B------:R-:W-:Y:S05]  /*18c0*/  CALL.REL.NOINC `($__internal_16_$__cuda_sm20_dblrcp_rn_slowpath_v3) ;  /* 0x00000018004c7944 */ /* 0x000fea0003c00000 */
[----:B------:R-:W-:Y:S02]  /*18d0*/  MOV R6, R10 ;  /* 0x0000000a00067202 */ /* 0x000fe40000000f00 */
[----:B------:R-:W-:-:S07]  /*18e0*/  MOV R7, R11 ;  /* 0x0000000b00077202 */ /* 0x000fce0000000f00 */
.L_x_10855:
[----:B------:R-:W-:Y:S05]  /*18f0*/  BSYNC B1 ;  /* 0x0000000000017941 */ /* 0x000fea0003800000 */
.L_x_10854:
[----:B------:R0:W-:Y:S01]  /*1900*/  STG.E.64 desc[UR4][R8.64], R6 ;  /* 0x0000000608007986 */ /* 0x0001e2000c101b04 */
[----:B------:R-:W-:-:S05]  /*1910*/  LEA R0, R0, R3, 0x8 ;  /* 0x0000000300007211 */ /* 0x000fca00078e40ff */
[----:B------:R-:W-:-:S07]  /*1920*/  VIADD R11, R0, 0x80 ;  /* 0x00000080000b7836 */ /* 0x000fce0000000000 */
.L_x_10850:
[----:B------:R-:W-:Y:S05]  /*1930*/  BSYNC B0 ;  /* 0x0000000000007941 */ /* 0x000fea0003800000 */
.L_x_10849:
[----:B------:R-:W-:Y:S02]  /*1940*/  ULDC UR6, c[0x0][0x210] ;  /* 0x0000840000067ab9 */ /* 0x000fe40000000800 */
        /* <DEDUP_REMOVED lines=8> */
[----:B------:R-:W-:Y:S01]  /*19d0*/  IMAD.MOV.U32 R3, RZ, RZ, R11 ;  /* 0x000000ffff037224 */ /* 0x000fe200078e000b */
        /* <DEDUP_REMOVED lines=283> */
[----:B------:R-:W-:Y:S02]  /*2b90*/  ULDC.64 UR6, c[0x0][0x400] ;  /* 0x0001000000067ab9 */ /* 0x000fe40000000a00 */
[----:B------:R-:W-:-:S04]  /*2ba0*/  IMAD.MOV R9, RZ, RZ, -R5 ;  /* 0x000000ffff097224 */ /* 0x000fc800078e0a05 */
        /* <DEDUP_REMOVED lines=11> */
.L_x_10856:
[----:B------:R-:W-:Y:S02]  /*2c60*/  ULDC.64 UR6, c[0x0][0x418] ;  /* 0x0001060000067ab9 */ /* 0x000fe40000000a00 */
[----:B------:R-:W-:-:S04]  /*2c70*/  IADD3 R2, P0, R0, UR6, RZ ;  /* 0x0000000600027c10 */ /* 0x000fc8000ff1e0ff */
[----:B------:R-:W-:-:S06]  /*2c80*/  IADD3.X R3, RZ, UR7, RZ, P0, !PT ;  /* 0x00000007ff037c10 */ /* 0x000fcc00087fe4ff */
[----:B------:R-:W2:Y:S01]  /*2c90*/  LDG.E.64 R2, desc[UR4][R2.64] ;  /* 0x0000000402027981 */ /* 0x000ea2000c1e1b00 */
[----:B------:R-:W-:Y:S01]  /*2ca0*/  MOV R4, 0x652b82fe ;  /* 0x652b82fe00047802 */ /* 0x000fe20000000f00 */
[----:B------:R-:W-:Y:S01]  /*2cb0*/  IMAD.MOV.U32 R5, RZ, RZ, 0x3ff71547 ;  /* 0x3ff71547ff057424 */ /* 0x000fe200078e00ff */
[----:B------:R-:W-:Y:S01]  /*2cc0*/  UMOV UR6, 0xfefa39ef ;  /* 0xfefa39ef00067882 */ /* 0x000fe20000000000 */
[----:B------:R-:W-:Y:S01]  /*2cd0*/  UMOV UR7, 0x3fe62e42 ;  /* 0x3fe62e4200077882 */ /* 0x000fe20000000000 */
[----:B------:R-:W-:Y:S03]  /*2ce0*/  BSSY B0, `(.L_x_10857) ;  /* 0x000003b000007945 */ /* 0x000fe60003800000 */
        /* <DEDUP_REMOVED lines=9> */
[----:B------:R-:W-:Y:S01]  /*2d80*/  MOV R10, 0xfca213ea ;  /* 0xfca213ea000a7802 */ /* 0x000fe20000000f00 */
[----:B------:R-:W-:Y:S01]  /*2d90*/  UMOV UR7, 0x3e5ade15 ;  /* 0x3e5ade1500077882 */ /* 0x000fe20000000000 */
[----:B------:R-:W-:-:S06]  /*2da0*/  MOV R11, 0x3e928af3 ;  /* 0x3e928af3000b7802 */ /* 0x000fcc0000000f00 */
        /* <DEDUP_REMOVED lines=26> */
[----:B------:R-:W-:-:S05]  /*2f50*/  IADD3 R6, P1, R7, UR6, RZ ;  /* 0x0000000607067c10 */ /* 0x000fca000ff3e0ff */
[----:B------:R-:W-:Y:S01]  /*2f60*/  DFMA R10, R8, R10, 1 ;  /* 0x3ff00000080a742b */ /* 0x000fe2000000000a */
[----:B------:R-:W-:-:S07]  /*2f70*/  IMAD.X R7, RZ, RZ, UR7, P1 ;  /* 0x00000007ff077e24 */ /* 0x000fce00088e06ff */
[----:B------:R-:W-:-:S10]  /*2f80*/  DFMA R10, R8, R10, 1 ;  /* 0x3ff00000080a742b */ /* 0x000fd4000000000a */
[----:B------:R-:W-:Y:S02]  /*2f90*/  LEA R9, R4, R11, 0x14 ;  /* 0x0000000b04097211 */ /* 0x000fe400078ea0ff */
[----:B------:R-:W-:Y:S01]  /*2fa0*/  MOV R8, R10 ;  /* 0x0000000a00087202 */ /* 0x000fe20000000f00 */
        /* <DEDUP_REMOVED lines=8> */
[----:B------:R-:W-:-:S04]  /*3030*/  @!P1 SHF.R.S32.HI R3, RZ, 0x1, R0 ;  /* 0x00000001ff039819 */ /* 0x000fc80000011400 */
[----:B------:R-:W-:Y:S02]  /*3040*/  @!P1 IADD3 R4, R4, -R3, RZ ;  /* 0x8000000304049210 */ /* 0x000fe40007ffe0ff */
[----:B------:R-:W-:Y:S02]  /*3050*/  @!P1 LEA R3, R3, R11, 0x14 ;  /* 0x0000000b03039211 */ /* 0x000fe400078ea0ff */
[----:B------:R-:W-:Y:S02]  /*3060*/  @!P1 LEA R5, R4, 0x3ff00000, 0x14 ;  /* 0x3ff0000004059811 */ /* 0x000fe400078ea0ff */
[----:B------:R-:W-:-:S06]  /*3070*/  @!P1 MOV R4, RZ ;  /* 0x000000ff00049202 */ /* 0x000fcc0000000f00 */
[----:B------:R-:W-:-:S11]  /*3080*/  @!P1 DMUL R8, R2, R4 ;  /* 0x0000000402089228 */ /* 0x000fd60000000000 */
.L_x_10858:
[----:B------:R-:W-:Y:S05]  /*3090*/  BSYNC B0 ;  /* 0x0000000000007941 */ /* 0x000fea0003800000 */
.L_x_10857:
        /* <DEDUP_REMOVED lines=11> */
[----:B------:R-:W-:Y:S01]  /*3150*/  LOP3.LUT R0, R11, 0x7fffffff, RZ, 0xc0, !PT ;  /* 0x7fffffff0b007812 */ /* 0x000fe200078ec0ff */
[----:B------:R-:W-:Y:S01]  /*3160*/  IMAD.MOV.U32 R5, RZ, RZ, R11 ;  /* 0x000000ffff057224 */ /* 0x000fe200078e000b */
[----:B------:R-:W-:Y:S02]  /*3170*/  MOV R4, R10 ;  /* 0x0000000a00047202 */ /* 0x000fe40000000f00 */
[----:B------:R-:W-:Y:S02]  /*3180*/  IADD3 R12, R0, -0x100000, RZ ;  /* 0xfff00000000c7810 */ /* 0x000fe40007ffe0ff */
[----:B------:R-:W-:-:S07]  /*3190*/  MOV R2, 0x31b0 ;  /* 0x000031b000027802 */ /* 0x000fce0000000f00 */
[----:B------:R-:W-:Y:S05]  /*31a0*/  CALL.REL.NOINC `($__internal_16_$__cuda_sm20_dblrcp_rn_slowpath_v3) ;  /* 0x0000000000147944 */ /* 0x000fea0003c00000 */
[----:B------:R-:W-:Y:S02]  /*31b0*/  MOV R4, R10 ;  /* 0x0000000a00047202 */ /* 0x000fe40000000f00 */
[----:B------:R-:W-:-:S07]  /*31c0*/  MOV R5, R11 ;  /* 0x0000000b00057202 */ /* 0x000fce0000000f00 */
.L_x_10860:
[----:B------:R-:W-:Y:S05]  /*31d0*/  BSYNC B0 ;  /* 0x0000000000007941 */ /* 0x000fea0003800000 */
.L_x_10859:
[----:B------:R-:W-:Y:S01]  /*31e0*/  STG.E.64 desc[UR4][R6.64], R4 ;  /* 0x0000000406007986 */ /* 0x000fe2000c101b04 */
[----:B------:R-:W-:Y:S05]  /*31f0*/  EXIT ;  /* 0x000000000000794d */ /* 0x000fea0003800000 */
        .weak           $__internal_16_$__cuda_sm20_dblrcp_rn_slowpath_v3
        .type           $__internal_16_$__cuda_sm20_dblrcp_rn_slowpath_v3,@function
        .size           $__internal_16_$__cuda_sm20_dblrcp_rn_slowpath_v3,(.L_x_11141 - $__internal_16_$__cuda_sm20_dblrcp_rn_slowpath_v3)
$__internal_16_$__cuda_sm20_dblrcp_rn_slowpath_v3:
[----:B------:R-:W-:Y:S01]  /*3200*/  DSETP.GTU.AND P0, PT, |R4|, +INF , PT ;  /* 0x7ff000000400742a */ /* 0x000fe20003f0c200 */
[----:B------:R-:W-:-:S13]  /*3210*/  BSSY B2, `(.L_x_10861) ;  /* 0x0000023000027945 */ /* 0x000fda0003800000 */
[----:B------:R-:W-:Y:S05]  /*3220*/  @P0 BRA `(.L_x_10862) ;  /* 0x00000000007c0947 */ /* 0x000fea0003800000 */
[----:B------:R-:W-:-:S05]  /*3230*/  LOP3.LUT R13, R5, 0x7fffffff, RZ, 0xc0, !PT ;  /* 0x7fffffff050d7812 */ /* 0x000fca00078ec0ff */
[----:B------:R-:W-:-:S05]  /*3240*/  VIADD R10, R13, 0xffffffff ;  /* 0xffffffff0d0a7836 */ /* 0x000fca0000000000 */
[----:B------:R-:W-:-:S13]  /*3250*/  ISETP.GE.U32.AND P0, PT, R10, 0x7fefffff, PT ;  /* 0x7fefffff0a00780c */ /* 0x000fda0003f06070 */
[----:B------:R-:W-:Y:S02]  /*3260*/  @P0 LOP3.LUT R11, R5, 0x7ff00000, RZ, 0x3c, !PT ;  /* 0x7ff00000050b0812 */ /* 0x000fe400078e3cff */
[----:B------:R-:W-:Y:S01]  /*3270*/  @P0 MOV R10, RZ ;  /* 0x000000ff000a0202 */ /* 0x000fe20000000f00 */
[----:B------:R-:W-:Y:S06]  /*3280*/  @P0 BRA `(.L_x_10863) ;  /* 0x00000000006c0947 */ /* 0x000fec0003800000 */
[----:B------:R-:W-:-:S13]  /*3290*/  ISETP.GE.U32.AND P0, PT, R13, 0x1000001, PT ;  /* 0x010000010d00780c */ /* 0x000fda0003f06070 */
[----:B------:R-:W-:Y:S05]  /*32a0*/  @!P0 BRA `(.L_x_10864) ;  /* 0x0000000000348947 */ /* 0x000fea0003800000 */
[----:B------:R-:W-:Y:S02]  /*32b0*/  IADD3 R11, R5, -0x3fe00000, RZ ;  /* 0xc0200000050b7810 */ /* 0x000fe40007ffe0ff */
[----:B------:R-:W-:Y:S02]  /*32c0*/  MOV R10, R4 ;  /* 0x00000004000a7202 */ /* 0x000fe40000000f00 */
        /* <DEDUP_REMOVED lines=11> */
.L_x_10864:
        /* <DEDUP_REMOVED lines=10> */
.L_x_10862:
[----:B------:R-:W-:Y:S02]  /*3420*/  LOP3.LUT R11, R5, 0x80000, RZ, 0xfc, !PT ;  /* 0x00080000050b7812 */ /* 0x000fe400078efcff */
[----:B------:R-:W-:-:S07]  /*3430*/  MOV R10, R4 ;  /* 0x00000004000a7202 */ /* 0x000fce0000000f00 */
.L_x_10863:
[----:B------:R-:W-:Y:S05]  /*3440*/  BSYNC B2 ;  /* 0x0000000000027941 */ /* 0x000fea0003800000 */
.L_x_10861:
[----:B------:R-:W-:Y:S01]  /*3450*/  HFMA2.MMA R5, -RZ, RZ, 0, 0 ;  /* 0x00000000ff057435 */ /* 0x000fe200000001ff */
[----:B------:R-:W-:-:S05]  /*3460*/  MOV R4, R2 ;  /* 0x0000000200047202 */ /* 0x000fca0000000f00 */
[----:B------:R-:W-:Y:S05]  /*3470*/  RET.REL.NODEC R4 `(_ZN2at6native18elementwise_kernelILi128ELi2EZNS0_22gpu_kernel_impl_nocastIZZZNS0_19sigmoid_kernel_cudaERNS_18TensorIteratorBaseEENKUlvE0_clEvENKUlvE_clEvEUldE_EEvS4_RKT_EUliE_EEviT1_) ;  /* 0xffffffc804e07950 */ /* 0x000fea0003c3ffff */
.L_x_10865:
        /* <DEDUP_REMOVED lines=16> */
.L_x_11141:


//--------------------- .text._ZN2at6native27unrolled_elementwise_kernelIZZZNS0_19sigmoid_kernel_cudaERNS_18TensorIteratorBaseEENKUlvE0_clEvENKUlvE_clEvEUldE_St5arrayIPcLm2EELi4E23TrivialOffsetCalculatorILi1EjESB_NS0_6memory15LoadWithoutCastENSC_16StoreWithoutCastEEEviT_T0_T2_T3_T4_T5_ --------------------------
	.section	.text._ZN2at6native27unrolled_elementwise_kernelIZZZNS0_19sigmoid_kernel_cudaERNS_18TensorIteratorBaseEENKUlvE0_clEvENKUlvE_clEvEUldE_St5arrayIPcLm2EELi4E23TrivialOffsetCalculatorILi1EjESB_NS0_6memory15LoadWithoutCastENSC_16StoreWithoutCastEEEviT_T0_T2_T3_T4_T5_,"ax",@progbits
	.align	128
        .global         _ZN2at6native27unrolled_elementwise_kernelIZZZNS0_19sigmoid_kernel_cudaERNS_18TensorIteratorBaseEENKUlvE0_clEvENKUlvE_clEvEUldE_St5arrayIPcLm2EELi4E23TrivialOffsetCalculatorILi1EjESB_NS0_6memory15LoadWithoutCastENSC_16StoreWithoutCastEEEviT_T0_T2_T3_T4_T5_
        .type           _ZN2at6native27unrolled_elementwise_kernelIZZZNS0_19sigmoid_kernel_cudaERNS_18TensorIteratorBaseEENKUlvE0_clEvENKUlvE_clEvEUldE_St5arrayIPcLm2EELi4E23TrivialOffsetCalculatorILi1EjESB_NS0_6memory15LoadWithoutCastENSC_16StoreWithoutCastEEEviT_T0_T2_T3_T4_T5_,@function
        .size           _ZN2at6native27unrolled_elementwise_kernelIZZZNS0_19sigmoid_kernel_cudaERNS_18TensorIteratorBaseEENKUlvE0_clEvENKUlvE_clEvEUldE_St5arrayIPcLm2EELi4E23TrivialOffsetCalculatorILi1EjESB_NS0_6memory15LoadWithoutCastENSC_16StoreWithoutCastEEEviT_T0_T2_T3_T4_T5_,(.L_x_11142 - _ZN2at6native27unrolled_elementwise_kernelIZZZNS0_19sigmoid_kernel_cudaERNS_18TensorIteratorBaseEENKUlvE0_clEvENKUlvE_clEvEUldE_St5arrayIPcLm2EELi4E23TrivialOffsetCalculatorILi1EjESB_NS0_6memory15LoadWithoutCastENSC_16StoreWithoutCastEEEviT_T0_T2_T3_T4_T5_)
        .other          _ZN2at6native27unrolled_elementwise_kernelIZZZNS0_19sigmoid_kernel_cudaERNS_18TensorIteratorBaseEENKUlvE0_clEvENKUlvE_clEvEUldE_St5arrayIPcLm2EELi4E23TrivialOffsetCalculatorILi1EjESB_NS0_6memory15LoadWithoutCastENSC_16StoreWithoutCastEEEviT_T0_T2_T3_T4_T5_,@"STO_CUDA_ENTRY STV_DEFAULT"
_ZN2at6native27unrolled_elementwise_kernelIZZZNS0_19sigmoid_kernel_cudaERNS_18TensorIteratorBaseEENKUlvE0_clEvENKUlvE_clEvEUldE_St5arrayIPcLm2EELi4E23TrivialOffsetCalculatorILi1EjESB_NS0_6memory15LoadWithoutCastENSC_16StoreWithoutCastEEEviT_T0_T2_T3_T4_T5_:
.text._ZN2at6native27unrolled_elementwise_kernelIZZZNS0_19sigmoid_kernel_cudaERNS_18TensorIteratorBaseEENKUlvE0_clEvENKUlvE_clEvEUldE_St5arrayIPcLm2EELi4E23TrivialOffsetCalculatorILi1EjESB_NS0_6memory15LoadWithoutCastENSC_16StoreWithoutCastEEEviT_T0_T2_T3_T4_T5_:
[----:B------:R-:W-:Y:S01]  /*0000*/  LDC R1, c[0x0][0x28] ;  /* 0x00000a00ff017b82 */ /* 0x000fe20000000800 */
[----:B------:R-:W0:Y:S07]  /*0010*/  S2R R18, SR_CTAID.X ;  /* 0x0000000000127919 */ /* 0x000e2e0000002500 */
[----:B------:R-:W0:Y:S01]  /*0020*/  LDC R3, c[0x0][0x210] ;  /* 0x00008400ff037b82 */ /* 0x000e220000000800 */
        /* <DEDUP_REMOVED lines=18> */
[----:B-1----:R-:W-:-:S05]  /*0150*/  @!P0 IMAD.WIDE.U32 R6, R15, 0x8, R6 ;  /* 0x000000080f068825 */ /* 0x002fca00078e0006 */
[----:B------:R1:W5:Y:S07]  /*0160*/  @!P0 LDG.E.64 R12, desc[UR4][R6.64] ;  /* 0x00000004060c8981 */ /* 0x00036e000c1e1b00 */
[----:B------:R-:W2:Y:S01]  /*0170*/  @!P1 LDC.64 R10, c[0x0][0x220] ;  /* 0x00008800ff0a9b82 */ /* 0x000ea20000000a00 */
[----:B------:R-:W-:Y:S02]  /*0180*/  @!P1 IMAD R5, R18, 0x200, R5 ;  /* 0x0000020012059824 */ /* 0x000fe400078e0205 */
[----:B0-----:R-:W-:Y:S01]  /*0190*/  @!P3 IMAD.WIDE.U32 R14, R17, 0x8, R2 ;  /* 0x00000008110eb825 */ /* 0x001fe200078e0002 */
[----:B------:R-:W-:-:S02]  /*01a0*/  CS2R R16, SRZ ;  /* 0x0000000000107805 */ /* 0x000fc4000001ff00 */
[----:B------:R-:W-:-:S04]  /*01b0*/  CS2R R2, SRZ ;  /* 0x0000000000027805 */ /* 0x000fc8000001ff00 */
[----:B------:R1:W5:Y:S01]  /*01c0*/  @!P3 LDG.E.64 R16, desc[UR4][R14.64] ;  /* 0x000000040e10b981 */ /* 0x000362000c1e1b00 */
[----:B--2---:R-:W-:Y:S01]  /*01d0*/  @!P1 IMAD.WIDE.U32 R10, R5, 0x8, R10 ;  /* 0x00000008050a9825 */ /* 0x004fe200078e000a */
[----:B------:R-:W-:-:S04]  /*01e0*/  CS2R R4, SRZ ;  /* 0x0000000000047805 */ /* 0x000fc8000001ff00 */
[----:B------:R1:W5:Y:S04]  /*01f0*/  @!P1 LDG.E.64 R2, desc[UR4][R10.64] ;  /* 0x000000040a029981 */ /* 0x000368000c1e1b00 */
[----:B------:R1:W5:Y:S01]  /*0200*/  @!P2 LDG.E.64 R4, desc[UR4][R8.64] ;  /* 0x000000040804a981 */ /* 0x000362000c1e1b00 */
[----:B------:R-:W-:Y:S04]  /*0210*/  BSSY B0, `(.L_x_10866) ;  /* 0x0000050000007945 */ /* 0x000fe80003800000 */
[----:B------:R-:W-:Y:S05]  /*0220*/  @P2 BRA `(.L_x_10867) ;  /* 0x0000000400382947 */ /* 0x000fea0003800000 */
[----:B-1----:R-:W-:Y:S01]  /*0230*/  IMAD.MOV.U32 R6, RZ, RZ, 0x652b82fe ;  /* 0x652b82feff067424 */ /* 0x002fe200078e00ff */
[----:B------:R-:W-:Y:S01]  /*0240*/  UMOV UR6, 0xfefa39ef ;  /* 0xfefa39ef00067882 */ /* 0x000fe20000000000 */
[----:B------:R-:W-:Y:S01]  /*0250*/  IMAD.MOV.U32 R7, RZ, RZ, 0x3ff71547 ;  /* 0x3ff71547ff077424 */ /* 0x000fe200078e00ff */
[----:B------:R-:W-:Y:S01]  /*0260*/  UMOV UR7, 0x3fe62e42 ;  /* 0x3fe62e4200077882 */ /* 0x000fe20000000000 */
[----:B-----5:R-:W-:Y:S01]  /*0270*/  DADD R14, -RZ, -R4 ;  /* 0x00000000ff0e7229 */ /* 0x020fe20000000904 */
        /* <DEDUP_REMOVED lines=54> */
.L_x_10869:
[----:B------:R-:W-:Y:S05]  /*05e0*/  BSYNC B1 ;  /* 0x0000000000017941 */ /* 0x000fea0003800000 */
.L_x_10868:
        /* <DEDUP_REMOVED lines=13> */
[----:B------:R-:W-:Y:S01]  /*06c0*/  MOV R20, 0x6f0 ;  /* 0x000006f000147802 */ /* 0x000fe20000000f00 */
[----:B------:R-:W-:-:S07]  /*06d0*/  VIADD R10, R4, 0xfff00000 ;  /* 0xfff00000040a7836 */ /* 0x000fce0000000000 */
[----:B------:R-:W-:Y:S05]  /*06e0*/  CALL.REL.NOINC `($__internal_17_$__cuda_sm20_dblrcp_rn_slowpath_v3) ;  /* 0x0000001000647944 */ /* 0x000fea0003c00000 */
[----:B------:R-:W-:Y:S02]  /*06f0*/  IMAD.MOV.U32 R4, RZ, RZ, R8 ;  /* 0x000000ffff047224 */ /* 0x000fe400078e0008 */
[----:B------:R-:W-:-:S07]  /*0700*/  IMAD.MOV.U32 R5, RZ, RZ, R9 ;  /* 0x000000ffff057224 */ /* 0x000fce00078e0009 */
.L_x_10867:
[----:B------:R-:W-:Y:S05]  /*0710*/  BSYNC B0 ;  /* 0x0000000000007941 */ /* 0x000fea0003800000 */
.L_x_10866:
[----:B------:R-:W1:Y:S01]  /*0720*/  S2R R19, SR_TID.X ;  /* 0x0000000000137919 */ /* 0x000e620000002100 */
[----:B------:R-:W-:Y:S01]  /*0730*/  BSSY B0, `(.L_x_10870) ;  /* 0x0000050000007945 */ /* 0x000fe20003800000 */
[----:B-1----:R-:W-:-:S05]  /*0740*/  VIADD R7, R19, 0x80 ;  /* 0x0000008013077836 */ /* 0x002fca0000000000 */
[----:B------:R-:W-:-:S13]  /*0750*/  ISETP.GE.AND P0, PT, R7, R0, PT ;  /* 0x000000000700720c */ /* 0x000fda0003f06270 */
[----:B------:R-:W-:Y:S05]  /*0760*/  @P0 BRA `(.L_x_10871) ;  /* 0x0000000400300947 */ /* 0x000fea0003800000 */
[----:B------:R-:W-:Y:S01]  /*0770*/  MOV R6, 0x652b82fe ;  /* 0x652b82fe00067802 */ /* 0x000fe20000000f00 */
[----:B------:R-:W-:Y:S01]  /*0780*/  IMAD.MOV.U32 R7, RZ, RZ, 0x3ff71547 ;  /* 0x3ff71547ff077424 */ /* 0x000fe200078e00ff */
[----:B------:R-:W-:Y:S01]  /*0790*/  UMOV UR6, 0xfefa39ef ;  /* 0xfefa39ef00067882 */ /* 0x000fe20000000000 */
[----:B------:R-:W-:Y:S01]  /*07a0*/  UMOV UR7, 0x3fe62e42 ;  /* 0x3fe62e4200077882 */ /* 0x000fe20000000000 */
[----:B-----5:R-:W-:Y:S01]  /*07b0*/  DADD R14, -RZ, -R12 ;  /* 0x00000000ff0e7229 */ /* 0x020fe2000000090c */
[----:B------:R-:W-:Y:S02]  /*07c0*/  BSSY B1, `(.L_x_10872) ;  /* 0x0000036000017945 */ /* 0x000fe40003800000 */
[----:B------:R-:W-:-:S07]  /*07d0*/  DFMA R6, -R12, R6, 6.75539944105574400000e+15 ;  /* 0x433800000c06742b */ /* 0x000fce0000000106 */
[----:B------:R-:W-:Y:S01]  /*07e0*/  FSETP.GEU.FTZ.AND P0, PT, |R15|, 4.1917929649353027344, PT ;  /* 0x4086232b0f00780b */ /* 0x000fe20003f1e200 */
        /* <DEDUP_REMOVED lines=51> */
.L_x_10873:
[----:B------:R-:W-:Y:S05]  /*0b20*/  BSYNC B1 ;  /* 0x0000000000017941 */ /* 0x000fea0003800000 */
.L_x_10872:
        /* <DEDUP_REMOVED lines=11> */
[----:B------:R-:W-:Y:S02]  /*0be0*/  MOV R20, 0xc10 ;  /* 0x00000c1000147802 */ /* 0x000fe40000000f00 */
[----:B------:R-:W-:-:S07]  /*0bf0*/  IADD3 R10, R10, -0x100000, RZ ;  /* 0xfff000000a0a7810 */ /* 0x000fce0007ffe0ff */
[----:B------:R-:W-:Y:S05]  /*0c00*/  CALL.REL.NOINC `($__internal_17_$__cuda_sm20_dblrcp_rn_slowpath_v3) ;  /* 0x0000000c001c7944 */ /* 0x000fea0003c00000 */
[----:B------:R-:W-:Y:S02]  /*0c10*/  IMAD.MOV.U32 R12, RZ, RZ, R8 ;  /* 0x000000ffff0c7224 */ /* 0x000fe400078e0008 */
[----:B------:R-:W-:-:S07]  /*0c20*/  IMAD.MOV.U32 R13, RZ, RZ, R9 ;  /* 0x000000ffff0d7224 */ /* 0x000fce00078e0009 */
.L_x_10871:
[----:B------:R-:W-:Y:S05]  /*0c30*/  BSYNC B0 ;  /* 0x0000000000007941 */ /* 0x000fea0003800000 */
.L_x_10870:
[----:B------:R-:W-:Y:S01]  /*0c40*/  VIADD R7, R19, 0x100 ;  /* 0x0000010013077836 */ /* 0x000fe20000000000 */
[----:B------:R-:W-:Y:S04]  /*0c50*/  BSSY B0, `(.L_x_10874) ;  /* 0x000004f000007945 */ /* 0x000fe80003800000 */
[----:B------:R-:W-:-:S13]  /*0c60*/  ISETP.GE.AND P0, PT, R7, R0, PT ;  /* 0x000000000700720c */ /* 0x000fda0003f06270 */
[----:B------:R-:W-:Y:S05]  /*0c70*/  @P0 BRA `(.L_x_10875) ;  /* 0x0000000400300947 */ /* 0x000fea0003800000 */
[----:B------:R-:W-:Y:S01]  /*0c80*/  IMAD.MOV.U32 R6, RZ, RZ, 0x652b82fe ;  /* 0x652b82feff067424 */ /* 0x000fe200078e00ff */
[----:B------:R-:W-:Y:S01]  /*0c90*/  MOV R7, 0x3ff71547 ;  /* 0x3ff7154700077802 */ /* 0x000fe20000000f00 */
        /* <DEDUP_REMOVED lines=51> */
[----:B------:R-:W-:-:S04]  /*0fd0*/  @!P1 SHF.R.S32.HI R7, RZ, 0x1, R7 ;  /* 0x00000001ff079819 */ /* 0x000fc80000011407 */
[----:B------:R-:W-:Y:S01]  /*0fe0*/  @!P1 IADD3 R6, R6, -R7, RZ ;  /* 0x8000000706069210 */ /* 0x000fe20007ffe0ff */
[----:B------:R-:W-:-:S03]  /*0ff0*/  @!P1 IMAD R9, R7, 0x100000, R9 ;  /* 0x0010000007099824 */ /* 0x000fc600078e0209 */
[----:B------:R-:W-:Y:S01]  /*1000*/  @!P1 LEA R7, R6, 0x3ff00000, 0x14 ;  /* 0x3ff0000006079811 */ /* 0x000fe200078ea0ff */
[----:B------:R-:W-:-:S06]  /*1010*/  @!P1 IMAD.MOV.U32 R6, RZ, RZ, RZ ;  /* 0x000000ffff069224 */ /* 0x000fcc00078e00ff */
[----:B------:R-:W-:-:S11]  /*1020*/  @!P1 DMUL R10, R8, R6 ;  /* 0x00000006080a9228 */ /* 0x000fd60000000000 */
.L_x_10877:
[----:B------:R-:W-:Y:S05]  /*1030*/  BSYNC B1 ;  /* 0x0000000000017941 */ /* 0x000fea0003800000 */
.L_x_10876:
        /* <DEDUP_REMOVED lines=13> */
[----:B------:R-:W-:Y:S05]  /*1110*/  CALL.REL.NOINC `($__internal_17_$__cuda_sm20_dblrcp_rn_slowpath_v3) ;  /* 0x0000000400d87944 */ /* 0x000fea0003c00000 */
[----:B------:R-:W-:Y:S01]  /*1120*/  MOV R16, R8 ;  /* 0x0000000800107202 */ /* 0x000fe20000000f00 */
[----:B------:R-:W-:-:S07]  /*1130*/  IMAD.MOV.U32 R17, RZ, RZ, R9 ;  /* 0x000000ffff117224 */ /* 0x000fce00078e0009 */
.L_x_10875:
[----:B------:R-:W-:Y:S05]  /*1140*/  BSYNC B0 ;  /* 0x0000000000007941 */ /* 0x000fea0003800000 */
.L_x_10874:
        /* <DEDUP_REMOVED lines=18> */
[----:B------:R-:W-:Y:S01]  /*1270*/  MOV R10, 0xfca213ea ;  /* 0xfca213ea000a7802 */ /* 0x000fe20000000f00 */
[----:B------:R-:W-:Y:S01]  /*1280*/  IMAD.MOV.U32 R11, RZ, RZ, 0x3e928af3 ;  /* 0x3e928af3ff0b7424 */ /* 0x000fe200078e00ff */
        /* <DEDUP_REMOVED lines=38> */
[----:B------:R-:W-:Y:S01]  /*14f0*/  @!P1 LEA R9, R7, R9, 0x14 ;  /* 0x0000000907099211 */ /* 0x000fe200078ea0ff */
[----:B------:R-:W-:-:S05]  /*1500*/  @!P1 IMAD.IADD R2, R6, 0x1, -R7 ;  /* 0x0000000106029824 */ /* 0x000fca00078e0a07 */
[----:B------:R-:W-:Y:S01]  /*1510*/  @!P1 LEA R3, R2, 0x3ff00000, 0x14 ;  /* 0x3ff0000002039811 */ /* 0x000fe200078ea0ff */
[----:B------:R-:W-:-:S06]  /*1520*/  @!P1 IMAD.MOV.U32 R2, RZ, RZ, RZ ;  /* 0x000000ffff029224 */ /* 0x000fcc00078e00ff */
[----:B------:R-:W-:-:S11]  /*1530*/  @!P1 DMUL R10, R8, R2 ;  /* 0x00000002080a9228 */ /* 0x000fd60000000000 */
.L_x_10881:
[----:B------:R-:W-:Y:S05]  /*1540*/  BSYNC B1 ;  /* 0x0000000000017941 */ /* 0x000fea0003800000 */
.L_x_10880:
        /* <DEDUP_REMOVED lines=14> */
[----:B------:R-:W-:Y:S01]  /*1630*/  IMAD.MOV.U32 R2, RZ, RZ, R8 ;  /* 0x000000ffff027224 */ /* 0x000fe200078e0008 */
[----:B------:R-:W-:-:S07]  /*1640*/  MOV R3, R9 ;  /* 0x0000000900037202 */ /* 0x000fce0000000f00 */
.L_x_10879:
[----:B------:R-:W-:Y:S05]  /*1650*/  BSYNC B0 ;  /* 0x0000000000007941 */ /* 0x000fea0003800000 */
.L_x_10878:
[----:B------:R-:W-:Y:S01]  /*1660*/  ISETP.GE.AND P0, PT, R19, R0, PT ;  /* 0x000000001300720c */ /* 0x000fe20003f06270 */
[----:B------:R-:W-:Y:S04]  /*1670*/  BSSY B0, `(.L_x_10882) ;  /* 0x0000018000007945 */ /* 0x000fe80003800000 */
[----:B------:R-:W-:Y:S08]  /*1680*/  BSSY B1, `(.L_x_10883) ;  /* 0x0000010000017945 */ /* 0x000ff00003800000 */
[----:B------:R-:W-:Y:S05]  /*1690*/  @P0 BRA `(.L_x_10884) ;  /* 0x0000000000380947 */ /* 0x000fea0003800000 */
[----:B------:R-:W0:Y:S01]  /*16a0*/  S2R R19, SR_TID.X ;  /* 0x0000000000137919 */ /* 0x000e220000002100 */
[----:B------:R-:W1:Y:S01]  /*16b0*/  LDC.64 R6, c[0x0][0x218] ;  /* 0x00008600ff067b82 */ /* 0x000e620000000a00 */
[----:B0-----:R-:W-:Y:S02]  /*16c0*/  IMAD R9, R18, 0x200, R19 ;  /* 0x0000020012097824 */ /* 0x001fe400078e0213 */
[----:B------:R-:W-:Y:S02]  /*16d0*/  VIADD R19, R19, 0x80 ;  /* 0x0000008013137836 */ /* 0x000fe40000000000 */
[----:B-1----:R-:W-:-:S03]  /*16e0*/  IMAD.WIDE.U32 R6, R9, 0x8, R6 ;  /* 0x0000000809067825 */ /* 0x002fc600078e0006 */
[----:B------:R-:W-:Y:S02]  /*16f0*/  ISETP.GE.AND P0, PT, R19, R0, PT ;  /* 0x000000001300720c */ /* 0x000fe40003f06270 */
[----:B-----5:R0:W-:Y:S11]  /*1700*/  STG.E.64 desc[UR4][R6.64], R4 ;  /* 0x0000000406007986 */ /* 0x0201f6000c101b04 */
[----:B------:R-:W-:Y:S05]  /*1710*/  @P0 BREAK B1 ;  /* 0x0000000000010942 */ /* 0x000fea0003800000 */
[----:B------:R-:W-:Y:S05]  /*1720*/  @P0 BRA `(.L_x_10885) ;  /* 0x0000000000300947 */ /* 0x000fea0003800000 */
[----:B0-----:R-:W0:Y:S01]  /*1730*/  LDC.64 R4, c[0x0][0x218] ;  /* 0x00008600ff047b82 */ /* 0x001e220000000a00 */
[----:B------:R-:W-:Y:S02]  /*1740*/  IMAD R7, R18, 0x200, R19 ;  /* 0x0000020012077824 */ /* 0x000fe400078e0213 */
[----:B------:R-:W-:Y:S02]  /*1750*/  VIADD R19, R19, 0x80 ;  /* 0x0000008013137836 */ /* 0x000fe40000000000 */
[----:B0-----:R-:W-:-:S05]  /*1760*/  IMAD.WIDE.U32 R4, R7, 0x8, R4 ;  /* 0x0000000807047825 */ /* 0x001fca00078e0004 */
[----:B------:R0:W-:Y:S02]  /*1770*/  STG.E.64 desc[UR4][R4.64], R12 ;  /* 0x0000000c04007986 */ /* 0x0001e4000c101b04 */
.L_x_10884:
[----:B------:R-:W-:Y:S05]  /*1780*/  BSYNC B1 ;  /* 0x0000000000017941 */ /* 0x000fea0003800000 */
.L_x_10883:
[----:B------:R-:W-:-:S13]  /*1790*/  ISETP.GE.AND P0, PT, R19, R0, PT ;  /* 0x000000001300720c */ /* 0x000fda0003f06270 */
[----:B0----5:R-:W0:Y:S01]  /*17a0*/  @!P0 LDC.64 R4, c[0x0][0x218] ;  /* 0x00008600ff048b82 */ /* 0x021e220000000a00 */
[----:B------:R-:W-:Y:S01]  /*17b0*/  @!P0 LEA R7, R18, R19, 0x9 ;  /* 0x0000001312078211 */ /* 0x000fe200078e48ff */
[----:B------:R-:W-:-:S04]  /*17c0*/  @!P0 VIADD R19, R19, 0x80 ;  /* 0x0000008013138836 */ /* 0x000fc80000000000 */
[----:B0-----:R-:W-:-:S05]  /*17d0*/  @!P0 IMAD.WIDE.U32 R4, R7, 0x8, R4 ;  /* 0x0000000807048825 */ /* 0x001fca00078e0004 */
[----:B------:R1:W-:Y:S02]  /*17e0*/  @!P0 STG.E.64 desc[UR4][R4.64], R16 ;  /* 0x0000001004008986 */ /* 0x0003e4000c101b04 */
.L_x_10885:
[----:B------:R-:W-:Y:S05]  /*17f0*/  BSYNC B0 ;  /* 0x0000000000007941 */ /* 0x000fea0003800000 */
.L_x_10882:
        /* <DEDUP_REMOVED lines=8> */
        .weak           $__internal_17_$__cuda_sm20_dblrcp_rn_slowpath_v3
        .type           $__internal_17_$__cuda_sm20_dblrcp_rn_slowpath_v3,@function
        .size           $__internal_17_$__cuda_sm20_dblrcp_rn_slowpath_v3,(.L_x_11142 - $__internal_17_$__cuda_sm20_dblrcp_rn_slowpath_v3)
$__internal_17_$__cuda_sm20_dblrcp_rn_slowpath_v3:
        /* <DEDUP_REMOVED lines=11> */
[----:B------:R-:W-:Y:S01]  /*1930*/  IADD3 R9, R7, -0x3fe00000, RZ ;  /* 0xc020000007097810 */ /* 0x000fe20007ffe0ff */
[----:B------:R-:W-:-:S03]  /*1940*/  IMAD.MOV.U32 R8, RZ, RZ, R6 ;  /* 0x000000ffff087224 */ /* 0x000fc600078e0006 */
[----:B------:R-:W0:Y:S03]  /*1950*/  MUFU.RCP64H R11, R9 ;  /* 0x00000009000b7308 */ /* 0x000e260000001800 */
        /* <DEDUP_REMOVED lines=10> */
.L_x_10889:
[----:B------:R-:W-:-:S06]  /*1a00*/  DMUL R6, R6, 8.11296384146066816958e+31 ;  /* 0x4690000006067828 */ /* 0x000fcc0000000000 */
        /* <DEDUP_REMOVED lines=8> */
.L_x_10887:
[----:B------:R-:W-:Y:S01]  /*1a90*/  LOP3.LUT R9, R7, 0x80000, RZ, 0xfc, !PT ;  /* 0x0008000007097812 */ /* 0x000fe200078efcff */
[----:B------:R-:W-:-:S07]  /*1aa0*/  IMAD.MOV.U32 R8, RZ, RZ, R6 ;  /* 0x000000ffff087224 */ /* 0x000fce00078e0006 */
.L_x_10888:
[----:B------:R-:W-:Y:S05]  /*1ab0*/  BSYNC B1 ;  /* 0x0000000000017941 */ /* 0x000fea0003800000 */
.L_x_10886:
[----:B------:R-:W-:-:S04]  /*1ac0*/  IMAD.MOV.U32 R21, RZ, RZ, 0x0 ;  /* 0x00000000ff157424 */ /* 0x000fc800078e00ff */
[----:B------:R-:W-:Y:S05]  /*1ad0*/  RET.REL.NODEC R20 `(_ZN2at6native27unrolled_elementwise_kernelIZZZNS0_19sigmoid_kernel_cudaERNS_18TensorIteratorBaseEENKUlvE0_clEvENKUlvE_clEvEUldE_St5arrayIPcLm2EELi4E23TrivialOffsetCalculatorILi1EjESB_NS0_6memory15LoadWithoutCastENSC_16StoreWithoutCastEEEviT_T0_T2_T3_T4_T5_) ;  /* 0xffffffe414487950 */ /* 0x000fea0003c3ffff */
.L_x_10890:
        /* <DEDUP_REMOVED lines=10> */
.L_x_11142:


//--------------------- .text._ZN2at6native29vectorized_elementwise_kernelILi2EZZZNS0_19sigmoid_kernel_cudaERNS_18TensorIteratorBaseEENKUlvE0_clEvENKUlvE_clEvEUldE_St5arrayIPcLm2EEEEviT0_T1_ --------------------------
	.section	.text._ZN2at6native29vectorized_elementwise_kernelILi2EZZZNS0_19sigmoid_kernel_cudaERNS_18TensorIteratorBaseEENKUlvE0_clEvENKUlvE_clEvEUldE_St5arrayIPcLm2EEEEviT0_T1_,"ax",@progbits
	.align	128
        .global         _ZN2at6native29vectorized_elementwise_kernelILi2EZZZNS0_19sigmoid_kernel_cudaERNS_18TensorIteratorBaseEENKUlvE0_clEvENKUlvE_clEvEUldE_St5arrayIPcLm2EEEEviT0_T1_
        .type           _ZN2at6native29vectorized_elementwise_kernelILi2EZZZNS0_19sigmoid_kernel_cudaERNS_18TensorIteratorBaseEENKUlvE0_clEvENKUlvE_clEvEUldE_St5arrayIPcLm2EEEEviT0_T1_,@function
        .size           _ZN2at6native29vectorized_elementwise_kernelILi2EZZZNS0_19sigmoid_kernel_cudaERNS_18TensorIteratorBaseEENKUlvE0_clEvENKUlvE_clEvEUldE_St5arrayIPcLm2EEEEviT0_T1_,(.L_x_11143 - _ZN2at6native29vectorized_elementwise_kernelILi2EZZZNS0_19sigmoid_kernel_cudaERNS_18TensorIteratorBaseEENKUlvE0_clEvENKUlvE_clEvEUldE_St5arrayIPcLm2EEEEviT0_T1_)
        .other          _ZN2at6native29vectorized_elementwise_kernelILi2EZZZNS0_19sigmoid_kernel_cudaERNS_18TensorIteratorBaseEENKUlvE0_clEvENKUlvE_clEvEUldE_St5arrayIPcLm2EEEEviT0_T1_,@"STO_CUDA_ENTRY STV_DEFAULT"
_ZN2at6native29vectorized_elementwise_kernelILi2EZZZNS0_19sigmoid_kernel_cudaERNS_18TensorIteratorBaseEENKUlvE0_clEvENKUlvE_clEvEUldE_St5arrayIPcLm2EEEEviT0_T1_:
.text._ZN2at6native29vectorized_elementwise_kernelILi2EZZZNS0_19sigmoid_kernel_cudaERNS_18TensorIteratorBaseEENKUlvE0_clEvENKUlvE_clEvEUldE_St5arrayIPcLm2EEEEviT0_T1_:
        /* <DEDUP_REMOVED lines=14> */
[----:B------:R-:W-:Y:S02]  /*00e0*/  IMAD.MOV.U32 R30, RZ, RZ, 0x652b82fe ;  /* 0x652b82feff1e7424 */ /* 0x000fe400078e00ff */
[----:B------:R-:W-:Y:S01]  /*00f0*/  IMAD.MOV.U32 R31, RZ, RZ, 0x3ff71547 ;  /* 0x3ff71547ff1f7424 */ /* 0x000fe200078e00ff */
[----:B------:R-:W-:Y:S01]  /*0100*/  UMOV UR6, 0xfefa39ef ;  /* 0xfefa39ef00067882 */ /* 0x000fe20000000000 */
[----:B------:R-:W-:Y:S01]  /*0110*/  UMOV UR7, 0x3fe62e42 ;  /* 0x3fe62e4200077882 */ /* 0x000fe20000000000 */
[----:B------:R-:W-:Y:S01]  /*0120*/  UMOV UR8, 0x3b39803f ;  /* 0x3b39803f00087882 */ /* 0x000fe20000000000 */
[----:B------:R-:W-:Y:S01]  /*0130*/  UMOV UR9, 0x3c7abc9e ;  /* 0x3c7abc9e00097882 */ /* 0x000fe20000000000 */
[----:B------:R-:W-:Y:S01]  /*0140*/  UMOV UR10, 0x69ce2bdf ;  /* 0x69ce2bdf000a7882 */ /* 0x000fe20000000000 */
[----:B------:R-:W-:Y:S01]  /*0150*/  UMOV UR11, 0x3e5ade15 ;  /* 0x3e5ade15000b7882 */ /* 0x000fe20000000000 */
[----:B------:R-:W5:Y:S04]  /*0160*/  LDG.E.128 R12, desc[UR4][R2.64+0x1000] ;  /* 0x00100004020c7981 */ /* 0x000f68000c1e1d00 */
[----:B------:R0:W5:Y:S01]  /*0170*/  LDG.E.128 R8, desc[UR4][R2.64+0x1800] ;  /* 0x0018000402087981 */ /* 0x000162000c1e1d00 */
        /* <DEDUP_REMOVED lines=16> */
[----:B------:R-:W-:Y:S01]  /*0280*/  BSSY B0, `(.L_x_10892) ;  /* 0x0000035000007945 */ /* 0x000fe20003800000 */
[----:B--2---:R-:W-:-:S02]  /*0290*/  DFMA R4, -R20, R30, 6.75539944105574400000e+15 ;  /* 0x433800001404742b */ /* 0x004fc4000000011e */
[-C--:B------:R-:W-:Y:S02]  /*02a0*/  DFMA R36, -R22, R30.reuse, 6.75539944105574400000e+15 ;  /* 0x433800001624742b */ /* 0x080fe4000000011e */
[----:B---3--:R-:W-:-:S04]  /*02b0*/  DFMA R28, -R16, R30, 6.75539944105574400000e+15 ;  /* 0x43380000101c742b */ /* 0x008fc8000000011e */
[----:B------:R-:W-:Y:S02]  /*02c0*/  DADD R32, R4, -6.75539944105574400000e+15 ;  /* 0xc338000004207429 */ /* 0x000fe40000000000 */
[----:B------:R-:W-:-:S06]  /*02d0*/  DADD R38, R36, -6.75539944105574400000e+15 ;  /* 0xc338000024267429 */ /* 0x000fcc0000000000 */
[----:B------:R-:W-:Y:S02]  /*02e0*/  DFMA R24, R32, -UR6, -R20 ;  /* 0x8000000620187c2b */ /* 0x000fe40008000814 */
[----:B------:R-:W-:-:S06]  /*02f0*/  DFMA R26, R38, -UR6, -R22 ;  /* 0x80000006261a7c2b */ /* 0x000fcc0008000816 */
[----:B------:R-:W-:Y:S01]  /*0300*/  DFMA R32, R32, -UR8, R24 ;  /* 0x8000000820207c2b */ /* 0x000fe20008000018 */
[----:B------:R-:W-:Y:S01]  /*0310*/  IMAD.MOV.U32 R24, RZ, RZ, -0x35dec16 ;  /* 0xfca213eaff187424 */ /* 0x000fe200078e00ff */
[----:B------:R-:W-:Y:S01]  /*0320*/  DFMA R38, R38, -UR8, R26 ;  /* 0x8000000826267c2b */ /* 0x000fe2000800001a */
[----:B------:R-:W-:-:S06]  /*0330*/  IMAD.MOV.U32 R25, RZ, RZ, 0x3e928af3 ;  /* 0x3e928af3ff197424 */ /* 0x000fcc00078e00ff */
[--C-:B0-----:R-:W-:Y:S02]  /*0340*/  DFMA R2, R32, UR10, R24.reuse ;  /* 0x0000000a20027c2b */ /* 0x101fe40008000018 */
[----:B------:R-:W-:-:S06]  /*0350*/  DFMA R26, R38, UR10, R24 ;  /* 0x0000000a261a7c2b */ /* 0x000fcc0008000018 */
[----:B------:R-:W-:Y:S02]  /*0360*/  DFMA R2, R32, R2, UR12 ;  /* 0x0000000c20027e2b */ /* 0x000fe40008000002 */
[----:B------:R-:W-:-:S06]  /*0370*/  DFMA R26, R38, R26, UR12 ;  /* 0x0000000c261a7e2b */ /* 0x000fcc000800001a */
[----:B------:R-:W-:Y:S02]  /*0380*/  DFMA R2, R32, R2, UR14 ;  /* 0x0000000e20027e2b */ /* 0x000fe40008000002 */
[----:B------:R-:W-:-:S06]  /*0390*/  DFMA R26, R38, R26, UR14 ;  /* 0x0000000e261a7e2b */ /* 0x000fcc000800001a */
[----:B------:R-:W-:Y:S02]  /*03a0*/  DFMA R2, R32, R2, UR16 ;  /* 0x0000001020027e2b */ /* 0x000fe40008000002 */
[----:B------:R-:W-:-:S06]  /*03b0*/  DFMA R26, R38, R26, UR16 ;  /* 0x00000010261a7e2b */ /* 0x000fcc000800001a */
[----:B------:R-:W-:Y:S02]  /*03c0*/  DFMA R2, R32, R2, UR18 ;  /* 0x0000001220027e2b */ /* 0x000fe40008000002 */
[----:B------:R-:W-:-:S06]  /*03d0*/  DFMA R26, R38, R26, UR18 ;  /* 0x00000012261a7e2b */ /* 0x000fcc000800001a */
[----:B------:R-:W-:Y:S02]  /*03e0*/  DFMA R2, R32, R2, UR20 ;  /* 0x0000001420027e2b */ /* 0x000fe40008000002 */
[----:B------:R-:W-:Y:S02]  /*03f0*/  DFMA R34, R38, R26, UR20 ;  /* 0x0000001426227e2b */ /* 0x000fe4000800001a */
[----:B------:R-:W-:-:S04]  /*0400*/  DADD R26, R28, -6.75539944105574400000e+15 ;  /* 0xc33800001c1a7429 */ /* 0x000fc80000000000 */
[----:B------:R-:W-:Y:S02]  /*0410*/  DFMA R2, R32, R2, UR22 ;  /* 0x0000001620027e2b */ /* 0x000fe40008000002 */
[----:B------:R-:W-:-:S06]  /*0420*/  DFMA R34, R38, R34, UR22 ;  /* 0x0000001626227e2b */ /* 0x000fcc0008000022 */
[----:B------:R-:W-:Y:S02]  /*0430*/  DFMA R2, R32, R2, UR24 ;  /* 0x0000001820027e2b */ /* 0x000fe40008000002 */
[----:B------:R-:W-:-:S06]  /*0440*/  DFMA R34, R38, R34, UR24 ;  /* 0x0000001826227e2b */ /* 0x000fcc0008000022 */
[----:B------:R-:W-:Y:S02]  /*0450*/  DFMA R2, R32, R2, UR26 ;  /* 0x0000001a20027e2b */ /* 0x000fe40008000002 */
[----:B------:R-:W-:-:S06]  /*0460*/  DFMA R34, R38, R34, UR26 ;  /* 0x0000001a26227e2b */ /* 0x000fcc0008000022 */
[----:B------:R-:W-:Y:S02]  /*0470*/  DFMA R40, R32, R2, 1 ;  /* 0x3ff000002028742b */ /* 0x000fe40000000002 */
[----:B------:R-:W-:-:S06]  /*0480*/  DADD R2, -RZ, -R20 ;  /* 0x00000000ff027229 */ /* 0x000fcc0000000914 */
[----:B------:R-:W-:Y:S02]  /*0490*/  DFMA R32, R32, R40, 1 ;  /* 0x3ff000002020742b */ /* 0x000fe40000000028 */
[----:B------:R-:W-:Y:S02]  /*04a0*/  DFMA R40, R26, -UR6, -R16 ;  /* 0x800000061a287c2b */ /* 0x000fe40008000810 */
[----:B------:R-:W-:-:S04]  /*04b0*/  MOV R7, R3 ;  /* 0x0000000300077202 */ /* 0x000fc80000000f00 */
[----:B------:R-:W-:Y:S02]  /*04c0*/  FSETP.GEU.FTZ.AND P0, PT, |R7|, 4.1917929649353027344, PT ;  /* 0x4086232b0700780b */ /* 0x000fe40003f1e200 */
[----:B------:R-:W-:Y:S01]  /*04d0*/  DFMA R26, R26, -UR8, R40 ;  /* 0x800000081a1a7c2b */ /* 0x000fe20008000028 */
[----:B------:R-:W-:Y:S02]  /*04e0*/  IMAD R3, R4, 0x100000, R33 ;  /* 0x0010000004037824 */ /* 0x000fe400078e0221 */
[----:B------:R-:W-:-:S08]  /*04f0*/  IMAD.MOV.U32 R2, RZ, RZ, R32 ;  /* 0x000000ffff027224 */ /* 0x000fd000078e0020 */
[----:B------:R-:W-:Y:S05]  /*0500*/  @!P0 BRA `(.L_x_10893) ;  /* 0x0000000000308947 */ /* 0x000fea0003800000 */
[----:B------:R-:W-:Y:S01]  /*0510*/  FSETP.GEU.FTZ.AND P1, PT, |R7|, 4.2275390625, PT ;  /* 0x408748000700780b */ /* 0x000fe20003f3e200 */
[C---:B------:R-:W-:Y:S02]  /*0520*/  DADD R40, -R20.reuse, +INF ;  /* 0x7ff0000014287429 */ /* 0x040fe40000000100 */
[----:B------:R-:W-:-:S08]  /*0530*/  DSETP.GT.AND P0, PT, R20, RZ, PT ;  /* 0x000000ff1400722a */ /* 0x000fd00003f04000 */
[----:B------:R-:W-:Y:S02]  /*0540*/  FSEL R3, R41, RZ, !P0 ;  /* 0x000000ff29037208 */ /* 0x000fe40004000000 */
[----:B------:R-:W-:-:S04]  /*0550*/  @!P1 LEA.HI R2, R4, R4, RZ, 0x1 ;  /* 0x0000000404029211 */ /* 0x000fc800078f08ff */
[----:B------:R-:W-:Y:S02]  /*0560*/  @!P1 SHF.R.S32.HI R5, RZ, 0x1, R2 ;  /* 0x00000001ff059819 */ /* 0x000fe40000011402 */
[----:B------:R-:W-:-:S03]  /*0570*/  FSEL R2, R40, RZ, !P0 ;  /* 0x000000ff28027208 */ /* 0x000fc60004000000 */
[----:B------:R-:W-:Y:S02]  /*0580*/  @!P1 IMAD.IADD R4, R4, 0x1, -R5 ;  /* 0x0000000104049824 */ /* 0x000fe400078e0a05 */
[----:B------:R-:W-:-:S03]  /*0590*/  @!P1 IMAD R33, R5, 0x100000, R33 ;  /* 0x0010000005219824 */ /* 0x000fc600078e0221 */
[----:B------:R-:W-:Y:S01]  /*05a0*/  @!P1 LEA R5, R4, 0x3ff00000, 0x14 ;  /* 0x3ff0000004059811 */ /* 0x000fe200078ea0ff */
[----:B------:R-:W-:-:S06]  /*05b0*/  @!P1 IMAD.MOV.U32 R4, RZ, RZ, RZ ;  /* 0x000000ffff049224 */ /* 0x000fcc00078e00ff */
[----:B------:R-:W-:-:S11]  /*05c0*/  @!P1 DMUL R2, R32, R4 ;  /* 0x0000000420029228 */ /* 0x000fd60000000000 */
.L_x_10893:
[----:B------:R-:W-:Y:S05]  /*05d0*/  BSYNC B0 ;  /* 0x0000000000007941 */ /* 0x000fea0003800000 */
.L_x_10892:
[----:B------:R-:W-:Y:S01]  /*05e0*/  DADD R20, -RZ, -R22 ;  /* 0x00000000ff147229 */ /* 0x000fe20000000916 */
[----:B------:R-:W-:Y:S01]  /*05f0*/  BSSY B0, `(.L_x_10894) ;  /* 0x000001d000007945 */ /* 0x000fe20003800000 */
[----:B------:R-:W-:Y:S02]  /*0600*/  DFMA R32, -R18, R30, 6.75539944105574400000e+15 ;  /* 0x433800001220742b */ /* 0x000fe4000000011e */
[----:B------:R-:W-:Y:S02]  /*0610*/  DFMA R4, R26, UR10, R24 ;  /* 0x0000000a1a047c2b */ /* 0x000fe40008000018 */
[----:B------:R-:W-:-:S04]  /*0620*/  DFMA R40, R38, R34, 1 ;  /* 0x3ff000002628742b */ /* 0x000fc80000000022 */
[----:B------:R-:W-:Y:S01]  /*0630*/  MOV R7, R21 ;  /* 0x0000001500077202 */ /* 0x000fe20000000f00 */
[----:B------:R-:W-:Y:S02]  /*0640*/  DADD R34, R32, -6.75539944105574400000e+15 ;  /* 0xc338000020227429 */ /* 0x000fe40000000000 */
[----:B------:R-:W-:Y:S01]  /*0650*/  DFMA R4, R26, R4, UR12 ;  /* 0x0000000c1a047e2b */ /* 0x000fe20008000004 */
[----:B------:R-:W-:Y:S01]  /*0660*/  FSETP.GEU.FTZ.AND P0, PT, |R7|, 4.1917929649353027344, PT ;  /* 0x4086232b0700780b */ /* 0x000fe20003f1e200 */
[----:B------:R-:W-:Y:S02]  /*0670*/  DFMA R38, R38, R40, 1 ;  /* 0x3ff000002626742b */ /* 0x000fe40000000028 */
[----:B-----5:R-:W-:Y:S02]  /*0680*/  DFMA R20, -R12, R30, 6.75539944105574400000e+15 ;  /* 0x433800000c14742b */ /* 0x020fe4000000011e */
[----:B------:R-:W-:Y:S02]  /*0690*/  DFMA R40, R34, -UR6, -R18 ;  /* 0x8000000622287c2b */ /* 0x000fe40008000812 */
[----:B------:R-:W-:-:S06]  /*06a0*/  DFMA R4, R26, R4, UR14 ;  /* 0x0000000e1a047e2b */ /* 0x000fcc0008000004 */
[----:B------:R-:W-:Y:S02]  /*06b0*/  DFMA R34, R34, -UR8, R40 ;  /* 0x8000000822227c2b */ /* 0x000fe40008000028 */
[----:B------:R-:W-:Y:S01]  /*06c0*/  DFMA R40, R26, R4, UR16 ;  /* 0x000000101a287e2b */ /* 0x000fe20008000004 */
[----:B------:R-:W-:Y:S02]  /*06d0*/  IMAD R5, R36, 0x100000, R39 ;  /* 0x0010000024057824 */ /* 0x000fe400078e0227 */
[----:B------:R-:W-:Y:S01]  /*06e0*/  IMAD.MOV.U32 R4, RZ, RZ, R38 ;  /* 0x000000ffff047224 */ /* 0x000fe200078e0026 */
[----:B------:R-:W-:Y:S07]  /*06f0*/  @!P0 BRA `(.L_x_10895) ;  /* 0x0000000000308947 */ /* 0x000fee0003800000 */
[----:B------:R-:W-:Y:S01]  /*0700*/  FSETP.GEU.FTZ.AND P1, PT, |R7|, 4.2275390625, PT ;  /* 0x408748000700780b */ /* 0x000fe20003f3e200 */
[C---:B------:R-:W-:Y:S02]  /*0710*/  DSETP.GT.AND P0, PT, R22.reuse, RZ, PT ;  /* 0x000000ff1600722a */ /* 0x040fe40003f04000 */
[----:B------:R-:W-:-:S10]  /*0720*/  DADD R22, -R22, +INF ;  /* 0x7ff0000016167429 */ /* 0x000fd40000000100 */
[----:B------:R-:W-:Y:S02]  /*0730*/  @!P1 LEA.HI R4, R36, R36, RZ, 0x1 ;  /* 0x0000002424049211 */ /* 0x000fe400078f08ff */
[----:B------:R-:W-:Y:S02]  /*0740*/  FSEL R5, R23, RZ, !P0 ;  /* 0x000000ff17057208 */ /* 0x000fe40004000000 */
[----:B------:R-:W-:Y:S02]  /*0750*/  @!P1 SHF.R.S32.HI R7, RZ, 0x1, R4 ;  /* 0x00000001ff079819 */ /* 0x000fe40000011404 */
[----:B------:R-:W-:Y:S01]  /*0760*/  FSEL R4, R22, RZ, !P0 ;  /* 0x000000ff16047208 */ /* 0x000fe20004000000 */
[----:B------:R-:W-:Y:S02]  /*0770*/  @!P1 IMAD.MOV.U32 R22, RZ, RZ, RZ ;  /* 0x000000ffff169224 */ /* 0x000fe400078e00ff */
[----:B------:R-:W-:Y:S02]  /*0780*/  @!P1 IMAD.IADD R36, R36, 0x1, -R7 ;  /* 0x0000000124249824 */ /* 0x000fe400078e0a07 */
[----:B------:R-:W-:-:S03]  /*0790*/  @!P1 IMAD R39, R7, 0x100000, R39 ;  /* 0x0010000007279824 */ /* 0x000fc600078e0227 */
[----:B------:R-:W-:-:S06]  /*07a0*/  @!P1 LEA R23, R36, 0x3ff00000, 0x14 ;  /* 0x3ff0000024179811 */ /* 0x000fcc00078ea0ff */
[----:B------:R-:W-:-:S11]  /*07b0*/  @!P1 DMUL R4, R38, R22 ;  /* 0x0000001626049228 */ /* 0x000fd60000000000 */
.L_x_10895:
[----:B------:R-:W-:Y:S05]  /*07c0*/  BSYNC B0 ;  /* 0x0000000000007941 */ /* 0x000fea0003800000 */
.L_x_10894:
[----:B------:R-:W-:Y:S01]  /*07d0*/  DADD R22, R20, -6.75539944105574400000e+15 ;  /* 0xc338000014167429 */ /* 0x000fe20000000000 */
[----:B------:R-:W-:Y:S01]  /*07e0*/  BSSY B0, `(.L_x_10896) ;  /* 0x000002b000007945 */ /* 0x000fe20003800000 */
[----:B------:R-:W-:Y:S02]  /*07f0*/  DFMA R40, R26, R40, UR18 ;  /* 0x000000121a287e2b */ /* 0x000fe40008000028 */
[----:B------:R-:W-:-:S04]  /*0800*/  DFMA R36, R34, UR10, R24 ;  /* 0x0000000a22247c2b */ /* 0x000fc80008000018 */
[----:B------:R-:W-:Y:S02]  /*0810*/  DFMA R38, R22, -UR6, -R12 ;  /* 0x8000000616267c2b */ /* 0x000fe4000800080c */
[----:B------:R-:W-:Y:S02]  /*0820*/  DFMA R40, R26, R40, UR20 ;  /* 0x000000141a287e2b */ /* 0x000fe40008000028 */
[----:B------:R-:W-:-:S04]  /*0830*/  DFMA R36, R34, R36, UR12 ;  /* 0x0000000c22247e2b */ /* 0x000fc80008000024 */
[----:B------:R-:W-:Y:S02]  /*0840*/  DFMA R22, R22, -UR8, R38 ;  /* 0x8000000816167c2b */ /* 0x000fe40008000026 */
[----:B------:R-:W-:Y:S02]  /*0850*/  DFMA R38, R26, R40, UR22 ;  /* 0x000000161a267e2b */ /* 0x000fe40008000028 */
[----:B------:R-:W-:-:S04]  /*0860*/  DFMA R42, R34, R36, UR14 ;  /* 0x0000000e222a7e2b */ /* 0x000fc80008000024 */
[----:B------:R-:W-:Y:S02]  /*0870*/  DFMA R40, R22, UR10, R24 ;  /* 0x0000000a16287c2b */ /* 0x000fe40008000018 */
[----:B------:R-:W-:Y:S02]  /*0880*/  DFMA R36, R26, R38, UR24 ;  /* 0x000000181a247e2b */ /* 0x000fe40008000026 */
[----:B------:R-:W-:-:S04]  /*0890*/  DFMA R38, R34, R42, UR16 ;  /* 0x0000001022267e2b */ /* 0x000fc8000800002a */
[----:B------:R-:W-:Y:S02]  /*08a0*/  DFMA R40, R22, R40, UR12 ;  /* 0x0000000c16287e2b */ /* 0x000fe40008000028 */
[----:B------:R-:W-:Y:S02]  /*08b0*/  DFMA R36, R26, R36, UR26 ;  /* 0x0000001a1a247e2b */ /* 0x000fe40008000024 */
[----:B------:R-:W-:-:S04]  /*08c0*/  DFMA R38, R34, R38, UR18 ;  /* 0x0000001222267e2b */ /* 0x000fc80008000026 */
[----:B------:R-:W-:Y:S02]  /*08d0*/  DFMA R40, R22, R40, UR14 ;  /* 0x0000000e16287e2b */ /* 0x000fe40008000028 */
[----:B------:R-:W-:Y:S02]  /*08e0*/  DFMA R36, R26, R36, 1 ;  /* 0x3ff000001a24742b */ /* 0x000fe40000000024 */
[----:B------:R-:W-:-:S04]  /*08f0*/  DFMA R38, R34, R38, UR20 ;  /* 0x0000001422267e2b */ /* 0x000fc80008000026 */
[----:B------:R-:W-:Y:S02]  /*0900*/  DFMA R42, R22, R40, UR16 ;  /* 0x00000010162a7e2b */ /* 0x000fe40008000028 */
[----:B------:R-:W-:Y:S02]  /*0910*/  DFMA R36, R26, R36, 1 ;  /* 0x3ff000001a24742b */ /* 0x000fe40000000024 */
[----:B------:R-:W-:Y:S02]  /*0920*/  DADD R26, -RZ, -R16 ;  /* 0x00000000ff1a7229 */ /* 0x000fe40000000910 */
[----:B------:R-:W-:Y:S02]  /*0930*/  DFMA R40, R34, R38, UR22 ;  /* 0x0000001622287e2b */ /* 0x000fe40008000026 */
[----:B------:R-:W-:-:S04]  /*0940*/  DFMA R38, R22, R42, UR18 ;  /* 0x0000001216267e2b */ /* 0x000fc8000800002a */
[----:B------:R-:W-:Y:S02]  /*0950*/  IMAD.MOV.U32 R26, RZ, RZ, R36 ;  /* 0x000000ffff1a7224 */ /* 0x000fe400078e0024 */
[----:B------:R-:W-:Y:S01]  /*0960*/  MOV R7, R27 ;  /* 0x0000001b00077202 */ /* 0x000fe20000000f00 */
[----:B------:R-:W-:Y:S01]  /*0970*/  DFMA R40, R34, R40, UR24 ;  /* 0x0000001822287e2b */ /* 0x000fe20008000028 */
[----:B------:R-:W-:Y:S01]  /*0980*/  IMAD R27, R28, 0x100000, R37 ;  /* 0x001000001c1b7824 */ /* 0x000fe200078e0225 */
[----:B------:R-:W-:Y:S01]  /*0990*/  DFMA R38, R22, R38, UR20 ;  /* 0x0000001416267e2b */ /* 0x000fe20008000026 */
[----:B------:R-:W-:-:S05]  /*09a0*/  FSETP.GEU.FTZ.AND P0, PT, |R7|, 4.1917929649353027344, PT ;  /* 0x4086232b0700780b */ /* 0x000fca0003f1e200 */
[----:B------:R-:W-:-:S08]  /*09b0*/  DFMA R40, R34, R40, UR26 ;  /* 0x0000001a22287e2b */ /* 0x000fd00008000028 */
[----:B------:R-:W-:Y:S05]  /*09c0*/  @!P0 BRA `(.L_x_10897) ;  /* 0x0000000000308947 */ /* 0x000fea0003800000 */
[----:B------:R-:W-:Y:S01]  /*09d0*/  FSETP.GEU.FTZ.AND P1, PT, |R7|, 4.2275390625, PT ;  /* 0x408748000700780b */ /* 0x000fe20003f3e200 */
[C---:B------:R-:W-:Y:S02]  /*09e0*/  DSETP.GT.AND P0, PT, R16.reuse, RZ, PT ;  /* 0x000000ff1000722a */ /* 0x040fe40003f04000 */
[----:B------:R-:W-:-:S10]  /*09f0*/  DADD R16, -R16, +INF ;  /* 0x7ff0000010107429 */ /* 0x000fd40000000100 */
[----:B------:R-:W-:Y:S02]  /*0a00*/  @!P1 LEA.HI R7, R28, R28, RZ, 0x1 ;  /* 0x0000001c1c079211 */ /* 0x000fe400078f08ff */
[----:B------:R-:W-:Y:S01]  /*0a10*/  FSEL R26, R16, RZ, !P0 ;  /* 0x000000ff101a7208 */ /* 0x000fe20004000000 */
[----:B------:R-:W-:Y:S01]  /*0a20*/  @!P1 IMAD.MOV.U32 R16, RZ, RZ, RZ ;  /* 0x000000ffff109224 */ /* 0x000fe200078e00ff */
[----:B------:R-:W-:Y:S02]  /*0a30*/  @!P1 SHF.R.S32.HI R7, RZ, 0x1, R7 ;  /* 0x00000001ff079819 */ /* 0x000fe40000011407 */
[----:B------:R-:W-:-:S03]  /*0a40*/  FSEL R27, R17, RZ, !P0 ;  /* 0x000000ff111b7208 */ /* 0x000fc60004000000 */
[----:B------:R-:W-:Y:S02]  /*0a50*/  @!P1 IMAD.IADD R28, R28, 0x1, -R7 ;  /* 0x000000011c1c9824 */ /* 0x000fe400078e0a07 */
[----:B------:R-:W-:-:S03]  /*0a60*/  @!P1 IMAD R37, R7, 0x100000, R37 ;  /* 0x0010000007259824 */ /* 0x000fc600078e0225 */
[----:B------:R-:W-:-:S06]  /*0a70*/  @!P1 LEA R17, R28, 0x3ff00000, 0x14 ;  /* 0x3ff000001c119811 */ /* 0x000fcc00078ea0ff */
[----:B------:R-:W-:-:S11]  /*0a80*/  @!P1 DMUL R26, R36, R16 ;  /* 0x00000010241a9228 */ /* 0x000fd60000000000 */
.L_x_10897:
[----:B------:R-:W-:Y:S05]  /*0a90*/  BSYNC B0 ;  /* 0x0000000000007941 */ /* 0x000fea0003800000 */
.L_x_10896:
[----:B------:R-:W-:Y:S01]  /*0aa0*/  DADD R16, -RZ, -R18 ;  /* 0x00000000ff107229 */ /* 0x000fe20000000912 */
[----:B------:R-:W-:Y:S01]  /*0ab0*/  BSSY B0, `(.L_x_10898) ;  /* 0x000001a000007945 */ /* 0x000fe20003800000 */
[----:B------:R-:W-:Y:S02]  /*0ac0*/  DFMA R40, R34, R40, 1 ;  /* 0x3ff000002228742b */ /* 0x000fe40000000028 */
[----:B------:R-:W-:Y:S02]  /*0ad0*/  DFMA R28, R22, R38, UR22 ;  /* 0x00000016161c7e2b */ /* 0x000fe40008000026 */
[----:B------:R-:W-:-:S04]  /*0ae0*/  DFMA R36, -R14, R30, 6.75539944105574400000e+15 ;  /* 0x433800000e24742b */ /* 0x000fc8000000011e */
[----:B------:R-:W-:Y:S01]  /*0af0*/  MOV R7, R17 ;  /* 0x0000001100077202 */ /* 0x000fe20000000f00 */
[----:B------:R-:W-:Y:S02]  /*0b00*/  DFMA R38, R34, R40, 1 ;  /* 0x3ff000002226742b */ /* 0x000fe40000000028 */
[----:B------:R-:W-:Y:S01]  /*0b10*/  DFMA R28, R22, R28, UR24 ;  /* 0x00000018161c7e2b */ /* 0x000fe2000800001c */
[----:B------:R-:W-:Y:S01]  /*0b20*/  FSETP.GEU.FTZ.AND P0, PT, |R7|, 4.1917929649353027344, PT ;  /* 0x4086232b0700780b */ /* 0x000fe20003f1e200 */
[----:B------:R-:W-:Y:S02]  /*0b30*/  DFMA R16, -R8, R30, 6.75539944105574400000e+15 ;  /* 0x433800000810742b */ /* 0x000fe4000000011e */
[----:B------:R-:W-:-:S04]  /*0b40*/  DADD R34, R36, -6.75539944105574400000e+15 ;  /* 0xc338000024227429 */ /* 0x000fc80000000000 */
[----:B------:R-:W-:Y:S01]  /*0b50*/  DFMA R40, R22, R28, UR26 ;  /* 0x0000001a16287e2b */ /* 0x000fe2000800001c */
[----:B------:R-:W-:Y:S02]  /*0b60*/  IMAD R29, R32, 0x100000, R39 ;  /* 0x00100000201d7824 */ /* 0x000fe400078e0227 */
[----:B------:R-:W-:-:S03]  /*0b70*/  IMAD.MOV.U32 R28, RZ, RZ, R38 ;  /* 0x000000ffff1c7224 */ /* 0x000fc600078e0026 */
        /* <DEDUP_REMOVED lines=13> */
.L_x_10899:
[----:B------:R-:W-:Y:S05]  /*0c50*/  BSYNC B0 ;  /* 0x0000000000007941 */ /* 0x000fea0003800000 */
.L_x_10898:
[----:B------:R-:W-:Y:S01]  /*0c60*/  DFMA R18, R34, -UR6, -R14 ;  /* 0x8000000622127c2b */ /* 0x000fe2000800080e */
[----:B------:R-:W-:Y:S01]  /*0c70*/  BSSY B0, `(.L_x_10900) ;  /* 0x000001f000007945 */ /* 0x000fe20003800000 */
[----:B------:R-:W-:Y:S02]  /*0c80*/  DFMA R40, R22, R40, 1 ;  /* 0x3ff000001628742b */ /* 0x000fe40000000028 */
[----:B------:R-:W-:Y:S02]  /*0c90*/  DADD R32, R16, -6.75539944105574400000e+15 ;  /* 0xc338000010207429 */ /* 0x000fe40000000000 */
[----:B------:R-:W-:Y:S02]  /*0ca0*/  DFMA R30, -R10, R30, 6.75539944105574400000e+15 ;  /* 0x433800000a1e742b */ /* 0x000fe4000000011e */
[----:B------:R-:W-:Y:S02]  /*0cb0*/  DFMA R18, R34, -UR8, R18 ;  /* 0x8000000822127c2b */ /* 0x000fe40008000012 */
[----:B------:R-:W-:-:S02]  /*0cc0*/  DFMA R34, R22, R40, 1 ;  /* 0x3ff000001622742b */ /* 0x000fc40000000028 */
[----:B------:R-:W-:Y:S02]  /*0cd0*/  DADD R22, -RZ, -R12 ;  /* 0x00000000ff167229 */ /* 0x000fe4000000090c */
[----:B------:R-:W-:Y:S02]  /*0ce0*/  DFMA R40, R32, -UR6, -R8 ;  /* 0x8000000620287c2b */ /* 0x000fe40008000808 */
[----:B------:R-:W-:-:S06]  /*0cf0*/  DADD R38, R30, -6.75539944105574400000e+15 ;  /* 0xc33800001e267429 */ /* 0x000fcc0000000000 */
[----:B------:R-:W-:Y:S01]  /*0d00*/  MOV R7, R23 ;  /* 0x0000001700077202 */ /* 0x000fe20000000f00 */
[----:B------:R-:W-:Y:S02]  /*0d10*/  DFMA R32, R32, -UR8, R40 ;  /* 0x8000000820207c2b */ /* 0x000fe40008000028 */
[----:B------:R-:W-:Y:S01]  /*0d20*/  DFMA R40, R38, -UR6, -R10 ;  /* 0x8000000626287c2b */ /* 0x000fe2000800080a */
[----:B------:R-:W-:Y:S01]  /*0d30*/  FSETP.GEU.FTZ.AND P0, PT, |R7|, 4.1917929649353027344, PT ;  /* 0x4086232b0700780b */ /* 0x000fe20003f1e200 */
[----:B------:R-:W-:-:S06]  /*0d40*/  DFMA R22, R18, UR10, R24 ;  /* 0x0000000a12167c2b */ /* 0x000fcc0008000018 */
        /* <DEDUP_REMOVED lines=17> */
.L_x_10901:
[----:B------:R-:W-:Y:S05]  /*0e60*/  BSYNC B0 ;  /* 0x0000000000007941 */ /* 0x000fea0003800000 */
.L_x_10900:
[--C-:B------:R-:W-:Y:S01]  /*0e70*/  DFMA R12, R32, UR10, R24.reuse ;  /* 0x0000000a200c7c2b */ /* 0x100fe20008000018 */
[----:B------:R-:W-:Y:S01]  /*0e80*/  BSSY B0, `(.L_x_10902) ;  /* 0x0000038000007945 */ /* 0x000fe20003800000 */
[----:B------:R-:W-:Y:S02]  /*0e90*/  DFMA R24, R38, UR10, R24 ;  /* 0x0000000a26187c2b */ /* 0x000fe40008000018 */
[----:B------:R-:W-:Y:S02]  /*0ea0*/  DFMA R40, R18, R40, UR14 ;  /* 0x0000000e12287e2b */ /* 0x000fe40008000028 */
[----:B------:R-:W-:Y:S02]  /*0eb0*/  DADD R20, -RZ, -R14 ;  /* 0x00000000ff147229 */ /* 0x000fe4000000090e */
[----:B------:R-:W-:Y:S02]  /*0ec0*/  DFMA R12, R32, R12, UR12 ;  /* 0x0000000c200c7e2b */ /* 0x000fe4000800000c */
[----:B------:R-:W-:-:S02]  /*0ed0*/  DFMA R24, R38, R24, UR12 ;  /* 0x0000000c26187e2b */ /* 0x000fc40008000018 */
[----:B------:R-:W-:-:S04]  /*0ee0*/  DFMA R40, R18, R40, UR16 ;  /* 0x0000001012287e2b */ /* 0x000fc80008000028 */
[----:B------:R-:W-:Y:S01]  /*0ef0*/  DFMA R12, R32, R12, UR14 ;  /* 0x0000000e200c7e2b */ /* 0x000fe2000800000c */
[----:B------:R-:W-:Y:S01]  /*0f00*/  FSETP.GEU.FTZ.AND P0, PT, |R21|, 4.1917929649353027344, PT ;  /* 0x4086232b1500780b */ /* 0x000fe20003f1e200 */
[----:B------:R-:W-:Y:S02]  /*0f10*/  DFMA R24, R38, R24, UR14 ;  /* 0x0000000e26187e2b */ /* 0x000fe40008000018 */
[----:B------:R-:W-:-:S04]  /*0f20*/  DFMA R40, R18, R40, UR18 ;  /* 0x0000001212287e2b */ /* 0x000fc80008000028 */
[----:B------:R-:W-:Y:S02]  /*0f30*/  DFMA R12, R32, R12, UR16 ;  /* 0x00000010200c7e2b */ /* 0x000fe4000800000c */
        /* <DEDUP_REMOVED lines=13> */
[----:B------:R-:W-:-:S04]  /*1010*/  DFMA R40, R18, R40, 1 ;  /* 0x3ff000001228742b */ /* 0x000fc80000000028 */
[----:B------:R-:W-:Y:S02]  /*1020*/  DFMA R12, R32, R12, UR26 ;  /* 0x0000001a200c7e2b */ /* 0x000fe4000800000c */
[----:B------:R-:W-:Y:S02]  /*1030*/  DFMA R42, R38, R24, UR26 ;  /* 0x0000001a262a7e2b */ /* 0x000fe40008000018 */
[----:B------:R-:W-:Y:S02]  /*1040*/  DFMA R18, R18, R40, 1 ;  /* 0x3ff000001212742b */ /* 0x000fe40000000028 */
[----:B------:R-:W-:Y:S02]  /*1050*/  DADD R24, -RZ, -R10 ;  /* 0x00000000ff187229 */ /* 0x000fe4000000090a */
[----:B------:R-:W-:Y:S02]  /*1060*/  DFMA R34, R32, R12, 1 ;  /* 0x3ff000002022742b */ /* 0x000fe4000000000c */
[----:B------:R-:W-:-:S02]  /*1070*/  DFMA R12, R38, R42, 1 ;  /* 0x3ff00000260c742b */ /* 0x000fc4000000002a */
[----:B------:R-:W-:Y:S02]  /*1080*/  DADD R40, -RZ, -R8 ;  /* 0x00000000ff287229 */ /* 0x000fe40000000908 */
[----:B------:R-:W-:Y:S02]  /*1090*/  IMAD.MOV.U32 R24, RZ, RZ, R18 ;  /* 0x000000ffff187224 */ /* 0x000fe400078e0012 */
[----:B------:R-:W-:Y:S01]  /*10a0*/  DFMA R32, R32, R34, 1 ;  /* 0x3ff000002020742b */ /* 0x000fe20000000022 */
[----:B------:R-:W-:Y:S01]  /*10b0*/  IMAD.MOV.U32 R20, RZ, RZ, R25 ;  /* 0x000000ffff147224 */ /* 0x000fe200078e0019 */
[----:B------:R-:W-:Y:S01]  /*10c0*/  DFMA R12, R38, R12, 1 ;  /* 0x3ff00000260c742b */ /* 0x000fe2000000000c */
[----:B------:R-:W-:-:S03]  /*10d0*/  IMAD R25, R36, 0x100000, R19 ;  /* 0x0010000024197824 */ /* 0x000fc600078e0213 */
[----:B------:R-:W-:Y:S02]  /*10e0*/  MOV R7, R41 ;  /* 0x0000002900077202 */ /* 0x000fe40000000f00 */
[----:B------:R-:W-:Y:S02]  /*10f0*/  FSETP.GEU.FTZ.AND P3, PT, |R20|, 4.1917929649353027344, PT ;  /* 0x4086232b1400780b */ /* 0x000fe40003f7e200 */
[----:B------:R-:W-:Y:S01]  /*1100*/  FSETP.GEU.FTZ.AND P2, PT, |R7|, 4.1917929649353027344, PT ;  /* 0x4086232b0700780b */ /* 0x000fe20003f5e200 */
[----:B------:R-:W-:Y:S02]  /*1110*/  IMAD R39, R16, 0x100000, R33 ;  /* 0x0010000010277824 */ /* 0x000fe400078e0221 */
[----:B------:R-:W-:Y:S01]  /*1120*/  IMAD R35, R30, 0x100000, R13 ;  /* 0x001000001e237824 */ /* 0x000fe200078e020d */
[----:B------:R-:W-:Y:S09]  /*1130*/  @!P0 BRA `(.L_x_10903) ;  /* 0x0000000000308947 */ /* 0x000ff20003800000 */
        /* <DEDUP_REMOVED lines=12> */
.L_x_10903:
[----:B------:R-:W-:Y:S05]  /*1200*/  BSYNC B0 ;  /* 0x0000000000007941 */ /* 0x000fea0003800000 */
.L_x_10902:
[----:B------:R-:W-:Y:S01]  /*1210*/  BSSY B0, `(.L_x_10904) ;  /* 0x0000011000007945 */ /* 0x000fe20003800000 */
[----:B------:R-:W-:Y:S02]  /*1220*/  IMAD.MOV.U32 R18, RZ, RZ, R32 ;  /* 0x000000ffff127224 */ /* 0x000fe400078e0020 */
[----:B------:R-:W-:Y:S02]  /*1230*/  IMAD.MOV.U32 R19, RZ, RZ, R39 ;  /* 0x000000ffff137224 */ /* 0x000fe400078e0027 */
        /* <DEDUP_REMOVED lines=14> */
.L_x_10905:
[----:B------:R-:W-:Y:S05]  /*1320*/  BSYNC B0 ;  /* 0x0000000000007941 */ /* 0x000fea0003800000 */
.L_x_10904:
[----:B------:R-:W-:Y:S04]  /*1330*/  BSSY B0, `(.L_x_10906) ;  /* 0x000000e000007945 */ /* 0x000fe80003800000 */
[----:B------:R-:W-:Y:S05]  /*1340*/  @!P3 BRA `(.L_x_10907) ;  /* 0x000000000030b947 */ /* 0x000fea0003800000 */
        /* <DEDUP_REMOVED lines=12> */
.L_x_10907:
[----:B------:R-:W-:Y:S05]  /*1410*/  BSYNC B0 ;  /* 0x0000000000007941 */ /* 0x000fea0003800000 */
.L_x_10906:
[----:B------:R-:W-:Y:S01]  /*1420*/  DADD R8, R4, 1 ;  /* 0x3ff0000004087429 */ /* 0x000fe20000000000 */
[----:B------:R-:W0:Y:S01]  /*1430*/  LDC.64 R16, c[0x0][0x218] ;  /* 0x00008600ff107b82 */ /* 0x000e220000000a00 */
[----:B------:R-:W-:Y:S01]  /*1440*/  BSSY B1, `(.L_x_10908) ;  /* 0x0000014000017945 */ /* 0x000fe20003800000 */
[----:B------:R-:W-:-:S03]  /*1450*/  DADD R20, R34, 1 ;  /* 0x3ff0000022147429 */ /* 0x000fc60000000000 */
[----:B------:R-:W1:Y:S04]  /*1460*/  MUFU.RCP64H R5, R9 ;  /* 0x0000000900057308 */ /* 0x000e680000001800 */
[----:B------:R-:W-:-:S04]  /*1470*/  IADD3 R4, R9, 0x300402, RZ ;  /* 0x0030040209047810 */ /* 0x000fc80007ffe0ff */
[----:B------:R-:W-:Y:S02]  /*1480*/  FSETP.GEU.AND P0, PT, |R4|, 5.8789094863358348022e-39, PT ;  /* 0x004004020400780b */ /* 0x000fe40003f0e200 */
[----:B-1----:R-:W-:Y:S01]  /*1490*/  DFMA R10, -R8, R4, 1 ;  /* 0x3ff00000080a742b */ /* 0x002fe20000000104 */
[----:B0-----:R-:W-:Y:S01]  /*14a0*/  IMAD.WIDE.U32 R16, R6, 0x8, R16 ;  /* 0x0000000806107825 */ /* 0x001fe200078e0010 */
[----:B------:R-:W-:-:S06]  /*14b0*/  DADD R6, R2, 1 ;  /* 0x3ff0000002067429 */ /* 0x000fcc0000000000 */
[----:B------:R-:W-:Y:S01]  /*14c0*/  DFMA R10, R10, R10, R10 ;  /* 0x0000000a0a0a722b */ /* 0x000fe2000000000a */
[----:B------:R-:W-:-:S07]  /*14d0*/  IMAD.WIDE R16, R0, 0x10, R16 ;  /* 0x0000001000107825 */ /* 0x000fce00078e0210 */
[----:B------:R-:W-:-:S08]  /*14e0*/  DFMA R10, R4, R10, R4 ;  /* 0x0000000a040a722b */ /* 0x000fd00000000004 */
[----:B------:R-:W-:-:S08]  /*14f0*/  DFMA R14, -R8, R10, 1 ;  /* 0x3ff00000080e742b */ /* 0x000fd0000000010a */
[----:B------:R-:W-:Y:S01]  /*1500*/  DFMA R14, R10, R14, R10 ;  /* 0x0000000e0a0e722b */ /* 0x000fe2000000000a */
[----:B------:R-:W-:Y:S10]  /*1510*/  @P0 BRA `(.L_x_10909) ;  /* 0x0000000000180947 */ /* 0x000ff40003800000 */
[----:B------:R-:W-:Y:S02]  /*1520*/  LOP3.LUT R2, R9, 0x7fffffff, RZ, 0xc0, !PT ;  /* 0x7fffffff09027812 */ /* 0x000fe400078ec0ff */
[----:B------:R-:W-:-:S03]  /*1530*/  MOV R0, 0x1560 ;  /* 0x0000156000007802 */ /* 0x000fc60000000f00 */
[----:B------:R-:W-:-:S07]  /*1540*/  VIADD R2, R2, 0xfff00000 ;  /* 0xfff0000002027836 */ /* 0x000fce0000000000 */
[----:B------:R-:W-:Y:S05]  /*1550*/  CALL.REL.NOINC `($__internal_18_$__cuda_sm20_dblrcp_rn_slowpath_v3) ;  /* 0x0000003800847944 */ /* 0x000fea0003c00000 */
[----:B------:R-:W-:Y:S02]  /*1560*/  IMAD.MOV.U32 R14, RZ, RZ, R12 ;  /* 0x000000ffff0e7224 */ /* 0x000fe400078e000c */
[----:B------:R-:W-:-:S07]  /*1570*/  IMAD.MOV.U32 R15, RZ, RZ, R13 ;  /* 0x000000ffff0f7224 */ /* 0x000fce00078e000d */
.L_x_10909:
[----:B------:R-:W-:Y:S05]  /*1580*/  BSYNC B1 ;  /* 0x0000000000017941 */ /* 0x000fea0003800000 */
.L_x_10908:
[----:B------:R-:W0:Y:S01]  /*1590*/  MUFU.RCP64H R3, R7 ;  /* 0x0000000700037308 */ /* 0x000e220000001800 */
[----:B------:R-:W-:Y:S01]  /*15a0*/  VIADD R2, R7, 0x300402 ;  /* 0x0030040207027836 */ /* 0x000fe20000000000 */
[----:B------:R-:W-:Y:S04]  /*15b0*/  BSSY B1, `(.L_x_10910) ;  /* 0x000000e000017945 */ /* 0x000fe80003800000 */
        /* <DEDUP_REMOVED lines=12> */
[----:B------:R-:W-:Y:S05]  /*1680*/  CALL.REL.NOINC `($__internal_18_$__cuda_sm20_dblrcp_rn_slowpath_v3) ;  /* 0x0000003800387944 */ /* 0x000fea0003c00000 */
.L_x_10911:
[----:B------:R-:W-:Y:S05]  /*1690*/  BSYNC B1 ;  /* 0x0000000000017941 */ /* 0x000fea0003800000 */
.L_x_10910:
[----:B------:R-:W-:Y:S01]  /*16a0*/  DADD R8, R28, 1 ;  /* 0x3ff000001c087429 */ /* 0x000fe20000000000 */
[----:B------:R0:W-:Y:S01]  /*16b0*/  STG.E.128 desc[UR4][R16.64], R12 ;  /* 0x0000000c10007986 */ /* 0x0001e2000c101d04 */
[----:B------:R-:W-:Y:S01]  /*16c0*/  BSSY B1, `(.L_x_10912) ;  /* 0x0000011000017945 */ /* 0x000fe20003800000 */
[----:B------:R-:W-:-:S03]  /*16d0*/  DADD R26, R26, 1 ;  /* 0x3ff000001a1a7429 */ /* 0x000fc60000000000 */
[----:B------:R-:W1:Y:S04]  /*16e0*/  MUFU.RCP64H R3, R9 ;  /* 0x0000000900037308 */ /* 0x000e680000001800 */
[----:B------:R-:W-:-:S05]  /*16f0*/  VIADD R2, R9, 0x300402 ;  /* 0x0030040209027836 */ /* 0x000fca0000000000 */
[----:B------:R-:W-:Y:S01]  /*1700*/  FSETP.GEU.AND P0, PT, |R2|, 5.8789094863358348022e-39, PT ;  /* 0x004004020200780b */ /* 0x000fe20003f0e200 */
[----:B-1----:R-:W-:-:S08]  /*1710*/  DFMA R4, -R8, R2, 1 ;  /* 0x3ff000000804742b */ /* 0x002fd00000000102 */
[----:B------:R-:W-:-:S08]  /*1720*/  DFMA R4, R4, R4, R4 ;  /* 0x000000040404722b */ /* 0x000fd00000000004 */
[----:B------:R-:W-:-:S08]  /*1730*/  DFMA R4, R2, R4, R2 ;  /* 0x000000040204722b */ /* 0x000fd00000000002 */
[----:B------:R-:W-:-:S08]  /*1740*/  DFMA R6, -R8, R4, 1 ;  /* 0x3ff000000806742b */ /* 0x000fd00000000104 */
[----:B------:R-:W-:Y:S01]  /*1750*/  DFMA R6, R4, R6, R4 ;  /* 0x000000060406722b */ /* 0x000fe20000000004 */
[----:B0-----:R-:W-:Y:S10]  /*1760*/  @P0 BRA `(.L_x_10913) ;  /* 0x0000000000180947 */ /* 0x001ff40003800000 */
[----:B------:R-:W-:Y:S02]  /*1770*/  LOP3.LUT R2, R9, 0x7fffffff, RZ, 0xc0, !PT ;  /* 0x7fffffff09027812 */ /* 0x000fe400078ec0ff */
[----:B------:R-:W-:-:S03]  /*1780*/  MOV R0, 0x17b0 ;  /* 0x000017b000007802 */ /* 0x000fc60000000f00 */
[----:B------:R-:W-:-:S07]  /*1790*/  VIADD R2, R2, 0xfff00000 ;  /* 0xfff0000002027836 */ /* 0x000fce0000000000 */
[----:B------:R-:W-:Y:S05]  /*17a0*/  CALL.REL.NOINC `($__internal_18_$__cuda_sm20_dblrcp_rn_slowpath_v3) ;  /* 0x0000003400f07944 */ /* 0x000fea0003c00000 */
[----:B------:R-:W-:Y:S02]  /*17b0*/  IMAD.MOV.U32 R6, RZ, RZ, R12 ;  /* 0x000000ffff067224 */ /* 0x000fe400078e000c */
[----:B------:R-:W-:-:S07]  /*17c0*/  IMAD.MOV.U32 R7, RZ, RZ, R13 ;  /* 0x000000ffff077224 */ /* 0x000fce00078e000d */
.L_x_10913:
[----:B------:R-:W-:Y:S05]  /*17d0*/  BSYNC B1 ;  /* 0x0000000000017941 */ /* 0x000fea0003800000 */
.L_x_10912:
[----:B------:R-:W0:Y:S01]  /*17e0*/  MUFU.RCP64H R3, R27 ;  /* 0x0000001b00037308 */ /* 0x000e220000001800 */
[----:B------:R-:W-:Y:S01]  /*17f0*/  IADD3 R2, R27, 0x300402, RZ ;  /* 0x003004021b027810 */ /* 0x000fe20007ffe0ff */
[----:B------:R-:W-:Y:S03]  /*1800*/  BSSY B1, `(.L_x_10914) ;  /* 0x0000010000017945 */ /* 0x000fe60003800000 */
        /* <DEDUP_REMOVED lines=9> */
[----:B------:R-:W-:Y:S01]  /*18a0*/  MOV R0, 0x18e0 ;  /* 0x000018e000007802 */ /* 0x000fe20000000f00 */
[----:B------:R-:W-:Y:S02]  /*18b0*/  IMAD.MOV.U32 R9, RZ, RZ, R27 ;  /* 0x000000ffff097224 */ /* 0x000fe400078e001b */
[----:B------:R-:W-:-:S07]  /*18c0*/  VIADD R2, R2, 0xfff00000 ;  /* 0xfff0000002027836 */ /* 0x000fce0000000000 */
[----:B------:R-:W-:Y:S05]  /*18d0*/  CALL.REL.NOINC `($__internal_18_$__cuda_sm20_dblrcp_rn_slowpath_v3) ;  /* 0x0000003400a47944 */ /* 0x000fea0003c00000 */
[----:B------:R-:W-:Y:S02]  /*18e0*/  IMAD.MOV.U32 R4, RZ, RZ, R12 ;  /* 0x000000ffff047224 */ /* 0x000fe400078e000c */
[----:B------:R-:W-:-:S07]  /*18f0*/  IMAD.MOV.U32 R5, RZ, RZ, R13 ;  /* 0x000000ffff057224 */ /* 0x000fce00078e000d */
.L_x_10915:
[----:B------:R-:W-:Y:S05]  /*1900*/  BSYNC B1 ;  /* 0x0000000000017941 */ /* 0x000fea0003800000 */
.L_x_10914:
[----:B------:R-:W-:Y:S01]  /*1910*/  DADD R24, R24, 1 ;  /* 0x3ff0000018187429 */ /* 0x000fe20000000000 */
[----:B------:R0:W-:Y:S01]  /*1920*/  STG.E.128 desc[UR4][R16.64+0x800], R4 ;  /* 0x0008000410007986 */ /* 0x0001e2000c101d04 */
[----:B------:R-:W-:Y:S01]  /*1930*/  BSSY B1, `(.L_x_10916) ;  /* 0x0000013000017945 */ /* 0x000fe20003800000 */
[----:B------:R-:W-:-:S03]  /*1940*/  DADD R22, R22, 1 ;  /* 0x3ff0000016167429 */ /* 0x000fc60000000000 */
[----:B------:R-:W1:Y:S04]  /*1950*/  MUFU.RCP64H R3, R25 ;  /* 0x0000001900037308 */ /* 0x000e680000001800 */
[----:B------:R-:W-:-:S04]  /*1960*/  IADD3 R2, R25, 0x300402, RZ ;  /* 0x0030040219027810 */ /* 0x000fc80007ffe0ff */
[----:B------:R-:W-:Y:S02]  /*1970*/  FSETP.GEU.AND P0, PT, |R2|, 5.8789094863358348022e-39, PT ;  /* 0x004004020200780b */ /* 0x000fe40003f0e200 */
[----:B-1----:R-:W-:-:S08]  /*1980*/  DFMA R8, -R24, R2, 1 ;  /* 0x3ff000001808742b */ /* 0x002fd00000000102 */
[----:B------:R-:W-:-:S08]  /*1990*/  DFMA R8, R8, R8, R8 ;  /* 0x000000080808722b */ /* 0x000fd00000000008 */
[----:B------:R-:W-:-:S08]  /*19a0*/  DFMA R8, R2, R8, R2 ;  /* 0x000000080208722b */ /* 0x000fd00000000002 */
[----:B------:R-:W-:-:S08]  /*19b0*/  DFMA R14, -R24, R8, 1 ;  /* 0x3ff00000180e742b */ /* 0x000fd00000000108 */
[----:B------:R-:W-:Y:S01]  /*19c0*/  DFMA R14, R8, R14, R8 ;  /* 0x0000000e080e722b */ /* 0x000fe20000000008 */
[----:B0-----:R-:W-:Y:S10]  /*19d0*/  @P0 BRA `(.L_x_10917) ;  /* 0x0000000000200947 */ /* 0x001ff40003800000 */
        /* <DEDUP_REMOVED lines=8> */
.L_x_10917:
[----:B------:R-:W-:Y:S05]  /*1a60*/  BSYNC B1 ;  /* 0x0000000000017941 */ /* 0x000fea0003800000 */
.L_x_10916:
        /* <DEDUP_REMOVED lines=16> */
.L_x_10919:
[----:B------:R-:W-:Y:S05]  /*1b70*/  BSYNC B1 ;  /* 0x0000000000017941 */ /* 0x000fea0003800000 */
.L_x_10918:
[----:B------:R-:W0:Y:S01]  /*1b80*/  MUFU.RCP64H R3, R21 ;  /* 0x0000001500037308 */ /* 0x000e220000001800 */
[----:B------:R-:W-:Y:S01]  /*1b90*/  VIADD R2, R21, 0x300402 ;  /* 0x0030040215027836 */ /* 0x000fe20000000000 */
[----:B------:R1:W-:Y:S01]  /*1ba0*/  STG.E.128 desc[UR4][R16.64+0x1000], R12 ;  /* 0x0010000c10007986 */ /* 0x0003e2000c101d04 */
[----:B------:R-:W-:Y:S01]  /*1bb0*/  BSSY B1, `(.L_x_10920) ;  /* 0x0000011000017945 */ /* 0x000fe20003800000 */
[----:B------:R-:W-:Y:S02]  /*1bc0*/  DADD R18, R18, 1 ;  /* 0x3ff0000012127429 */ /* 0x000fe40000000000 */
[----:B------:R-:W-:Y:S01]  /*1bd0*/  FSETP.GEU.AND P0, PT, |R2|, 5.8789094863358348022e-39, PT ;  /* 0x004004020200780b */ /* 0x000fe20003f0e200 */
[----:B0-----:R-:W-:-:S08]  /*1be0*/  DFMA R4, -R20, R2, 1 ;  /* 0x3ff000001404742b */ /* 0x001fd00000000102 */
[----:B------:R-:W-:-:S08]  /*1bf0*/  DFMA R4, R4, R4, R4 ;  /* 0x000000040404722b */ /* 0x000fd00000000004 */
[----:B------:R-:W-:-:S08]  /*1c00*/  DFMA R4, R2, R4, R2 ;  /* 0x000000040204722b */ /* 0x000fd00000000002 */
[----:B------:R-:W-:-:S08]  /*1c10*/  DFMA R6, -R20, R4, 1 ;  /* 0x3ff000001406742b */ /* 0x000fd00000000104 */
[----:B------:R-:W-:Y:S01]  /*1c20*/  DFMA R6, R4, R6, R4 ;  /* 0x000000060406722b */ /* 0x000fe20000000004 */
[----:B-1----:R-:W-:Y:S10]  /*1c30*/  @P0 BRA `(.L_x_10921) ;  /* 0x0000000000200947 */ /* 0x002ff40003800000 */
[----:B------:R-:W-:Y:S01]  /*1c40*/  LOP3.LUT R2, R21, 0x7fffffff, RZ, 0xc0, !PT ;  /* 0x7fffffff15027812 */ /* 0x000fe200078ec0ff */
[----:B------:R-:W-:Y:S01]  /*1c50*/  IMAD.MOV.U32 R8, RZ, RZ, R20 ;  /* 0x000000ffff087224 */ /* 0x000fe200078e0014 */
[----:B------:R-:W-:Y:S02]  /*1c60*/  MOV R9, R21 ;  /* 0x0000001500097202 */ /* 0x000fe40000000f00 */
[----:B------:R-:W-:Y:S01]  /*1c70*/  MOV R0, 0x1ca0 ;  /* 0x00001ca000007802 */ /* 0x000fe20000000f00 */
[----:B------:R-:W-:-:S07]  /*1c80*/  VIADD R2, R2, 0xfff00000 ;  /* 0xfff0000002027836 */ /* 0x000fce0000000000 */
[----:B------:R-:W-:Y:S05]  /*1c90*/  CALL.REL.NOINC `($__internal_18_$__cuda_sm20_dblrcp_rn_slowpath_v3) ;  /* 0x0000003000b47944 */ /* 0x000fea0003c00000 */
[----:B------:R-:W-:Y:S02]  /*1ca0*/  IMAD.MOV.U32 R6, RZ, RZ, R12 ;  /* 0x000000ffff067224 */ /* 0x000fe400078e000c */
[----:B------:R-:W-:-:S07]  /*1cb0*/  IMAD.MOV.U32 R7, RZ, RZ, R13 ;  /* 0x000000ffff077224 */ /* 0x000fce00078e000d */
.L_x_10921:
[----:B------:R-:W-:Y:S05]  /*1cc0*/  BSYNC B1 ;  /* 0x0000000000017941 */ /* 0x000fea0003800000 */
.L_x_10920:
        /* <DEDUP_REMOVED lines=18> */
.L_x_10923:
[----:B------:R-:W-:Y:S05]  /*1df0*/  BSYNC B1 ;  /* 0x0000000000017941 */ /* 0x000fea0003800000 */
.L_x_10922:
[----:B------:R-:W-:Y:S01]  /*1e00*/  STG.E.128 desc[UR4][R16.64+0x1800], R4 ;  /* 0x0018000410007986 */ /* 0x000fe2000c101d04 */
[----:B------:R-:W-:Y:S05]  /*1e10*/  EXIT ;  /* 0x000000000000794d */ /* 0x000fea0003800000 */
.L_x_10891:
[----:B------:R-:W0:Y:S01]  /*1e20*/  S2R R7, SR_TID.X ;  /* 0x0000000000077919 */ /* 0x000e220000002100 */
[----:B------:R-:W-:Y:S02]  /*1e30*/  CS2R R18, SRZ ;  /* 0x0000000000127805 */ /* 0x000fe4000001ff00 */
[----:B0-----:R-:W-:-:S13]  /*1e40*/  ISETP.GE.AND P0, PT, R7, R4, PT ;  /* 0x000000040700720c */ /* 0x001fda0003f06270 */
        /* <DEDUP_REMOVED lines=27> */
[----:B------:R-:W2:Y:S01]  /*2000*/  @!P1 LDC.64 R10, c[0x0][0x220] ;  /* 0x00008800ff0a9b82 */ /* 0x000ea20000000a00 */
[----:B------:R-:W-:-:S05]  /*2010*/  @!P1 VIADD R7, R7, 0x80 ;  /* 0x0000008007079836 */ /* 0x000fca0000000000 */
[----:B------:R-:W-:-:S13]  /*2020*/  ISETP.GE.AND P6, PT, R7, R4, PT ;  /* 0x000000040700720c */ /* 0x000fda0003fc6270 */
[----:B------:R-:W0:Y:S01]  /*2030*/  @!P6 LDC.64 R8, c[0x0][0x220] ;  /* 0x00008800ff08eb82 */ /* 0x000e220000000a00 */
[----:B-1----:R-:W-:Y:S01]  /*2040*/  @!P5 IMAD.WIDE.U32 R22, R23, 0x8, R16 ;  /* 0x000000081716d825 */ /* 0x002fe200078e0010 */
[----:B------:R-:W-:Y:S02]  /*2050*/  CS2R R16, SRZ ;  /* 0x0000000000107805 */ /* 0x000fe4000001ff00 */
[----:B------:R-:W-:Y:S01]  /*2060*/  @!P6 IADD3 R7, R6, R7, RZ ;  /* 0x000000070607e210 */ /* 0x000fe20007ffe0ff */
[----:B--2---:R-:W-:Y:S01]  /*2070*/  @!P1 IMAD.WIDE.U32 R32, R33, 0x8, R10 ;  /* 0x0000000821209825 */ /* 0x004fe200078e000a */
[----:B------:R-:W-:Y:S02]  /*2080*/  CS2R R14, SRZ ;  /* 0x00000000000e7805 */ /* 0x000fe4000001ff00 */
[----:B------:R1:W5:Y:S01]  /*2090*/  @!P5 LDG.E.64 R16, desc[UR4][R22.64] ;  /* 0x000000041610d981 */ /* 0x000362000c1e1b00 */
[----:B---3--:R-:W-:-:S04]  /*20a0*/  @!P4 IMAD.WIDE.U32 R30, R31, 0x8, R20 ;  /* 0x000000081f1ec825 */ /* 0x008fc800078e0014 */
[----:B----4-:R-:W-:Y:S01]  /*20b0*/  @!P3 IMAD.WIDE.U32 R20, R27, 0x8, R24 ;  /* 0x000000081b14b825 */ /* 0x010fe200078e0018 */
[----:B------:R-:W-:Y:S02]  /*20c0*/  CS2R R26, SRZ ;  /* 0x00000000001a7805 */ /* 0x000fe4000001ff00 */
[----:B------:R-:W-:Y:S01]  /*20d0*/  CS2R R24, SRZ ;  /* 0x0000000000187805 */ /* 0x000fe2000001ff00 */
[----:B------:R2:W5:Y:S01]  /*20e0*/  @!P4 LDG.E.64 R14, desc[UR4][R30.64] ;  /* 0x000000041e0ec981 */ /* 0x000562000c1e1b00 */
[----:B0-----:R-:W-:Y:S01]  /*20f0*/  @!P2 IMAD.WIDE.U32 R12, R29, 0x8, R12 ;  /* 0x000000081d0ca825 */ /* 0x001fe200078e000c */
[----:B------:R-:W-:Y:S02]  /*2100*/  CS2R R28, SRZ ;  /* 0x00000000001c7805 */ /* 0x000fe4000001ff00 */
[----:B-1----:R-:W-:Y:S01]  /*2110*/  CS2R R22, SRZ ;  /* 0x0000000000167805 */ /* 0x002fe2000001ff00 */
[----:B------:R2:W5:Y:S01]  /*2120*/  @!P1 LDG.E.64 R24, desc[UR4][R32.64] ;  /* 0x0000000420189981 */ /* 0x000562000c1e1b00 */
[----:B------:R-:W-:-:S03]  /*2130*/  @!P6 IMAD.WIDE.U32 R10, R7, 0x8, R8 ;  /* 0x00000008070ae825 */ /* 0x000fc600078e0008 */
[----:B------:R2:W5:Y:S01]  /*2140*/  @!P3 LDG.E.64 R28, desc[UR4][R20.64] ;  /* 0x00000004141cb981 */ /* 0x000562000c1e1b00 */
[----:B------:R-:W-:Y:S01]  /*2150*/  @!P0 IMAD.WIDE.U32 R8, R5, 0x8, R2 ;  /* 0x0000000805088825 */ /* 0x000fe200078e0002 */
[----:B------:R-:W-:Y:S02]  /*2160*/  CS2R R2, SRZ ;  /* 0x0000000000027805 */ /* 0x000fe4000001ff00 */
[----:B------:R2:W5:Y:S04]  /*2170*/  @!P2 LDG.E.64 R26, desc[UR4][R12.64] ;  /* 0x000000040c1aa981 */ /* 0x000568000c1e1b00 */
[----:B------:R2:W5:Y:S04]  /*2180*/  @!P6 LDG.E.64 R22, desc[UR4][R10.64] ;  /* 0x000000040a16e981 */ /* 0x000568000c1e1b00 */
[----:B------:R2:W5:Y:S01]  /*2190*/  @!P0 LDG.E.64 R2, desc[UR4][R8.64] ;  /* 0x0000000408028981 */ /* 0x000562000c1e1b00 */
[----:B------:R-:W-:Y:S04]  /*21a0*/  BSSY B1, `(.L_x_10924) ;  /* 0x0000051000017945 */ /* 0x000fe80003800000 */
[----:B------:R-:W-:Y:S05]  /*21b0*/  @P0 BRA `(.L_x_10925) ;  /* 0x00000004003c0947 */ /* 0x000fea0003800000 */
[----:B--2---:R-:W-:Y:S01]  /*21c0*/  IMAD.MOV.U32 R8, RZ, RZ, 0x652b82fe ;  /* 0x652b82feff087424 */ /* 0x004fe200078e00ff */
        /* <DEDUP_REMOVED lines=59> */
.L_x_10927:
[----:B------:R-:W-:Y:S05]  /*2580*/  BSYNC B0 ;  /* 0x0000000000007941 */ /* 0x000fea0003800000 */
.L_x_10926:
        /* <DEDUP_REMOVED lines=18> */
.L_x_10925:
[----:B------:R-:W-:Y:S05]  /*26b0*/  BSYNC B1 ;  /* 0x0000000000017941 */ /* 0x000fea0003800000 */
.L_x_10924:
[----:B-----5:R-:W0:Y:S01]  /*26c0*/  S2R R3, SR_TID.X ;  /* 0x0000000000037919 */ /* 0x020e220000002100 */
[----:B------:R-:W-:Y:S01]  /*26d0*/  BSSY B1, `(.L_x_10928) ;  /* 0x0000053000017945 */ /* 0x000fe20003800000 */
[----:B0-----:R-:W-:-:S05]  /*26e0*/  VIADD R5, R3, 0x80 ;  /* 0x0000008003057836 */ /* 0x001fca0000000000 */
[----:B------:R-:W-:-:S13]  /*26f0*/  ISETP.GE.AND P0, PT, R5, R4, PT ;  /* 0x000000040500720c */ /* 0x000fda0003f06270 */
[----:B------:R-:W-:Y:S05]  /*2700*/  @P0 BRA `(.L_x_10929) ;  /* 0x00000004003c0947 */ /* 0x000fea0003800000 */
[----:B--2---:R-:W-:Y:S01]  /*2710*/  MOV R8, 0x652b82fe ;  /* 0x652b82fe00087802 */ /* 0x004fe20000000f00 */
[----:B------:R-:W-:Y:S01]  /*2720*/  IMAD.MOV.U32 R9, RZ, RZ, 0x3ff71547 ;  /* 0x3ff71547ff097424 */ /* 0x000fe200078e00ff */
[----:B------:R-:W-:Y:S01]  /*2730*/  UMOV UR6, 0xfefa39ef ;  /* 0xfefa39ef00067882 */ /* 0x000fe20000000000 */
[----:B------:R-:W-:Y:S01]  /*2740*/  UMOV UR7, 0x3fe62e42 ;  /* 0x3fe62e4200077882 */ /* 0x000fe20000000000 */
[----:B------:R-:W-:Y:S01]  /*2750*/  DADD R30, -RZ, -R18 ;  /* 0x00000000ff1e7229 */ /* 0x000fe20000000912 */
        /* <DEDUP_REMOVED lines=52> */
[----:B------:R-:W-:Y:S02]  /*2aa0*/  @!P1 IMAD.MOV.U32 R8, RZ, RZ, R12 ;  /* 0x000000ffff089224 */ /* 0x000fe400078e000c */
[----:B------:R-:W-:-:S06]  /*2ab0*/  @!P1 IMAD.MOV.U32 R12, RZ, RZ, RZ ;  /* 0x000000ffff0c9224 */ /* 0x000fcc00078e00ff */
[----:B------:R-:W-:-:S11]  /*2ac0*/  @!P1 DMUL R10, R8, R12 ;  /* 0x0000000c080a9228 */ /* 0x000fd60000000000 */
.L_x_10931:
[----:B------:R-:W-:Y:S05]  /*2ad0*/  BSYNC B0 ;  /* 0x0000000000007941 */ /* 0x000fea0003800000 */
.L_x_10930:
        /* <DEDUP_REMOVED lines=18> */
.L_x_10929:
[----:B------:R-:W-:Y:S05]  /*2c00*/  BSYNC B1 ;  /* 0x0000000000017941 */ /* 0x000fea0003800000 */
.L_x_10928:
[----:B------:R-:W-:Y:S01]  /*2c10*/  VIADD R5, R3, 0x100 ;  /* 0x0000010003057836 */ /* 0x000fe20000000000 */
[----:B------:R-:W-:Y:S04]  /*2c20*/  BSSY B1, `(.L_x_10932) ;  /* 0x0000052000017945 */ /* 0x000fe80003800000 */
[----:B------:R-:W-:-:S13]  /*2c30*/  ISETP.GE.AND P0, PT, R5, R4, PT ;  /* 0x000000040500720c */ /* 0x000fda0003f06270 */
[----:B------:R-:W-:Y:S05]  /*2c40*/  @P0 BRA `(.L_x_10933) ;  /* 0x00000004003c0947 */ /* 0x000fea0003800000 */
[----:B--2---:R-:W-:Y:S01]  /*2c50*/  IMAD.MOV.U32 R8, RZ, RZ, 0x652b82fe ;  /* 0x652b82feff087424 */ /* 0x004fe200078e00ff */
[----:B------:R-:W-:Y:S01]  /*2c60*/  MOV R9, 0x3ff71547 ;  /* 0x3ff7154700097802 */ /* 0x000fe20000000f00 */
        /* <DEDUP_REMOVED lines=52> */
[----:B------:R-:W-:Y:S01]  /*2fb0*/  @!P1 IMAD.IADD R8, R8, 0x1, -R9 ;  /* 0x0000000108089824 */ /* 0x000fe200078e0a09 */
[----:B------:R-:W-:-:S04]  /*2fc0*/  @!P1 LEA R9, R9, R13, 0x14 ;  /* 0x0000000d09099211 */ /* 0x000fc800078ea0ff */
[----:B------:R-:W-:Y:S01]  /*2fd0*/  @!P1 LEA R13, R8, 0x3ff00000, 0x14 ;  /* 0x3ff00000080d9811 */ /* 0x000fe200078ea0ff */
[----:B------:R-:W-:Y:S02]  /*2fe0*/  @!P1 IMAD.MOV.U32 R8, RZ, RZ, R12 ;  /* 0x000000ffff089224 */ /* 0x000fe400078e000c */
[----:B------:R-:W-:-:S06]  /*2ff0*/  @!P1 IMAD.MOV.U32 R12, RZ, RZ, RZ ;  /* 0x000000ffff0c9224 */ /* 0x000fcc00078e00ff */
[----:B------:R-:W-:-:S11]  /*3000*/  @!P1 DMUL R10, R8, R12 ;  /* 0x0000000c080a9228 */ /* 0x000fd60000000000 */
.L_x_10935:
[----:B------:R-:W-:Y:S05]  /*3010*/  BSYNC B0 ;  /* 0x0000000000007941 */ /* 0x000fea0003800000 */
.L_x_10934:
        /* <DEDUP_REMOVED lines=13> */
[----:B------:R-:W-:Y:S01]  /*30f0*/  IMAD.MOV.U32 R9, RZ, RZ, R13 ;  /* 0x000000ffff097224 */ /* 0x000fe200078e000d */
[----:B------:R-:W-:-:S07]  /*3100*/  IADD3 R2, R2, -0x100000, RZ ;  /* 0xfff0000002027810 */ /* 0x000fce0007ffe0ff */
[----:B------:R-:W-:Y:S05]  /*3110*/  CALL.REL.NOINC `($__internal_18_$__cuda_sm20_dblrcp_rn_slowpath_v3) ;  /* 0x0000001c00947944 */ /* 0x000fea0003c00000 */
[----:B------:R-:W-:Y:S02]  /*3120*/  IMAD.MOV.U32 R16, RZ, RZ, R12 ;  /* 0x000000ffff107224 */ /* 0x000fe400078e000c */
[----:B------:R-:W-:-:S07]  /*3130*/  IMAD.MOV.U32 R17, RZ, RZ, R13 ;  /* 0x000000ffff117224 */ /* 0x000fce00078e000d */
.L_x_10933:
[----:B------:R-:W-:Y:S05]  /*3140*/  BSYNC B1 ;  /* 0x0000000000017941 */ /* 0x000fea0003800000 */
.L_x_10932:
[----:B------:R-:W-:Y:S01]  /*3150*/  VIADD R5, R3, 0x180 ;  /* 0x0000018003057836 */ /* 0x000fe20000000000 */
[----:B------:R-:W-:Y:S04]  /*3160*/  BSSY B1, `(.L_x_10936) ;  /* 0x0000052000017945 */ /* 0x000fe80003800000 */
[----:B------:R-:W-:-:S13]  /*3170*/  ISETP.GE.AND P0, PT, R5, R4, PT ;  /* 0x000000040500720c */ /* 0x000fda0003f06270 */
[----:B------:R-:W-:Y:S05]  /*3180*/  @P0 BRA `(.L_x_10937) ;  /* 0x00000004003c0947 */ /* 0x000fea0003800000 */
[----:B--2---:R-:W-:Y:S01]  /*3190*/  IMAD.MOV.U32 R8, RZ, RZ, 0x652b82fe ;  /* 0x652b82feff087424 */ /* 0x004fe200078e00ff */
        /* <DEDUP_REMOVED lines=55> */
[----:B------:R-:W-:Y:S02]  /*3510*/  @!P1 LEA R13, R8, 0x3ff00000, 0x14 ;  /* 0x3ff00000080d9811 */ /* 0x000fe400078ea0ff */
[----:B------:R-:W-:Y:S01]  /*3520*/  @!P1 MOV R8, R12 ;  /* 0x0000000c00089202 */ /* 0x000fe20000000f00 */
[----:B------:R-:W-:-:S06]  /*3530*/  @!P1 IMAD.MOV.U32 R12, RZ, RZ, RZ ;  /* 0x000000ffff0c9224 */ /* 0x000fcc00078e00ff */
[----:B------:R-:W-:-:S11]  /*3540*/  @!P1 DMUL R10, R8, R12 ;  /* 0x0000000c080a9228 */ /* 0x000fd60000000000 */
.L_x_10939:
[----:B------:R-:W-:Y:S05]  /*3550*/  BSYNC B0 ;  /* 0x0000000000007941 */ /* 0x000fea0003800000 */
.L_x_10938:
        /* <DEDUP_REMOVED lines=16> */
[----:B------:R-:W-:Y:S01]  /*3660*/  MOV R14, R12 ;  /* 0x0000000c000e7202 */ /* 0x000fe20000000f00 */
[----:B------:R-:W-:-:S07]  /*3670*/  IMAD.MOV.U32 R15, RZ, RZ, R13 ;  /* 0x000000ffff0f7224 */ /* 0x000fce00078e000d */
.L_x_10937:
[----:B------:R-:W-:Y:S05]  /*3680*/  BSYNC B1 ;  /* 0x0000000000017941 */ /* 0x000fea0003800000 */
.L_x_10936:
        /* <DEDUP_REMOVED lines=61> */
[----:B------:R-:W-:Y:S01]  /*3a60*/  @!P1 IMAD.MOV.U32 R8, RZ, RZ, R12 ;  /* 0x000000ffff089224 */ /* 0x000fe200078e000c */
[----:B------:R-:W-:-:S06]  /*3a70*/  @!P1 MOV R12, RZ ;  /* 0x000000ff000c9202 */ /* 0x000fcc0000000f00 */
[----:B------:R-:W-:-:S11]  /*3a80*/  @!P1 DMUL R10, R8, R12 ;  /* 0x0000000c080a9228 */ /* 0x000fd60000000000 */
.L_x_10943:
[----:B------:R-:W-:Y:S05]  /*3a90*/  BSYNC B0 ;  /* 0x0000000000007941 */ /* 0x000fea0003800000 */
.L_x_10942:
        /* <DEDUP_REMOVED lines=18> */
.L_x_10941:
[----:B------:R-:W-:Y:S05]  /*3bc0*/  BSYNC B1 ;  /* 0x0000000000017941 */ /* 0x000fea0003800000 */
.L_x_10940:
        /* <DEDUP_REMOVED lines=64> */
.L_x_10947:
[----:B------:R-:W-:Y:S05]  /*3fd0*/  BSYNC B0 ;  /* 0x0000000000007941 */ /* 0x000fea0003800000 */
.L_x_10946:
        /* <DEDUP_REMOVED lines=18> */
.L_x_10945:
[----:B------:R-:W-:Y:S05]  /*4100*/  BSYNC B1 ;  /* 0x0000000000017941 */ /* 0x000fea0003800000 */
.L_x_10944:
[----:B------:R-:W-:Y:S01]  /*4110*/  VIADD R5, R3, 0x300 ;  /* 0x0000030003057836 */ /* 0x000fe20000000000 */
[----:B------:R-:W-:Y:S04]  /*4120*/  BSSY B1, `(.L_x_10948) ;  /* 0x0000052000017945 */ /* 0x000fe80003800000 */
        /* <DEDUP_REMOVED lines=59> */
[----:B------:R-:W-:Y:S02]  /*44e0*/  @!P1 IMAD.MOV.U32 R8, RZ, RZ, R12 ;  /* 0x000000ffff089224 */ /* 0x000fe400078e000c */
[----:B------:R-:W-:-:S06]  /*44f0*/  @!P1 IMAD.MOV.U32 R12, RZ, RZ, RZ ;  /* 0x000000ffff0c9224 */ /* 0x000fcc00078e00ff */
[----:B------:R-:W-:-:S11]  /*4500*/  @!P1 DMUL R10, R8, R12 ;  /* 0x0000000c080a9228 */ /* 0x000fd60000000000 */
.L_x_10951:
[----:B------:R-:W-:Y:S05]  /*4510*/  BSYNC B0 ;  /* 0x0000000000007941 */ /* 0x000fea0003800000 */
.L_x_10950:
[----:B------:R-:W-:-:S06]  /*4520*/  DADD R12, R10, 1 ;  /* 0x3ff000000a0c7429 */ /* 0x000fcc0000000000 */
        /* <DEDUP_REMOVED lines=15> */
[----:B------:R-:W-:Y:S01]  /*4620*/  IMAD.MOV.U32 R24, RZ, RZ, R12 ;  /* 0x000000ffff187224 */ /* 0x000fe200078e000c */
[----:B------:R-:W-:-:S07]  /*4630*/  MOV R25, R13 ;  /* 0x0000000d00197202 */ /* 0x000fce0000000f00 */
.L_x_10949:
[----:B------:R-:W-:Y:S05]  /*4640*/  BSYNC B1 ;  /* 0x0000000000017941 */ /* 0x000fea0003800000 */
.L_x_10948:
        /* <DEDUP_REMOVED lines=64> */
.L_x_10955:
[----:B------:R-:W-:Y:S05]  /*4a50*/  BSYNC B0 ;  /* 0x0000000000007941 */ /* 0x000fea0003800000 */
.L_x_10954:
        /* <DEDUP_REMOVED lines=18> */
.L_x_10953:
[----:B------:R-:W-:Y:S05]  /*4b80*/  BSYNC B1 ;  /* 0x0000000000017941 */ /* 0x000fea0003800000 */
.L_x_10952:
[----:B------:R-:W-:Y:S01]  /*4b90*/  ISETP.GE.AND P0, PT, R3, R4, PT ;  /* 0x000000040300720c */ /* 0x000fe20003f06270 */
[----:B------:R-:W-:Y:S04]  /*4ba0*/  BSSY B0, `(.L_x_10956) ;  /* 0x0000034000007945 */ /* 0x000fe80003800000 */
[----:B------:R-:W-:Y:S08]  /*4bb0*/  BSSY B1, `(.L_x_10957) ;  /* 0x000002c000017945 */ /* 0x000ff00003800000 */
[----:B------:R-:W-:Y:S05]  /*4bc0*/  @P0 BRA `(.L_x_10958) ;  /* 0x0000000000340947 */ /* 0x000fea0003800000 */
[----:B------:R-:W0:Y:S01]  /*4bd0*/  S2R R5, SR_TID.X ;  /* 0x0000000000057919 */ /* 0x000e220000002100 */
[----:B--2---:R-:W1:Y:S01]  /*4be0*/  LDC.64 R8, c[0x0][0x218] ;  /* 0x00008600ff087b82 */ /* 0x004e620000000a00 */
[----:B0-----:R-:W-:-:S04]  /*4bf0*/  IMAD.IADD R3, R6, 0x1, R5 ;  /* 0x0000000106037824 */ /* 0x001fc800078e0205 */
[----:B-1----:R-:W-:-:S04]  /*4c00*/  IMAD.WIDE.U32 R8, R3, 0x8, R8 ;  /* 0x0000000803087825 */ /* 0x002fc800078e0008 */
[----:B------:R-:W-:Y:S01]  /*4c10*/  VIADD R3, R5, 0x80 ;  /* 0x0000008005037836 */ /* 0x000fe20000000000 */
[----:B------:R0:W-:Y:S04]  /*4c20*/  STG.E.64 desc[UR4][R8.64], R20 ;  /* 0x0000001408007986 */ /* 0x0001e8000c101b04 */
[----:B------:R-:W-:-:S13]  /*4c30*/  ISETP.GE.AND P0, PT, R3, R4, PT ;  /* 0x000000040300720c */ /* 0x000fda0003f06270 */
[----:B0-----:R-:W-:Y:S05]  /*4c40*/  @P0 BRA `(.L_x_10959) ;  /* 0x0000000000300947 */ /* 0x001fea0003800000 */
[----:B------:R-:W0:Y:S01]  /*4c50*/  LDC.64 R8, c[0x0][0x218] ;  /* 0x00008600ff087b82 */ /* 0x000e220000000a00 */
[----:B------:R-:W-:Y:S01]  /*4c60*/  IADD3 R5, R6, R3, RZ ;  /* 0x0000000306057210 */ /* 0x000fe20007ffe0ff */
[----:B------:R-:W-:-:S04]  /*4c70*/  VIADD R3, R3, 0x80 ;  /* 0x0000008003037836 */ /* 0x000fc80000000000 */
[----:B0-----:R-:W-:-:S05]  /*4c80*/  IMAD.WIDE.U32 R8, R5, 0x8, R8 ;  /* 0x0000000805087825 */ /* 0x001fca00078e0008 */
[----:B------:R0:W-:Y:S02]  /*4c90*/  STG.E.64 desc[UR4][R8.64], R18 ;  /* 0x0000001208007986 */ /* 0x0001e4000c101b04 */
.L_x_10958:
[----:B------:R-:W-:-:S13]  /*4ca0*/  ISETP.GE.AND P0, PT, R3, R4, PT ;  /* 0x000000040300720c */ /* 0x000fda0003f06270 */
[----:B------:R-:W-:Y:S05]  /*4cb0*/  @P0 BRA `(.L_x_10960) ;  /* 0x0000000000300947 */ /* 0x000fea0003800000 */
[----:B0-2---:R-:W0:Y:S01]  /*4cc0*/  LDC.64 R8, c[0x0][0x218] ;  /* 0x00008600ff087b82 */ /* 0x005e220000000a00 */
[----:B------:R-:W-:Y:S02]  /*4cd0*/  IMAD.IADD R5, R6, 0x1, R3 ;  /* 0x0000000106057824 */ /* 0x000fe400078e0203 */
[----:B------:R-:W-:Y:S02]  /*4ce0*/  VIADD R3, R3, 0x80 ;  /* 0x0000008003037836 */ /* 0x000fe40000000000 */
[----:B0-----:R-:W-:-:S05]  /*4cf0*/  IMAD.WIDE.U32 R8, R5, 0x8, R8 ;  /* 0x0000000805087825 */ /* 0x001fca00078e0008 */
[----:B------:R0:W-:Y:S02]  /*4d00*/  STG.E.64 desc[UR4][R8.64], R16 ;  /* 0x0000001008007986 */ /* 0x0001e4000c101b04 */
.L_x_10959:
[----:B------:R-:W-:-:S13]  /*4d10*/  ISETP.GE.AND P0, PT, R3, R4, PT ;  /* 0x000000040300720c */ /* 0x000fda0003f06270 */
[----:B------:R-:W-:Y:S05]  /*4d20*/  @P0 BRA `(.L_x_10961) ;  /* 0x0000000000300947 */ /* 0x000fea0003800000 */
[----:B0-----:R-:W0:Y:S01]  /*4d30*/  LDC.64 R8, c[0x0][0x218] ;  /* 0x00008600ff087b82 */ /* 0x001e220000000a00 */
[----:B------:R-:W-:Y:S01]  /*4d40*/  IMAD.IADD R5, R6, 0x1, R3 ;  /* 0x0000000106057824 */ /* 0x000fe200078e0203 */
[----:B------:R-:W-:-:S03]  /*4d50*/  IADD3 R3, R3, 0x80, RZ ;  /* 0x0000008003037810 */ /* 0x000fc60007ffe0ff */
[----:B0-----:R-:W-:-:S05]  /*4d60*/  IMAD.WIDE.U32 R8, R5, 0x8, R8 ;  /* 0x0000000805087825 */ /* 0x001fca00078e0008 */
[----:B------:R1:W-:Y:S02]  /*4d70*/  STG.E.64 desc[UR4][R8.64], R14 ;  /* 0x0000000e08007986 */ /* 0x0003e4000c101b04 */
.L_x_10960:
[----:B------:R-:W-:-:S13]  /*4d80*/  ISETP.GE.AND P0, PT, R3, R4, PT ;  /* 0x000000040300720c */ /* 0x000fda0003f06270 */
[----:B------:R-:W-:Y:S05]  /*4d90*/  @P0 BRA `(.L_x_10962) ;  /* 0x0000000000340947 */ /* 0x000fea0003800000 */
[----:B012---:R-:W0:Y:S01]  /*4da0*/  LDC.64 R8, c[0x0][0x218] ;  /* 0x00008600ff087b82 */ /* 0x007e220000000a00 */
[----:B------:R-:W-:Y:S02]  /*4db0*/  IMAD.IADD R5, R6, 0x1, R3 ;  /* 0x0000000106057824 */ /* 0x000fe400078e0203 */
[----:B------:R-:W-:Y:S02]  /*4dc0*/  VIADD R3, R3, 0x80 ;  /* 0x0000008003037836 */ /* 0x000fe40000000000 */
[----:B0-----:R-:W-:-:S05]  /*4dd0*/  IMAD.WIDE.U32 R8, R5, 0x8, R8 ;  /* 0x0000000805087825 */ /* 0x001fca00078e0008 */
[----:B------:R1:W-:Y:S02]  /*4de0*/  STG.E.64 desc[UR4][R8.64], R28 ;  /* 0x0000001c08007986 */ /* 0x0003e4000c101b04 */
.L_x_10961:
[----:B------:R-:W-:-:S13]  /*4df0*/  ISETP.GE.AND P0, PT, R3, R4, PT ;  /* 0x000000040300720c */ /* 0x000fda0003f06270 */
[----:B------:R-:W-:Y:S05]  /*4e00*/  @P0 BREAK B1 ;  /* 0x0000000000010942 */ /* 0x000fea0003800000 */
[----:B------:R-:W-:Y:S05]  /*4e10*/  @P0 BRA `(.L_x_10963) ;  /* 0x0000000000300947 */ /* 0x000fea0003800000 */
[----:B01----:R-:W0:Y:S01]  /*4e20*/  LDC.64 R8, c[0x0][0x218] ;  /* 0x00008600ff087b82 */ /* 0x003e220000000a00 */
[----:B------:R-:W-:Y:S02]  /*4e30*/  IMAD.IADD R5, R6, 0x1, R3 ;  /* 0x0000000106057824 */ /* 0x000fe400078e0203 */
[----:B------:R-:W-:Y:S02]  /*4e40*/  VIADD R3, R3, 0x80 ;  /* 0x0000008003037836 */ /* 0x000fe40000000000 */
[----:B0-----:R-:W-:-:S05]  /*4e50*/  IMAD.WIDE.U32 R8, R5, 0x8, R8 ;  /* 0x0000000805087825 */ /* 0x001fca00078e0008 */
[----:B------:R3:W-:Y:S02]  /*4e60*/  STG.E.64 desc[UR4][R8.64], R26 ;  /* 0x0000001a08007986 */ /* 0x0007e4000c101b04 */
.L_x_10962:
[----:B------:R-:W-:Y:S05]  /*4e70*/  BSYNC B1 ;  /* 0x0000000000017941 */ /* 0x000fea0003800000 */
.L_x_10957:
[----:B------:R-:W-:-:S13]  /*4e80*/  ISETP.GE.AND P0, PT, R3, R4, PT ;  /* 0x000000040300720c */ /* 0x000fda0003f06270 */
[----:B0123--:R-:W0:Y:S01]  /*4e90*/  @!P0 LDC.64 R8, c[0x0][0x218] ;  /* 0x00008600ff088b82 */ /* 0x00fe220000000a00 */
[----:B------:R-:W-:Y:S01]  /*4ea0*/  @!P0 IADD3 R5, R6, R3, RZ ;  /* 0x0000000306058210 */ /* 0x000fe20007ffe0ff */
[----:B------:R-:W-:-:S04]  /*4eb0*/  @!P0 VIADD R3, R3, 0x80 ;  /* 0x0000008003038836 */ /* 0x000fc80000000000 */
[----:B0-----:R-:W-:-:S05]  /*4ec0*/  @!P0 IMAD.WIDE.U32 R8, R5, 0x8, R8 ;  /* 0x0000000805088825 */ /* 0x001fca00078e0008 */
[----:B------:R2:W-:Y:S02]  /*4ed0*/  @!P0 STG.E.64 desc[UR4][R8.64], R24 ;  /* 0x0000001808008986 */ /* 0x0005e4000c101b04 */
.L_x_10963:
[----:B------:R-:W-:Y:S05]  /*4ee0*/  BSYNC B0 ;  /* 0x0000000000007941 */ /* 0x000fea0003800000 */
.L_x_10956:
[----:B------:R-:W-:Y:S05]  /*4ef0*/  WARPSYNC.ALL ;  /* 0x0000000000007948 */ /* 0x000fea0003800000 */
[----:B------:R-:W-:-:S13]  /*4f00*/  ISETP.GE.AND P0, PT, R3, R4, PT ;  /* 0x000000040300720c */ /* 0x000fda0003f06270 */
[----:B------:R-:W-:Y:S05]  /*4f10*/  @P0 EXIT ;  /* 0x000000000000094d */ /* 0x000fea0003800000 */
[----:B------:R-:W3:Y:S01]  /*4f20*/  LDC.64 R4, c[0x0][0x218] ;  /* 0x00008600ff047b82 */ /* 0x000ee20000000a00 */
[----:B------:R-:W-:-:S04]  /*4f30*/  IMAD.IADD R3, R6, 0x1, R3 ;  /* 0x0000000106037824 */ /* 0x000fc800078e0203 */
[----:B---3--:R-:W-:-:S05]  /*4f40*/  IMAD.WIDE.U32 R2, R3, 0x8, R4 ;  /* 0x0000000803027825 */ /* 0x008fca00078e0004 */
[----:B------:R-:W-:Y:S01]  /*4f50*/  STG.E.64 desc[UR4][R2.64], R22 ;  /* 0x0000001602007986 */ /* 0x000fe2000c101b04 */
[----:B------:R-:W-:Y:S05]  /*4f60*/  EXIT ;  /* 0x000000000000794d */ /* 0x000fea0003800000 */
        .weak           $__internal_18_$__cuda_sm20_dblrcp_rn_slowpath_v3
        .type           $__internal_18_$__cuda_sm20_dblrcp_rn_slowpath_v3,@function
        .size           $__internal_18_$__cuda_sm20_dblrcp_rn_slowpath_v3,(.L_x_11143 - $__internal_18_$__cuda_sm20_dblrcp_rn_slowpath_v3)
$__internal_18_$__cuda_sm20_dblrcp_rn_slowpath_v3:
        /* <DEDUP_REMOVED lines=12> */
[----:B------:R-:W-:Y:S02]  /*5030*/  IMAD.MOV.U32 R10, RZ, RZ, R8 ;  /* 0x000000ffff0a7224 */ /* 0x000fe400078e0008 */
[----:B------:R-:W-:Y:S01]  /*5040*/  IMAD.MOV.U32 R12, RZ, RZ, R2 ;  /* 0x000000ffff0c7224 */ /* 0x000fe200078e0002 */
[----:B------:R-:W0:Y:S05]  /*5050*/  MUFU.RCP64H R13, R11 ;  /* 0x0000000b000d7308 */ /* 0x000e2a0000001800 */
        /* <DEDUP_REMOVED lines=10> */
.L_x_10967:
        /* <DEDUP_REMOVED lines=10> */
.L_x_10965:
[----:B------:R-:W-:Y:S01]  /*51a0*/  LOP3.LUT R11, R9, 0x80000, RZ, 0xfc, !PT ;  /* 0x00080000090b7812 */ /* 0x000fe200078efcff */
[----:B------:R-:W-:-:S07]  /*51b0*/  IMAD.MOV.U32 R10, RZ, RZ, R8 ;  /* 0x000000ffff0a7224 */ /* 0x000fce00078e0008 */
.L_x_10966:
[----:B------:R-:W-:Y:S05]  /*51c0*/  BSYNC B0 ;  /* 0x0000000000007941 */ /* 0x000fea0003800000 */
.L_x_10964:
[----:B------:R-:W-:Y:S01]  /*51d0*/  IMAD.MOV.U32 R8, RZ, RZ, R0 ;  /* 0x000000ffff087224 */ /* 0x000fe200078e0000 */
[----:B------:R-:W-:Y:S01]  /*51e0*/  MOV R12, R10 ;  /* 0x0000000a000c7202 */ /* 0x000fe20000000f00 */
[----:B------:R-:W-:Y:S02]  /*51f0*/  IMAD.MOV.U32 R9, RZ, RZ, 0x0 ;  /* 0x00000000ff097424 */ /* 0x000fe400078e00ff */
[----:B------:R-:W-:Y:S02]  /*5200*/  IMAD.MOV.U32 R13, RZ, RZ, R11 ;  /* 0x000000ffff0d7224 */ /* 0x000fe400078e000b */
[----:B------:R-:W-:Y:S05]  /*5210*/  RET.REL.NODEC R8 `(_ZN2at6native29vectorized_elementwise_kernelILi2EZZZNS0_19sigmoid_kernel_cudaERNS_18TensorIteratorBaseEENKUlvE0_clEvENKUlvE_clEvEUldE_St5arrayIPcLm2EEEEviT0_T1_) ;  /* 0xffffffac08787950 */ /* 0x000fea0003c3ffff */
.L_x_10968:
        /* <DEDUP_REMOVED lines=14> */
.L_x_11143:


//--------------------- .text._ZN2at6native29vectorized_elementwise_kernelILi4EZZZNS0_19sigmoid_kernel_cudaERNS_18TensorIteratorBaseEENKUlvE0_clEvENKUlvE_clEvEUldE_St5arrayIPcLm2EEEEviT0_T1_ --------------------------
	.section	.text._ZN2at6native29vectorized_elementwise_kernelILi4EZZZNS0_19sigmoid_kernel_cudaERNS_18TensorIteratorBaseEENKUlvE0_clEvENKUlvE_clEvEUldE_St5arrayIPcLm2EEEEviT0_T1_,"ax",@progbits
	.align	128
        .global         _ZN2at6native29vectorized_elementwise_kernelILi4EZZZNS0_19sigmoid_kernel_cudaERNS_18TensorIteratorBaseEENKUlvE0_clEvENKUlvE_clEvEUldE_St5arrayIPcLm2EEEEviT0_T1_
        .type           _ZN2at6native29vectorized_elementwise_kernelILi4EZZZNS0_19sigmoid_kernel_cudaERNS_18TensorIteratorBaseEENKUlvE0_clEvENKUlvE_clEvEUldE_St5arrayIPcLm2EEEEviT0_T1_,@function
        .size           _ZN2at6native29vectorized_elementwise_kernelILi4EZZZNS0_19sigmoid_kernel_cudaERNS_18TensorIteratorBaseEENKUlvE0_clEvENKUlvE_clEvEUldE_St5arrayIPcLm2EEEEviT0_T1_,(.L_x_11144 - _ZN2at6native29vectorized_elementwise_kernelILi4EZZZNS0_19sigmoid_kernel_cudaERNS_18TensorIteratorBaseEENKUlvE0_clEvENKUlvE_clEvEUldE_St5arrayIPcLm2EEEEviT0_T1_)
        .other          _ZN2at6native29vectorized_elementwise_kernelILi4EZZZNS0_19sigmoid_kernel_cudaERNS_18TensorIteratorBaseEENKUlvE0_clEvENKUlvE_clEvEUldE_St5arrayIPcLm2EEEEviT0_T1_,@"STO_CUDA_ENTRY STV_DEFAULT"
_ZN2at6native29vectorized_elementwise_kernelILi4EZZZNS0_19sigmoid_kernel_cudaERNS_18TensorIteratorBaseEENKUlvE0_clEvENKUlvE_clEvEUldE_St5arrayIPcLm2EEEEviT0_T1_:
.text._ZN2at6native29vectorized_elementwise_kernelILi4EZZZNS0_19sigmoid_kernel_cudaERNS_18TensorIteratorBaseEENKUlvE0_clEvENKUlvE_clEvEUldE_St5arrayIPcLm2EEEEviT0_T1_:
        /* <DEDUP_REMOVED lines=93> */
.L_x_10971:
[----:B------:R-:W-:Y:S05]  /*05d0*/  BSYNC B0 ;  /* 0x0000000000007941 */ /* 0x000fea0003800000 */
.L_x_10970:
        /* <DEDUP_REMOVED lines=30> */
.L_x_10973:
[----:B------:R-:W-:Y:S05]  /*07c0*/  BSYNC B0 ;  /* 0x0000000000007941 */ /* 0x000fea0003800000 */
.L_x_10972:
        /* <DEDUP_REMOVED lines=44> */
.L_x_10975:
[----:B------:R-:W-:Y:S05]  /*0a90*/  BSYNC B0 ;  /* 0x0000000000007941 */ /* 0x000fea0003800000 */
.L_x_10974:
        /* <DEDUP_REMOVED lines=27> */
.L_x_10977:
[----:B------:R-:W-:Y:S05]  /*0c50*/  BSYNC B0 ;  /* 0x0000000000007941 */ /* 0x000fea0003800000 */
.L_x_10976:
        /* <DEDUP_REMOVED lines=32> */
.L_x_10979:
[----:B------:R-:W-:Y:S05]  /*0e60*/  BSYNC B0 ;  /* 0x0000000000007941 */ /* 0x000fea0003800000 */
.L_x_10978:
        /* <DEDUP_REMOVED lines=57> */
.L_x_10981:
[----:B------:R-:W-:Y:S05]  /*1200*/  BSYNC B0 ;  /* 0x0000000000007941 */ /* 0x000fea0003800000 */
.L_x_10980:
        /* <DEDUP_REMOVED lines=17> */
.L_x_10983:
[----:B------:R-:W-:Y:S05]  /*1320*/  BSYNC B0 ;  /* 0x0000000000007941 */ /* 0x000fea0003800000 */
.L_x_10982:
        /* <DEDUP_REMOVED lines=14> */
.L_x_10985:
[----:B------:R-:W-:Y:S05]  /*1410*/  BSYNC B0 ;  /* 0x0000000000007941 */ /* 0x000fea0003800000 */
.L_x_10984:
        /* <DEDUP_REMOVED lines=19> */
[----:B------:R-:W-:Y:S05]  /*1550*/  CALL.REL.NOINC `($__internal_19_$__cuda_sm20_dblrcp_rn_slowpath_v3) ;  /* 0x0000003800847944 */ /* 0x000fea0003c00000 */
[----:B------:R-:W-:Y:S02]  /*1560*/  IMAD.MOV.U32 R14, RZ, RZ, R12 ;  /* 0x000000ffff0e7224 */ /* 0x000fe400078e000c */
[----:B------:R-:W-:-:S07]  /*1570*/  IMAD.MOV.U32 R15, RZ, RZ, R13 ;  /* 0x000000ffff0f7224 */ /* 0x000fce00078e000d */
.L_x_10987:
[----:B------:R-:W-:Y:S05]  /*1580*/  BSYNC B1 ;  /* 0x0000000000017941 */ /* 0x000fea0003800000 */
.L_x_10986:
        /* <DEDUP_REMOVED lines=15> */
[----:B------:R-:W-:Y:S05]  /*1680*/  CALL.REL.NOINC `($__internal_19_$__cuda_sm20_dblrcp_rn_slowpath_v3) ;  /* 0x0000003800387944 */ /* 0x000fea0003c00000 */
.L_x_10989:
[----:B------:R-:W-:Y:S05]  /*1690*/  BSYNC B1 ;  /* 0x0000000000017941 */ /* 0x000fea0003800000 */
.L_x_10988:
        /* <DEDUP_REMOVED lines=16> */
[----:B------:R-:W-:Y:S05]  /*17a0*/  CALL.REL.NOINC `($__internal_19_$__cuda_sm20_dblrcp_rn_slowpath_v3) ;  /* 0x0000003400f07944 */ /* 0x000fea0003c00000 */
[----:B------:R-:W-:Y:S02]  /*17b0*/  IMAD.MOV.U32 R6, RZ, RZ, R12 ;  /* 0x000000ffff067224 */ /* 0x000fe400078e000c */
[----:B------:R-:W-:-:S07]  /*17c0*/  IMAD.MOV.U32 R7, RZ, RZ, R13 ;  /* 0x000000ffff077224 */ /* 0x000fce00078e000d */
.L_x_10991:
[----:B------:R-:W-:Y:S05]  /*17d0*/  BSYNC B1 ;  /* 0x0000000000017941 */ /* 0x000fea0003800000 */
.L_x_10990:
        /* <DEDUP_REMOVED lines=15> */
[----:B------:R-:W-:Y:S05]  /*18d0*/  CALL.REL.NOINC `($__internal_19_$__cuda_sm20_dblrcp_rn_slowpath_v3) ;  /* 0x0000003400a47944 */ /* 0x000fea0003c00000 */
[----:B------:R-:W-:Y:S02]  /*18e0*/  IMAD.MOV.U32 R4, RZ, RZ, R12 ;  /* 0x000000ffff047224 */ /* 0x000fe400078e000c */
[----:B------:R-:W-:-:S07]  /*18f0*/  IMAD.MOV.U32 R5, RZ, RZ, R13 ;  /* 0x000000ffff057224 */ /* 0x000fce00078e000d */
.L_x_10993:
[----:B------:R-:W-:Y:S05]  /*1900*/  BSYNC B1 ;  /* 0x0000000000017941 */ /* 0x000fea0003800000 */
.L_x_10992:
        /* <DEDUP_REMOVED lines=21> */
.L_x_10995:
[----:B------:R-:W-:Y:S05]  /*1a60*/  BSYNC B1 ;  /* 0x0000000000017941 */ /* 0x000fea0003800000 */
.L_x_10994:
        /* <DEDUP_REMOVED lines=16> */
.L_x_10997:
[----:B------:R-:W-:Y:S05]  /*1b70*/  BSYNC B1 ;  /* 0x0000000000017941 */ /* 0x000fea0003800000 */
.L_x_10996:
        /* <DEDUP_REMOVED lines=17> */
[----:B------:R-:W-:Y:S05]  /*1c90*/  CALL.REL.NOINC `($__internal_19_$__cuda_sm20_dblrcp_rn_slowpath_v3) ;  /* 0x0000003000b47944 */ /* 0x000fea0003c00000 */
[----:B------:R-:W-:Y:S02]  /*1ca0*/  IMAD.MOV.U32 R6, RZ, RZ, R12 ;  /* 0x000000ffff067224 */ /* 0x000fe400078e000c */
[----:B------:R-:W-:-:S07]  /*1cb0*/  IMAD.MOV.U32 R7, RZ, RZ, R13 ;  /* 0x000000ffff077224 */ /* 0x000fce00078e000d */
.L_x_10999:
[----:B------:R-:W-:Y:S05]  /*1cc0*/  BSYNC B1 ;  /* 0x0000000000017941 */ /* 0x000fea0003800000 */
.L_x_10998:
        /* <DEDUP_REMOVED lines=18> */
.L_x_11001:
[----:B------:R-:W-:Y:S05]  /*1df0*/  BSYNC B1 ;  /* 0x0000000000017941 */ /* 0x000fea0003800000 */
.L_x_11000:
[----:B------:R-:W-:Y:S01]  /*1e00*/  STG.E.128 desc[UR4][R16.64+0x1010], R4 ;  /* 0x0010100410007986 */ /* 0x000fe2000c101d04 */
[----:B------:R-:W-:Y:S05]  /*1e10*/  EXIT ;  /* 0x000000000000794d */ /* 0x000fea0003800000 */
.L_x_10969:
        /* <DEDUP_REMOVED lines=118> */
.L_x_11005:
[----:B------:R-:W-:Y:S05]  /*2580*/  BSYNC B0 ;  /* 0x0000000000007941 */ /* 0x000fea0003800000 */
.L_x_11004:
        /* <DEDUP_REMOVED lines=18> */
.L_x_11003:
[----:B------:R-:W-:Y:S05]  /*26b0*/  BSYNC B1 ;  /* 0x0000000000017941 */ /* 0x000fea0003800000 */
.L_x_11002:
        /* <DEDUP_REMOVED lines=65> */
.L_x_11009:
[----:B------:R-:W-:Y:S05]  /*2ad0*/  BSYNC B0 ;  /* 0x0000000000007941 */ /* 0x000fea0003800000 */
.L_x_11008:
        /* <DEDUP_REMOVED lines=18> */
.L_x_11007:
[----:B------:R-:W-:Y:S05]  /*2c00*/  BSYNC B1 ;  /* 0x0000000000017941 */ /* 0x000fea0003800000 */
.L_x_11006:
        /* <DEDUP_REMOVED lines=64> */
.L_x_11013:
[----:B------:R-:W-:Y:S05]  /*3010*/  BSYNC B0 ;  /* 0x0000000000007941 */ /* 0x000fea0003800000 */
.L_x_11012:
        /* <DEDUP_REMOVED lines=15> */
[----:B------:R-:W-:Y:S05]  /*3110*/  CALL.REL.NOINC `($__internal_19_$__cuda_sm20_dblrcp_rn_slowpath_v3) ;  /* 0x0000001c00947944 */ /* 0x000fea0003c00000 */
[----:B------:R-:W-:Y:S02]  /*3120*/  IMAD.MOV.U32 R16, RZ, RZ, R12 ;  /* 0x000000ffff107224 */ /* 0x000fe400078e000c */
[----:B------:R-:W-:-:S07]  /*3130*/  IMAD.MOV.U32 R17, RZ, RZ, R13 ;  /* 0x000000ffff117224 */ /* 0x000fce00078e000d */
.L_x_11011:
[----:B------:R-:W-:Y:S05]  /*3140*/  BSYNC B1 ;  /* 0x0000000000017941 */ /* 0x000fea0003800000 */
.L_x_11010:
        /* <DEDUP_REMOVED lines=64> */
.L_x_11017:
[----:B------:R-:W-:Y:S05]  /*3550*/  BSYNC B0 ;  /* 0x0000000000007941 */ /* 0x000fea0003800000 */
.L_x_11016:
        /* <DEDUP_REMOVED lines=16> */
[----:B------:R-:W-:Y:S01]  /*3660*/  MOV R14, R12 ;  /* 0x0000000c000e7202 */ /* 0x000fe20000000f00 */
[----:B------:R-:W-:-:S07]  /*3670*/  IMAD.MOV.U32 R15, RZ, RZ, R13 ;  /* 0x000000ffff0f7224 */ /* 0x000fce00078e000d */
.L_x_11015:
[----:B------:R-:W-:Y:S05]  /*3680*/  BSYNC B1 ;  /* 0x0000000000017941 */ /* 0x000fea0003800000 */
.L_x_11014:
        /* <DEDUP_REMOVED lines=64> */
.L_x_11021:
[----:B------:R-:W-:Y:S05]  /*3a90*/  BSYNC B0 ;  /* 0x0000000000007941 */ /* 0x000fea0003800000 */
.L_x_11020:
        /* <DEDUP_REMOVED lines=18> */
.L_x_11019:
[----:B------:R-:W-:Y:S05]  /*3bc0*/  BSYNC B1 ;  /* 0x0000000000017941 */ /* 0x000fea0003800000 */
.L_x_11018:
        /* <DEDUP_REMOVED lines=64> */
.L_x_11025:
[----:B------:R-:W-:Y:S05]  /*3fd0*/  BSYNC B0 ;  /* 0x0000000000007941 */ /* 0x000fea0003800000 */
.L_x_11024:
        /* <DEDUP_REMOVED lines=18> */
.L_x_11023:
[----:B------:R-:W-:Y:S05]  /*4100*/  BSYNC B1 ;  /* 0x0000000000017941 */ /* 0x000fea0003800000 */
.L_x_11022:
        /* <DEDUP_REMOVED lines=64> */
.L_x_11029:
[----:B------:R-:W-:Y:S05]  /*4510*/  BSYNC B0 ;  /* 0x0000000000007941 */ /* 0x000fea0003800000 */
.L_x_11028:
        /* <DEDUP_REMOVED lines=16> */
[----:B------:R-:W-:Y:S01]  /*4620*/  IMAD.MOV.U32 R24, RZ, RZ, R12 ;  /* 0x000000ffff187224 */ /* 0x000fe200078e000c */
[----:B------:R-:W-:-:S07]  /*4630*/  MOV R25, R13 ;  /* 0x0000000d00197202 */ /* 0x000fce0000000f00 */
.L_x_11027:
[----:B------:R-:W-:Y:S05]  /*4640*/  BSYNC B1 ;  /* 0x0000000000017941 */ /* 0x000fea0003800000 */
.L_x_11026:
        /* <DEDUP_REMOVED lines=64> */
.L_x_11033:
[----:B------:R-:W-:Y:S05]  /*4a50*/  BSYNC B0 ;  /* 0x0000000000007941 */ /* 0x000fea0003800000 */
.L_x_11032:
        /* <DEDUP_REMOVED lines=18> */
.L_x_11031:
[----:B------:R-:W-:Y:S05]  /*4b80*/  BSYNC B1 ;  /* 0x0000000000017941 */ /* 0x000fea0003800000 */
.L_x_11030:
        /* <DEDUP_REMOVED lines=17> */
.L_x_11036:
[----:B------:R-:W-:-:S13]  /*4ca0*/  ISETP.GE.AND P0, PT, R3, R4, PT ;  /* 0x000000040300720c */ /* 0x000fda0003f06270 */
[----:B------:R-:W-:Y:S05]  /*4cb0*/  @P0 BRA `(.L_x_11038) ;  /* 0x0000000000300947 */ /* 0x000fea0003800000 */
[----:B0-2---:R-:W0:Y:S01]  /*4cc0*/  LDC.64 R8, c[0x0][0x218] ;  /* 0x00008600ff087b82 */ /* 0x005e220000000a00 */
[----:B------:R-:W-:Y:S02]  /*4cd0*/  IMAD.IADD R5, R6, 0x1, R3 ;  /* 0x0000000106057824 */ /* 0x000fe400078e0203 */
[----:B------:R-:W-:Y:S02]  /*4ce0*/  VIADD R3, R3, 0x80 ;  /* 0x0000008003037836 */ /* 0x000fe40000000000 */
[----:B0-----:R-:W-:-:S05]  /*4cf0*/  IMAD.WIDE.U32 R8, R5, 0x8, R8 ;  /* 0x0000000805087825 */ /* 0x001fca00078e0008 */
[----:B------:R0:W-:Y:S02]  /*4d00*/  STG.E.64 desc[UR4][R8.64], R16 ;  /* 0x0000001008007986 */ /* 0x0001e4000c101b04 */
.L_x_11037:
[----:B------:R-:W-:-:S13]  /*4d10*/  ISETP.GE.AND P0, PT, R3, R4, PT ;  /* 0x000000040300720c */ /* 0x000fda0003f06270 */
[----:B------:R-:W-:Y:S05]  /*4d20*/  @P0 BRA `(.L_x_11039) ;  /* 0x0000000000300947 */ /* 0x000fea0003800000 */
[----:B0-----:R-:W0:Y:S01]  /*4d30*/  LDC.64 R8, c[0x0][0x218] ;  /* 0x00008600ff087b82 */ /* 0x001e220000000a00 */
[----:B------:R-:W-:Y:S01]  /*4d40*/  IMAD.IADD R5, R6, 0x1, R3 ;  /* 0x0000000106057824 */ /* 0x000fe200078e0203 */
[----:B------:R-:W-:-:S03]  /*4d50*/  IADD3 R3, R3, 0x80, RZ ;  /* 0x0000008003037810 */ /* 0x000fc60007ffe0ff */
[----:B0-----:R-:W-:-:S05]  /*4d60*/  IMAD.WIDE.U32 R8, R5, 0x8, R8 ;  /* 0x0000000805087825 */ /* 0x001fca00078e0008 */
[----:B------:R1:W-:Y:S02]  /*4d70*/  STG.E.64 desc[UR4][R8.64], R14 ;  /* 0x0000000e08007986 */ /* 0x0003e4000c101b04 */
.L_x_11038:
[----:B------:R-:W-:-:S13]  /*4d80*/  ISETP.GE.AND P0, PT, R3, R4, PT ;  /* 0x000000040300720c */ /* 0x000fda0003f06270 */
[----:B------:R-:W-:Y:S05]  /*4d90*/  @P0 BRA `(.L_x_11040) ;  /* 0x0000000000340947 */ /* 0x000fea0003800000 */
[----:B012---:R-:W0:Y:S01]  /*4da0*/  LDC.64 R8, c[0x0][0x218] ;  /* 0x00008600ff087b82 */ /* 0x007e220000000a00 */
[----:B------:R-:W-:Y:S02]  /*4db0*/  IMAD.IADD R5, R6, 0x1, R3 ;  /* 0x0000000106057824 */ /* 0x000fe400078e0203 */
[----:B------:R-:W-:Y:S02]  /*4dc0*/  VIADD R3, R3, 0x80 ;  /* 0x0000008003037836 */ /* 0x000fe40000000000 */
[----:B0-----:R-:W-:-:S05]  /*4dd0*/  IMAD.WIDE.U32 R8, R5, 0x8, R8 ;  /* 0x0000000805087825 */ /* 0x001fca00078e0008 */
[----:B------:R1:W-:Y:S02]  /*4de0*/  STG.E.64 desc[UR4][R8.64], R28 ;  /* 0x0000001c08007986 */ /* 0x0003e4000c101b04 */
.L_x_11039:
        /* <DEDUP_REMOVED lines=8> */
.L_x_11040:
[----:B------:R-:W-:Y:S05]  /*4e70*/  BSYNC B1 ;  /* 0x0000000000017941 */ /* 0x000fea0003800000 */
.L_x_11035:
[----:B------:R-:W-:-:S13]  /*4e80*/  ISETP.GE.AND P0, PT, R3, R4, PT ;  /* 0x000000040300720c */ /* 0x000fda0003f06270 */
[----:B0123--:R-:W0:Y:S01]  /*4e90*/  @!P0 LDC.64 R8, c[0x0][0x218] ;  /* 0x00008600ff088b82 */ /* 0x00fe220000000a00 */
[----:B------:R-:W-:Y:S01]  /*4ea0*/  @!P0 IADD3 R5, R6, R3, RZ ;  /* 0x0000000306058210 */ /* 0x000fe20007ffe0ff */
[----:B------:R-:W-:-:S04]  /*4eb0*/  @!P0 VIADD R3, R3, 0x80 ;  /* 0x0000008003038836 */ /* 0x000fc80000000000 */
[----:B0-----:R-:W-:-:S05]  /*4ec0*/  @!P0 IMAD.WIDE.U32 R8, R5, 0x8, R8 ;  /* 0x0000000805088825 */ /* 0x001fca00078e0008 */
[----:B------:R2:W-:Y:S02]  /*4ed0*/  @!P0 STG.E.64 desc[UR4][R8.64], R24 ;  /* 0x0000001808008986 */ /* 0x0005e4000c101b04 */
.L_x_11041:
[----:B------:R-:W-:Y:S05]  /*4ee0*/  BSYNC B0 ;  /* 0x0000000000007941 */ /* 0x000fea0003800000 */
.L_x_11034:
        /* <DEDUP_REMOVED lines=8> */
        .weak           $__internal_19_$__cuda_sm20_dblrcp_rn_slowpath_v3
        .type           $__internal_19_$__cuda_sm20_dblrcp_rn_slowpath_v3,@function
        .size           $__internal_19_$__cuda_sm20_dblrcp_rn_slowpath_v3,(.L_x_11144 - $__internal_19_$__cuda_sm20_dblrcp_rn_slowpath_v3)
$__internal_19_$__cuda_sm20_dblrcp_rn_slowpath_v3:
        /* <DEDUP_REMOVED lines=25> */
.L_x_11045:
        /* <DEDUP_REMOVED lines=10> */
.L_x_11043:
[----:B------:R-:W-:Y:S01]  /*51a0*/  LOP3.LUT R11, R9, 0x80000, RZ, 0xfc, !PT ;  /* 0x00080000090b7812 */ /* 0x000fe200078efcff */
[----:B------:R-:W-:-:S07]  /*51b0*/  IMAD.MOV.U32 R10, RZ, RZ, R8 ;  /* 0x000000ffff0a7224 */ /* 0x000fce00078e0008 */
.L_x_11044:
[----:B------:R-:W-:Y:S05]  /*51c0*/  BSYNC B0 ;  /* 0x0000000000007941 */ /* 0x000fea0003800000 */
.L_x_11042:
[----:B------:R-:W-:Y:S01]  /*51d0*/  IMAD.MOV.U32 R8, RZ, RZ, R0 ;  /* 0x000000ffff087224 */ /* 0x000fe200078e0000 */
[----:B------:R-:W-:Y:S01]  /*51e0*/  MOV R12, R10 ;  /* 0x0000000a000c7202 */ /* 0x000fe20000000f00 */
[----:B------:R-:W-:Y:S02]  /*51f0*/  IMAD.MOV.U32 R9, RZ, RZ, 0x0 ;  /* 0x00000000ff097424 */ /* 0x000fe400078e00ff */
[----:B------:R-:W-:Y:S02]  /*5200*/  IMAD.MOV.U32 R13, RZ, RZ, R11 ;  /* 0x000000ffff0d7224 */ /* 0x000fe400078e000b */
[----:B------:R-:W-:Y:S05]  /*5210*/  RET.REL.NODEC R8 `(_ZN2at6native29vectorized_elementwise_kernelILi4EZZZNS0_19sigmoid_kernel_cudaERNS_18TensorIteratorBaseEENKUlvE0_clEvENKUlvE_clEvEUldE_St5arrayIPcLm2EEEEviT0_T1_) ;  /* 0xffffffac08787950 */ /* 0x000fea0003c3ffff */
.L_x_11046:
        /* <DEDUP_REMOVED lines=14> */
.L_x_11144:


//--------------------- .text._ZN2at6native29vectorized_elementwise_kernelILi8EZZZNS0_19sigmoid_kernel_cudaERNS_18TensorIteratorBaseEENKUlvE0_clEvENKUlvE_clEvEUldE_St5arrayIPcLm2EEEEviT0_T1_ --------------------------
	.section	.text._ZN2at6native29vectorized_elementwise_kernelILi8EZZZNS0_19sigmoid_kernel_cudaERNS_18TensorIteratorBaseEENKUlvE0_clEvENKUlvE_clEvEUldE_St5arrayIPcLm2EEEEviT0_T1_,"ax",@progbits
	.align	128
        .global         _ZN2at6native29vectorized_elementwise_kernelILi8EZZZNS0_19sigmoid_kernel_cudaERNS_18TensorIteratorBaseEENKUlvE0_clEvENKUlvE_clEvEUldE_St5arrayIPcLm2EEEEviT0_T1_
        .type           _ZN2at6native29vectorized_elementwise_kernelILi8EZZZNS0_19sigmoid_kernel_cudaERNS_18TensorIteratorBaseEENKUlvE0_clEvENKUlvE_clEvEUldE_St5arrayIPcLm2EEEEviT0_T1_,@function
        .size           _ZN2at6native29vectorized_elementwise_kernelILi8EZZZNS0_19sigmoid_kernel_cudaERNS_18TensorIteratorBaseEENKUlvE0_clEvENKUlvE_clEvEUldE_St5arrayIPcLm2EEEEviT0_T1_,(.L_x_11145 - _ZN2at6native29vectorized_elementwise_kernelILi8EZZZNS0_19sigmoid_kernel_cudaERNS_18TensorIteratorBaseEENKUlvE0_clEvENKUlvE_clEvEUldE_St5arrayIPcLm2EEEEviT0_T1_)
        .other          _ZN2at6native29vectorized_elementwise_kernelILi8EZZZNS0_19sigmoid_kernel_cudaERNS_18TensorIteratorBaseEENKUlvE0_clEvENKUlvE_clEvEUldE_St5arrayIPcLm2EEEEviT0_T1_,@"STO_CUDA_ENTRY STV_DEFAULT"
_ZN2at6native29vectorized_elementwise_kernelILi8EZZZNS0_19sigmoid_kernel_cudaERNS_18TensorIteratorBaseEENKUlvE0_clEvENKUlvE_clEvEUldE_St5arrayIPcLm2EEEEviT0_T1_:
.text._ZN2at6native29vectorized_elementwise_kernelILi8EZZZNS0_19sigmoid_kernel_cudaERNS_18TensorIteratorBaseEENKUlvE0_clEvENKUlvE_clEvEUldE_St5arrayIPcLm2EEEEviT0_T1_:
        /* <DEDUP_REMOVED lines=93> */
.L_x_11049:
[----:B------:R-:W-:Y:S05]  /*05d0*/  BSYNC B0 ;  /* 0x0000000000007941 */ /* 0x000fea0003800000 */
.L_x_11048:
        /* <DEDUP_REMOVED lines=30> */
.L_x_11051:
[----:B------:R-:W-:Y:S05]  /*07c0*/  BSYNC B0 ;  /* 0x0000000000007941 */ /* 0x000fea0003800000 */
.L_x_11050:
        /* <DEDUP_REMOVED lines=44> */
.L_x_11053:
[----:B------:R-:W-:Y:S05]  /*0a90*/  BSYNC B0 ;  /* 0x0000000000007941 */ /* 0x000fea0003800000 */
.L_x_11052:
        /* <DEDUP_REMOVED lines=27> */
.L_x_11055:
[----:B------:R-:W-:Y:S05]  /*0c50*/  BSYNC B0 ;  /* 0x0000000000007941 */ /* 0x000fea0003800000 */
.L_x_11054:
        /* <DEDUP_REMOVED lines=32> */
.L_x_11057:
[----:B------:R-:W-:Y:S05]  /*0e60*/  BSYNC B0 ;  /* 0x0000000000007941 */ /* 0x000fea0003800000 */
.L_x_11056:
        /* <DEDUP_REMOVED lines=57> */
.L_x_11059:
[----:B------:R-:W-:Y:S05]  /*1200*/  BSYNC B0 ;  /* 0x0000000000007941 */ /* 0x000fea0003800000 */
.L_x_11058:
        /* <DEDUP_REMOVED lines=17> */
.L_x_11061:
[----:B------:R-:W-:Y:S05]  /*1320*/  BSYNC B0 ;  /* 0x0000000000007941 */ /* 0x000fea0003800000 */
.L_x_11060:
        /* <DEDUP_REMOVED lines=14> */
.L_x_11063:
[----:B------:R-:W-:Y:S05]  /*1410*/  BSYNC B0 ;  /* 0x0000000000007941 */ /* 0x000fea0003800000 */
.L_x_11062:
        /* <DEDUP_REMOVED lines=19> */
[----:B------:R-:W-:Y:S05]  /*1550*/  CALL.REL.NOINC `($__internal_20_$__cuda_sm20_dblrcp_rn_slowpath_v3) ;  /* 0x0000003800847944 */ /* 0x000fea0003c00000 */
[----:B------:R-:W-:Y:S02]  /*1560*/  IMAD.MOV.U32 R14, RZ, RZ, R12 ;  /* 0x000000ffff0e7224 */ /* 0x000fe400078e000c */
[----:B------:R-:W-:-:S07]  /*1570*/  IMAD.MOV.U32 R15, RZ, RZ, R13 ;  /* 0x000000ffff0f7224 */ /* 0x000fce00078e000d */
.L_x_11065:
[----:B------:R-:W-:Y:S05]  /*1580*/  BSYNC B1 ;  /* 0x0000000000017941 */ /* 0x000fea0003800000 */
.L_x_11064:
        /* <DEDUP_REMOVED lines=15> */
[----:B------:R-:W-:Y:S05]  /*1680*/  CALL.REL.NOINC `($__internal_20_$__cuda_sm20_dblrcp_rn_slowpath_v3) ;  /* 0x0000003800387944 */ /* 0x000fea0003c00000 */
.L_x_11067:
[----:B------:R-:W-:Y:S05]  /*1690*/  BSYNC B1 ;  /* 0x0000000000017941 */ /* 0x000fea0003800000 */
.L_x_11066:
        /* <DEDUP_REMOVED lines=16> */
[----:B------:R-:W-:Y:S05]  /*17a0*/  CALL.REL.NOINC `($__internal_20_$__cuda_sm20_dblrcp_rn_slowpath_v3) ;  /* 0x0000003400f07944 */ /* 0x000fea0003c00000 */
[----:B------:R-:W-:Y:S02]  /*17b0*/  IMAD.MOV.U32 R6, RZ, RZ, R12 ;  /* 0x000000ffff067224 */ /* 0x000fe400078e000c */
[----:B------:R-:W-:-:S07]  /*17c0*/  IMAD.MOV.U32 R7, RZ, RZ, R13 ;  /* 0x000000ffff077224 */ /* 0x000fce00078e000d */
.L_x_11069:
[----:B------:R-:W-:Y:S05]  /*17d0*/  BSYNC B1 ;  /* 0x0000000000017941 */ /* 0x000fea0003800000 */
.L_x_11068:
        /* <DEDUP_REMOVED lines=15> */
[----:B------:R-:W-:Y:S05]  /*18d0*/  CALL.REL.NOINC `($__internal_20_$__cuda_sm20_dblrcp_rn_slowpath_v3) ;  /* 0x0000003400a47944 */ /* 0x000fea0003c00000 */
[----:B------:R-:W-:Y:S02]  /*18e0*/  IMAD.MOV.U32 R4, RZ, RZ, R12 ;  /* 0x000000ffff047224 */ /* 0x000fe400078e000c */
[----:B------:R-:W-:-:S07]  /*18f0*/  IMAD.MOV.U32 R5, RZ, RZ, R13 ;  /* 0x000000ffff057224 */ /* 0x000fce00078e000d */
.L_x_11071:
[----:B------:R-:W-:Y:S05]  /*1900*/  BSYNC B1 ;  /* 0x0000000000017941 */ /* 0x000fea0003800000 */
.L_x_11070:
        /* <DEDUP_REMOVED lines=21> */
.L_x_11073:
[----:B------:R-:W-:Y:S05]  /*1a60*/  BSYNC B1 ;  /* 0x0000000000017941 */ /* 0x000fea0003800000 */
.L_x_11072:
        /* <DEDUP_REMOVED lines=16> */
.L_x_11075:
[----:B------:R-:W-:Y:S05]  /*1b70*/  BSYNC B1 ;  /* 0x0000000000017941 */ /* 0x000fea0003800000 */
.L_x_11074:
        /* <DEDUP_REMOVED lines=17> */
[----:B------:R-:W-:Y:S05]  /*1c90*/  CALL.REL.NOINC `($__internal_20_$__cuda_sm20_dblrcp_rn_slowpath_v3) ;  /* 0x0000003000b47944 */ /* 0x000fea0003c00000 */
[----:B------:R-:W-:Y:S02]  /*1ca0*/  IMAD.MOV.U32 R6, RZ, RZ, R12 ;  /* 0x000000ffff067224 */ /* 0x000fe400078e000c */
[----:B------:R-:W-:-:S07]  /*1cb0*/  IMAD.MOV.U32 R7, RZ, RZ, R13 ;  /* 0x000000ffff077224 */ /* 0x000fce00078e000d */
.L_x_11077:
[----:B------:R-:W-:Y:S05]  /*1cc0*/  BSYNC B1 ;  /* 0x0000000000017941 */ /* 0x000fea0003800000 */
.L_x_11076:
        /* <DEDUP_REMOVED lines=18> */
.L_x_11079:
[----:B------:R-:W-:Y:S05]  /*1df0*/  BSYNC B1 ;  /* 0x0000000000017941 */ /* 0x000fea0003800000 */
.L_x_11078:
[----:B------:R-:W-:Y:S01]  /*1e00*/  STG.E.128 desc[UR4][R16.64+0x30], R4 ;  /* 0x0000300410007986 */ /* 0x000fe2000c101d04 */
[----:B------:R-:W-:Y:S05]  /*1e10*/  EXIT ;  /* 0x000000000000794d */ /* 0x000fea0003800000 */
.L_x_11047:
        /* <DEDUP_REMOVED lines=118> */
.L_x_11083:
[----:B------:R-:W-:Y:S05]  /*2580*/  BSYNC B0 ;  /* 0x0000000000007941 */ /* 0x000fea0003800000 */
.L_x_11082:
        /* <DEDUP_REMOVED lines=18> */
.L_x_11081:
[----:B------:R-:W-:Y:S05]  /*26b0*/  BSYNC B1 ;  /* 0x0000000000017941 */ /* 0x000fea0003800000 */
.L_x_11080:
        /* <DEDUP_REMOVED lines=65> */
.L_x_11087:
[----:B------:R-:W-:Y:S05]  /*2ad0*/  BSYNC B0 ;  /* 0x0000000000007941 */ /* 0x000fea0003800000 */
.L_x_11086:
        /* <DEDUP_REMOVED lines=18> */
.L_x_11085:
[----:B------:R-:W-:Y:S05]  /*2c00*/  BSYNC B1 ;  /* 0x0000000000017941 */ /* 0x000fea0003800000 */
.L_x_11084:
        /* <DEDUP_REMOVED lines=64> */
.L_x_11091:
[----:B------:R-:W-:Y:S05]  /*3010*/  BSYNC B0 ;  /* 0x0000000000007941 */ /* 0x000fea0003800000 */
.L_x_11090:
        /* <DEDUP_REMOVED lines=15> */
[----:B------:R-:W-:Y:S05]  /*3110*/  CALL.REL.NOINC `($__internal_20_$__cuda_sm20_dblrcp_rn_slowpath_v3) ;  /* 0x0000001c00947944 */ /* 0x000fea0003c00000 */
[----:B------:R-:W-:Y:S02]  /*3120*/  IMAD.MOV.U32 R16, RZ, RZ, R12 ;  /* 0x000000ffff107224 */ /* 0x000fe400078e000c */
[----:B------:R-:W-:-:S07]  /*3130*/  IMAD.MOV.U32 R17, RZ, RZ, R13 ;  /* 0x000000ffff117224 */ /* 0x000fce00078e000d */
.L_x_11089:
[----:B------:R-:W-:Y:S05]  /*3140*/  BSYNC B1 ;  /* 0x0000000000017941 */ /* 0x000fea0003800000 */
.L_x_11088:
        /* <DEDUP_REMOVED lines=64> */
.L_x_11095:
[----:B------:R-:W-:Y:S05]  /*3550*/  BSYNC B0 ;  /* 0x0000000000007941 */ /* 0x000fea0003800000 */
.L_x_11094:
        /* <DEDUP_REMOVED lines=16> */
[----:B------:R-:W-:Y:S01]  /*3660*/  MOV R14, R12 ;  /* 0x0000000c000e7202 */ /* 0x000fe20000000f00 */
[----:B------:R-:W-:-:S07]  /*3670*/  IMAD.MOV.U32 R15, RZ, RZ, R13 ;  /* 0x000000ffff0f7224 */ /* 0x000fce00078e000d */
.L_x_11093:
[----:B------:R-:W-:Y:S05]  /*3680*/  BSYNC B1 ;  /* 0x0000000000017941 */ /* 0x000fea0003800000 */
.L_x_11092:
        /* <DEDUP_REMOVED lines=64> */
.L_x_11099:
[----:B------:R-:W-:Y:S05]  /*3a90*/  BSYNC B0 ;  /* 0x0000000000007941 */ /* 0x000fea0003800000 */
.L_x_11098:
        /* <DEDUP_REMOVED lines=18> */
.L_x_11097:
[----:B------:R-:W-:Y:S05]  /*3bc0*/  BSYNC B1 ;  /* 0x0000000000017941 */ /* 0x000fea0003800000 */
.L_x_11096:
        /* <DEDUP_REMOVED lines=64> */
.L_x_11103:
[----:B------:R-:W-:Y:S05]  /*3fd0*/  BSYNC B0 ;  /* 0x0000000000007941 */ /* 0x000fea0003800000 */
.L_x_11102:
        /* <DEDUP_REMOVED lines=18> */
.L_x_11101:
[----:B------:R-:W-:Y:S05]  /*4100*/  BSYNC B1 ;  /* 0x0000000000017941 */ /* 0x000fea0003800000 */
.L_x_11100:
        /* <DEDUP_REMOVED lines=64> */
.L_x_11107:
[----:B------:R-:W-:Y:S05]  /*4510*/  BSYNC B0 ;  /* 0x0000000000007941 */ /* 0x000fea0003800000 */
.L_x_11106:
        /* <DEDUP_REMOVED lines=16> */
[----:B------:R-:W-:Y:S01]  /*4620*/  IMAD.MOV.U32 R24, RZ, RZ, R12 ;  /* 0x000000ffff187224 */ /* 0x000fe200078e000c */
[----:B------:R-:W-:-:S07]  /*4630*/  MOV R25, R13 ;  /* 0x0000000d00197202 */ /* 0x000fce0000000f00 */
.L_x_11105:
[----:B------:R-:W-:Y:S05]  /*4640*/  BSYNC B1 ;  /* 0x0000000000017941 */ /* 0x000fea0003800000 */
.L_x_11104:
        /* <DEDUP_REMOVED lines=64> */
.L_x_11111:
[----:B------:R-:W-:Y:S05]  /*4a50*/  BSYNC B0 ;  /* 0x0000000000007941 */ /* 0x000fea0003800000 */
.L_x_11110:
        /* <DEDUP_REMOVED lines=18> */
.L_x_11109:
[----:B------:R-:W-:Y:S05]  /*4b80*/  BSYNC B1 ;  /* 0x0000000000017941 */ /* 0x000fea0003800000 */
.L_x_11108:
        /* <DEDUP_REMOVED lines=17> */
.L_x_11114:
[----:B------:R-:W-:-:S13]  /*4ca0*/  ISETP.GE.AND P0, PT, R3, R4, PT ;  /* 0x000000040300720c */ /* 0x000fda0003f06270 */
[----:B------:R-:W-:Y:S05]  /*4cb0*/  @P0 BRA `(.L_x_11116) ;  /* 0x0000000000300947 */ /* 0x000fea0003800000 */
[----:B0-2---:R-:W0:Y:S01]  /*4cc0*/  LDC.64 R8, c[0x0][0x218] ;  /* 0x00008600ff087b82 */ /* 0x005e220000000a00 */
[----:B------:R-:W-:Y:S02]  /*4cd0*/  IMAD.IADD R5, R6, 0x1, R3 ;  /* 0x0000000106057824 */ /* 0x000fe400078e0203 */
[----:B------:R-:W-:Y:S02]  /*4ce0*/  VIADD R3, R3, 0x80 ;  /* 0x0000008003037836 */ /* 0x000fe40000000000 */
[----:B0-----:R-:W-:-:S05]  /*4cf0*/  IMAD.WIDE.U32 R8, R5, 0x8, R8 ;  /* 0x0000000805087825 */ /* 0x001fca00078e0008 */
[----:B------:R0:W-:Y:S02]  /*4d00*/  STG.E.64 desc[UR4][R8.64], R16 ;  /* 0x0000001008007986 */ /* 0x0001e4000c101b04 */
.L_x_11115:
[----:B------:R-:W-:-:S13]  /*4d10*/  ISETP.GE.AND P0, PT, R3, R4, PT ;  /* 0x000000040300720c */ /* 0x000fda0003f06270 */
[----:B------:R-:W-:Y:S05]  /*4d20*/  @P0 BRA `(.L_x_11117) ;  /* 0x0000000000300947 */ /* 0x000fea0003800000 */
[----:B0-----:R-:W0:Y:S01]  /*4d30*/  LDC.64 R8, c[0x0][0x218] ;  /* 0x00008600ff087b82 */ /* 0x001e220000000a00 */
[----:B------:R-:W-:Y:S01]  /*4d40*/  IMAD.IADD R5, R6, 0x1, R3 ;  /* 0x0000000106057824 */ /* 0x000fe200078e0203 */
[----:B------:R-:W-:-:S03]  /*4d50*/  IADD3 R3, R3, 0x80, RZ ;  /* 0x0000008003037810 */ /* 0x000fc60007ffe0ff */
[----:B0-----:R-:W-:-:S05]  /*4d60*/  IMAD.WIDE.U32 R8, R5, 0x8, R8 ;  /* 0x0000000805087825 */ /* 0x001fca00078e0008 */
[----:B------:R1:W-:Y:S02]  /*4d70*/  STG.E.64 desc[UR4][R8.64], R14 ;  /* 0x0000000e08007986 */ /* 0x0003e4000c101b04 */
.L_x_11116:
[----:B------:R-:W-:-:S13]  /*4d80*/  ISETP.GE.AND P0, PT, R3, R4, PT ;  /* 0x000000040300720c */ /* 0x000fda0003f06270 */
[----:B------:R-:W-:Y:S05]  /*4d90*/  @P0 BRA `(.L_x_11118) ;  /* 0x0000000000340947 */ /* 0x000fea0003800000 */
[----:B012---:R-:W0:Y:S01]  /*4da0*/  LDC.64 R8, c[0x0][0x218] ;  /* 0x00008600ff087b82 */ /* 0x007e220000000a00 */
[----:B------:R-:W-:Y:S02]  /*4db0*/  IMAD.IADD R5, R6, 0x1, R3 ;  /* 0x0000000106057824 */ /* 0x000fe400078e0203 */
[----:B------:R-:W-:Y:S02]  /*4dc0*/  VIADD R3, R3, 0x80 ;  /* 0x0000008003037836 */ /* 0x000fe40000000000 */
[----:B0-----:R-:W-:-:S05]  /*4dd0*/  IMAD.WIDE.U32 R8, R5, 0x8, R8 ;  /* 0x0000000805087825 */ /* 0x001fca00078e0008 */
[----:B------:R1:W-:Y:S02]  /*4de0*/  STG.E.64 desc[UR4][R8.64], R28 ;  /* 0x0000001c08007986 */ /* 0x0003e4000c101b04 */
.L_x_11117:
        /* <DEDUP_REMOVED lines=8> */
.L_x_11118:
[----:B------:R-:W-:Y:S05]  /*4e70*/  BSYNC B1 ;  /* 0x0000000000017941 */ /* 0x000fea0003800000 */
.L_x_11113:
[----:B------:R-:W-:-:S13]  /*4e80*/  ISETP.GE.AND P0, PT, R3, R4, PT ;  /* 0x000000040300720c */ /* 0x000fda0003f06270 */
[----:B0123--:R-:W0:Y:S01]  /*4e90*/  @!P0 LDC.64 R8, c[0x0][0x218] ;  /* 0x00008600ff088b82 */ /* 0x00fe220000000a00 */
[----:B------:R-:W-:Y:S01]  /*4ea0*/  @!P0 IADD3 R5, R6, R3, RZ ;  /* 0x0000000306058210 */ /* 0x000fe20007ffe0ff */
[----:B------:R-:W-:-:S04]  /*4eb0*/  @!P0 VIADD R3, R3, 0x80 ;  /* 0x0000008003038836 */ /* 0x000fc80000000000 */
[----:B0-----:R-:W-:-:S05]  /*4ec0*/  @!P0 IMAD.WIDE.U32 R8, R5, 0x8, R8 ;  /* 0x0000000805088825 */ /* 0x001fca00078e0008 */
[----:B------:R2:W-:Y:S02]  /*4ed0*/  @!P0 STG.E.64 desc[UR4][R8.64], R24 ;  /* 0x0000001808008986 */ /* 0x0005e4000c101b04 */
.L_x_11119:
[----:B------:R-:W-:Y:S05]  /*4ee0*/  BSYNC B0 ;  /* 0x0000000000007941 */ /* 0x000fea0003800000 */
.L_x_11112:
        /* <DEDUP_REMOVED lines=8> */
        .weak           $__internal_20_$__cuda_sm20_dblrcp_rn_slowpath_v3
        .type           $__internal_20_$__cuda_sm20_dblrcp_rn_slowpath_v3,@function
        .size           $__internal_20_$__cuda_sm20_dblrcp_rn_slowpath_v3,(.L_x_11145 - $__internal_20_$__cuda_sm20_dblrcp_rn_slowpath_v3)
$__internal_20_$__cuda_sm20_dblrcp_rn_slowpath_v3:
        /* <DEDUP_REMOVED lines=25> */
.L_x_11123:
        /* <DEDUP_REMOVED lines=10> */
.L_x_11121:
[----:B------:R-:W-:Y:S01]  /*51a0*/  LOP3.LUT R11, R9, 0x80000, RZ, 0xfc, !PT ;  /* 0x00080000090b7812 */ /* 0x000fe200078efcff */
[----:B------:R-:W-:-:S07]  /*51b0*/  IMAD.MOV.U32 R10, RZ, RZ, R8 ;  /* 0x000000ffff0a7224 */ /* 0x000fce00078e0008 */
.L_x_11122:
[----:B------:R-:W-:Y:S05]  /*51c0*/  BSYNC B0 ;  /* 0x0000000000007941 */ /* 0x000fea0003800000 */
.L_x_11120:
[----:B------:R-:W-:Y:S01]  /*51d0*/  IMAD.MOV.U32 R8, RZ, RZ, R0 ;  /* 0x000000ffff087224 */ /* 0x000fe200078e0000 */
[----:B------:R-:W-:Y:S01]  /*51e0*/  MOV R12, R10 ;  /* 0x0000000a000c7202 */ /* 0x000fe20000000f00 */
[----:B------:R-:W-:Y:S02]  /*51f0*/  IMAD.MOV.U32 R9, RZ, RZ, 0x0 ;  /* 0x00000000ff097424 */ /* 0x000fe400078e00ff */
[----:B------:R-:W-:Y:S02]  /*5200*/  IMAD.MOV.U32 R13, RZ, RZ, R11 ;  /* 0x000000ffff0d7224 */ /* 0x000fe400078e000b */
[----:B------:R-:W-:Y:S05]  /*5210*/  RET.REL.NODEC R8 `(_ZN2at6native29vectorized_elementwise_kernelILi8EZZZNS0_19sigmoid_kernel_cudaERNS_18TensorIteratorBaseEENKUlvE0_clEvENKUlvE_clEvEUldE_St5arrayIPcLm2EEEEviT0_T1_) ;  /* 0xffffffac08787950 */ /* 0x000fea0003c3ffff */
.L_x_11124:
        /* <DEDUP_REMOVED lines=14> */
.L_x_11145:


//--------------------- .nv.global.init           --------------------------
	.section	.nv.global.init,"aw",@progbits
.nv.global.init:
	.type		$str$20,@object
	.size		$str$20,(__unnamed_1 - $str$20)
$str$20:
        /*0000*/ 	.byte	0x66, 0x61, 0x6c, 0x73, 0x65, 0x00
	.type		__unnamed_1,@object
	.size		__unnamed_1,(__unnamed_5 - __unnamed_1)
__unnamed_1:
        /*0006*/ 	.byte	0x66, 0x65, 0x74, 0x63, 0x68, 0x5f, 0x61, 0x6e, 0x64, 0x5f, 0x63, 0x61, 0x73, 0x74, 0x00
	.type		__unnamed_5,@object
	.size		__unnamed_5,(__unnamed_3 - __unnamed_5)
__unnamed_5:
        /*0015*/ 	.byte	0x66, 0x65, 0x74, 0x63, 0x68, 0x5f, 0x61, 0x6e, 0x64, 0x5f, 0x63, 0x61, 0x73, 0x74, 0x00
	.type		__unnamed_3,@object
	.size		__unnamed_3,(__unnamed_7 - __unnamed_3)
__unnamed_3:
        /*0024*/ 	.byte	0x66, 0x65, 0x74, 0x63, 0x68, 0x5f, 0x61, 0x6e, 0x64, 0x5f, 0x63, 0x61, 0x73, 0x74, 0x00
	.type		__unnamed_7,@object
	.size		__unnamed_7,(__unnamed_2 - __unnamed_7)
__unnamed_7:
        /*0033*/ 	.byte	0x66, 0x65, 0x74, 0x63, 0x68, 0x5f, 0x61, 0x6e, 0x64, 0x5f, 0x63, 0x61, 0x73, 0x74, 0x00
	.type		__unnamed_2,@object
	.size		__unnamed_2,(__unnamed_6 - __unnamed_2)
__unnamed_2:
        /*0042*/ 	.byte	0x63, 0x61, 0x73, 0x74, 0x5f, 0x61, 0x6e, 0x64, 0x5f, 0x73, 0x74, 0x6f, 0x72, 0x65, 0x00
	.type		__unnamed_6,@object
	.size		__unnamed_6,(__unnamed_4 - __unnamed_6)
__unnamed_6:
        /*0051*/ 	.byte	0x63, 0x61, 0x73, 0x74, 0x5f, 0x61, 0x6e, 0x64, 0x5f, 0x73, 0x74, 0x6f, 0x72, 0x65, 0x00
	.type		__unnamed_4,@object
	.size		__unnamed_4,(__unnamed_8 - __unnamed_4)
__unnamed_4:
        /*0060*/ 	.byte	0x63, 0x61, 0x73, 0x74, 0x5f, 0x61, 0x6e, 0x64, 0x5f, 0x73, 0x74, 0x6f, 0x72, 0x65, 0x00
	.type		__unnamed_8,@object
	.size		__unnamed_8,($str$21 - __unnamed_8)
__unnamed_8:
        /*006f*/ 	.byte	0x63, 0x61, 0x73, 0x74, 0x5f, 0x61, 0x6e, 0x64, 0x5f, 0x73, 0x74, 0x6f, 0x72, 0x65, 0x00
	.type		$str$21,@object
	.size		$str$21,(.L_37 - $str$21)
$str$21:
        /*007e*/ 	.byte	0x2f, 0x72, 0x6f, 0x6f, 0x74, 0x2f, 0x2e, 0x70, 0x79, 0x65, 0x6e, 0x76, 0x2f, 0x76, 0x65, 0x72
        /*008e*/ 	.byte	0x73, 0x69, 0x6f, 0x6e, 0x73, 0x2f, 0x33, 0x2e, 0x31, 0x33, 0x2e, 0x31, 0x32, 0x2f, 0x6c, 0x69
        /*009e*/ 	.byte	0x62, 0x2f, 0x70, 0x79, 0x74, 0x68, 0x6f, 0x6e, 0x33, 0x2e, 0x31, 0x33, 0x2f, 0x73, 0x69, 0x74
        /*00ae*/ 	.byte	0x65, 0x2d, 0x70, 0x61, 0x63, 0x6b, 0x61, 0x67, 0x65, 0x73, 0x2f, 0x74, 0x6f, 0x72, 0x63, 0x68
        /*00be*/ 	.byte	0x2f, 0x69, 0x6e, 0x63, 0x6c, 0x75, 0x64, 0x65, 0x2f, 0x63, 0x31, 0x30, 0x2f, 0x63, 0x6f, 0x72
        /*00ce*/ 	.byte	0x65, 0x2f, 0x44, 0x79, 0x6e, 0x61, 0x6d, 0x69, 0x63, 0x43, 0x61, 0x73, 0x74, 0x2e, 0x68, 0x00
.L_37:


//--------------------- .nv.shared.reserved.0     --------------------------
	.section	.nv.shared.reserved.0,"aw",@nobits
	.weak		__nv_reservedSMEM_offset_0_alias
	.size		__nv_reservedSMEM_offset_0_alias, 0, 0
	.other		__nv_reservedSMEM_offset_0_alias,@"STO_CUDA_RESERVED_SHARED STV_DEFAULT"
__nv_reservedSMEM_offset_0_alias:
	.zero		0


//--------------------- .nv.global                --------------------------
	.section	.nv.global,"aw",@nobits
.nv.global:
	.type		_ZN55_INTERNAL_8753a741_24_UnarySpecialOpsKernel_cu_d43536a14cuda3std3__48in_placeE,@object
	.size		_ZN55_INTERNAL_8753a741_24_UnarySpecialOpsKernel_cu_d43536a14cuda3std3__48in_placeE,(_ZN55_INTERNAL_8753a741_24_UnarySpecialOpsKernel_cu_d43536a14cuda3std6ranges3__45__cpo8distanceE - _ZN55_INTERNAL_8753a741_24_UnarySpecialOpsKernel_cu_d43536a14cuda3std3__48in_placeE)
_ZN55_INTERNAL_8753a741_24_UnarySpecialOpsKernel_cu_d43536a14cuda3std3__48in_placeE:
	.zero		1
	.type		_ZN55_INTERNAL_8753a741_24_UnarySpecialOpsKernel_cu_d43536a14cuda3std6ranges3__45__cpo8distanceE,@object
	.size		_ZN55_INTERNAL_8753a741_24_UnarySpecialOpsKernel_cu_d43536a14cuda3std6ranges3__45__cpo8distanceE,(_ZN55_INTERNAL_8753a741_24_UnarySpecialOpsKernel_cu_d43536a14cuda3std3__45__cpo6cbeginE - _ZN55_INTERNAL_8753a741_24_UnarySpecialOpsKernel_cu_d43536a14cuda3std6ranges3__45__cpo8distanceE)
_ZN55_INTERNAL_8753a741_24_UnarySpecialOpsKernel_cu_d43536a14cuda3std6ranges3__45__cpo8distanceE:
	.zero		1
	.type		_ZN55_INTERNAL_8753a741_24_UnarySpecialOpsKernel_cu_d43536a14cuda3std3__45__cpo6cbeginE,@object
	.size		_ZN55_INTERNAL_8753a741_24_UnarySpecialOpsKernel_cu_d43536a14cuda3std3__45__cpo6cbeginE,(_ZN55_INTERNAL_8753a741_24_UnarySpecialOpsKernel_cu_d43536a14cuda3std6ranges3__45__cpo7advanceE - _ZN55_INTERNAL_8753a741_24_UnarySpecialOpsKernel_cu_d43536a14cuda3std3__45__cpo6cbeginE)
_ZN55_INTERNAL_8753a741_24_UnarySpecialOpsKernel_cu_d43536a14cuda3std3__45__cpo6cbeginE:
	.zero		1
	.type		_ZN55_INTERNAL_8753a741_24_UnarySpecialOpsKernel_cu_d43536a14cuda3std6ranges3__45__cpo7advanceE,@object
	.size		_ZN55_INTERNAL_8753a741_24_UnarySpecialOpsKernel_cu_d43536a14cuda3std6ranges3__45__cpo7advanceE,(_ZN55_INTERNAL_8753a741_24_UnarySpecialOpsKernel_cu_d43536a14cuda3std3__45__cpo7crbeginE - _ZN55_INTERNAL_8753a741_24_UnarySpecialOpsKernel_cu_d43536a14cuda3std6ranges3__45__cpo7advanceE)
_ZN55_INTERNAL_8753a741_24_UnarySpecialOpsKernel_cu_d43536a14cuda3std6ranges3__45__cpo7advanceE:
	.zero		1
	.type		_ZN55_INTERNAL_8753a741_24_UnarySpecialOpsKernel_cu_d43536a14cuda3std3__45__cpo7crbeginE,@object
	.size		_ZN55_INTERNAL_8753a741_24_UnarySpecialOpsKernel_cu_d43536a14cuda3std3__45__cpo7crbeginE,(_ZN55_INTERNAL_8753a741_24_UnarySpecialOpsKernel_cu_d43536a14cuda3std6ranges3__45__cpo4dataE - _ZN55_INTERNAL_8753a741_24_UnarySpecialOpsKernel_cu_d43536a14cuda3std3__45__cpo7crbeginE)
_ZN55_INTERNAL_8753a741_24_UnarySpecialOpsKernel_cu_d43536a14cuda3std3__45__cpo7crbeginE:
	.zero		1
	.type		_ZN55_INTERNAL_8753a741_24_UnarySpecialOpsKernel_cu_d43536a14cuda3std6ranges3__45__cpo4dataE,@object
	.size		_ZN55_INTERNAL_8753a741_24_UnarySpecialOpsKernel_cu_d43536a14cuda3std6ranges3__45__cpo4dataE,(_ZN55_INTERNAL_8753a741_24_UnarySpecialOpsKernel_cu_d43536a14cuda3std6ranges3__45__cpo5beginE - _ZN55_INTERNAL_8753a741_24_UnarySpecialOpsKernel_cu_d43536a14cuda3std6ranges3__45__cpo4dataE)
_ZN55_INTERNAL_8753a741_24_UnarySpecialOpsKernel_cu_d43536a14cuda3std6ranges3__45__cpo4dataE:
	.zero		1
	.type		_ZN55_INTERNAL_8753a741_24_UnarySpecialOpsKernel_cu_d43536a14cuda3std6ranges3__45__cpo5beginE,@object
	.size		_ZN55_INTERNAL_8753a741_24_UnarySpecialOpsKernel_cu_d43536a14cuda3std6ranges3__45__cpo5beginE,(_ZN55_INTERNAL_8753a741_24_UnarySpecialOpsKernel_cu_d43536a14cuda3std3__457_GLOBAL__N__8753a741_24_UnarySpecialOpsKernel_cu_d43536a16ignoreE - _ZN55_INTERNAL_8753a741_24_UnarySpecialOpsKernel_cu_d43536a14cuda3std6ranges3__45__cpo5beginE)
_ZN55_INTERNAL_8753a741_24_UnarySpecialOpsKernel_cu_d43536a14cuda3std6ranges3__45__cpo5beginE:
	.zero		1
	.type		_ZN55_INTERNAL_8753a741_24_UnarySpecialOpsKernel_cu_d43536a14cuda3std3__457_GLOBAL__N__8753a741_24_UnarySpecialOpsKernel_cu_d43536a16ignoreE,@object
	.size		_ZN55_INTERNAL_8753a741_24_UnarySpecialOpsKernel_cu_d43536a14cuda3std3__457_GLOBAL__N__8753a741_24_UnarySpecialOpsKernel_cu_d43536a16ignoreE,(_ZN55_INTERNAL_8753a741_24_UnarySpecialOpsKernel_cu_d43536a14cuda3std6ranges3__45__cpo4sizeE - _ZN55_INTERNAL_8753a741_24_UnarySpecialOpsKernel_cu_d43536a14cuda3std3__457_GLOBAL__N__8753a741_24_UnarySpecialOpsKernel_cu_d43536a16ignoreE)
_ZN55_INTERNAL_8753a741_24_UnarySpecialOpsKernel_cu_d43536a14cuda3std3__457_GLOBAL__N__8753a741_24_UnarySpecialOpsKernel_cu_d43536a16ignoreE:
	.zero		1
	.type		_ZN55_INTERNAL_8753a741_24_UnarySpecialOpsKernel_cu_d43536a14cuda3std6ranges3__45__cpo4sizeE,@object
	.size		_ZN55_INTERNAL_8753a741_24_UnarySpecialOpsKernel_cu_d43536a14cuda3std6ranges3__45__cpo4sizeE,(_ZN55_INTERNAL_8753a741_24_UnarySpecialOpsKernel_cu_d43536a14cuda3std3__45__cpo5beginE - _ZN55_INTERNAL_8753a741_24_UnarySpecialOpsKernel_cu_d43536a14cuda3std6ranges3__45__cpo4sizeE)
_ZN55_INTERNAL_8753a741_24_UnarySpecialOpsKernel_cu_d43536a14cuda3std6ranges3__45__cpo4sizeE:
	.zero		1
	.type		_ZN55_INTERNAL_8753a741_24_UnarySpecialOpsKernel_cu_d43536a14cuda3std3__45__cpo5beginE,@object
	.size		_ZN55_INTERNAL_8753a741_24_UnarySpecialOpsKernel_cu_d43536a14cuda3std3__45__cpo5beginE,(_ZN55_INTERNAL_8753a741_24_UnarySpecialOpsKernel_cu_d43536a14cuda3std6ranges3__45__cpo6cbeginE - _ZN55_INTERNAL_8753a741_24_UnarySpecialOpsKernel_cu_d43536a14cuda3std3__45__cpo5beginE)
_ZN55_INTERNAL_8753a741_24_UnarySpecialOpsKernel_cu_d43536a14cuda3std3__45__cpo5beginE:
	.zero		1
	.type		_ZN55_INTERNAL_8753a741_24_UnarySpecialOpsKernel_cu_d43536a14cuda3std6ranges3__45__cpo6cbeginE,@object
	.size		_ZN55_INTERNAL_8753a741_24_UnarySpecialOpsKernel_cu_d43536a14cuda3std6ranges3__45__cpo6cbeginE,(_ZN55_INTERNAL_8753a741_24_UnarySpecialOpsKernel_cu_d43536a14cuda3std3__45__cpo6rbeginE - _ZN55_INTERNAL_8753a741_24_UnarySpecialOpsKernel_cu_d43536a14cuda3std6ranges3__45__cpo6cbeginE)
_ZN55_INTERNAL_8753a741_24_UnarySpecialOpsKernel_cu_d43536a14cuda3std6ranges3__45__cpo6cbeginE:
	.zero		1
	.type		_ZN55_INTERNAL_8753a741_24_UnarySpecialOpsKernel_cu_d43536a14cuda3std3__45__cpo6rbeginE,@object
	.size		_ZN55_INTERNAL_8753a741_24_UnarySpecialOpsKernel_cu_d43536a14cuda3std3__45__cpo6rbeginE,(_ZN55_INTERNAL_8753a741_24_UnarySpecialOpsKernel_cu_d43536a14cuda3std6ranges3__45__cpo4nextE - _ZN55_INTERNAL_8753a741_24_UnarySpecialOpsKernel_cu_d43536a14cuda3std3__45__cpo6rbeginE)
_ZN55_INTERNAL_8753a741_24_UnarySpecialOpsKernel_cu_d43536a14cuda3std3__45__cpo6rbeginE:
	.zero		1
	.type		_ZN55_INTERNAL_8753a741_24_UnarySpecialOpsKernel_cu_d43536a14cuda3std6ranges3__45__cpo4nextE,@object
	.size		_ZN55_INTERNAL_8753a741_24_UnarySpecialOpsKernel_cu_d43536a14cuda3std6ranges3__45__cpo4nextE,(_ZN55_INTERNAL_8753a741_24_UnarySpecialOpsKernel_cu_d43536a14cuda3std6ranges3__45__cpo4swapE - _ZN55_INTERNAL_8753a741_24_UnarySpecialOpsKernel_cu_d43536a14cuda3std6ranges3__45__cpo4nextE)
_ZN55_INTERNAL_8753a741_24_UnarySpecialOpsKernel_cu_d43536a14cuda3std6ranges3__45__cpo4nextE:
	.zero		1
	.type		_ZN55_INTERNAL_8753a741_24_UnarySpecialOpsKernel_cu_d43536a14cuda3std6ranges3__45__cpo4swapE,@object
	.size		_ZN55_INTERNAL_8753a741_24_UnarySpecialOpsKernel_cu_d43536a14cuda3std6ranges3__45__cpo4swapE,(_ZN55_INTERNAL_8753a741_24_UnarySpecialOpsKernel_cu_d43536a14cuda3std3__420unreachable_sentinelE - _ZN55_INTERNAL_8753a741_24_UnarySpecialOpsKernel_cu_d43536a14cuda3std6ranges3__45__cpo4swapE)
_ZN55_INTERNAL_8753a741_24_UnarySpecialOpsKernel_cu_d43536a14cuda3std6ranges3__45__cpo4swapE:
	.zero		1
	.type		_ZN55_INTERNAL_8753a741_24_UnarySpecialOpsKernel_cu_d43536a14cuda3std3__420unreachable_sentinelE,@object
	.size		_ZN55_INTERNAL_8753a741_24_UnarySpecialOpsKernel_cu_d43536a14cuda3std3__420unreachable_sentinelE,(_ZN55_INTERNAL_8753a741_24_UnarySpecialOpsKernel_cu_d43536a16thrust23THRUST_300001_SM_900_NS6system6detail10sequential3seqE - _ZN55_INTERNAL_8753a741_24_UnarySpecialOpsKernel_cu_d43536a14cuda3std3__420unreachable_sentinelE)
_ZN55_INTERNAL_8753a741_24_UnarySpecialOpsKernel_cu_d43536a14cuda3std3__420unreachable_sentinelE:
	.zero		1
	.type		_ZN55_INTERNAL_8753a741_24_UnarySpecialOpsKernel_cu_d43536a16thrust23THRUST_300001_SM_900_NS6system6detail10sequential3seqE,@object
	.size		_ZN55_INTERNAL_8753a741_24_UnarySpecialOpsKernel_cu_d43536a16thrust23THRUST_300001_SM_900_NS6system6detail10sequential3seqE,(_ZN55_INTERNAL_8753a741_24_UnarySpecialOpsKernel_cu_d43536a14cuda3std3__45__cpo4cendE - _ZN55_INTERNAL_8753a741_24_UnarySpecialOpsKernel_cu_d43536a16thrust23THRUST_300001_SM_900_NS6system6detail10sequential3seqE)
_ZN55_INTERNAL_8753a741_24_UnarySpecialOpsKernel_cu_d43536a16thrust23THRUST_300001_SM_900_NS6system6detail10sequential3seqE:
	.zero		1
	.type		_ZN55_INTERNAL_8753a741_24_UnarySpecialOpsKernel_cu_d43536a14cuda3std3__45__cpo4cendE,@object
	.size		_ZN55_INTERNAL_8753a741_24_UnarySpecialOpsKernel_cu_d43536a14cuda3std3__45__cpo4cendE,(_ZN55_INTERNAL_8753a741_24_UnarySpecialOpsKernel_cu_d43536a14cuda3std6ranges3__45__cpo9iter_swapE - _ZN55_INTERNAL_8753a741_24_UnarySpecialOpsKernel_cu_d43536a14cuda3std3__45__cpo4cendE)
_ZN55_INTERNAL_8753a741_24_UnarySpecialOpsKernel_cu_d43536a14cuda3std3__45__cpo4cendE:
	.zero		1
	.type		_ZN55_INTERNAL_8753a741_24_UnarySpecialOpsKernel_cu_d43536a14cuda3std6ranges3__45__cpo9iter_swapE,@object
	.size		_ZN55_INTERNAL_8753a741_24_UnarySpecialOpsKernel_cu_d43536a14cuda3std6ranges3__45__cpo9iter_swapE,(_ZN55_INTERNAL_8753a741_24_UnarySpecialOpsKernel_cu_d43536a14cuda3std3__45__cpo5crendE - _ZN55_INTERNAL_8753a741_24_UnarySpecialOpsKernel_cu_d43536a14cuda3std6ranges3__45__cpo9iter_swapE)
_ZN55_INTERNAL_8753a741_24_UnarySpecialOpsKernel_cu_d43536a14cuda3std6ranges3__45__cpo9iter_swapE:
	.zero		1
	.type		_ZN55_INTERNAL_8753a741_24_UnarySpecialOpsKernel_cu_d43536a14cuda3std3__45__cpo5crendE,@object
	.size		_ZN55_INTERNAL_8753a741_24_UnarySpecialOpsKernel_cu_d43536a14cuda3std3__45__cpo5crendE,(_ZN55_INTERNAL_8753a741_24_UnarySpecialOpsKernel_cu_d43536a14cuda3std6ranges3__45__cpo5cdataE - _ZN55_INTERNAL_8753a741_24_UnarySpecialOpsKernel_cu_d43536a14cuda3std3__45__cpo5crendE)
_ZN55_INTERNAL_8753a741_24_UnarySpecialOpsKernel_cu_d43536a14cuda3std3__45__cpo5crendE:
	.zero		1
	.type		_ZN55_INTERNAL_8753a741_24_UnarySpecialOpsKernel_cu_d43536a14cuda3std6ranges3__45__cpo5cdataE,@object
	.size		_ZN55_INTERNAL_8753a741_24_UnarySpecialOpsKernel_cu_d43536a14cuda3std6ranges3__45__cpo5cdataE,(_ZN55_INTERNAL_8753a741_24_UnarySpecialOpsKernel_cu_d43536a14cuda3std6ranges3__45__cpo3endE - _ZN55_INTERNAL_8753a741_24_UnarySpecialOpsKernel_cu_d43536a14cuda3std6ranges3__45__cpo5cdataE)
_ZN55_INTERNAL_8753a741_24_UnarySpecialOpsKernel_cu_d43536a14cuda3std6ranges3__45__cpo5cdataE:
	.zero		1
	.type		_ZN55_INTERNAL_8753a741_24_UnarySpecialOpsKernel_cu_d43536a14cuda3std6ranges3__45__cpo3endE,@object
	.size		_ZN55_INTERNAL_8753a741_24_UnarySpecialOpsKernel_cu_d43536a14cuda3std6ranges3__45__cpo3endE,(_ZN55_INTERNAL_8753a741_24_UnarySpecialOpsKernel_cu_d43536a14cuda3std3__419piecewise_constructE - _ZN55_INTERNAL_8753a741_24_UnarySpecialOpsKernel_cu_d43536a14cuda3std6ranges3__45__cpo3endE)
_ZN55_INTERNAL_8753a741_24_UnarySpecialOpsKernel_cu_d43536a14cuda3std6ranges3__45__cpo3endE:
	.zero		1
	.type		_ZN55_INTERNAL_8753a741_24_UnarySpecialOpsKernel_cu_d43536a14cuda3std3__419piecewise_constructE,@object
	.size		_ZN55_INTERNAL_8753a741_24_UnarySpecialOpsKernel_cu_d43536a14cuda3std3__419piecewise_constructE,(_ZN55_INTERNAL_8753a741_24_UnarySpecialOpsKernel_cu_d43536a14cuda3std6ranges3__45__cpo5ssizeE - _ZN55_INTERNAL_8753a741_24_UnarySpecialOpsKernel_cu_d43536a14cuda3std3__419piecewise_constructE)
_ZN55_INTERNAL_8753a741_24_UnarySpecialOpsKernel_cu_d43536a14cuda3std3__419piecewise_constructE:
	.zero		1
	.type		_ZN55_INTERNAL_8753a741_24_UnarySpecialOpsKernel_cu_d43536a14cuda3std6ranges3__45__cpo5ssizeE,@object
	.size		_ZN55_INTERNAL_8753a741_24_UnarySpecialOpsKernel_cu_d43536a14cuda3std6ranges3__45__cpo5ssizeE,(_ZN55_INTERNAL_8753a741_24_UnarySpecialOpsKernel_cu_d43536a14cuda3std3__45__cpo3endE - _ZN55_INTERNAL_8753a741_24_UnarySpecialOpsKernel_cu_d43536a14cuda3std6ranges3__45__cpo5ssizeE)
_ZN55_INTERNAL_8753a741_24_UnarySpecialOpsKernel_cu_d43536a14cuda3std6ranges3__45__cpo5ssizeE:
	.zero		1
	.type		_ZN55_INTERNAL_8753a741_24_UnarySpecialOpsKernel_cu_d43536a14cuda3std3__45__cpo3endE,@object
	.size		_ZN55_INTERNAL_8753a741_24_UnarySpecialOpsKernel_cu_d43536a14cuda3std3__45__cpo3endE,(_ZN55_INTERNAL_8753a741_24_UnarySpecialOpsKernel_cu_d43536a14cuda3std6ranges3__45__cpo4cendE - _ZN55_INTERNAL_8753a741_24_UnarySpecialOpsKernel_cu_d43536a14cuda3std3__45__cpo3endE)
_ZN55_INTERNAL_8753a741_24_UnarySpecialOpsKernel_cu_d43536a14cuda3std3__45__cpo3endE:
	.zero		1
	.type		_ZN55_INTERNAL_8753a741_24_UnarySpecialOpsKernel_cu_d43536a14cuda3std6ranges3__45__cpo4cendE,@object
	.size		_ZN55_INTERNAL_8753a741_24_UnarySpecialOpsKernel_cu_d43536a14cuda3std6ranges3__45__cpo4cendE,(_ZN55_INTERNAL_8753a741_24_UnarySpecialOpsKernel_cu_d43536a14cuda3std3__45__cpo4rendE - _ZN55_INTERNAL_8753a741_24_UnarySpecialOpsKernel_cu_d43536a14cuda3std6ranges3__45__cpo4cendE)
_ZN55_INTERNAL_8753a741_24_UnarySpecialOpsKernel_cu_d43536a14cuda3std6ranges3__45__cpo4cendE:
	.zero		1
	.type		_ZN55_INTERNAL_8753a741_24_UnarySpecialOpsKernel_cu_d43536a14cuda3std3__45__cpo4rendE,@object
	.size		_ZN55_INTERNAL_8753a741_24_UnarySpecialOpsKernel_cu_d43536a14cuda3std3__45__cpo4rendE,(_ZN55_INTERNAL_8753a741_24_UnarySpecialOpsKernel_cu_d43536a14cuda3std6ranges3__45__cpo4prevE - _ZN55_INTERNAL_8753a741_24_UnarySpecialOpsKernel_cu_d43536a14cuda3std3__45__cpo4rendE)
_ZN55_INTERNAL_8753a741_24_UnarySpecialOpsKernel_cu_d43536a14cuda3std3__45__cpo4rendE:
	.zero		1
	.type		_ZN55_INTERNAL_8753a741_24_UnarySpecialOpsKernel_cu_d43536a14cuda3std6ranges3__45__cpo4prevE,@object
	.size		_ZN55_INTERNAL_8753a741_24_UnarySpecialOpsKernel_cu_d43536a14cuda3std6ranges3__45__cpo4prevE,(_ZN55_INTERNAL_8753a741_24_UnarySpecialOpsKernel_cu_d43536a14cuda3std6ranges3__45__cpo9iter_moveE - _ZN55_INTERNAL_8753a741_24_UnarySpecialOpsKernel_cu_d43536a14cuda3std6ranges3__45__cpo4prevE)
_ZN55_INTERNAL_8753a741_24_UnarySpecialOpsKernel_cu_d43536a14cuda3std6ranges3__45__cpo4prevE:
	.zero		1
	.type		_ZN55_INTERNAL_8753a741_24_UnarySpecialOpsKernel_cu_d43536a14cuda3std6ranges3__45__cpo9iter_moveE,@object
	.size		_ZN55_INTERNAL_8753a741_24_UnarySpecialOpsKernel_cu_d43536a14cuda3std6ranges3__45__cpo9iter_moveE,(.L_21 - _ZN55_INTERNAL_8753a741_24_UnarySpecialOpsKernel_cu_d43536a14cuda3std6ranges3__45__cpo9iter_moveE)
_ZN55_INTERNAL_8753a741_24_UnarySpecialOpsKernel_cu_d43536a14cuda3std6ranges3__45__cpo9iter_moveE:
	.zero		1
.L_21:


//--------------------- .nv.constant0._ZN2at6native18elementwise_kernelILi128ELi4EZNS0_15gpu_kernel_implIZZZNS0_15erf_kernel_cudaERNS_18TensorIteratorBaseEENKUlvE_clEvENKUlvE2_clEvEUlN3c108BFloat16EE_EEvS4_RKT_EUliE_EEviT1_ --------------------------
	.section	.nv.constant0._ZN2at6native18elementwise_kernelILi128ELi4EZNS0_15gpu_kernel_implIZZZNS0_15erf_kernel_cudaERNS_18TensorIteratorBaseEENKUlvE_clEvENKUlvE2_clEvEUlN3c108BFloat16EE_EEvS4_RKT_EUliE_EEviT1_,"a",@progbits
	.sectionflags	@""
	.align	4
.nv.constant0._ZN2at6native18elementwise_kernelILi128ELi4EZNS0_15gpu_kernel_implIZZZNS0_15erf_kernel_cudaERNS_18TensorIteratorBaseEENKUlvE_clEvENKUlvE2_clEvEUlN3c108BFloat16EE_EEvS4_RKT_EUliE_EEviT1_:
	.zero		1072


//--------------------- .nv.constant0._ZN2at6native27unrolled_elementwise_kernelIZZZNS0_15erf_kernel_cudaERNS_18TensorIteratorBaseEENKUlvE_clEvENKUlvE2_clEvEUlN3c108BFloat16EE_St5arrayIPcLm2EELi4E23TrivialOffsetCalculatorILi1EjESD_NS0_6memory12LoadWithCastILi1EEENSE_13StoreWithCastILi1EEEEEviT_T0_T2_T3_T4_T5_ --------------------------
	.section	.nv.constant0._ZN2at6native27unrolled_elementwise_kernelIZZZNS0_15erf_kernel_cudaERNS_18TensorIteratorBaseEENKUlvE_clEvENKUlvE2_clEvEUlN3c108BFloat16EE_St5arrayIPcLm2EELi4E23TrivialOffsetCalculatorILi1EjESD_NS0_6memory12LoadWithCastILi1EEENSE_13StoreWithCastILi1EEEEEviT_T0_T2_T3_T4_T5_,"a",@progbits
	.sectionflags	@""
	.align	4
.nv.constant0._ZN2at6native27unrolled_elementwise_kernelIZZZNS0_15erf_kernel_cudaERNS_18TensorIteratorBaseEENKUlvE_clEvENKUlvE2_clEvEUlN3c108BFloat16EE_St5arrayIPcLm2EELi4E23TrivialOffsetCalculatorILi1EjESD_NS0_6memory12LoadWithCastILi1EEENSE_13StoreWithCastILi1EEEEEviT_T0_T2_T3_T4_T5_:
	.zero		572


//--------------------- .nv.constant0._ZN2at6native18elementwise_kernelILi128ELi4EZNS0_22gpu_kernel_impl_nocastIZZZNS0_15erf_kernel_cudaERNS_18TensorIteratorBaseEENKUlvE_clEvENKUlvE2_clEvEUlN3c108BFloat16EE_EEvS4_RKT_EUliE_EEviT1_ --------------------------
	.section	.nv.constant0._ZN2at6native18elementwise_kernelILi128ELi4EZNS0_22gpu_kernel_impl_nocastIZZZNS0_15erf_kernel_cudaERNS_18TensorIteratorBaseEENKUlvE_clEvENKUlvE2_clEvEUlN3c108BFloat16EE_EEvS4_RKT_EUliE_EEviT1_,"a",@progbits
	.sectionflags	@""
	.align	4
.nv.constant0._ZN2at6native18elementwise_kernelILi128ELi4EZNS0_22gpu_kernel_impl_nocastIZZZNS0_15erf_kernel_cudaERNS_18TensorIteratorBaseEENKUlvE_clEvENKUlvE2_clEvEUlN3c108BFloat16EE_EEvS4_RKT_EUliE_EEviT1_:
	.zero		1072


//--------------------- .nv.constant0._ZN2at6native27unrolled_elementwise_kernelIZZZNS0_15erf_kernel_cudaERNS_18TensorIteratorBaseEENKUlvE_clEvENKUlvE2_clEvEUlN3c108BFloat16EE_St5arrayIPcLm2EELi4E23TrivialOffsetCalculatorILi1EjESD_NS0_6memory15LoadWithoutCastENSE_16StoreWithoutCastEEEviT_T0_T2_T3_T4_T5_ --------------------------
	.section	.nv.constant0._ZN2at6native27unrolled_elementwise_kernelIZZZNS0_15erf_kernel_cudaERNS_18TensorIteratorBaseEENKUlvE_clEvENKUlvE2_clEvEUlN3c108BFloat16EE_St5arrayIPcLm2EELi4E23TrivialOffsetCalculatorILi1EjESD_NS0_6memory15LoadWithoutCastENSE_16StoreWithoutCastEEEviT_T0_T2_T3_T4_T5_,"a",@progbits
	.sectionflags	@""
	.align	4
.nv.constant0._ZN2at6native27unrolled_elementwise_kernelIZZZNS0_15erf_kernel_cudaERNS_18TensorIteratorBaseEENKUlvE_clEvENKUlvE2_clEvEUlN3c108BFloat16EE_St5arrayIPcLm2EELi4E23TrivialOffsetCalculatorILi1EjESD_NS0_6memory15LoadWithoutCastENSE_16StoreWithoutCastEEEviT_T0_T2_T3_T4_T5_:
	.zero		556


//--------------------- .nv.constant0._ZN2at6native29vectorized_elementwise_kernelILi2EZZZNS0_15erf_kernel_cudaERNS_18TensorIteratorBaseEENKUlvE_clEvENKUlvE2_clEvEUlN3c108BFloat16EE_St5arrayIPcLm2EEEEviT0_T1_ --------------------------
	.section	.nv.constant0._ZN2at6native29vectorized_elementwise_kernelILi2EZZZNS0_15erf_kernel_cudaERNS_18TensorIteratorBaseEENKUlvE_clEvENKUlvE2_clEvEUlN3c108BFloat16EE_St5arrayIPcLm2EEEEviT0_T1_,"a",@progbits
	.sectionflags	@""
	.align	4
.nv.constant0._ZN2at6native29vectorized_elementwise_kernelILi2EZZZNS0_15erf_kernel_cudaERNS_18TensorIteratorBaseEENKUlvE_clEvENKUlvE2_clEvEUlN3c108BFloat16EE_St5arrayIPcLm2EEEEviT0_T1_:
	.zero		552


//--------------------- .nv.constant0._ZN2at6native29vectorized_elementwise_kernelILi4EZZZNS0_15erf_kernel_cudaERNS_18TensorIteratorBaseEENKUlvE_clEvENKUlvE2_clEvEUlN3c108BFloat16EE_St5arrayIPcLm2EEEEviT0_T1_ --------------------------
	.section	.nv.constant0._ZN2at6native29vectorized_elementwise_kernelILi4EZZZNS0_15erf_kernel_cudaERNS_18TensorIteratorBaseEENKUlvE_clEvENKUlvE2_clEvEUlN3c108BFloat16EE_St5arrayIPcLm2EEEEviT0_T1_,"a",@progbits
	.sectionflags	@""
	.align	4
.nv.constant0._ZN2at6native29vectorized_elementwise_kernelILi4EZZZNS0_15erf_kernel_cudaERNS_18TensorIteratorBaseEENKUlvE_clEvENKUlvE2_clEvEUlN3c108BFloat16EE_St5arrayIPcLm2EEEEviT0_T1_:
	.zero		552


//--------------------- .nv.constant0._ZN2at6native29vectorized_elementwise_kernelILi8EZZZNS0_15erf_kernel_cudaERNS_18TensorIteratorBaseEENKUlvE_clEvENKUlvE2_clEvEUlN3c108BFloat16EE_St5arrayIPcLm2EEEEviT0_T1_ --------------------------
	.section	.nv.constant0._ZN2at6native29vectorized_elementwise_kernelILi8EZZZNS0_15erf_kernel_cudaERNS_18TensorIteratorBaseEENKUlvE_clEvENKUlvE2_clEvEUlN3c108BFloat16EE_St5arrayIPcLm2EEEEviT0_T1_,"a",@progbits
	.sectionflags	@""
	.align	4
.nv.constant0._ZN2at6native29vectorized_elementwise_kernelILi8EZZZNS0_15erf_kernel_cudaERNS_18TensorIteratorBaseEENKUlvE_clEvENKUlvE2_clEvEUlN3c108BFloat16EE_St5arrayIPcLm2EEEEviT0_T1_:
	.zero		552


//--------------------- .nv.constant0._ZN2at6native18elementwise_kernelILi128ELi4EZNS0_15gpu_kernel_implIZZZNS0_15erf_kernel_cudaERNS_18TensorIteratorBaseEENKUlvE_clEvENKUlvE1_clEvEUlN3c104HalfEE_EEvS4_RKT_EUliE_EEviT1_ --------------------------
	.section	.nv.constant0._ZN2at6native18elementwise_kernelILi128ELi4EZNS0_15gpu_kernel_implIZZZNS0_15erf_kernel_cudaERNS_18TensorIteratorBaseEENKUlvE_clEvENKUlvE1_clEvEUlN3c104HalfEE_EEvS4_RKT_EUliE_EEviT1_,"a",@progbits
	.sectionflags	@""
	.align	4
.nv.constant0._ZN2at6native18elementwise_kernelILi128ELi4EZNS0_15gpu_kernel_implIZZZNS0_15erf_kernel_cudaERNS_18TensorIteratorBaseEENKUlvE_clEvENKUlvE1_clEvEUlN3c104HalfEE_EEvS4_RKT_EUliE_EEviT1_:
	.zero		1072


//--------------------- .nv.constant0._ZN2at6native27unrolled_elementwise_kernelIZZZNS0_15erf_kernel_cudaERNS_18TensorIteratorBaseEENKUlvE_clEvENKUlvE1_clEvEUlN3c104HalfEE_St5arrayIPcLm2EELi4E23TrivialOffsetCalculatorILi1EjESD_NS0_6memory12LoadWithCastILi1EEENSE_13StoreWithCastILi1EEEEEviT_T0_T2_T3_T4_T5_ --------------------------
	.section	.nv.constant0._ZN2at6native27unrolled_elementwise_kernelIZZZNS0_15erf_kernel_cudaERNS_18TensorIteratorBaseEENKUlvE_clEvENKUlvE1_clEvEUlN3c104HalfEE_St5arrayIPcLm2EELi4E23TrivialOffsetCalculatorILi1EjESD_NS0_6memory12LoadWithCastILi1EEENSE_13StoreWithCastILi1EEEEEviT_T0_T2_T3_T4_T5_,"a",@progbits
	.sectionflags	@""
	.align	4
.nv.constant0._ZN2at6native27unrolled_elementwise_kernelIZZZNS0_15erf_kernel_cudaERNS_18TensorIteratorBaseEENKUlvE_clEvENKUlvE1_clEvEUlN3c104HalfEE_St5arrayIPcLm2EELi4E23TrivialOffsetCalculatorILi1EjESD_NS0_6memory12LoadWithCastILi1EEENSE_13StoreWithCastILi1EEEEEviT_T0_T2_T3_T4_T5_:
	.zero		572


//--------------------- .nv.constant0._ZN2at6native18elementwise_kernelILi128ELi4EZNS0_22gpu_kernel_impl_nocastIZZZNS0_15erf_kernel_cudaERNS_18TensorIteratorBaseEENKUlvE_clEvENKUlvE1_clEvEUlN3c104HalfEE_EEvS4_RKT_EUliE_EEviT1_ --------------------------
	.section	.nv.constant0._ZN2at6native18elementwise_kernelILi128ELi4EZNS0_22gpu_kernel_impl_nocastIZZZNS0_15erf_kernel_cudaERNS_18TensorIteratorBaseEENKUlvE_clEvENKUlvE1_clEvEUlN3c104HalfEE_EEvS4_RKT_EUliE_EEviT1_,"a",@progbits
	.sectionflags	@""
	.align	4
.nv.constant0._ZN2at6native18elementwise_kernelILi128ELi4EZNS0_22gpu_kernel_impl_nocastIZZZNS0_15erf_kernel_cudaERNS_18TensorIteratorBaseEENKUlvE_clEvENKUlvE1_clEvEUlN3c104HalfEE_EEvS4_RKT_EUliE_EEviT1_:
	.zero		1072


//--------------------- .nv.constant0._ZN2at6native27unrolled_elementwise_kernelIZZZNS0_15erf_kernel_cudaERNS_18TensorIteratorBaseEENKUlvE_clEvENKUlvE1_clEvEUlN3c104HalfEE_St5arrayIPcLm2EELi4E23TrivialOffsetCalculatorILi1EjESD_NS0_6memory15LoadWithoutCastENSE_16StoreWithoutCastEEEviT_T0_T2_T3_T4_T5_ --------------------------
	.section	.nv.constant0._ZN2at6native27unrolled_elementwise_kernelIZZZNS0_15erf_kernel_cudaERNS_18TensorIteratorBaseEENKUlvE_clEvENKUlvE1_clEvEUlN3c104HalfEE_St5arrayIPcLm2EELi4E23TrivialOffsetCalculatorILi1EjESD_NS0_6memory15LoadWithoutCastENSE_16StoreWithoutCastEEEviT_T0_T2_T3_T4_T5_,"a",@progbits
	.sectionflags	@""
	.align	4
.nv.constant0._ZN2at6native27unrolled_elementwise_kernelIZZZNS0_15erf_kernel_cudaERNS_18TensorIteratorBaseEENKUlvE_clEvENKUlvE1_clEvEUlN3c104HalfEE_St5arrayIPcLm2EELi4E23TrivialOffsetCalculatorILi1EjESD_NS0_6memory15LoadWithoutCastENSE_16StoreWithoutCastEEEviT_T0_T2_T3_T4_T5_:
	.zero		556


//--------------------- .nv.constant0._ZN2at6native29vectorized_elementwise_kernelILi2EZZZNS0_15erf_kernel_cudaERNS_18TensorIteratorBaseEENKUlvE_clEvENKUlvE1_clEvEUlN3c104HalfEE_St5arrayIPcLm2EEEEviT0_T1_ --------------------------
	.section	.nv.constant0._ZN2at6native29vectorized_elementwise_kernelILi2EZZZNS0_15erf_kernel_cudaERNS_18TensorIteratorBaseEENKUlvE_clEvENKUlvE1_clEvEUlN3c104HalfEE_St5arrayIPcLm2EEEEviT0_T1_,"a",@progbits
	.sectionflags	@""
	.align	4
.nv.constant0._ZN2at6native29vectorized_elementwise_kernelILi2EZZZNS0_15erf_kernel_cudaERNS_18TensorIteratorBaseEENKUlvE_clEvENKUlvE1_clEvEUlN3c104HalfEE_St5arrayIPcLm2EEEEviT0_T1_:
	.zero		552


//--------------------- .nv.constant0._ZN2at6native29vectorized_elementwise_kernelILi4EZZZNS0_15erf_kernel_cudaERNS_18TensorIteratorBaseEENKUlvE_clEvENKUlvE1_clEvEUlN3c104HalfEE_St5arrayIPcLm2EEEEviT0_T1_ --------------------------
	.section	.nv.constant0._ZN2at6native29vectorized_elementwise_kernelILi4EZZZNS0_15erf_kernel_cudaERNS_18TensorIteratorBaseEENKUlvE_clEvENKUlvE1_clEvEUlN3c104HalfEE_St5arrayIPcLm2EEEEviT0_T1_,"a",@progbits
	.sectionflags	@""
	.align	4
.nv.constant0._ZN2at6native29vectorized_elementwise_kernelILi4EZZZNS0_15erf_kernel_cudaERNS_18TensorIteratorBaseEENKUlvE_clEvENKUlvE1_clEvEUlN3c104HalfEE_St5arrayIPcLm2EEEEviT0_T1_:
	.zero		552


//--------------------- .nv.constant0._ZN2at6native29vectorized_elementwise_kernelILi8EZZZNS0_15erf_kernel_cudaERNS_18TensorIteratorBaseEENKUlvE_clEvENKUlvE1_clEvEUlN3c104HalfEE_St5arrayIPcLm2EEEEviT0_T1_ --------------------------
	.section	.nv.constant0._ZN2at6native29vectorized_elementwise_kernelILi8EZZZNS0_15erf_kernel_cudaERNS_18TensorIteratorBaseEENKUlvE_clEvENKUlvE1_clEvEUlN3c104HalfEE_St5arrayIPcLm2EEEEviT0_T1_,"a",@progbits
	.sectionflags	@""
	.align	4
.nv.constant0._ZN2at6native29vectorized_elementwise_kernelILi8EZZZNS0_15erf_kernel_cudaERNS_18TensorIteratorBaseEENKUlvE_clEvENKUlvE1_clEvEUlN3c104HalfEE_St5arrayIPcLm2EEEEviT0_T1_:
	.zero		552


//--------------------- .nv.constant0._ZN2at6native18elementwise_kernelILi128ELi4EZNS0_15gpu_kernel_implIZZZNS0_15erf_kernel_cudaERNS_18TensorIteratorBaseEENKUlvE_clEvENKUlvE0_clEvEUlfE_EEvS4_RKT_EUliE_EEviT1_ --------------------------
	.section	.nv.constant0._ZN2at6native18elementwise_kernelILi128ELi4EZNS0_15gpu_kernel_implIZZZNS0_15erf_kernel_cudaERNS_18TensorIteratorBaseEENKUlvE_clEvENKUlvE0_clEvEUlfE_EEvS4_RKT_EUliE_EEviT1_,"a",@progbits
	.sectionflags	@""
	.align	4
.nv.constant0._ZN2at6native18elementwise_kernelILi128ELi4EZNS0_15gpu_kernel_implIZZZNS0_15erf_kernel_cudaERNS_18TensorIteratorBaseEENKUlvE_clEvENKUlvE0_clEvEUlfE_EEvS4_RKT_EUliE_EEviT1_:
	.zero		1072


//--------------------- .nv.constant0._ZN2at6native27unrolled_elementwise_kernelIZZZNS0_15erf_kernel_cudaERNS_18TensorIteratorBaseEENKUlvE_clEvENKUlvE0_clEvEUlfE_St5arrayIPcLm2EELi4E23TrivialOffsetCalculatorILi1EjESB_NS0_6memory12LoadWithCastILi1EEENSC_13StoreWithCastILi1EEEEEviT_T0_T2_T3_T4_T5_ --------------------------
	.section	.nv.constant0._ZN2at6native27unrolled_elementwise_kernelIZZZNS0_15erf_kernel_cudaERNS_18TensorIteratorBaseEENKUlvE_clEvENKUlvE0_clEvEUlfE_St5arrayIPcLm2EELi4E23TrivialOffsetCalculatorILi1EjESB_NS0_6memory12LoadWithCastILi1EEENSC_13StoreWithCastILi1EEEEEviT_T0_T2_T3_T4_T5_,"a",@progbits
	.sectionflags	@""
	.align	4
.nv.constant0._ZN2at6native27unrolled_elementwise_kernelIZZZNS0_15erf_kernel_cudaERNS_18TensorIteratorBaseEENKUlvE_clEvENKUlvE0_clEvEUlfE_St5arrayIPcLm2EELi4E23TrivialOffsetCalculatorILi1EjESB_NS0_6memory12LoadWithCastILi1EEENSC_13StoreWithCastILi1EEEEEviT_T0_T2_T3_T4_T5_:
	.zero		572


//--------------------- .nv.constant0._ZN2at6native18elementwise_kernelILi128ELi2EZNS0_22gpu_kernel_impl_nocastIZZZNS0_15erf_kernel_cudaERNS_18TensorIteratorBaseEENKUlvE_clEvENKUlvE0_clEvEUlfE_EEvS4_RKT_EUliE_EEviT1_ --------------------------
	.section	.nv.constant0._ZN2at6native18elementwise_kernelILi128ELi2EZNS0_22gpu_kernel_impl_nocastIZZZNS0_15erf_kernel_cudaERNS_18TensorIteratorBaseEENKUlvE_clEvENKUlvE0_clEvEUlfE_EEvS4_RKT_EUliE_EEviT1_,"a",@progbits
	.sectionflags	@""
	.align	4
.nv.constant0._ZN2at6native18elementwise_kernelILi128ELi2EZNS0_22gpu_kernel_impl_nocastIZZZNS0_15erf_kernel_cudaERNS_18TensorIteratorBaseEENKUlvE_clEvENKUlvE0_clEvEUlfE_EEvS4_RKT_EUliE_EEviT1_:
	.zero		1072


//--------------------- .nv.constant0._ZN2at6native27unrolled_elementwise_kernelIZZZNS0_15erf_kernel_cudaERNS_18TensorIteratorBaseEENKUlvE_clEvENKUlvE0_clEvEUlfE_St5arrayIPcLm2EELi4E23TrivialOffsetCalculatorILi1EjESB_NS0_6memory15LoadWithoutCastENSC_16StoreWithoutCastEEEviT_T0_T2_T3_T4_T5_ --------------------------
	.section	.nv.constant0._ZN2at6native27unrolled_elementwise_kernelIZZZNS0_15erf_kernel_cudaERNS_18TensorIteratorBaseEENKUlvE_clEvENKUlvE0_clEvEUlfE_St5arrayIPcLm2EELi4E23TrivialOffsetCalculatorILi1EjESB_NS0_6memory15LoadWithoutCastENSC_16StoreWithoutCastEEEviT_T0_T2_T3_T4_T5_,"a",@progbits
	.sectionflags	@""
	.align	4
.nv.constant0._ZN2at6native27unrolled_elementwise_kernelIZZZNS0_15erf_kernel_cudaERNS_18TensorIteratorBaseEENKUlvE_clEvENKUlvE0_clEvEUlfE_St5arrayIPcLm2EELi4E23TrivialOffsetCalculatorILi1EjESB_NS0_6memory15LoadWithoutCastENSC_16StoreWithoutCastEEEviT_T0_T2_T3_T4_T5_:
	.zero		556


//--------------------- .nv.constant0._ZN2at6native29vectorized_elementwise_kernelILi2EZZZNS0_15erf_kernel_cudaERNS_18TensorIteratorBaseEENKUlvE_clEvENKUlvE0_clEvEUlfE_St5arrayIPcLm2EEEEviT0_T1_ --------------------------
	.section	.nv.constant0._ZN2at6native29vectorized_elementwise_kernelILi2EZZZNS0_15erf_kernel_cudaERNS_18TensorIteratorBaseEENKUlvE_clEvENKUlvE0_clEvEUlfE_St5arrayIPcLm2EEEEviT0_T1_,"a",@progbits
	.sectionflags	@""
	.align	4
.nv.constant0._ZN2at6native29vectorized_elementwise_kernelILi2EZZZNS0_15erf_kernel_cudaERNS_18TensorIteratorBaseEENKUlvE_clEvENKUlvE0_clEvEUlfE_St5arrayIPcLm2EEEEviT0_T1_:
	.zero		552


//--------------------- .nv.constant0._ZN2at6native29vectorized_elementwise_kernelILi4EZZZNS0_15erf_kernel_cudaERNS_18TensorIteratorBaseEENKUlvE_clEvENKUlvE0_clEvEUlfE_St5arrayIPcLm2EEEEviT0_T1_ --------------------------
	.section	.nv.constant0._ZN2at6native29vectorized_elementwise_kernelILi4EZZZNS0_15erf_kernel_cudaERNS_18TensorIteratorBaseEENKUlvE_clEvENKUlvE0_clEvEUlfE_St5arrayIPcLm2EEEEviT0_T1_,"a",@progbits
	.sectionflags	@""
	.align	4
.nv.constant0._ZN2at6native29vectorized_elementwise_kernelILi4EZZZNS0_15erf_kernel_cudaERNS_18TensorIteratorBaseEENKUlvE_clEvENKUlvE0_clEvEUlfE_St5arrayIPcLm2EEEEviT0_T1_:
	.zero		552


//--------------------- .nv.constant0._ZN2at6native29vectorized_elementwise_kernelILi8EZZZNS0_15erf_kernel_cudaERNS_18TensorIteratorBaseEENKUlvE_clEvENKUlvE0_clEvEUlfE_St5arrayIPcLm2EEEEviT0_T1_ --------------------------
	.section	.nv.constant0._ZN2at6native29vectorized_elementwise_kernelILi8EZZZNS0_15erf_kernel_cudaERNS_18TensorIteratorBaseEENKUlvE_clEvENKUlvE0_clEvEUlfE_St5arrayIPcLm2EEEEviT0_T1_,"a",@progbits
	.sectionflags	@""
	.align	4
.nv.constant0._ZN2at6native29vectorized_elementwise_kernelILi8EZZZNS0_15erf_kernel_cudaERNS_18TensorIteratorBaseEENKUlvE_clEvENKUlvE0_clEvEUlfE_St5arrayIPcLm2EEEEviT0_T1_:
	.zero		552


//--------------------- .nv.constant0._ZN2at6native18elementwise_kernelILi128ELi4EZNS0_15gpu_kernel_implIZZZNS0_15erf_kernel_cudaERNS_18TensorIteratorBaseEENKUlvE_clEvENKUlvE_clEvEUldE_EEvS4_RKT_EUliE_EEviT1_ --------------------------
	.section	.nv.constant0._ZN2at6native18elementwise_kernelILi128ELi4EZNS0_15gpu_kernel_implIZZZNS0_15erf_kernel_cudaERNS_18TensorIteratorBaseEENKUlvE_clEvENKUlvE_clEvEUldE_EEvS4_RKT_EUliE_EEviT1_,"a",@progbits
	.sectionflags	@""
	.align	4
.nv.constant0._ZN2at6native18elementwise_kernelILi128ELi4EZNS0_15gpu_kernel_implIZZZNS0_15erf_kernel_cudaERNS_18TensorIteratorBaseEENKUlvE_clEvENKUlvE_clEvEUldE_EEvS4_RKT_EUliE_EEviT1_:
	.zero		1072


//--------------------- .nv.constant0._ZN2at6native27unrolled_elementwise_kernelIZZZNS0_15erf_kernel_cudaERNS_18TensorIteratorBaseEENKUlvE_clEvENKUlvE_clEvEUldE_St5arrayIPcLm2EELi4E23TrivialOffsetCalculatorILi1EjESB_NS0_6memory12LoadWithCastILi1EEENSC_13StoreWithCastILi1EEEEEviT_T0_T2_T3_T4_T5_ --------------------------
	.section	.nv.constant0._ZN2at6native27unrolled_elementwise_kernelIZZZNS0_15erf_kernel_cudaERNS_18TensorIteratorBaseEENKUlvE_clEvENKUlvE_clEvEUldE_St5arrayIPcLm2EELi4E23TrivialOffsetCalculatorILi1EjESB_NS0_6memory12LoadWithCastILi1EEENSC_13StoreWithCastILi1EEEEEviT_T0_T2_T3_T4_T5_,"a",@progbits
	.sectionflags	@""
	.align	4
.nv.constant0._ZN2at6native27unrolled_elementwise_kernelIZZZNS0_15erf_kernel_cudaERNS_18TensorIteratorBaseEENKUlvE_clEvENKUlvE_clEvEUldE_St5arrayIPcLm2EELi4E23TrivialOffsetCalculatorILi1EjESB_NS0_6memory12LoadWithCastILi1EEENSC_13StoreWithCastILi1EEEEEviT_T0_T2_T3_T4_T5_:
	.zero		572


//--------------------- .nv.constant0._ZN2at6native18elementwise_kernelILi128ELi2EZNS0_22gpu_kernel_impl_nocastIZZZNS0_15erf_kernel_cudaERNS_18TensorIteratorBaseEENKUlvE_clEvENKUlvE_clEvEUldE_EEvS4_RKT_EUliE_EEviT1_ --------------------------
	.section	.nv.constant0._ZN2at6native18elementwise_kernelILi128ELi2EZNS0_22gpu_kernel_impl_nocastIZZZNS0_15erf_kernel_cudaERNS_18TensorIteratorBaseEENKUlvE_clEvENKUlvE_clEvEUldE_EEvS4_RKT_EUliE_EEviT1_,"a",@progbits
	.sectionflags	@""
	.align	4
.nv.constant0._ZN2at6native18elementwise_kernelILi128ELi2EZNS0_22gpu_kernel_impl_nocastIZZZNS0_15erf_kernel_cudaERNS_18TensorIteratorBaseEENKUlvE_clEvENKUlvE_clEvEUldE_EEvS4_RKT_EUliE_EEviT1_:
	.zero		1072


//--------------------- .nv.constant0._ZN2at6native27unrolled_elementwise_kernelIZZZNS0_15erf_kernel_cudaERNS_18TensorIteratorBaseEENKUlvE_clEvENKUlvE_clEvEUldE_St5arrayIPcLm2EELi4E23TrivialOffsetCalculatorILi1EjESB_NS0_6memory15LoadWithoutCastENSC_16StoreWithoutCastEEEviT_T0_T2_T3_T4_T5_ --------------------------
	.section	.nv.constant0._ZN2at6native27unrolled_elementwise_kernelIZZZNS0_15erf_kernel_cudaERNS_18TensorIteratorBaseEENKUlvE_clEvENKUlvE_clEvEUldE_St5arrayIPcLm2EELi4E23TrivialOffsetCalculatorILi1EjESB_NS0_6memory15LoadWithoutCastENSC_16StoreWithoutCastEEEviT_T0_T2_T3_T4_T5_,"a",@progbits
	.sectionflags	@""
	.align	4
.nv.constant0._ZN2at6native27unrolled_elementwise_kernelIZZZNS0_15erf_kernel_cudaERNS_18TensorIteratorBaseEENKUlvE_clEvENKUlvE_clEvEUldE_St5arrayIPcLm2EELi4E23TrivialOffsetCalculatorILi1EjESB_NS0_6memory15LoadWithoutCastENSC_16StoreWithoutCastEEEviT_T0_T2_T3_T4_T5_:
	.zero		556


//--------------------- .nv.constant0._ZN2at6native29vectorized_elementwise_kernelILi2EZZZNS0_15erf_kernel_cudaERNS_18TensorIteratorBaseEENKUlvE_clEvENKUlvE_clEvEUldE_St5arrayIPcLm2EEEEviT0_T1_ --------------------------
	.section	.nv.constant0._ZN2at6native29vectorized_elementwise_kernelILi2EZZZNS0_15erf_kernel_cudaERNS_18TensorIteratorBaseEENKUlvE_clEvENKUlvE_clEvEUldE_St5arrayIPcLm2EEEEviT0_T1_,"a",@progbits
	.sectionflags	@""
	.align	4
.nv.constant0._ZN2at6native29vectorized_elementwise_kernelILi2EZZZNS0_15erf_kernel_cudaERNS_18TensorIteratorBaseEENKUlvE_clEvENKUlvE_clEvEUldE_St5arrayIPcLm2EEEEviT0_T1_:
	.zero		552


//--------------------- .nv.constant0._ZN2at6native29vectorized_elementwise_kernelILi4EZZZNS0_15erf_kernel_cudaERNS_18TensorIteratorBaseEENKUlvE_clEvENKUlvE_clEvEUldE_St5arrayIPcLm2EEEEviT0_T1_ --------------------------
	.section	.nv.constant0._ZN2at6native29vectorized_elementwise_kernelILi4EZZZNS0_15erf_kernel_cudaERNS_18TensorIteratorBaseEENKUlvE_clEvENKUlvE_clEvEUldE_St5arrayIPcLm2EEEEviT0_T1_,"a",@progbits
	.sectionflags	@""
	.align	4
.nv.constant0._ZN2at6native29vectorized_elementwise_kernelILi4EZZZNS0_15erf_kernel_cudaERNS_18TensorIteratorBaseEENKUlvE_clEvENKUlvE_clEvEUldE_St5arrayIPcLm2EEEEviT0_T1_:
	.zero		552


//--------------------- .nv.constant0._ZN2at6native29vectorized_elementwise_kernelILi8EZZZNS0_15erf_kernel_cudaERNS_18TensorIteratorBaseEENKUlvE_clEvENKUlvE_clEvEUldE_St5arrayIPcLm2EEEEviT0_T1_ --------------------------
	.section	.nv.constant0._ZN2at6native29vectorized_elementwise_kernelILi8EZZZNS0_15erf_kernel_cudaERNS_18TensorIteratorBaseEENKUlvE_clEvENKUlvE_clEvEUldE_St5arrayIPcLm2EEEEviT0_T1_,"a",@progbits
	.sectionflags	@""
	.align	4
.nv.constant0._ZN2at6native29vectorized_elementwise_kernelILi8EZZZNS0_15erf_kernel_cudaERNS_18TensorIteratorBaseEENKUlvE_clEvENKUlvE_clEvEUldE_St5arrayIPcLm2EEEEviT0_T1_:
	.zero		552


//--------------------- .nv.constant0._ZN2at6native18elementwise_kernelILi128ELi4EZNS0_15gpu_kernel_implIZZZNS0_17logit_kernel_cudaERNS_18TensorIteratorBaseERKN3c106ScalarEENKUlvE_clEvENKUlvE2_clEvEUlNS5_8BFloat16EE0_EEvS4_RKT_EUliE_EEviT1_ --------------------------
	.section	.nv.constant0._ZN2at6native18elementwise_kernelILi128ELi4EZNS0_15gpu_kernel_implIZZZNS0_17logit_kernel_cudaERNS_18TensorIteratorBaseERKN3c106ScalarEENKUlvE_clEvENKUlvE2_clEvEUlNS5_8BFloat16EE0_EEvS4_RKT_EUliE_EEviT1_,"a",@progbits
	.sectionflags	@""
	.align	4
.nv.constant0._ZN2at6native18elementwise_kernelILi128ELi4EZNS0_15gpu_kernel_implIZZZNS0_17logit_kernel_cudaERNS_18TensorIteratorBaseERKN3c106ScalarEENKUlvE_clEvENKUlvE2_clEvEUlNS5_8BFloat16EE0_EEvS4_RKT_EUliE_EEviT1_:
	.zero		1088


//--------------------- .nv.constant0._ZN2at6native27unrolled_elementwise_kernelIZZZNS0_17logit_kernel_cudaERNS_18TensorIteratorBaseERKN3c106ScalarEENKUlvE_clEvENKUlvE2_clEvEUlNS4_8BFloat16EE0_St5arrayIPcLm2EELi4E23TrivialOffsetCalculatorILi1EjESG_NS0_6memory12LoadWithCastILi1EEENSH_13StoreWithCastILi1EEEEEviT_T0_T2_T3_T4_T5_ --------------------------
	.section	.nv.constant0._ZN2at6native27unrolled_elementwise_kernelIZZZNS0_17logit_kernel_cudaERNS_18TensorIteratorBaseERKN3c106ScalarEENKUlvE_clEvENKUlvE2_clEvEUlNS4_8BFloat16EE0_St5arrayIPcLm2EELi4E23TrivialOffsetCalculatorILi1EjESG_NS0_6memory12LoadWithCastILi1EEENSH_13StoreWithCastILi1EEEEEviT_T0_T2_T3_T4_T5_,"a",@progbits
	.sectionflags	@""
	.align	4
.nv.constant0._ZN2at6native27unrolled_elementwise_kernelIZZZNS0_17logit_kernel_cudaERNS_18TensorIteratorBaseERKN3c106ScalarEENKUlvE_clEvENKUlvE2_clEvEUlNS4_8BFloat16EE0_St5arrayIPcLm2EELi4E23TrivialOffsetCalculatorILi1EjESG_NS0_6memory12LoadWithCastILi1EEENSH_13StoreWithCastILi1EEEEEviT_T0_T2_T3_T4_T5_:
	.zero		588


//--------------------- .nv.constant0._ZN2at6native18elementwise_kernelILi128ELi4EZNS0_22gpu_kernel_impl_nocastIZZZNS0_17logit_kernel_cudaERNS_18TensorIteratorBaseERKN3c106ScalarEENKUlvE_clEvENKUlvE2_clEvEUlNS5_8BFloat16EE0_EEvS4_RKT_EUliE_EEviT1_ --------------------------
	.section	.nv.constant0._ZN2at6native18elementwise_kernelILi128ELi4EZNS0_22gpu_kernel_impl_nocastIZZZNS0_17logit_kernel_cudaERNS_18TensorIteratorBaseERKN3c106ScalarEENKUlvE_clEvENKUlvE2_clEvEUlNS5_8BFloat16EE0_EEvS4_RKT_EUliE_EEviT1_,"a",@progbits
	.sectionflags	@""
	.align	4
.nv.constant0._ZN2at6native18elementwise_kernelILi128ELi4EZNS0_22gpu_kernel_impl_nocastIZZZNS0_17logit_kernel_cudaERNS_18TensorIteratorBaseERKN3c106ScalarEENKUlvE_clEvENKUlvE2_clEvEUlNS5_8BFloat16EE0_EEvS4_RKT_EUliE_EEviT1_:
	.zero		1080


//--------------------- .nv.constant0._ZN2at6native27unrolled_elementwise_kernelIZZZNS0_17logit_kernel_cudaERNS_18TensorIteratorBaseERKN3c106ScalarEENKUlvE_clEvENKUlvE2_clEvEUlNS4_8BFloat16EE0_St5arrayIPcLm2EELi4E23TrivialOffsetCalculatorILi1EjESG_NS0_6memory15LoadWithoutCastENSH_16StoreWithoutCastEEEviT_T0_T2_T3_T4_T5_ --------------------------
	.section	.nv.constant0._ZN2at6native27unrolled_elementwise_kernelIZZZNS0_17logit_kernel_cudaERNS_18TensorIteratorBaseERKN3c106ScalarEENKUlvE_clEvENKUlvE2_clEvEUlNS4_8BFloat16EE0_St5arrayIPcLm2EELi4E23TrivialOffsetCalculatorILi1EjESG_NS0_6memory15LoadWithoutCastENSH_16StoreWithoutCastEEEviT_T0_T2_T3_T4_T5_,"a",@progbits
	.sectionflags	@""
	.align	4
.nv.constant0._ZN2at6native27unrolled_elementwise_kernelIZZZNS0_17logit_kernel_cudaERNS_18TensorIteratorBaseERKN3c106ScalarEENKUlvE_clEvENKUlvE2_clEvEUlNS4_8BFloat16EE0_St5arrayIPcLm2EELi4E23TrivialOffsetCalculatorILi1EjESG_NS0_6memory15LoadWithoutCastENSH_16StoreWithoutCastEEEviT_T0_T2_T3_T4_T5_:
	.zero		572


//--------------------- .nv.constant0._ZN2at6native29vectorized_elementwise_kernelILi2EZZZNS0_17logit_kernel_cudaERNS_18TensorIteratorBaseERKN3c106ScalarEENKUlvE_clEvENKUlvE2_clEvEUlNS4_8BFloat16EE0_St5arrayIPcLm2EEEEviT0_T1_ --------------------------
	.section	.nv.constant0._ZN2at6native29vectorized_elementwise_kernelILi2EZZZNS0_17logit_kernel_cudaERNS_18TensorIteratorBaseERKN3c106ScalarEENKUlvE_clEvENKUlvE2_clEvEUlNS4_8BFloat16EE0_St5arrayIPcLm2EEEEviT0_T1_,"a",@progbits
	.sectionflags	@""
	.align	4
.nv.constant0._ZN2at6native29vectorized_elementwise_kernelILi2EZZZNS0_17logit_kernel_cudaERNS_18TensorIteratorBaseERKN3c106ScalarEENKUlvE_clEvENKUlvE2_clEvEUlNS4_8BFloat16EE0_St5arrayIPcLm2EEEEviT0_T1_:
	.zero		568


//--------------------- .nv.constant0._ZN2at6native29vectorized_elementwise_kernelILi4EZZZNS0_17logit_kernel_cudaERNS_18TensorIteratorBaseERKN3c106ScalarEENKUlvE_clEvENKUlvE2_clEvEUlNS4_8BFloat16EE0_St5arrayIPcLm2EEEEviT0_T1_ --------------------------
	.section	.nv.constant0._ZN2at6native29vectorized_elementwise_kernelILi4EZZZNS0_17logit_kernel_cudaERNS_18TensorIteratorBaseERKN3c106ScalarEENKUlvE_clEvENKUlvE2_clEvEUlNS4_8BFloat16EE0_St5arrayIPcLm2EEEEviT0_T1_,"a",@progbits
	.sectionflags	@""
	.align	4
.nv.constant0._ZN2at6native29vectorized_elementwise_kernelILi4EZZZNS0_17logit_kernel_cudaERNS_18TensorIteratorBaseERKN3c106ScalarEENKUlvE_clEvENKUlvE2_clEvEUlNS4_8BFloat16EE0_St5arrayIPcLm2EEEEviT0_T1_:
	.zero		568


//--------------------- .nv.constant0._ZN2at6native29vectorized_elementwise_kernelILi8EZZZNS0_17logit_kernel_cudaERNS_18TensorIteratorBaseERKN3c106ScalarEENKUlvE_clEvENKUlvE2_clEvEUlNS4_8BFloat16EE0_St5arrayIPcLm2EEEEviT0_T1_ --------------------------
	.section	.nv.constant0._ZN2at6native29vectorized_elementwise_kernelILi8EZZZNS0_17logit_kernel_cudaERNS_18TensorIteratorBaseERKN3c106ScalarEENKUlvE_clEvENKUlvE2_clEvEUlNS4_8BFloat16EE0_St5arrayIPcLm2EEEEviT0_T1_,"a",@progbits
	.sectionflags	@""
	.align	4
.nv.constant0._ZN2at6native29vectorized_elementwise_kernelILi8EZZZNS0_17logit_kernel_cudaERNS_18TensorIteratorBaseERKN3c106ScalarEENKUlvE_clEvENKUlvE2_clEvEUlNS4_8BFloat16EE0_St5arrayIPcLm2EEEEviT0_T1_:
	.zero		568


//--------------------- .nv.constant0._ZN2at6native18elementwise_kernelILi128ELi4EZNS0_15gpu_kernel_implIZZZNS0_17logit_kernel_cudaERNS_18TensorIteratorBaseERKN3c106ScalarEENKUlvE_clEvENKUlvE2_clEvEUlNS5_8BFloat16EE_EEvS4_RKT_EUliE_EEviT1_ --------------------------
	.section	.nv.constant0._ZN2at6native18elementwise_kernelILi128ELi4EZNS0_15gpu_kernel_implIZZZNS0_17logit_kernel_cudaERNS_18TensorIteratorBaseERKN3c106ScalarEENKUlvE_clEvENKUlvE2_clEvEUlNS5_8BFloat16EE_EEvS4_RKT_EUliE_EEviT1_,"a",@progbits
	.sectionflags	@""
	.align	4
.nv.constant0._ZN2at6native18elementwise_kernelILi128ELi4EZNS0_15gpu_kernel_implIZZZNS0_17logit_kernel_cudaERNS_18TensorIteratorBaseERKN3c106ScalarEENKUlvE_clEvENKUlvE2_clEvEUlNS5_8BFloat16EE_EEvS4_RKT_EUliE_EEviT1_:
	.zero		1072


//--------------------- .nv.constant0._ZN2at6native27unrolled_elementwise_kernelIZZZNS0_17logit_kernel_cudaERNS_18TensorIteratorBaseERKN3c106ScalarEENKUlvE_clEvENKUlvE2_clEvEUlNS4_8BFloat16EE_St5arrayIPcLm2EELi4E23TrivialOffsetCalculatorILi1EjESG_NS0_6memory12LoadWithCastILi1EEENSH_13StoreWithCastILi1EEEEEviT_T0_T2_T3_T4_T5_ --------------------------
	.section	.nv.constant0._ZN2at6native27unrolled_elementwise_kernelIZZZNS0_17logit_kernel_cudaERNS_18TensorIteratorBaseERKN3c106ScalarEENKUlvE_clEvENKUlvE2_clEvEUlNS4_8BFloat16EE_St5arrayIPcLm2EELi4E23TrivialOffsetCalculatorILi1EjESG_NS0_6memory12LoadWithCastILi1EEENSH_13StoreWithCastILi1EEEEEviT_T0_T2_T3_T4_T5_,"a",@progbits
	.sectionflags	@""
	.align	4
.nv.constant0._ZN2at6native27unrolled_elementwise_kernelIZZZNS0_17logit_kernel_cudaERNS_18TensorIteratorBaseERKN3c106ScalarEENKUlvE_clEvENKUlvE2_clEvEUlNS4_8BFloat16EE_St5arrayIPcLm2EELi4E23TrivialOffsetCalculatorILi1EjESG_NS0_6memory12LoadWithCastILi1EEENSH_13StoreWithCastILi1EEEEEviT_T0_T2_T3_T4_T5_:
	.zero		572


//--------------------- .nv.constant0._ZN2at6native18elementwise_kernelILi128ELi4EZNS0_22gpu_kernel_impl_nocastIZZZNS0_17logit_kernel_cudaERNS_18TensorIteratorBaseERKN3c106ScalarEENKUlvE_clEvENKUlvE2_clEvEUlNS5_8BFloat16EE_EEvS4_RKT_EUliE_EEviT1_ --------------------------
	.section	.nv.constant0._ZN2at6native18elementwise_kernelILi128ELi4EZNS0_22gpu_kernel_impl_nocastIZZZNS0_17logit_kernel_cudaERNS_18TensorIteratorBaseERKN3c106ScalarEENKUlvE_clEvENKUlvE2_clEvEUlNS5_8BFloat16EE_EEvS4_RKT_EUliE_EEviT1_,"a",@progbits
	.sectionflags	@""
	.align	4
.nv.constant0._ZN2at6native18elementwise_kernelILi128ELi4EZNS0_22gpu_kernel_impl_nocastIZZZNS0_17logit_kernel_cudaERNS_18TensorIteratorBaseERKN3c106ScalarEENKUlvE_clEvENKUlvE2_clEvEUlNS5_8BFloat16EE_EEvS4_RKT_EUliE_EEviT1_:
	.zero		1072


//--------------------- .nv.constant0._ZN2at6native27unrolled_elementwise_kernelIZZZNS0_17logit_kernel_cudaERNS_18TensorIteratorBaseERKN3c106ScalarEENKUlvE_clEvENKUlvE2_clEvEUlNS4_8BFloat16EE_St5arrayIPcLm2EELi4E23TrivialOffsetCalculatorILi1EjESG_NS0_6memory15LoadWithoutCastENSH_16StoreWithoutCastEEEviT_T0_T2_T3_T4_T5_ --------------------------
	.section	.nv.constant0._ZN2at6native27unrolled_elementwise_kernelIZZZNS0_17logit_kernel_cudaERNS_18TensorIteratorBaseERKN3c106ScalarEENKUlvE_clEvENKUlvE2_clEvEUlNS4_8BFloat16EE_St5arrayIPcLm2EELi4E23TrivialOffsetCalculatorILi1EjESG_NS0_6memory15LoadWithoutCastENSH_16StoreWithoutCastEEEviT_T0_T2_T3_T4_T5_,"a",@progbits
	.sectionflags	@""
	.align	4
.nv.constant0._ZN2at6native27unrolled_elementwise_kernelIZZZNS0_17logit_kernel_cudaERNS_18TensorIteratorBaseERKN3c106ScalarEENKUlvE_clEvENKUlvE2_clEvEUlNS4_8BFloat16EE_St5arrayIPcLm2EELi4E23TrivialOffsetCalculatorILi1EjESG_NS0_6memory15LoadWithoutCastENSH_16StoreWithoutCastEEEviT_T0_T2_T3_T4_T5_:
	.zero		556


//--------------------- .nv.constant0._ZN2at6native29vectorized_elementwise_kernelILi2EZZZNS0_17logit_kernel_cudaERNS_18TensorIteratorBaseERKN3c106ScalarEENKUlvE_clEvENKUlvE2_clEvEUlNS4_8BFloat16EE_St5arrayIPcLm2EEEEviT0_T1_ --------------------------
	.section	.nv.constant0._ZN2at6native29vectorized_elementwise_kernelILi2EZZZNS0_17logit_kernel_cudaERNS_18TensorIteratorBaseERKN3c106ScalarEENKUlvE_clEvENKUlvE2_clEvEUlNS4_8BFloat16EE_St5arrayIPcLm2EEEEviT0_T1_,"a",@progbits
	.sectionflags	@""
	.align	4
.nv.constant0._ZN2at6native29vectorized_elementwise_kernelILi2EZZZNS0_17logit_kernel_cudaERNS_18TensorIteratorBaseERKN3c106ScalarEENKUlvE_clEvENKUlvE2_clEvEUlNS4_8BFloat16EE_St5arrayIPcLm2EEEEviT0_T1_:
	.zero		552


//--------------------- .nv.constant0._ZN2at6native29vectorized_elementwise_kernelILi4EZZZNS0_17logit_kernel_cudaERNS_18TensorIteratorBaseERKN3c106ScalarEENKUlvE_clEvENKUlvE2_clEvEUlNS4_8BFloat16EE_St5arrayIPcLm2EEEEviT0_T1_ --------------------------
	.section	.nv.constant0._ZN2at6native29vectorized_elementwise_kernelILi4EZZZNS0_17logit_kernel_cudaERNS_18TensorIteratorBaseERKN3c106ScalarEENKUlvE_clEvENKUlvE2_clEvEUlNS4_8BFloat16EE_St5arrayIPcLm2EEEEviT0_T1_,"a",@progbits
	.sectionflags	@""
	.align	4
.nv.constant0._ZN2at6native29vectorized_elementwise_kernelILi4EZZZNS0_17logit_kernel_cudaERNS_18TensorIteratorBaseERKN3c106ScalarEENKUlvE_clEvENKUlvE2_clEvEUlNS4_8BFloat16EE_St5arrayIPcLm2EEEEviT0_T1_:
	.zero		552


//--------------------- .nv.constant0._ZN2at6native29vectorized_elementwise_kernelILi8EZZZNS0_17logit_kernel_cudaERNS_18TensorIteratorBaseERKN3c106ScalarEENKUlvE_clEvENKUlvE2_clEvEUlNS4_8BFloat16EE_St5arrayIPcLm2EEEEviT0_T1_ --------------------------
	.section	.nv.constant0._ZN2at6native29vectorized_elementwise_kernelILi8EZZZNS0_17logit_kernel_cudaERNS_18TensorIteratorBaseERKN3c106ScalarEENKUlvE_clEvENKUlvE2_clEvEUlNS4_8BFloat16EE_St5arrayIPcLm2EEEEviT0_T1_,"a",@progbits
	.sectionflags	@""
	.align	4
.nv.constant0._ZN2at6native29vectorized_elementwise_kernelILi8EZZZNS0_17logit_kernel_cudaERNS_18TensorIteratorBaseERKN3c106ScalarEENKUlvE_clEvENKUlvE2_clEvEUlNS4_8BFloat16EE_St5arrayIPcLm2EEEEviT0_T1_:
	.zero		552


//--------------------- .nv.constant0._ZN2at6native18elementwise_kernelILi128ELi4EZNS0_15gpu_kernel_implIZZZNS0_17logit_kernel_cudaERNS_18TensorIteratorBaseERKN3c106ScalarEENKUlvE_clEvENKUlvE1_clEvEUlNS5_4HalfEE0_EEvS4_RKT_EUliE_EEviT1_ --------------------------
	.section	.nv.constant0._ZN2at6native18elementwise_kernelILi128ELi4EZNS0_15gpu_kernel_implIZZZNS0_17logit_kernel_cudaERNS_18TensorIteratorBaseERKN3c106ScalarEENKUlvE_clEvENKUlvE1_clEvEUlNS5_4HalfEE0_EEvS4_RKT_EUliE_EEviT1_,"a",@progbits
	.sectionflags	@""
	.align	4
.nv.constant0._ZN2at6native18elementwise_kernelILi128ELi4EZNS0_15gpu_kernel_implIZZZNS0_17logit_kernel_cudaERNS_18TensorIteratorBaseERKN3c106ScalarEENKUlvE_clEvENKUlvE1_clEvEUlNS5_4HalfEE0_EEvS4_RKT_EUliE_EEviT1_:
	.zero		1088


//--------------------- .nv.constant0._ZN2at6native27unrolled_elementwise_kernelIZZZNS0_17logit_kernel_cudaERNS_18TensorIteratorBaseERKN3c106ScalarEENKUlvE_clEvENKUlvE1_clEvEUlNS4_4HalfEE0_St5arrayIPcLm2EELi4E23TrivialOffsetCalculatorILi1EjESG_NS0_6memory12LoadWithCastILi1EEENSH_13StoreWithCastILi1EEEEEviT_T0_T2_T3_T4_T5_ --------------------------
	.section	.nv.constant0._ZN2at6native27unrolled_elementwise_kernelIZZZNS0_17logit_kernel_cudaERNS_18TensorIteratorBaseERKN3c106ScalarEENKUlvE_clEvENKUlvE1_clEvEUlNS4_4HalfEE0_St5arrayIPcLm2EELi4E23TrivialOffsetCalculatorILi1EjESG_NS0_6memory12LoadWithCastILi1EEENSH_13StoreWithCastILi1EEEEEviT_T0_T2_T3_T4_T5_,"a",@progbits
	.sectionflags	@""
	.align	4
.nv.constant0._ZN2at6native27unrolled_elementwise_kernelIZZZNS0_17logit_kernel_cudaERNS_18TensorIteratorBaseERKN3c106ScalarEENKUlvE_clEvENKUlvE1_clEvEUlNS4_4HalfEE0_St5arrayIPcLm2EELi4E23TrivialOffsetCalculatorILi1EjESG_NS0_6memory12LoadWithCastILi1EEENSH_13StoreWithCastILi1EEEEEviT_T0_T2_T3_T4_T5_:
	.zero		588


//--------------------- .nv.constant0._ZN2at6native18elementwise_kernelILi128ELi4EZNS0_22gpu_kernel_impl_nocastIZZZNS0_17logit_kernel_cudaERNS_18TensorIteratorBaseERKN3c106ScalarEENKUlvE_clEvENKUlvE1_clEvEUlNS5_4HalfEE0_EEvS4_RKT_EUliE_EEviT1_ --------------------------
	.section	.nv.constant0._ZN2at6native18elementwise_kernelILi128ELi4EZNS0_22gpu_kernel_impl_nocastIZZZNS0_17logit_kernel_cudaERNS_18TensorIteratorBaseERKN3c106ScalarEENKUlvE_clEvENKUlvE1_clEvEUlNS5_4HalfEE0_EEvS4_RKT_EUliE_EEviT1_,"a",@progbits
	.sectionflags	@""
	.align	4
.nv.constant0._ZN2at6native18elementwise_kernelILi128ELi4EZNS0_22gpu_kernel_impl_nocastIZZZNS0_17logit_kernel_cudaERNS_18TensorIteratorBaseERKN3c106ScalarEENKUlvE_clEvENKUlvE1_clEvEUlNS5_4HalfEE0_EEvS4_RKT_EUliE_EEviT1_:
	.zero		1080


//--------------------- .nv.constant0._ZN2at6native27unrolled_elementwise_kernelIZZZNS0_17logit_kernel_cudaERNS_18TensorIteratorBaseERKN3c106ScalarEENKUlvE_clEvENKUlvE1_clEvEUlNS4_4HalfEE0_St5arrayIPcLm2EELi4E23TrivialOffsetCalculatorILi1EjESG_NS0_6memory15LoadWithoutCastENSH_16StoreWithoutCastEEEviT_T0_T2_T3_T4_T5_ --------------------------
	.section	.nv.constant0._ZN2at6native27unrolled_elementwise_kernelIZZZNS0_17logit_kernel_cudaERNS_18TensorIteratorBaseERKN3c106ScalarEENKUlvE_clEvENKUlvE1_clEvEUlNS4_4HalfEE0_St5arrayIPcLm2EELi4E23TrivialOffsetCalculatorILi1EjESG_NS0_6memory15LoadWithoutCastENSH_16StoreWithoutCastEEEviT_T0_T2_T3_T4_T5_,"a",@progbits
	.sectionflags	@""
	.align	4
.nv.constant0._ZN2at6native27unrolled_elementwise_kernelIZZZNS0_17logit_kernel_cudaERNS_18TensorIteratorBaseERKN3c106ScalarEENKUlvE_clEvENKUlvE1_clEvEUlNS4_4HalfEE0_St5arrayIPcLm2EELi4E23TrivialOffsetCalculatorILi1EjESG_NS0_6memory15LoadWithoutCastENSH_16StoreWithoutCastEEEviT_T0_T2_T3_T4_T5_:
	.zero		572


//--------------------- .nv.constant0._ZN2at6native29vectorized_elementwise_kernelILi2EZZZNS0_17logit_kernel_cudaERNS_18TensorIteratorBaseERKN3c106ScalarEENKUlvE_clEvENKUlvE1_clEvEUlNS4_4HalfEE0_St5arrayIPcLm2EEEEviT0_T1_ --------------------------
	.section	.nv.constant0._ZN2at6native29vectorized_elementwise_kernelILi2EZZZNS0_17logit_kernel_cudaERNS_18TensorIteratorBaseERKN3c106ScalarEENKUlvE_clEvENKUlvE1_clEvEUlNS4_4HalfEE0_St5arrayIPcLm2EEEEviT0_T1_,"a",@progbits
	.sectionflags	@""
	.align	4
.nv.constant0._ZN2at6native29vectorized_elementwise_kernelILi2EZZZNS0_17logit_kernel_cudaERNS_18TensorIteratorBaseERKN3c106ScalarEENKUlvE_clEvENKUlvE1_clEvEUlNS4_4HalfEE0_St5arrayIPcLm2EEEEviT0_T1_:
	.zero		568


//--------------------- .nv.constant0._ZN2at6native29vectorized_elementwise_kernelILi4EZZZNS0_17logit_kernel_cudaERNS_18TensorIteratorBaseERKN3c106ScalarEENKUlvE_clEvENKUlvE1_clEvEUlNS4_4HalfEE0_St5arrayIPcLm2EEEEviT0_T1_ --------------------------
	.section	.nv.constant0._ZN2at6native29vectorized_elementwise_kernelILi4EZZZNS0_17logit_kernel_cudaERNS_18TensorIteratorBaseERKN3c106ScalarEENKUlvE_clEvENKUlvE1_clEvEUlNS4_4HalfEE0_St5arrayIPcLm2EEEEviT0_T1_,"a",@progbits
	.sectionflags	@""
	.align	4
.nv.constant0._ZN2at6native29vectorized_elementwise_kernelILi4EZZZNS0_17logit_kernel_cudaERNS_18TensorIteratorBaseERKN3c106ScalarEENKUlvE_clEvENKUlvE1_clEvEUlNS4_4HalfEE0_St5arrayIPcLm2EEEEviT0_T1_:
	.zero		568


//--------------------- .nv.constant0._ZN2at6native29vectorized_elementwise_kernelILi8EZZZNS0_17logit_kernel_cudaERNS_18TensorIteratorBaseERKN3c106ScalarEENKUlvE_clEvENKUlvE1_clEvEUlNS4_4HalfEE0_St5arrayIPcLm2EEEEviT0_T1_ --------------------------
	.section	.nv.constant0._ZN2at6native29vectorized_elementwise_kernelILi8EZZZNS0_17logit_kernel_cudaERNS_18TensorIteratorBaseERKN3c106ScalarEENKUlvE_clEvENKUlvE1_clEvEUlNS4_4HalfEE0_St5arrayIPcLm2EEEEviT0_T1_,"a",@progbits
	.sectionflags	@""
	.align	4
.nv.constant0._ZN2at6native29vectorized_elementwise_kernelILi8EZZZNS0_17logit_kernel_cudaERNS_18TensorIteratorBaseERKN3c106ScalarEENKUlvE_clEvENKUlvE1_clEvEUlNS4_4HalfEE0_St5arrayIPcLm2EEEEviT0_T1_:
	.zero		568


//--------------------- .nv.constant0._ZN2at6native18elementwise_kernelILi128ELi4EZNS0_15gpu_kernel_implIZZZNS0_17logit_kernel_cudaERNS_18TensorIteratorBaseERKN3c106ScalarEENKUlvE_clEvENKUlvE1_clEvEUlNS5_4HalfEE_EEvS4_RKT_EUliE_EEviT1_ --------------------------
	.section	.nv.constant0._ZN2at6native18elementwise_kernelILi128ELi4EZNS0_15gpu_kernel_implIZZZNS0_17logit_kernel_cudaERNS_18TensorIteratorBaseERKN3c106ScalarEENKUlvE_clEvENKUlvE1_clEvEUlNS5_4HalfEE_EEvS4_RKT_EUliE_EEviT1_,"a",@progbits
	.sectionflags	@""
	.align	4
.nv.constant0._ZN2at6native18elementwise_kernelILi128ELi4EZNS0_15gpu_kernel_implIZZZNS0_17logit_kernel_cudaERNS_18TensorIteratorBaseERKN3c106ScalarEENKUlvE_clEvENKUlvE1_clEvEUlNS5_4HalfEE_EEvS4_RKT_EUliE_EEviT1_:
	.zero		1072


//--------------------- .nv.constant0._ZN2at6native27unrolled_elementwise_kernelIZZZNS0_17logit_kernel_cudaERNS_18TensorIteratorBaseERKN3c106ScalarEENKUlvE_clEvENKUlvE1_clEvEUlNS4_4HalfEE_St5arrayIPcLm2EELi4E23TrivialOffsetCalculatorILi1EjESG_NS0_6memory12LoadWithCastILi1EEENSH_13StoreWithCastILi1EEEEEviT_T0_T2_T3_T4_T5_ --------------------------
	.section	.nv.constant0._ZN2at6native27unrolled_elementwise_kernelIZZZNS0_17logit_kernel_cudaERNS_18TensorIteratorBaseERKN3c106ScalarEENKUlvE_clEvENKUlvE1_clEvEUlNS4_4HalfEE_St5arrayIPcLm2EELi4E23TrivialOffsetCalculatorILi1EjESG_NS0_6memory12LoadWithCastILi1EEENSH_13StoreWithCastILi1EEEEEviT_T0_T2_T3_T4_T5_,"a",@progbits
	.sectionflags	@""
	.align	4
.nv.constant0._ZN2at6native27unrolled_elementwise_kernelIZZZNS0_17logit_kernel_cudaERNS_18TensorIteratorBaseERKN3c106ScalarEENKUlvE_clEvENKUlvE1_clEvEUlNS4_4HalfEE_St5arrayIPcLm2EELi4E23TrivialOffsetCalculatorILi1EjESG_NS0_6memory12LoadWithCastILi1EEENSH_13StoreWithCastILi1EEEEEviT_T0_T2_T3_T4_T5_:
	.zero		572


//--------------------- .nv.constant0._ZN2at6native18elementwise_kernelILi128ELi4EZNS0_22gpu_kernel_impl_nocastIZZZNS0_17logit_kernel_cudaERNS_18TensorIteratorBaseERKN3c106ScalarEENKUlvE_clEvENKUlvE1_clEvEUlNS5_4HalfEE_EEvS4_RKT_EUliE_EEviT1_ --------------------------
	.section	.nv.constant0._ZN2at6native18elementwise_kernelILi128ELi4EZNS0_22gpu_kernel_impl_nocastIZZZNS0_17logit_kernel_cudaERNS_18TensorIteratorBaseERKN3c106ScalarEENKUlvE_clEvENKUlvE1_clEvEUlNS5_4HalfEE_EEvS4_RKT_EUliE_EEviT1_,"a",@progbits
	.sectionflags	@""
	.align	4
.nv.constant0._ZN2at6native18elementwise_kernelILi128ELi4EZNS0_22gpu_kernel_impl_nocastIZZZNS0_17logit_kernel_cudaERNS_18TensorIteratorBaseERKN3c106ScalarEENKUlvE_clEvENKUlvE1_clEvEUlNS5_4HalfEE_EEvS4_RKT_EUliE_EEviT1_:
	.zero		1072


//--------------------- .nv.constant0._ZN2at6native27unrolled_elementwise_kernelIZZZNS0_17logit_kernel_cudaERNS_18TensorIteratorBaseERKN3c106ScalarEENKUlvE_clEvENKUlvE1_clEvEUlNS4_4HalfEE_St5arrayIPcLm2EELi4E23TrivialOffsetCalculatorILi1EjESG_NS0_6memory15LoadWithoutCastENSH_16StoreWithoutCastEEEviT_T0_T2_T3_T4_T5_ --------------------------
	.section	.nv.constant0._ZN2at6native27unrolled_elementwise_kernelIZZZNS0_17logit_kernel_cudaERNS_18TensorIteratorBaseERKN3c106ScalarEENKUlvE_clEvENKUlvE1_clEvEUlNS4_4HalfEE_St5arrayIPcLm2EELi4E23TrivialOffsetCalculatorILi1EjESG_NS0_6memory15LoadWithoutCastENSH_16StoreWithoutCastEEEviT_T0_T2_T3_T4_T5_,"a",@progbits
	.sectionflags	@""
	.align	4
.nv.constant0._ZN2at6native27unrolled_elementwise_kernelIZZZNS0_17logit_kernel_cudaERNS_18TensorIteratorBaseERKN3c106ScalarEENKUlvE_clEvENKUlvE1_clEvEUlNS4_4HalfEE_St5arrayIPcLm2EELi4E23TrivialOffsetCalculatorILi1EjESG_NS0_6memory15LoadWithoutCastENSH_16StoreWithoutCastEEEviT_T0_T2_T3_T4_T5_:
	.zero		556


//--------------------- .nv.constant0._ZN2at6native29vectorized_elementwise_kernelILi2EZZZNS0_17logit_kernel_cudaERNS_18TensorIteratorBaseERKN3c106ScalarEENKUlvE_clEvENKUlvE1_clEvEUlNS4_4HalfEE_St5arrayIPcLm2EEEEviT0_T1_ --------------------------
	.section	.nv.constant0._ZN2at6native29vectorized_elementwise_kernelILi2EZZZNS0_17logit_kernel_cudaERNS_18TensorIteratorBaseERKN3c106ScalarEENKUlvE_clEvENKUlvE1_clEvEUlNS4_4HalfEE_St5arrayIPcLm2EEEEviT0_T1_,"a",@progbits
	.sectionflags	@""
	.align	4
.nv.constant0._ZN2at6native29vectorized_elementwise_kernelILi2EZZZNS0_17logit_kernel_cudaERNS_18TensorIteratorBaseERKN3c106ScalarEENKUlvE_clEvENKUlvE1_clEvEUlNS4_4HalfEE_St5arrayIPcLm2EEEEviT0_T1_:
	.zero		552


//--------------------- .nv.constant0._ZN2at6native29vectorized_elementwise_kernelILi4EZZZNS0_17logit_kernel_cudaERNS_18TensorIteratorBaseERKN3c106ScalarEENKUlvE_clEvENKUlvE1_clEvEUlNS4_4HalfEE_St5arrayIPcLm2EEEEviT0_T1_ --------------------------
	.section	.nv.constant0._ZN2at6native29vectorized_elementwise_kernelILi4EZZZNS0_17logit_kernel_cudaERNS_18TensorIteratorBaseERKN3c106ScalarEENKUlvE_clEvENKUlvE1_clEvEUlNS4_4HalfEE_St5arrayIPcLm2EEEEviT0_T1_,"a",@progbits
	.sectionflags	@""
	.align	4
.nv.constant0._ZN2at6native29vectorized_elementwise_kernelILi4EZZZNS0_17logit_kernel_cudaERNS_18TensorIteratorBaseERKN3c106ScalarEENKUlvE_clEvENKUlvE1_clEvEUlNS4_4HalfEE_St5arrayIPcLm2EEEEviT0_T1_:
	.zero		552


//--------------------- .nv.constant0._ZN2at6native29vectorized_elementwise_kernelILi8EZZZNS0_17logit_kernel_cudaERNS_18TensorIteratorBaseERKN3c106ScalarEENKUlvE_clEvENKUlvE1_clEvEUlNS4_4HalfEE_St5arrayIPcLm2EEEEviT0_T1_ --------------------------
	.section	.nv.constant0._ZN2at6native29vectorized_elementwise_kernelILi8EZZZNS0_17logit_kernel_cudaERNS_18TensorIteratorBaseERKN3c106ScalarEENKUlvE_clEvENKUlvE1_clEvEUlNS4_4HalfEE_St5arrayIPcLm2EEEEviT0_T1_,"a",@progbits
	.sectionflags	@""
	.align	4
.nv.constant0._ZN2at6native29vectorized_elementwise_kernelILi8EZZZNS0_17logit_kernel_cudaERNS_18TensorIteratorBaseERKN3c106ScalarEENKUlvE_clEvENKUlvE1_clEvEUlNS4_4HalfEE_St5arrayIPcLm2EEEEviT0_T1_:
	.zero		552


//--------------------- .nv.constant0._ZN2at6native18elementwise_kernelILi128ELi4EZNS0_15gpu_kernel_implIZZZNS0_17logit_kernel_cudaERNS_18TensorIteratorBaseERKN3c106ScalarEENKUlvE_clEvENKUlvE0_clEvEUlfE0_EEvS4_RKT_EUliE_EEviT1_ --------------------------
	.section	.nv.constant0._ZN2at6native18elementwise_kernelILi128ELi4EZNS0_15gpu_kernel_implIZZZNS0_17logit_kernel_cudaERNS_18TensorIteratorBaseERKN3c106ScalarEENKUlvE_clEvENKUlvE0_clEvEUlfE0_EEvS4_RKT_EUliE_EEviT1_,"a",@progbits
	.sectionflags	@""
	.align	4
.nv.constant0._ZN2at6native18elementwise_kernelILi128ELi4EZNS0_15gpu_kernel_implIZZZNS0_17logit_kernel_cudaERNS_18TensorIteratorBaseERKN3c106ScalarEENKUlvE_clEvENKUlvE0_clEvEUlfE0_EEvS4_RKT_EUliE_EEviT1_:
	.zero		1088


//--------------------- .nv.constant0._ZN2at6native27unrolled_elementwise_kernelIZZZNS0_17logit_kernel_cudaERNS_18TensorIteratorBaseERKN3c106ScalarEENKUlvE_clEvENKUlvE0_clEvEUlfE0_St5arrayIPcLm2EELi4E23TrivialOffsetCalculatorILi1EjESF_NS0_6memory12LoadWithCastILi1EEENSG_13StoreWithCastILi1EEEEEviT_T0_T2_T3_T4_T5_ --------------------------
	.section	.nv.constant0._ZN2at6native27unrolled_elementwise_kernelIZZZNS0_17logit_kernel_cudaERNS_18TensorIteratorBaseERKN3c106ScalarEENKUlvE_clEvENKUlvE0_clEvEUlfE0_St5arrayIPcLm2EELi4E23TrivialOffsetCalculatorILi1EjESF_NS0_6memory12LoadWithCastILi1EEENSG_13StoreWithCastILi1EEEEEviT_T0_T2_T3_T4_T5_,"a",@progbits
	.sectionflags	@""
	.align	4
.nv.constant0._ZN2at6native27unrolled_elementwise_kernelIZZZNS0_17logit_kernel_cudaERNS_18TensorIteratorBaseERKN3c106ScalarEENKUlvE_clEvENKUlvE0_clEvEUlfE0_St5arrayIPcLm2EELi4E23TrivialOffsetCalculatorILi1EjESF_NS0_6memory12LoadWithCastILi1EEENSG_13StoreWithCastILi1EEEEEviT_T0_T2_T3_T4_T5_:
	.zero		588


//--------------------- .nv.constant0._ZN2at6native18elementwise_kernelILi128ELi2EZNS0_22gpu_kernel_impl_nocastIZZZNS0_17logit_kernel_cudaERNS_18TensorIteratorBaseERKN3c106ScalarEENKUlvE_clEvENKUlvE0_clEvEUlfE0_EEvS4_RKT_EUliE_EEviT1_ --------------------------
	.section	.nv.constant0._ZN2at6native18elementwise_kernelILi128ELi2EZNS0_22gpu_kernel_impl_nocastIZZZNS0_17logit_kernel_cudaERNS_18TensorIteratorBaseERKN3c106ScalarEENKUlvE_clEvENKUlvE0_clEvEUlfE0_EEvS4_RKT_EUliE_EEviT1_,"a",@progbits
	.sectionflags	@""
	.align	4
.nv.constant0._ZN2at6native18elementwise_kernelILi128ELi2EZNS0_22gpu_kernel_impl_nocastIZZZNS0_17logit_kernel_cudaERNS_18TensorIteratorBaseERKN3c106ScalarEENKUlvE_clEvENKUlvE0_clEvEUlfE0_EEvS4_RKT_EUliE_EEviT1_:
	.zero		1080


//--------------------- .nv.constant0._ZN2at6native27unrolled_elementwise_kernelIZZZNS0_17logit_kernel_cudaERNS_18TensorIteratorBaseERKN3c106ScalarEENKUlvE_clEvENKUlvE0_clEvEUlfE0_St5arrayIPcLm2EELi4E23TrivialOffsetCalculatorILi1EjESF_NS0_6memory15LoadWithoutCastENSG_16StoreWithoutCastEEEviT_T0_T2_T3_T4_T5_ --------------------------
	.section	.nv.constant0._ZN2at6native27unrolled_elementwise_kernelIZZZNS0_17logit_kernel_cudaERNS_18TensorIteratorBaseERKN3c106ScalarEENKUlvE_clEvENKUlvE0_clEvEUlfE0_St5arrayIPcLm2EELi4E23TrivialOffsetCalculatorILi1EjESF_NS0_6memory15LoadWithoutCastENSG_16StoreWithoutCastEEEviT_T0_T2_T3_T4_T5_,"a",@progbits
	.sectionflags	@""
	.align	4
.nv.constant0._ZN2at6native27unrolled_elementwise_kernelIZZZNS0_17logit_kernel_cudaERNS_18TensorIteratorBaseERKN3c106ScalarEENKUlvE_clEvENKUlvE0_clEvEUlfE0_St5arrayIPcLm2EELi4E23TrivialOffsetCalculatorILi1EjESF_NS0_6memory15LoadWithoutCastENSG_16StoreWithoutCastEEEviT_T0_T2_T3_T4_T5_:
	.zero		572


//--------------------- .nv.constant0._ZN2at6native29vectorized_elementwise_kernelILi2EZZZNS0_17logit_kernel_cudaERNS_18TensorIteratorBaseERKN3c106ScalarEENKUlvE_clEvENKUlvE0_clEvEUlfE0_St5arrayIPcLm2EEEEviT0_T1_ --------------------------
	.section	.nv.constant0._ZN2at6native29vectorized_elementwise_kernelILi2EZZZNS0_17logit_kernel_cudaERNS_18TensorIteratorBaseERKN3c106ScalarEENKUlvE_clEvENKUlvE0_clEvEUlfE0_St5arrayIPcLm2EEEEviT0_T1_,"a",@progbits
	.sectionflags	@""
	.align	4
.nv.constant0._ZN2at6native29vectorized_elementwise_kernelILi2EZZZNS0_17logit_kernel_cudaERNS_18TensorIteratorBaseERKN3c106ScalarEENKUlvE_clEvENKUlvE0_clEvEUlfE0_St5arrayIPcLm2EEEEviT0_T1_:
	.zero		568


//--------------------- .nv.constant0._ZN2at6native29vectorized_elementwise_kernelILi4EZZZNS0_17logit_kernel_cudaERNS_18TensorIteratorBaseERKN3c106ScalarEENKUlvE_clEvENKUlvE0_clEvEUlfE0_St5arrayIPcLm2EEEEviT0_T1_ --------------------------
	.section	.nv.constant0._ZN2at6native29vectorized_elementwise_kernelILi4EZZZNS0_17logit_kernel_cudaERNS_18TensorIteratorBaseERKN3c106ScalarEENKUlvE_clEvENKUlvE0_clEvEUlfE0_St5arrayIPcLm2EEEEviT0_T1_,"a",@progbits
	.sectionflags	@""
	.align	4
.nv.constant0._ZN2at6native29vectorized_elementwise_kernelILi4EZZZNS0_17logit_kernel_cudaERNS_18TensorIteratorBaseERKN3c106ScalarEENKUlvE_clEvENKUlvE0_clEvEUlfE0_St5arrayIPcLm2EEEEviT0_T1_:
	.zero		568


//--------------------- .nv.constant0._ZN2at6native29vectorized_elementwise_kernelILi8EZZZNS0_17logit_kernel_cudaERNS_18TensorIteratorBaseERKN3c106ScalarEENKUlvE_clEvENKUlvE0_clEvEUlfE0_St5arrayIPcLm2EEEEviT0_T1_ --------------------------
	.section	.nv.constant0._ZN2at6native29vectorized_elementwise_kernelILi8EZZZNS0_17logit_kernel_cudaERNS_18TensorIteratorBaseERKN3c106ScalarEENKUlvE_clEvENKUlvE0_clEvEUlfE0_St5arrayIPcLm2EEEEviT0_T1_,"a",@progbits
	.sectionflags	@""
	.align	4
.nv.constant0._ZN2at6native29vectorized_elementwise_kernelILi8EZZZNS0_17logit_kernel_cudaERNS_18TensorIteratorBaseERKN3c106ScalarEENKUlvE_clEvENKUlvE0_clEvEUlfE0_St5arrayIPcLm2EEEEviT0_T1_:
	.zero		568


//--------------------- .nv.constant0._ZN2at6native18elementwise_kernelILi128ELi4EZNS0_15gpu_kernel_implIZZZNS0_17logit_kernel_cudaERNS_18TensorIteratorBaseERKN3c106ScalarEENKUlvE_clEvENKUlvE0_clEvEUlfE_EEvS4_RKT_EUliE_EEviT1_ --------------------------
	.section	.nv.constant0._ZN2at6native18elementwise_kernelILi128ELi4EZNS0_15gpu_kernel_implIZZZNS0_17logit_kernel_cudaERNS_18TensorIteratorBaseERKN3c106ScalarEENKUlvE_clEvENKUlvE0_clEvEUlfE_EEvS4_RKT_EUliE_EEviT1_,"a",@progbits
	.sectionflags	@""
	.align	4
.nv.constant0._ZN2at6native18elementwise_kernelILi128ELi4EZNS0_15gpu_kernel_implIZZZNS0_17logit_kernel_cudaERNS_18TensorIteratorBaseERKN3c106ScalarEENKUlvE_clEvENKUlvE0_clEvEUlfE_EEvS4_RKT_EUliE_EEviT1_:
	.zero		1072


//--------------------- .nv.constant0._ZN2at6native27unrolled_elementwise_kernelIZZZNS0_17logit_kernel_cudaERNS_18TensorIteratorBaseERKN3c106ScalarEENKUlvE_clEvENKUlvE0_clEvEUlfE_St5arrayIPcLm2EELi4E23TrivialOffsetCalculatorILi1EjESF_NS0_6memory12LoadWithCastILi1EEENSG_13StoreWithCastILi1EEEEEviT_T0_T2_T3_T4_T5_ --------------------------
	.section	.nv.constant0._ZN2at6native27unrolled_elementwise_kernelIZZZNS0_17logit_kernel_cudaERNS_18TensorIteratorBaseERKN3c106ScalarEENKUlvE_clEvENKUlvE0_clEvEUlfE_St5arrayIPcLm2EELi4E23TrivialOffsetCalculatorILi1EjESF_NS0_6memory12LoadWithCastILi1EEENSG_13StoreWithCastILi1EEEEEviT_T0_T2_T3_T4_T5_,"a",@progbits
	.sectionflags	@""
	.align	4
.nv.constant0._ZN2at6native27unrolled_elementwise_kernelIZZZNS0_17logit_kernel_cudaERNS_18TensorIteratorBaseERKN3c106ScalarEENKUlvE_clEvENKUlvE0_clEvEUlfE_St5arrayIPcLm2EELi4E23TrivialOffsetCalculatorILi1EjESF_NS0_6memory12LoadWithCastILi1EEENSG_13StoreWithCastILi1EEEEEviT_T0_T2_T3_T4_T5_:
	.zero		572


//--------------------- .nv.constant0._ZN2at6native18elementwise_kernelILi128ELi2EZNS0_22gpu_kernel_impl_nocastIZZZNS0_17logit_kernel_cudaERNS_18TensorIteratorBaseERKN3c106ScalarEENKUlvE_clEvENKUlvE0_clEvEUlfE_EEvS4_RKT_EUliE_EEviT1_ --------------------------
	.section	.nv.constant0._ZN2at6native18elementwise_kernelILi128ELi2EZNS0_22gpu_kernel_impl_nocastIZZZNS0_17logit_kernel_cudaERNS_18TensorIteratorBaseERKN3c106ScalarEENKUlvE_clEvENKUlvE0_clEvEUlfE_EEvS4_RKT_EUliE_EEviT1_,"a",@progbits
	.sectionflags	@""
	.align	4
.nv.constant0._ZN2at6native18elementwise_kernelILi128ELi2EZNS0_22gpu_kernel_impl_nocastIZZZNS0_17logit_kernel_cudaERNS_18TensorIteratorBaseERKN3c106ScalarEENKUlvE_clEvENKUlvE0_clEvEUlfE_EEvS4_RKT_EUliE_EEviT1_:
	.zero		1072


//--------------------- .nv.constant0._ZN2at6native27unrolled_elementwise_kernelIZZZNS0_17logit_kernel_cudaERNS_18TensorIteratorBaseERKN3c106ScalarEENKUlvE_clEvENKUlvE0_clEvEUlfE_St5arrayIPcLm2EELi4E23TrivialOffsetCalculatorILi1EjESF_NS0_6memory15LoadWithoutCastENSG_16StoreWithoutCastEEEviT_T0_T2_T3_T4_T5_ --------------------------
	.section	.nv.constant0._ZN2at6native27unrolled_elementwise_kernelIZZZNS0_17logit_kernel_cudaERNS_18TensorIteratorBaseERKN3c106ScalarEENKUlvE_clEvENKUlvE0_clEvEUlfE_St5arrayIPcLm2EELi4E23TrivialOffsetCalculatorILi1EjESF_NS0_6memory15LoadWithoutCastENSG_16StoreWithoutCastEEEviT_T0_T2_T3_T4_T5_,"a",@progbits
	.sectionflags	@""
	.align	4
.nv.constant0._ZN2at6native27unrolled_elementwise_kernelIZZZNS0_17logit_kernel_cudaERNS_18TensorIteratorBaseERKN3c106ScalarEENKUlvE_clEvENKUlvE0_clEvEUlfE_St5arrayIPcLm2EELi4E23TrivialOffsetCalculatorILi1EjESF_NS0_6memory15LoadWithoutCastENSG_16StoreWithoutCastEEEviT_T0_T2_T3_T4_T5_:
	.zero		556


//--------------------- .nv.constant0._ZN2at6native29vectorized_elementwise_kernelILi2EZZZNS0_17logit_kernel_cudaERNS_18TensorIteratorBaseERKN3c106ScalarEENKUlvE_clEvENKUlvE0_clEvEUlfE_St5arrayIPcLm2EEEEviT0_T1_ --------------------------
	.section	.nv.constant0._ZN2at6native29vectorized_elementwise_kernelILi2EZZZNS0_17logit_kernel_cudaERNS_18TensorIteratorBaseERKN3c106ScalarEENKUlvE_clEvENKUlvE0_clEvEUlfE_St5arrayIPcLm2EEEEviT0_T1_,"a",@progbits
	.sectionflags	@""
	.align	4
.nv.constant0._ZN2at6native29vectorized_elementwise_kernelILi2EZZZNS0_17logit_kernel_cudaERNS_18TensorIteratorBaseERKN3c106ScalarEENKUlvE_clEvENKUlvE0_clEvEUlfE_St5arrayIPcLm2EEEEviT0_T1_:
	.zero		552


//--------------------- .nv.constant0._ZN2at6native29vectorized_elementwise_kernelILi4EZZZNS0_17logit_kernel_cudaERNS_18TensorIteratorBaseERKN3c106ScalarEENKUlvE_clEvENKUlvE0_clEvEUlfE_St5arrayIPcLm2EEEEviT0_T1_ --------------------------
	.section	.nv.constant0._ZN2at6native29vectorized_elementwise_kernelILi4EZZZNS0_17logit_kernel_cudaERNS_18TensorIteratorBaseERKN3c106ScalarEENKUlvE_clEvENKUlvE0_clEvEUlfE_St5arrayIPcLm2EEEEviT0_T1_,"a",@progbits
	.sectionflags	@""
	.align	4
.nv.constant0._ZN2at6native29vectorized_elementwise_kernelILi4EZZZNS0_17logit_kernel_cudaERNS_18TensorIteratorBaseERKN3c106ScalarEENKUlvE_clEvENKUlvE0_clEvEUlfE_St5arrayIPcLm2EEEEviT0_T1_:
	.zero		552


//--------------------- .nv.constant0._ZN2at6native29vectorized_elementwise_kernelILi8EZZZNS0_17logit_kernel_cudaERNS_18TensorIteratorBaseERKN3c106ScalarEENKUlvE_clEvENKUlvE0_clEvEUlfE_St5arrayIPcLm2EEEEviT0_T1_ --------------------------
	.section	.nv.constant0._ZN2at6native29vectorized_elementwise_kernelILi8EZZZNS0_17logit_kernel_cudaERNS_18TensorIteratorBaseERKN3c106ScalarEENKUlvE_clEvENKUlvE0_clEvEUlfE_St5arrayIPcLm2EEEEviT0_T1_,"a",@progbits
	.sectionflags	@""
	.align	4
.nv.constant0._ZN2at6native29vectorized_elementwise_kernelILi8EZZZNS0_17logit_kernel_cudaERNS_18TensorIteratorBaseERKN3c106ScalarEENKUlvE_clEvENKUlvE0_clEvEUlfE_St5arrayIPcLm2EEEEviT0_T1_:
	.zero		552


//--------------------- .nv.constant0._ZN2at6native18elementwise_kernelILi128ELi4EZNS0_15gpu_kernel_implIZZZNS0_17logit_kernel_cudaERNS_18TensorIteratorBaseERKN3c106ScalarEENKUlvE_clEvENKUlvE_clEvEUldE0_EEvS4_RKT_EUliE_EEviT1_ --------------------------
	.section	.nv.constant0._ZN2at6native18elementwise_kernelILi128ELi4EZNS0_15gpu_kernel_implIZZZNS0_17logit_kernel_cudaERNS_18TensorIteratorBaseERKN3c106ScalarEENKUlvE_clEvENKUlvE_clEvEUldE0_EEvS4_RKT_EUliE_EEviT1_,"a",@progbits
	.sectionflags	@""
	.align	4
.nv.constant0._ZN2at6native18elementwise_kernelILi128ELi4EZNS0_15gpu_kernel_implIZZZNS0_17logit_kernel_cudaERNS_18TensorIteratorBaseERKN3c106ScalarEENKUlvE_clEvENKUlvE_clEvEUldE0_EEvS4_RKT_EUliE_EEviT1_:
	.zero		1096


//--------------------- .nv.constant0._ZN2at6native27unrolled_elementwise_kernelIZZZNS0_17logit_kernel_cudaERNS_18TensorIteratorBaseERKN3c106ScalarEENKUlvE_clEvENKUlvE_clEvEUldE0_St5arrayIPcLm2EELi4E23TrivialOffsetCalculatorILi1EjESF_NS0_6memory12LoadWithCastILi1EEENSG_13StoreWithCastILi1EEEEEviT_T0_T2_T3_T4_T5_ --------------------------
	.section	.nv.constant0._ZN2at6native27unrolled_elementwise_kernelIZZZNS0_17logit_kernel_cudaERNS_18TensorIteratorBaseERKN3c106ScalarEENKUlvE_clEvENKUlvE_clEvEUldE0_St5arrayIPcLm2EELi4E23TrivialOffsetCalculatorILi1EjESF_NS0_6memory12LoadWithCastILi1EEENSG_13StoreWithCastILi1EEEEEviT_T0_T2_T3_T4_T5_,"a",@progbits
	.sectionflags	@""
	.align	4
.nv.constant0._ZN2at6native27unrolled_elementwise_kernelIZZZNS0_17logit_kernel_cudaERNS_18TensorIteratorBaseERKN3c106ScalarEENKUlvE_clEvENKUlvE_clEvEUldE0_St5arrayIPcLm2EELi4E23TrivialOffsetCalculatorILi1EjESF_NS0_6memory12LoadWithCastILi1EEENSG_13StoreWithCastILi1EEEEEviT_T0_T2_T3_T4_T5_:
	.zero		596


//--------------------- .nv.constant0._ZN2at6native18elementwise_kernelILi128ELi2EZNS0_22gpu_kernel_impl_nocastIZZZNS0_17logit_kernel_cudaERNS_18TensorIteratorBaseERKN3c106ScalarEENKUlvE_clEvENKUlvE_clEvEUldE0_EEvS4_RKT_EUliE_EEviT1_ --------------------------
	.section	.nv.constant0._ZN2at6native18elementwise_kernelILi128ELi2EZNS0_22gpu_kernel_impl_nocastIZZZNS0_17logit_kernel_cudaERNS_18TensorIteratorBaseERKN3c106ScalarEENKUlvE_clEvENKUlvE_clEvEUldE0_EEvS4_RKT_EUliE_EEviT1_,"a",@progbits
	.sectionflags	@""
	.align	4
.nv.constant0._ZN2at6native18elementwise_kernelILi128ELi2EZNS0_22gpu_kernel_impl_nocastIZZZNS0_17logit_kernel_cudaERNS_18TensorIteratorBaseERKN3c106ScalarEENKUlvE_clEvENKUlvE_clEvEUldE0_EEvS4_RKT_EUliE_EEviT1_:
	.zero		1088


//--------------------- .nv.constant0._ZN2at6native27unrolled_elementwise_kernelIZZZNS0_17logit_kernel_cudaERNS_18TensorIteratorBaseERKN3c106ScalarEENKUlvE_clEvENKUlvE_clEvEUldE0_St5arrayIPcLm2EELi4E23TrivialOffsetCalculatorILi1EjESF_NS0_6memory15LoadWithoutCastENSG_16StoreWithoutCastEEEviT_T0_T2_T3_T4_T5_ --------------------------
	.section	.nv.constant0._ZN2at6native27unrolled_elementwise_kernelIZZZNS0_17logit_kernel_cudaERNS_18TensorIteratorBaseERKN3c106ScalarEENKUlvE_clEvENKUlvE_clEvEUldE0_St5arrayIPcLm2EELi4E23TrivialOffsetCalculatorILi1EjESF_NS0_6memory15LoadWithoutCastENSG_16StoreWithoutCastEEEviT_T0_T2_T3_T4_T5_,"a",@progbits
	.sectionflags	@""
	.align	4
.nv.constant0._ZN2at6native27unrolled_elementwise_kernelIZZZNS0_17logit_kernel_cudaERNS_18TensorIteratorBaseERKN3c106ScalarEENKUlvE_clEvENKUlvE_clEvEUldE0_St5arrayIPcLm2EELi4E23TrivialOffsetCalculatorILi1EjESF_NS0_6memory15LoadWithoutCastENSG_16StoreWithoutCastEEEviT_T0_T2_T3_T4_T5_:
	.zero		580


//--------------------- .nv.constant0._ZN2at6native29vectorized_elementwise_kernelILi2EZZZNS0_17logit_kernel_cudaERNS_18TensorIteratorBaseERKN3c106ScalarEENKUlvE_clEvENKUlvE_clEvEUldE0_St5arrayIPcLm2EEEEviT0_T1_ --------------------------
	.section	.nv.constant0._ZN2at6native29vectorized_elementwise_kernelILi2EZZZNS0_17logit_kernel_cudaERNS_18TensorIteratorBaseERKN3c106ScalarEENKUlvE_clEvENKUlvE_clEvEUldE0_St5arrayIPcLm2EEEEviT0_T1_,"a",@progbits
	.sectionflags	@""
	.align	4
.nv.constant0._ZN2at6native29vectorized_elementwise_kernelILi2EZZZNS0_17logit_kernel_cudaERNS_18TensorIteratorBaseERKN3c106ScalarEENKUlvE_clEvENKUlvE_clEvEUldE0_St5arrayIPcLm2EEEEviT0_T1_:
	.zero		576


//--------------------- .nv.constant0._ZN2at6native29vectorized_elementwise_kernelILi4EZZZNS0_17logit_kernel_cudaERNS_18TensorIteratorBaseERKN3c106ScalarEENKUlvE_clEvENKUlvE_clEvEUldE0_St5arrayIPcLm2EEEEviT0_T1_ --------------------------
	.section	.nv.constant0._ZN2at6native29vectorized_elementwise_kernelILi4EZZZNS0_17logit_kernel_cudaERNS_18TensorIteratorBaseERKN3c106ScalarEENKUlvE_clEvENKUlvE_clEvEUldE0_St5arrayIPcLm2EEEEviT0_T1_,"a",@progbits
	.sectionflags	@""
	.align	4
.nv.constant0._ZN2at6native29vectorized_elementwise_kernelILi4EZZZNS0_17logit_kernel_cudaERNS_18TensorIteratorBaseERKN3c106ScalarEENKUlvE_clEvENKUlvE_clEvEUldE0_St5arrayIPcLm2EEEEviT0_T1_:
	.zero		576


//--------------------- .nv.constant0._ZN2at6native29vectorized_elementwise_kernelILi8EZZZNS0_17logit_kernel_cudaERNS_18TensorIteratorBaseERKN3c106ScalarEENKUlvE_clEvENKUlvE_clEvEUldE0_St5arrayIPcLm2EEEEviT0_T1_ --------------------------
	.section	.nv.constant0._ZN2at6native29vectorized_elementwise_kernelILi8EZZZNS0_17logit_kernel_cudaERNS_18TensorIteratorBaseERKN3c106ScalarEENKUlvE_clEvENKUlvE_clEvEUldE0_St5arrayIPcLm2EEEEviT0_T1_,"a",@progbits
	.sectionflags	@""
	.align	4
.nv.constant0._ZN2at6native29vectorized_elementwise_kernelILi8EZZZNS0_17logit_kernel_cudaERNS_18TensorIteratorBaseERKN3c106ScalarEENKUlvE_clEvENKUlvE_clEvEUldE0_St5arrayIPcLm2EEEEviT0_T1_:
	.zero		576


//--------------------- .nv.constant0._ZN2at6native18elementwise_kernelILi128ELi4EZNS0_15gpu_kernel_implIZZZNS0_17logit_kernel_cudaERNS_18TensorIteratorBaseERKN3c106ScalarEENKUlvE_clEvENKUlvE_clEvEUldE_EEvS4_RKT_EUliE_EEviT1_ --------------------------
	.section	.nv.constant0._ZN2at6native18elementwise_kernelILi128ELi4EZNS0_15gpu_kernel_implIZZZNS0_17logit_kernel_cudaERNS_18TensorIteratorBaseERKN3c106ScalarEENKUlvE_clEvENKUlvE_clEvEUldE_EEvS4_RKT_EUliE_EEviT1_,"a",@progbits
	.sectionflags	@""
	.align	4
.nv.constant0._ZN2at6native18elementwise_kernelILi128ELi4EZNS0_15gpu_kernel_implIZZZNS0_17logit_kernel_cudaERNS_18TensorIteratorBaseERKN3c106ScalarEENKUlvE_clEvENKUlvE_clEvEUldE_EEvS4_RKT_EUliE_EEviT1_:
	.zero		1072


//--------------------- .nv.constant0._ZN2at6native27unrolled_elementwise_kernelIZZZNS0_17logit_kernel_cudaERNS_18TensorIteratorBaseERKN3c106ScalarEENKUlvE_clEvENKUlvE_clEvEUldE_St5arrayIPcLm2EELi4E23TrivialOffsetCalculatorILi1EjESF_NS0_6memory12LoadWithCastILi1EEENSG_13StoreWithCastILi1EEEEEviT_T0_T2_T3_T4_T5_ --------------------------
	.section	.nv.constant0._ZN2at6native27unrolled_elementwise_kernelIZZZNS0_17logit_kernel_cudaERNS_18TensorIteratorBaseERKN3c106ScalarEENKUlvE_clEvENKUlvE_clEvEUldE_St5arrayIPcLm2EELi4E23TrivialOffsetCalculatorILi1EjESF_NS0_6memory12LoadWithCastILi1EEENSG_13StoreWithCastILi1EEEEEviT_T0_T2_T3_T4_T5_,"a",@progbits
	.sectionflags	@""
	.align	4
.nv.constant0._ZN2at6native27unrolled_elementwise_kernelIZZZNS0_17logit_kernel_cudaERNS_18TensorIteratorBaseERKN3c106ScalarEENKUlvE_clEvENKUlvE_clEvEUldE_St5arrayIPcLm2EELi4E23TrivialOffsetCalculatorILi1EjESF_NS0_6memory12LoadWithCastILi1EEENSG_13StoreWithCastILi1EEEEEviT_T0_T2_T3_T4_T5_:
	.zero		572


//--------------------- .nv.constant0._ZN2at6native18elementwise_kernelILi128ELi2EZNS0_22gpu_kernel_impl_nocastIZZZNS0_17logit_kernel_cudaERNS_18TensorIteratorBaseERKN3c106ScalarEENKUlvE_clEvENKUlvE_clEvEUldE_EEvS4_RKT_EUliE_EEviT1_ --------------------------
	.section	.nv.constant0._ZN2at6native18elementwise_kernelILi128ELi2EZNS0_22gpu_kernel_impl_nocastIZZZNS0_17logit_kernel_cudaERNS_18TensorIteratorBaseERKN3c106ScalarEENKUlvE_clEvENKUlvE_clEvEUldE_EEvS4_RKT_EUliE_EEviT1_,"a",@progbits
	.sectionflags	@""
	.align	4
.nv.constant0._ZN2at6native18elementwise_kernelILi128ELi2EZNS0_22gpu_kernel_impl_nocastIZZZNS0_17logit_kernel_cudaERNS_18TensorIteratorBaseERKN3c106ScalarEENKUlvE_clEvENKUlvE_clEvEUldE_EEvS4_RKT_EUliE_EEviT1_:
	.zero		1072


//--------------------- .nv.constant0._ZN2at6native27unrolled_elementwise_kernelIZZZNS0_17logit_kernel_cudaERNS_18TensorIteratorBaseERKN3c106ScalarEENKUlvE_clEvENKUlvE_clEvEUldE_St5arrayIPcLm2EELi4E23TrivialOffsetCalculatorILi1EjESF_NS0_6memory15LoadWithoutCastENSG_16StoreWithoutCastEEEviT_T0_T2_T3_T4_T5_ --------------------------
	.section	.nv.constant0._ZN2at6native27unrolled_elementwise_kernelIZZZNS0_17logit_kernel_cudaERNS_18TensorIteratorBaseERKN3c106ScalarEENKUlvE_clEvENKUlvE_clEvEUldE_St5arrayIPcLm2EELi4E23TrivialOffsetCalculatorILi1EjESF_NS0_6memory15LoadWithoutCastENSG_16StoreWithoutCastEEEviT_T0_T2_T3_T4_T5_,"a",@progbits
	.sectionflags	@""
	.align	4
.nv.constant0._ZN2at6native27unrolled_elementwise_kernelIZZZNS0_17logit_kernel_cudaERNS_18TensorIteratorBaseERKN3c106ScalarEENKUlvE_clEvENKUlvE_clEvEUldE_St5arrayIPcLm2EELi4E23TrivialOffsetCalculatorILi1EjESF_NS0_6memory15LoadWithoutCastENSG_16StoreWithoutCastEEEviT_T0_T2_T3_T4_T5_:
	.zero		556


//--------------------- .nv.constant0._ZN2at6native29vectorized_elementwise_kernelILi2EZZZNS0_17logit_kernel_cudaERNS_18TensorIteratorBaseERKN3c106ScalarEENKUlvE_clEvENKUlvE_clEvEUldE_St5arrayIPcLm2EEEEviT0_T1_ --------------------------
	.section	.nv.constant0._ZN2at6native29vectorized_elementwise_kernelILi2EZZZNS0_17logit_kernel_cudaERNS_18TensorIteratorBaseERKN3c106ScalarEENKUlvE_clEvENKUlvE_clEvEUldE_St5arrayIPcLm2EEEEviT0_T1_,"a",@progbits
	.sectionflags	@""
	.align	4
.nv.constant0._ZN2at6native29vectorized_elementwise_kernelILi2EZZZNS0_17logit_kernel_cudaERNS_18TensorIteratorBaseERKN3c106ScalarEENKUlvE_clEvENKUlvE_clEvEUldE_St5arrayIPcLm2EEEEviT0_T1_:
	.zero		552


//--------------------- .nv.constant0._ZN2at6native29vectorized_elementwise_kernelILi4EZZZNS0_17logit_kernel_cudaERNS_18TensorIteratorBaseERKN3c106ScalarEENKUlvE_clEvENKUlvE_clEvEUldE_St5arrayIPcLm2EEEEviT0_T1_ --------------------------
	.section	.nv.constant0._ZN2at6native29vectorized_elementwise_kernelILi4EZZZNS0_17logit_kernel_cudaERNS_18TensorIteratorBaseERKN3c106ScalarEENKUlvE_clEvENKUlvE_clEvEUldE_St5arrayIPcLm2EEEEviT0_T1_,"a",@progbits
	.sectionflags	@""
	.align	4
.nv.constant0._ZN2at6native29vectorized_elementwise_kernelILi4EZZZNS0_17logit_kernel_cudaERNS_18TensorIteratorBaseERKN3c106ScalarEENKUlvE_clEvENKUlvE_clEvEUldE_St5arrayIPcLm2EEEEviT0_T1_:
	.zero		552


//--------------------- .nv.constant0._ZN2at6native29vectorized_elementwise_kernelILi8EZZZNS0_17logit_kernel_cudaERNS_18TensorIteratorBaseERKN3c106ScalarEENKUlvE_clEvENKUlvE_clEvEUldE_St5arrayIPcLm2EEEEviT0_T1_ --------------------------
	.section	.nv.constant0._ZN2at6native29vectorized_elementwise_kernelILi8EZZZNS0_17logit_kernel_cudaERNS_18TensorIteratorBaseERKN3c106ScalarEENKUlvE_clEvENKUlvE_clEvEUldE_St5arrayIPcLm2EEEEviT0_T1_,"a",@progbits
	.sectionflags	@""
	.align	4
.nv.constant0._ZN2at6native29vectorized_elementwise_kernelILi8EZZZNS0_17logit_kernel_cudaERNS_18TensorIteratorBaseERKN3c106ScalarEENKUlvE_clEvENKUlvE_clEvEUldE_St5arrayIPcLm2EEEEviT0_T1_:
	.zero		552


//--------------------- .nv.constant0._ZN2at6native18elementwise_kernelILi128ELi4EZNS0_15gpu_kernel_implIZZZNS0_19sigmoid_kernel_cudaERNS_18TensorIteratorBaseEENKUlvE0_clEvENKUlvE2_clEvEUlN3c108BFloat16EE_EEvS4_RKT_EUliE_EEviT1_ --------------------------
	.section	.nv.constant0._ZN2at6native18elementwise_kernelILi128ELi4EZNS0_15gpu_kernel_implIZZZNS0_19sigmoid_kernel_cudaERNS_18TensorIteratorBaseEENKUlvE0_clEvENKUlvE2_clEvEUlN3c108BFloat16EE_EEvS4_RKT_EUliE_EEviT1_,"a",@progbits
	.sectionflags	@""
	.align	4
.nv.constant0._ZN2at6native18elementwise_kernelILi128ELi4EZNS0_15gpu_kernel_implIZZZNS0_19sigmoid_kernel_cudaERNS_18TensorIteratorBaseEENKUlvE0_clEvENKUlvE2_clEvEUlN3c108BFloat16EE_EEvS4_RKT_EUliE_EEviT1_:
	.zero		1072


//--------------------- .nv.constant0._ZN2at6native27unrolled_elementwise_kernelIZZZNS0_19sigmoid_kernel_cudaERNS_18TensorIteratorBaseEENKUlvE0_clEvENKUlvE2_clEvEUlN3c108BFloat16EE_St5arrayIPcLm2EELi4E23TrivialOffsetCalculatorILi1EjESD_NS0_6memory12LoadWithCastILi1EEENSE_13StoreWithCastILi1EEEEEviT_T0_T2_T3_T4_T5_ --------------------------
	.section	.nv.constant0._ZN2at6native27unrolled_elementwise_kernelIZZZNS0_19sigmoid_kernel_cudaERNS_18TensorIteratorBaseEENKUlvE0_clEvENKUlvE2_clEvEUlN3c108BFloat16EE_St5arrayIPcLm2EELi4E23TrivialOffsetCalculatorILi1EjESD_NS0_6memory12LoadWithCastILi1EEENSE_13StoreWithCastILi1EEEEEviT_T0_T2_T3_T4_T5_,"a",@progbits
	.sectionflags	@""
	.align	4
.nv.constant0._ZN2at6native27unrolled_elementwise_kernelIZZZNS0_19sigmoid_kernel_cudaERNS_18TensorIteratorBaseEENKUlvE0_clEvENKUlvE2_clEvEUlN3c108BFloat16EE_St5arrayIPcLm2EELi4E23TrivialOffsetCalculatorILi1EjESD_NS0_6memory12LoadWithCastILi1EEENSE_13StoreWithCastILi1EEEEEviT_T0_T2_T3_T4_T5_:
	.zero		572


//--------------------- .nv.constant0._ZN2at6native18elementwise_kernelILi128ELi4EZNS0_22gpu_kernel_impl_nocastIZZZNS0_19sigmoid_kernel_cudaERNS_18TensorIteratorBaseEENKUlvE0_clEvENKUlvE2_clEvEUlN3c108BFloat16EE_EEvS4_RKT_EUliE_EEviT1_ --------------------------
	.section	.nv.constant0._ZN2at6native18elementwise_kernelILi128ELi4EZNS0_22gpu_kernel_impl_nocastIZZZNS0_19sigmoid_kernel_cudaERNS_18TensorIteratorBaseEENKUlvE0_clEvENKUlvE2_clEvEUlN3c108BFloat16EE_EEvS4_RKT_EUliE_EEviT1_,"a",@progbits
	.sectionflags	@""
	.align	4
.nv.constant0._ZN2at6native18elementwise_kernelILi128ELi4EZNS0_22gpu_kernel_impl_nocastIZZZNS0_19sigmoid_kernel_cudaERNS_18TensorIteratorBaseEENKUlvE0_clEvENKUlvE2_clEvEUlN3c108BFloat16EE_EEvS4_RKT_EUliE_EEviT1_:
	.zero		1072


//--------------------- .nv.constant0._ZN2at6native27unrolled_elementwise_kernelIZZZNS0_19sigmoid_kernel_cudaERNS_18TensorIteratorBaseEENKUlvE0_clEvENKUlvE2_clEvEUlN3c108BFloat16EE_St5arrayIPcLm2EELi4E23TrivialOffsetCalculatorILi1EjESD_NS0_6memory15LoadWithoutCastENSE_16StoreWithoutCastEEEviT_T0_T2_T3_T4_T5_ --------------------------
	.section	.nv.constant0._ZN2at6native27unrolled_elementwise_kernelIZZZNS0_19sigmoid_kernel_cudaERNS_18TensorIteratorBaseEENKUlvE0_clEvENKUlvE2_clEvEUlN3c108BFloat16EE_St5arrayIPcLm2EELi4E23TrivialOffsetCalculatorILi1EjESD_NS0_6memory15LoadWithoutCastENSE_16StoreWithoutCastEEEviT_T0_T2_T3_T4_T5_,"a",@progbits
	.sectionflags	@""
	.align	4
.nv.constant0._ZN2at6native27unrolled_elementwise_kernelIZZZNS0_19sigmoid_kernel_cudaERNS_18TensorIteratorBaseEENKUlvE0_clEvENKUlvE2_clEvEUlN3c108BFloat16EE_St5arrayIPcLm2EELi4E23TrivialOffsetCalculatorILi1EjESD_NS0_6memory15LoadWithoutCastENSE_16StoreWithoutCastEEEviT_T0_T2_T3_T4_T5_:
	.zero		556


//--------------------- .nv.constant0._ZN2at6native29vectorized_elementwise_kernelILi2EZZZNS0_19sigmoid_kernel_cudaERNS_18TensorIteratorBaseEENKUlvE0_clEvENKUlvE2_clEvEUlN3c108BFloat16EE_St5arrayIPcLm2EEEEviT0_T1_ --------------------------
	.section	.nv.constant0._ZN2at6native29vectorized_elementwise_kernelILi2EZZZNS0_19sigmoid_kernel_cudaERNS_18TensorIteratorBaseEENKUlvE0_clEvENKUlvE2_clEvEUlN3c108BFloat16EE_St5arrayIPcLm2EEEEviT0_T1_,"a",@progbits
	.sectionflags	@""
	.align	4
.nv.constant0._ZN2at6native29vectorized_elementwise_kernelILi2EZZZNS0_19sigmoid_kernel_cudaERNS_18TensorIteratorBaseEENKUlvE0_clEvENKUlvE2_clEvEUlN3c108BFloat16EE_St5arrayIPcLm2EEEEviT0_T1_:
	.zero		552


//--------------------- .nv.constant0._ZN2at6native29vectorized_elementwise_kernelILi4EZZZNS0_19sigmoid_kernel_cudaERNS_18TensorIteratorBaseEENKUlvE0_clEvENKUlvE2_clEvEUlN3c108BFloat16EE_St5arrayIPcLm2EEEEviT0_T1_ --------------------------
	.section	.nv.constant0._ZN2at6native29vectorized_elementwise_kernelILi4EZZZNS0_19sigmoid_kernel_cudaERNS_18TensorIteratorBaseEENKUlvE0_clEvENKUlvE2_clEvEUlN3c108BFloat16EE_St5arrayIPcLm2EEEEviT0_T1_,"a",@progbits
	.sectionflags	@""
	.align	4
.nv.constant0._ZN2at6native29vectorized_elementwise_kernelILi4EZZZNS0_19sigmoid_kernel_cudaERNS_18TensorIteratorBaseEENKUlvE0_clEvENKUlvE2_clEvEUlN3c108BFloat16EE_St5arrayIPcLm2EEEEviT0_T1_:
	.zero		552


//--------------------- .nv.constant0._ZN2at6native29vectorized_elementwise_kernelILi8EZZZNS0_19sigmoid_kernel_cudaERNS_18TensorIteratorBaseEENKUlvE0_clEvENKUlvE2_clEvEUlN3c108BFloat16EE_St5arrayIPcLm2EEEEviT0_T1_ --------------------------
	.section	.nv.constant0._ZN2at6native29vectorized_elementwise_kernelILi8EZZZNS0_19sigmoid_kernel_cudaERNS_18TensorIteratorBaseEENKUlvE0_clEvENKUlvE2_clEvEUlN3c108BFloat16EE_St5arrayIPcLm2EEEEviT0_T1_,"a",@progbits
	.sectionflags	@""
	.align	4
.nv.constant0._ZN2at6native29vectorized_elementwise_kernelILi8EZZZNS0_19sigmoid_kernel_cudaERNS_18TensorIteratorBaseEENKUlvE0_clEvENKUlvE2_clEvEUlN3c108BFloat16EE_St5arrayIPcLm2EEEEviT0_T1_:
	.zero		552


//--------------------- .nv.constant0._ZN2at6native18elementwise_kernelILi128ELi4EZNS0_15gpu_kernel_implIZZZNS0_19sigmoid_kernel_cudaERNS_18TensorIteratorBaseEENKUlvE0_clEvENKUlvE1_clEvEUlN3c104HalfEE_EEvS4_RKT_EUliE_EEviT1_ --------------------------
	.section	.nv.constant0._ZN2at6native18elementwise_kernelILi128ELi4EZNS0_15gpu_kernel_implIZZZNS0_19sigmoid_kernel_cudaERNS_18TensorIteratorBaseEENKUlvE0_clEvENKUlvE1_clEvEUlN3c104HalfEE_EEvS4_RKT_EUliE_EEviT1_,"a",@progbits
	.sectionflags	@""
	.align	4
.nv.constant0._ZN2at6native18elementwise_kernelILi128ELi4EZNS0_15gpu_kernel_implIZZZNS0_19sigmoid_kernel_cudaERNS_18TensorIteratorBaseEENKUlvE0_clEvENKUlvE1_clEvEUlN3c104HalfEE_EEvS4_RKT_EUliE_EEviT1_:
	.zero		1072


//--------------------- .nv.constant0._ZN2at6native27unrolled_elementwise_kernelIZZZNS0_19sigmoid_kernel_cudaERNS_18TensorIteratorBaseEENKUlvE0_clEvENKUlvE1_clEvEUlN3c104HalfEE_St5arrayIPcLm2EELi4E23TrivialOffsetCalculatorILi1EjESD_NS0_6memory12LoadWithCastILi1EEENSE_13StoreWithCastILi1EEEEEviT_T0_T2_T3_T4_T5_ --------------------------
	.section	.nv.constant0._ZN2at6native27unrolled_elementwise_kernelIZZZNS0_19sigmoid_kernel_cudaERNS_18TensorIteratorBaseEENKUlvE0_clEvENKUlvE1_clEvEUlN3c104HalfEE_St5arrayIPcLm2EELi4E23TrivialOffsetCalculatorILi1EjESD_NS0_6memory12LoadWithCastILi1EEENSE_13StoreWithCastILi1EEEEEviT_T0_T2_T3_T4_T5_,"a",@progbits
	.sectionflags	@""
	.align	4
.nv.constant0._ZN2at6native27unrolled_elementwise_kernelIZZZNS0_19sigmoid_kernel_cudaERNS_18TensorIteratorBaseEENKUlvE0_clEvENKUlvE1_clEvEUlN3c104HalfEE_St5arrayIPcLm2EELi4E23TrivialOffsetCalculatorILi1EjESD_NS0_6memory12LoadWithCastILi1EEENSE_13StoreWithCastILi1EEEEEviT_T0_T2_T3_T4_T5_:
	.zero		572


//--------------------- .nv.constant0._ZN2at6native18elementwise_kernelILi128ELi4EZNS0_22gpu_kernel_impl_nocastIZZZNS0_19sigmoid_kernel_cudaERNS_18TensorIteratorBaseEENKUlvE0_clEvENKUlvE1_clEvEUlN3c104HalfEE_EEvS4_RKT_EUliE_EEviT1_ --------------------------
	.section	.nv.constant0._ZN2at6native18elementwise_kernelILi128ELi4EZNS0_22gpu_kernel_impl_nocastIZZZNS0_19sigmoid_kernel_cudaERNS_18TensorIteratorBaseEENKUlvE0_clEvENKUlvE1_clEvEUlN3c104HalfEE_EEvS4_RKT_EUliE_EEviT1_,"a",@progbits
	.sectionflags	@""
	.align	4
.nv.constant0._ZN2at6native18elementwise_kernelILi128ELi4EZNS0_22gpu_kernel_impl_nocastIZZZNS0_19sigmoid_kernel_cudaERNS_18TensorIteratorBaseEENKUlvE0_clEvENKUlvE1_clEvEUlN3c104HalfEE_EEvS4_RKT_EUliE_EEviT1_:
	.zero		1072


//--------------------- .nv.constant0._ZN2at6native27unrolled_elementwise_kernelIZZZNS0_19sigmoid_kernel_cudaERNS_18TensorIteratorBaseEENKUlvE0_clEvENKUlvE1_clEvEUlN3c104HalfEE_St5arrayIPcLm2EELi4E23TrivialOffsetCalculatorILi1EjESD_NS0_6memory15LoadWithoutCastENSE_16StoreWithoutCastEEEviT_T0_T2_T3_T4_T5_ --------------------------
	.section	.nv.constant0._ZN2at6native27unrolled_elementwise_kernelIZZZNS0_19sigmoid_kernel_cudaERNS_18TensorIteratorBaseEENKUlvE0_clEvENKUlvE1_clEvEUlN3c104HalfEE_St5arrayIPcLm2EELi4E23TrivialOffsetCalculatorILi1EjESD_NS0_6memory15LoadWithoutCastENSE_16StoreWithoutCastEEEviT_T0_T2_T3_T4_T5_,"a",@progbits
	.sectionflags	@""
	.align	4
.nv.constant0._ZN2at6native27unrolled_elementwise_kernelIZZZNS0_19sigmoid_kernel_cudaERNS_18TensorIteratorBaseEENKUlvE0_clEvENKUlvE1_clEvEUlN3c104HalfEE_St5arrayIPcLm2EELi4E23TrivialOffsetCalculatorILi1EjESD_NS0_6memory15LoadWithoutCastENSE_16StoreWithoutCastEEEviT_T0_T2_T3_T4_T5_:
	.zero		556


//--------------------- .nv.constant0._ZN2at6native29vectorized_elementwise_kernelILi2EZZZNS0_19sigmoid_kernel_cudaERNS_18TensorIteratorBaseEENKUlvE0_clEvENKUlvE1_clEvEUlN3c104HalfEE_St5arrayIPcLm2EEEEviT0_T1_ --------------------------
	.section	.nv.constant0._ZN2at6native29vectorized_elementwise_kernelILi2EZZZNS0_19sigmoid_kernel_cudaERNS_18TensorIteratorBaseEENKUlvE0_clEvENKUlvE1_clEvEUlN3c104HalfEE_St5arrayIPcLm2EEEEviT0_T1_,"a",@progbits
	.sectionflags	@""
	.align	4
.nv.constant0._ZN2at6native29vectorized_elementwise_kernelILi2EZZZNS0_19sigmoid_kernel_cudaERNS_18TensorIteratorBaseEENKUlvE0_clEvENKUlvE1_clEvEUlN3c104HalfEE_St5arrayIPcLm2EEEEviT0_T1_:
	.zero		552


//--------------------- .nv.constant0._ZN2at6native29vectorized_elementwise_kernelILi4EZZZNS0_19sigmoid_kernel_cudaERNS_18TensorIteratorBaseEENKUlvE0_clEvENKUlvE1_clEvEUlN3c104HalfEE_St5arrayIPcLm2EEEEviT0_T1_ --------------------------
	.section	.nv.constant0._ZN2at6native29vectorized_elementwise_kernelILi4EZZZNS0_19sigmoid_kernel_cudaERNS_18TensorIteratorBaseEENKUlvE0_clEvENKUlvE1_clEvEUlN3c104HalfEE_St5arrayIPcLm2EEEEviT0_T1_,"a",@progbits
	.sectionflags	@""
	.align	4
.nv.constant0._ZN2at6native29vectorized_elementwise_kernelILi4EZZZNS0_19sigmoid_kernel_cudaERNS_18TensorIteratorBaseEENKUlvE0_clEvENKUlvE1_clEvEUlN3c104HalfEE_St5arrayIPcLm2EEEEviT0_T1_:
	.zero		552


//--------------------- .nv.constant0._ZN2at6native29vectorized_elementwise_kernelILi8EZZZNS0_19sigmoid_kernel_cudaERNS_18TensorIteratorBaseEENKUlvE0_clEvENKUlvE1_clEvEUlN3c104HalfEE_St5arrayIPcLm2EEEEviT0_T1_ --------------------------
	.section	.nv.constant0._ZN2at6native29vectorized_elementwise_kernelILi8EZZZNS0_19sigmoid_kernel_cudaERNS_18TensorIteratorBaseEENKUlvE0_clEvENKUlvE1_clEvEUlN3c104HalfEE_St5arrayIPcLm2EEEEviT0_T1_,"a",@progbits
	.sectionflags	@""
	.align	4
.nv.constant0._ZN2at6native29vectorized_elementwise_kernelILi8EZZZNS0_19sigmoid_kernel_cudaERNS_18TensorIteratorBaseEENKUlvE0_clEvENKUlvE1_clEvEUlN3c104HalfEE_St5arrayIPcLm2EEEEviT0_T1_:
	.zero		552


//--------------------- .nv.constant0._ZN2at6native18elementwise_kernelILi128ELi4EZNS0_15gpu_kernel_implIZZZNS0_19sigmoid_kernel_cudaERNS_18TensorIteratorBaseEENKUlvE0_clEvENKUlvE0_clEvEUlfE_EEvS4_RKT_EUliE_EEviT1_ --------------------------
	.section	.nv.constant0._ZN2at6native18elementwise_kernelILi128ELi4EZNS0_15gpu_kernel_implIZZZNS0_19sigmoid_kernel_cudaERNS_18TensorIteratorBaseEENKUlvE0_clEvENKUlvE0_clEvEUlfE_EEvS4_RKT_EUliE_EEviT1_,"a",@progbits
	.sectionflags	@""
	.align	4
.nv.constant0._ZN2at6native18elementwise_kernelILi128ELi4EZNS0_15gpu_kernel_implIZZZNS0_19sigmoid_kernel_cudaERNS_18TensorIteratorBaseEENKUlvE0_clEvENKUlvE0_clEvEUlfE_EEvS4_RKT_EUliE_EEviT1_:
	.zero		1072


//--------------------- .nv.constant0._ZN2at6native27unrolled_elementwise_kernelIZZZNS0_19sigmoid_kernel_cudaERNS_18TensorIteratorBaseEENKUlvE0_clEvENKUlvE0_clEvEUlfE_St5arrayIPcLm2EELi4E23TrivialOffsetCalculatorILi1EjESB_NS0_6memory12LoadWithCastILi1EEENSC_13StoreWithCastILi1EEEEEviT_T0_T2_T3_T4_T5_ --------------------------
	.section	.nv.constant0._ZN2at6native27unrolled_elementwise_kernelIZZZNS0_19sigmoid_kernel_cudaERNS_18TensorIteratorBaseEENKUlvE0_clEvENKUlvE0_clEvEUlfE_St5arrayIPcLm2EELi4E23TrivialOffsetCalculatorILi1EjESB_NS0_6memory12LoadWithCastILi1EEENSC_13StoreWithCastILi1EEEEEviT_T0_T2_T3_T4_T5_,"a",@progbits
	.sectionflags	@""
	.align	4
.nv.constant0._ZN2at6native27unrolled_elementwise_kernelIZZZNS0_19sigmoid_kernel_cudaERNS_18TensorIteratorBaseEENKUlvE0_clEvENKUlvE0_clEvEUlfE_St5arrayIPcLm2EELi4E23TrivialOffsetCalculatorILi1EjESB_NS0_6memory12LoadWithCastILi1EEENSC_13StoreWithCastILi1EEEEEviT_T0_T2_T3_T4_T5_:
	.zero		572


//--------------------- .nv.constant0._ZN2at6native18elementwise_kernelILi128ELi2EZNS0_22gpu_kernel_impl_nocastIZZZNS0_19sigmoid_kernel_cudaERNS_18TensorIteratorBaseEENKUlvE0_clEvENKUlvE0_clEvEUlfE_EEvS4_RKT_EUliE_EEviT1_ --------------------------
	.section	.nv.constant0._ZN2at6native18elementwise_kernelILi128ELi2EZNS0_22gpu_kernel_impl_nocastIZZZNS0_19sigmoid_kernel_cudaERNS_18TensorIteratorBaseEENKUlvE0_clEvENKUlvE0_clEvEUlfE_EEvS4_RKT_EUliE_EEviT1_,"a",@progbits
	.sectionflags	@""
	.align	4
.nv.constant0._ZN2at6native18elementwise_kernelILi128ELi2EZNS0_22gpu_kernel_impl_nocastIZZZNS0_19sigmoid_kernel_cudaERNS_18TensorIteratorBaseEENKUlvE0_clEvENKUlvE0_clEvEUlfE_EEvS4_RKT_EUliE_EEviT1_:
	.zero		1072


//--------------------- .nv.constant0._ZN2at6native27unrolled_elementwise_kernelIZZZNS0_19sigmoid_kernel_cudaERNS_18TensorIteratorBaseEENKUlvE0_clEvENKUlvE0_clEvEUlfE_St5arrayIPcLm2EELi4E23TrivialOffsetCalculatorILi1EjESB_NS0_6memory15LoadWithoutCastENSC_16StoreWithoutCastEEEviT_T0_T2_T3_T4_T5_ --------------------------
	.section	.nv.constant0._ZN2at6native27unrolled_elementwise_kernelIZZZNS0_19sigmoid_kernel_cudaERNS_18TensorIteratorBaseEENKUlvE0_clEvENKUlvE0_clEvEUlfE_St5arrayIPcLm2EELi4E23TrivialOffsetCalculatorILi1EjESB_NS0_6memory15LoadWithoutCastENSC_16StoreWithoutCastEEEviT_T0_T2_T3_T4_T5_,"a",@progbits
	.sectionflags	@""
	.align	4
.nv.constant0._ZN2at6native27unrolled_elementwise_kernelIZZZNS0_19sigmoid_kernel_cudaERNS_18TensorIteratorBaseEENKUlvE0_clEvENKUlvE0_clEvEUlfE_St5arrayIPcLm2EELi4E23TrivialOffsetCalculatorILi1EjESB_NS0_6memory15LoadWithoutCastENSC_16StoreWithoutCastEEEviT_T0_T2_T3_T4_T5_:
	.zero		556


//--------------------- .nv.constant0._ZN2at6native29vectorized_elementwise_kernelILi2EZZZNS0_19sigmoid_kernel_cudaERNS_18TensorIteratorBaseEENKUlvE0_clEvENKUlvE0_clEvEUlfE_St5arrayIPcLm2EEEEviT0_T1_ --------------------------
	.section	.nv.constant0._ZN2at6native29vectorized_elementwise_kernelILi2EZZZNS0_19sigmoid_kernel_cudaERNS_18TensorIteratorBaseEENKUlvE0_clEvENKUlvE0_clEvEUlfE_St5arrayIPcLm2EEEEviT0_T1_,"a",@progbits
	.sectionflags	@""
	.align	4
.nv.constant0._ZN2at6native29vectorized_elementwise_kernelILi2EZZZNS0_19sigmoid_kernel_cudaERNS_18TensorIteratorBaseEENKUlvE0_clEvENKUlvE0_clEvEUlfE_St5arrayIPcLm2EEEEviT0_T1_:
	.zero		552


//--------------------- .nv.constant0._ZN2at6native29vectorized_elementwise_kernelILi4EZZZNS0_19sigmoid_kernel_cudaERNS_18TensorIteratorBaseEENKUlvE0_clEvENKUlvE0_clEvEUlfE_St5arrayIPcLm2EEEEviT0_T1_ --------------------------
	.section	.nv.constant0._ZN2at6native29vectorized_elementwise_kernelILi4EZZZNS0_19sigmoid_kernel_cudaERNS_18TensorIteratorBaseEENKUlvE0_clEvENKUlvE0_clEvEUlfE_St5arrayIPcLm2EEEEviT0_T1_,"a",@progbits
	.sectionflags	@""
	.align	4
.nv.constant0._ZN2at6native29vectorized_elementwise_kernelILi4EZZZNS0_19sigmoid_kernel_cudaERNS_18TensorIteratorBaseEENKUlvE0_clEvENKUlvE0_clEvEUlfE_St5arrayIPcLm2EEEEviT0_T1_:
	.zero		552


//--------------------- .nv.constant0._ZN2at6native29vectorized_elementwise_kernelILi8EZZZNS0_19sigmoid_kernel_cudaERNS_18TensorIteratorBaseEENKUlvE0_clEvENKUlvE0_clEvEUlfE_St5arrayIPcLm2EEEEviT0_T1_ --------------------------
	.section	.nv.constant0._ZN2at6native29vectorized_elementwise_kernelILi8EZZZNS0_19sigmoid_kernel_cudaERNS_18TensorIteratorBaseEENKUlvE0_clEvENKUlvE0_clEvEUlfE_St5arrayIPcLm2EEEEviT0_T1_,"a",@progbits
	.sectionflags	@""
	.align	4
.nv.constant0._ZN2at6native29vectorized_elementwise_kernelILi8EZZZNS0_19sigmoid_kernel_cudaERNS_18TensorIteratorBaseEENKUlvE0_clEvENKUlvE0_clEvEUlfE_St5arrayIPcLm2EEEEviT0_T1_:
	.zero		552


//--------------------- .nv.constant0._ZN2at6native18elementwise_kernelILi128ELi4EZNS0_15gpu_kernel_implIZZZNS0_19sigmoid_kernel_cudaERNS_18TensorIteratorBaseEENKUlvE0_clEvENKUlvE_clEvEUldE_EEvS4_RKT_EUliE_EEviT1_ --------------------------
	.section	.nv.constant0._ZN2at6native18elementwise_kernelILi128ELi4EZNS0_15gpu_kernel_implIZZZNS0_19sigmoid_kernel_cudaERNS_18TensorIteratorBaseEENKUlvE0_clEvENKUlvE_clEvEUldE_EEvS4_RKT_EUliE_EEviT1_,"a",@progbits
	.sectionflags	@""
	.align	4
.nv.constant0._ZN2at6native18elementwise_kernelILi128ELi4EZNS0_15gpu_kernel_implIZZZNS0_19sigmoid_kernel_cudaERNS_18TensorIteratorBaseEENKUlvE0_clEvENKUlvE_clEvEUldE_EEvS4_RKT_EUliE_EEviT1_:
	.zero		1072


//--------------------- .nv.constant0._ZN2at6native27unrolled_elementwise_kernelIZZZNS0_19sigmoid_kernel_cudaERNS_18TensorIteratorBaseEENKUlvE0_clEvENKUlvE_clEvEUldE_St5arrayIPcLm2EELi4E23TrivialOffsetCalculatorILi1EjESB_NS0_6memory12LoadWithCastILi1EEENSC_13StoreWithCastILi1EEEEEviT_T0_T2_T3_T4_T5_ --------------------------
	.section	.nv.constant0._ZN2at6native27unrolled_elementwise_kernelIZZZNS0_19sigmoid_kernel_cudaERNS_18TensorIteratorBaseEENKUlvE0_clEvENKUlvE_clEvEUldE_St5arrayIPcLm2EELi4E23TrivialOffsetCalculatorILi1EjESB_NS0_6memory12LoadWithCastILi1EEENSC_13StoreWithCastILi1EEEEEviT_T0_T2_T3_T4_T5_,"a",@progbits
	.sectionflags	@""
	.align	4
.nv.constant0._ZN2at6native27unrolled_elementwise_kernelIZZZNS0_19sigmoid_kernel_cudaERNS_18TensorIteratorBaseEENKUlvE0_clEvENKUlvE_clEvEUldE_St5arrayIPcLm2EELi4E23TrivialOffsetCalculatorILi1EjESB_NS0_6memory12LoadWithCastILi1EEENSC_13StoreWithCastILi1EEEEEviT_T0_T2_T3_T4_T5_:
	.zero		572


//--------------------- .nv.constant0._ZN2at6native18elementwise_kernelILi128ELi2EZNS0_22gpu_kernel_impl_nocastIZZZNS0_19sigmoid_kernel_cudaERNS_18TensorIteratorBaseEENKUlvE0_clEvENKUlvE_clEvEUldE_EEvS4_RKT_EUliE_EEviT1_ --------------------------
	.section	.nv.constant0._ZN2at6native18elementwise_kernelILi128ELi2EZNS0_22gpu_kernel_impl_nocastIZZZNS0_19sigmoid_kernel_cudaERNS_18TensorIteratorBaseEENKUlvE0_clEvENKUlvE_clEvEUldE_EEvS4_RKT_EUliE_EEviT1_,"a",@progbits
	.sectionflags	@""
	.align	4
.nv.constant0._ZN2at6native18elementwise_kernelILi128ELi2EZNS0_22gpu_kernel_impl_nocastIZZZNS0_19sigmoid_kernel_cudaERNS_18TensorIteratorBaseEENKUlvE0_clEvENKUlvE_clEvEUldE_EEvS4_RKT_EUliE_EEviT1_:
	.zero		1072


//--------------------- .nv.constant0._ZN2at6native27unrolled_elementwise_kernelIZZZNS0_19sigmoid_kernel_cudaERNS_18TensorIteratorBaseEENKUlvE0_clEvENKUlvE_clEvEUldE_St5arrayIPcLm2EELi4E23TrivialOffsetCalculatorILi1EjESB_NS0_6memory15LoadWithoutCastENSC_16StoreWithoutCastEEEviT_T0_T2_T3_T4_T5_ --------------------------
	.section	.nv.constant0._ZN2at6native27unrolled_elementwise_kernelIZZZNS0_19sigmoid_kernel_cudaERNS_18TensorIteratorBaseEENKUlvE0_clEvENKUlvE_clEvEUldE_St5arrayIPcLm2EELi4E23TrivialOffsetCalculatorILi1EjESB_NS0_6memory15LoadWithoutCastENSC_16StoreWithoutCastEEEviT_T0_T2_T3_T4_T5_,"a",@progbits
	.sectionflags	@""
	.align	4
.nv.constant0._ZN2at6native27unrolled_elementwise_kernelIZZZNS0_19sigmoid_kernel_cudaERNS_18TensorIteratorBaseEENKUlvE0_clEvENKUlvE_clEvEUldE_St5arrayIPcLm2EELi4E23TrivialOffsetCalculatorILi1EjESB_NS0_6memory15LoadWithoutCastENSC_16StoreWithoutCastEEEviT_T0_T2_T3_T4_T5_:
	.zero		556


//--------------------- .nv.constant0._ZN2at6native29vectorized_elementwise_kernelILi2EZZZNS0_19sigmoid_kernel_cudaERNS_18TensorIteratorBaseEENKUlvE0_clEvENKUlvE_clEvEUldE_St5arrayIPcLm2EEEEviT0_T1_ --------------------------
	.section	.nv.constant0._ZN2at6native29vectorized_elementwise_kernelILi2EZZZNS0_19sigmoid_kernel_cudaERNS_18TensorIteratorBaseEENKUlvE0_clEvENKUlvE_clEvEUldE_St5arrayIPcLm2EEEEviT0_T1_,"a",@progbits
	.sectionflags	@""
	.align	4
.nv.constant0._ZN2at6native29vectorized_elementwise_kernelILi2EZZZNS0_19sigmoid_kernel_cudaERNS_18TensorIteratorBaseEENKUlvE0_clEvENKUlvE_clEvEUldE_St5arrayIPcLm2EEEEviT0_T1_:
	.zero		552


//--------------------- .nv.constant0._ZN2at6native29vectorized_elementwise_kernelILi4EZZZNS0_19sigmoid_kernel_cudaERNS_18TensorIteratorBaseEENKUlvE0_clEvENKUlvE_clEvEUldE_St5arrayIPcLm2EEEEviT0_T1_ --------------------------
	.section	.nv.constant0._ZN2at6native29vectorized_elementwise_kernelILi4EZZZNS0_19sigmoid_kernel_cudaERNS_18TensorIteratorBaseEENKUlvE0_clEvENKUlvE_clEvEUldE_St5arrayIPcLm2EEEEviT0_T1_,"a",@progbits
	.sectionflags	@""
	.align	4
.nv.constant0._ZN2at6native29vectorized_elementwise_kernelILi4EZZZNS0_19sigmoid_kernel_cudaERNS_18TensorIteratorBaseEENKUlvE0_clEvENKUlvE_clEvEUldE_St5arrayIPcLm2EEEEviT0_T1_:
	.zero		552


//--------------------- .nv.constant0._ZN2at6native29vectorized_elementwise_kernelILi8EZZZNS0_19sigmoid_kernel_cudaERNS_18TensorIteratorBaseEENKUlvE0_clEvENKUlvE_clEvEUldE_St5arrayIPcLm2EEEEviT0_T1_ --------------------------
	.section	.nv.constant0._ZN2at6native29vectorized_elementwise_kernelILi8EZZZNS0_19sigmoid_kernel_cudaERNS_18TensorIteratorBaseEENKUlvE0_clEvENKUlvE_clEvEUldE_St5arrayIPcLm2EEEEviT0_T1_,"a",@progbits
	.sectionflags	@""
	.align	4
.nv.constant0._ZN2at6native29vectorized_elementwise_kernelILi8EZZZNS0_19sigmoid_kernel_cudaERNS_18TensorIteratorBaseEENKUlvE0_clEvENKUlvE_clEvEUldE_St5arrayIPcLm2EEEEviT0_T1_:
	.zero		552


//--------------------- SYMBOLS --------------------------

	.type		.nv.reservedSmem.offset0,@object
	.size		.nv.reservedSmem.offset0,0x4
	.type		__assertfail,@function
